	.target	sm_90a

	.elftype	@"ET_EXEC"


//--------------------- .note.nv.tkinfo           --------------------------
	.section	.note.nv.tkinfo,"",@"SHT_NOTE"
	.sectionflags	@"SHF_NOTE_NV_TKINFO"
	.tkinfo
        /*0018*/ 	.word	0x00000002
        /*0030*/ 	.string	""
        /*0030*/ 	.string	"ptxas"
        /*0030*/ 	.string	"Cuda compilation tools, release 13.0, V13.0.88"
        /*0030*/ 	.string	"Build cuda_13.0.r13.0/compiler.36424714_0"
        /*0030*/ 	.string	"-arch sm_90a -m 64 "



//--------------------- .note.nv.cuinfo           --------------------------
	.section	.note.nv.cuinfo,"",@"SHT_NOTE"
	.sectionflags	@"SHF_NOTE_NV_CUINFO"
        /*0018*/ 	.short	0x0002
        /*001a*/ 	.short	0x005a
        /*001c*/ 	.short	0x0082
	.zero		2


//--------------------- .nv.info                  --------------------------
	.section	.nv.info,"",@"SHT_CUDA_INFO"
	.align	4


	//----- nvinfo : EIATTR_REGCOUNT
	.align		4
        /*0000*/ 	.byte	0x04, 0x2f
        /*0002*/ 	.short	(.L_23 - .L_22)
	.align		4
.L_22:
        /*0004*/ 	.word	index@(_ZN7cutlass13device_kernelIN5flash11enable_sm90INS1_16FlashAttnFwdSm90INS1_25CollectiveMainloopFwdSm90ILi2EN4cute5tupleIJNS5_1CILi1EEES8_S8_EEENS6_IJNS7_ILi192EEENS7_ILi128EEENS7_ILi64EEEEEELi64ENS_10bfloat16_tEfNS_4arch4Sm90ELb1ELb0ELb1ELb1ELb0ELb1ELb0ELb1ELb1ELb0ELb0ELb0EEENS1_21CollectiveEpilogueFwdINS6_IJSA_SC_SB_EEES9_SE_SG_Li384ELb1ELb0ELb0ELb0EEENS1_36VarlenDynamicPersistentTileSchedulerILi192ELi128ELi384ELi32ELb0ELb0ELb1ELb1ELb1ELb1EEEEEEEEEvNT_6ParamsE)
        /*0008*/ 	.word	0x00000080


	//----- nvinfo : EIATTR_FRAME_SIZE
	.align		4
.L_23:
        /*000c*/ 	.byte	0x04, 0x11
        /*000e*/ 	.short	(.L_25 - .L_24)
	.align		4
.L_24:
        /*0010*/ 	.word	index@(_ZN7cutlass13device_kernelIN5flash11enable_sm90INS1_16FlashAttnFwdSm90INS1_25CollectiveMainloopFwdSm90ILi2EN4cute5tupleIJNS5_1CILi1EEES8_S8_EEENS6_IJNS7_ILi192EEENS7_ILi128EEENS7_ILi64EEEEEELi64ENS_10bfloat16_tEfNS_4arch4Sm90ELb1ELb0ELb1ELb1ELb0ELb1ELb0ELb1ELb1ELb0ELb0ELb0EEENS1_21CollectiveEpilogueFwdINS6_IJSA_SC_SB_EEES9_SE_SG_Li384ELb1ELb0ELb0ELb0EEENS1_36VarlenDynamicPersistentTileSchedulerILi192ELi128ELi384ELi32ELb0ELb0ELb1ELb1ELb1ELb1EEEEEEEEEvNT_6ParamsE)
        /*0014*/ 	.word	0x00000048


	//----- nvinfo : EIATTR_REGCOUNT
	.align		4
.L_25:
        /*0018*/ 	.byte	0x04, 0x2f
        /*001a*/ 	.short	(.L_27 - .L_26)
	.align		4
.L_26:
        /*001c*/ 	.word	index@(_ZN7cutlass13device_kernelIN5flash11enable_sm90INS1_16FlashAttnFwdSm90INS1_25CollectiveMainloopFwdSm90ILi2EN4cute5tupleIJNS5_1CILi1EEES8_S8_EEENS6_IJNS7_ILi192EEENS7_ILi128EEENS7_ILi64EEEEEELi64ENS_10bfloat16_tEfNS_4arch4Sm90ELb1ELb0ELb1ELb1ELb0ELb0ELb0ELb1ELb1ELb0ELb0ELb0EEENS1_21CollectiveEpilogueFwdINS6_IJSA_SC_SB_EEES9_SE_SG_Li384ELb1ELb0ELb0ELb0EEENS1_36VarlenDynamicPersistentTileSchedulerILi192ELi128ELi384ELi32ELb0ELb0ELb1ELb1ELb1ELb1EEEEEEEEEvNT_6ParamsE)
        /*0020*/ 	.word	0x00000080


	//----- nvinfo : EIATTR_FRAME_SIZE
	.align		4
.L_27:
        /*0024*/ 	.byte	0x04, 0x11
        /*0026*/ 	.short	(.L_29 - .L_28)
	.align		4
.L_28:
        /*0028*/ 	.word	index@(_ZN7cutlass13device_kernelIN5flash11enable_sm90INS1_16FlashAttnFwdSm90INS1_25CollectiveMainloopFwdSm90ILi2EN4cute5tupleIJNS5_1CILi1EEES8_S8_EEENS6_IJNS7_ILi192EEENS7_ILi128EEENS7_ILi64EEEEEELi64ENS_10bfloat16_tEfNS_4arch4Sm90ELb1ELb0ELb1ELb1ELb0ELb0ELb0ELb1ELb1ELb0ELb0ELb0EEENS1_21CollectiveEpilogueFwdINS6_IJSA_SC_SB_EEES9_SE_SG_Li384ELb1ELb0ELb0ELb0EEENS1_36VarlenDynamicPersistentTileSchedulerILi192ELi128ELi384ELi32ELb0ELb0ELb1ELb1ELb1ELb1EEEEEEEEEvNT_6ParamsE)
        /*002c*/ 	.word	0x00000010


	//----- nvinfo : EIATTR_REGCOUNT
	.align		4
.L_29:
        /*0030*/ 	.byte	0x04, 0x2f
        /*0032*/ 	.short	(.L_31 - .L_30)
	.align		4
.L_30:
        /*0034*/ 	.word	index@(_ZN7cutlass13device_kernelIN5flash11enable_sm90INS1_16FlashAttnFwdSm90INS1_25CollectiveMainloopFwdSm90ILi2EN4cute5tupleIJNS5_1CILi1EEES8_S8_EEENS6_IJNS7_ILi192EEENS7_ILi128EEENS7_ILi64EEEEEELi64ENS_10bfloat16_tEfNS_4arch4Sm90ELb1ELb0ELb1ELb0ELb0ELb0ELb0ELb1ELb1ELb0ELb0ELb0EEENS1_21CollectiveEpilogueFwdINS6_IJSA_SC_SB_EEES9_SE_SG_Li384ELb0ELb0ELb0ELb0EEENS1_30DynamicPersistentTileSchedulerILi384ELi32ELb0ELb0ELb1EEEEEEEEEvNT_6ParamsE)
        /*0038*/ 	.word	0x00000080


	//----- nvinfo : EIATTR_FRAME_SIZE
	.align		4
.L_31:
        /*003c*/ 	.byte	0x04, 0x11
        /*003e*/ 	.short	(.L_33 - .L_32)
	.align		4
.L_32:
        /*0040*/ 	.word	index@(_ZN7cutlass13device_kernelIN5flash11enable_sm90INS1_16FlashAttnFwdSm90INS1_25CollectiveMainloopFwdSm90ILi2EN4cute5tupleIJNS5_1CILi1EEES8_S8_EEENS6_IJNS7_ILi192EEENS7_ILi128EEENS7_ILi64EEEEEELi64ENS_10bfloat16_tEfNS_4arch4Sm90ELb1ELb0ELb1ELb0ELb0ELb0ELb0ELb1ELb1ELb0ELb0ELb0EEENS1_21CollectiveEpilogueFwdINS6_IJSA_SC_SB_EEES9_SE_SG_Li384ELb0ELb0ELb0ELb0EEENS1_30DynamicPersistentTileSchedulerILi384ELi32ELb0ELb0ELb1EEEEEEEEEvNT_6ParamsE)
        /*0044*/ 	.word	0x00000000


	//----- nvinfo : EIATTR_REGCOUNT
	.align		4
.L_33:
        /*0048*/ 	.byte	0x04, 0x2f
        /*004a*/ 	.short	(.L_35 - .L_34)
	.align		4
.L_34:
        /*004c*/ 	.word	index@(_ZN7cutlass13device_kernelIN5flash11enable_sm90INS1_16FlashAttnFwdSm90INS1_25CollectiveMainloopFwdSm90ILi2EN4cute5tupleIJNS5_1CILi1EEES8_S8_EEENS6_IJNS7_ILi192EEENS7_ILi128EEENS7_ILi64EEEEEELi64ENS_10bfloat16_tEfNS_4arch4Sm90ELb0ELb1ELb1ELb1ELb0ELb1ELb0ELb1ELb1ELb0ELb0ELb0EEENS1_21CollectiveEpilogueFwdINS6_IJSA_SC_SB_EEES9_SE_SG_Li384ELb1ELb0ELb0ELb0EEENS1_36VarlenDynamicPersistentTileSchedulerILi192ELi128ELi384ELi32ELb0ELb0ELb1ELb1ELb0ELb1EEEEEEEEEvNT_6ParamsE)
        /*0050*/ 	.word	0x00000080


	//----- nvinfo : EIATTR_FRAME_SIZE
	.align		4
.L_35:
        /*0054*/ 	.byte	0x04, 0x11
        /*0056*/ 	.short	(.L_37 - .L_36)
	.align		4
.L_36:
        /*0058*/ 	.word	index@(_ZN7cutlass13device_kernelIN5flash11enable_sm90INS1_16FlashAttnFwdSm90INS1_25CollectiveMainloopFwdSm90ILi2EN4cute5tupleIJNS5_1CILi1EEES8_S8_EEENS6_IJNS7_ILi192EEENS7_ILi128EEENS7_ILi64EEEEEELi64ENS_10bfloat16_tEfNS_4arch4Sm90ELb0ELb1ELb1ELb1ELb0ELb1ELb0ELb1ELb1ELb0ELb0ELb0EEENS1_21CollectiveEpilogueFwdINS6_IJSA_SC_SB_EEES9_SE_SG_Li384ELb1ELb0ELb0ELb0EEENS1_36VarlenDynamicPersistentTileSchedulerILi192ELi128ELi384ELi32ELb0ELb0ELb1ELb1ELb0ELb1EEEEEEEEEvNT_6ParamsE)
        /*005c*/ 	.word	0x00000048


	//----- nvinfo : EIATTR_REGCOUNT
	.align		4
.L_37:
        /*0060*/ 	.byte	0x04, 0x2f
        /*0062*/ 	.short	(.L_39 - .L_38)
	.align		4
.L_38:
        /*0064*/ 	.word	index@(_ZN7cutlass13device_kernelIN5flash11enable_sm90INS1_16FlashAttnFwdSm90INS1_25CollectiveMainloopFwdSm90ILi2EN4cute5tupleIJNS5_1CILi1EEES8_S8_EEENS6_IJNS7_ILi192EEENS7_ILi128EEENS7_ILi64EEEEEELi64ENS_10bfloat16_tEfNS_4arch4Sm90ELb0ELb1ELb1ELb1ELb0ELb0ELb0ELb1ELb1ELb0ELb0ELb0EEENS1_21CollectiveEpilogueFwdINS6_IJSA_SC_SB_EEES9_SE_SG_Li384ELb1ELb0ELb0ELb0EEENS1_36VarlenDynamicPersistentTileSchedulerILi192ELi128ELi384ELi32ELb0ELb0ELb1ELb1ELb0ELb1EEEEEEEEEvNT_6ParamsE)
        /*0068*/ 	.word	0x00000080


	//----- nvinfo : EIATTR_FRAME_SIZE
	.align		4
.L_39:
        /*006c*/ 	.byte	0x04, 0x11
        /*006e*/ 	.short	(.L_41 - .L_40)
	.align		4
.L_40:
        /*0070*/ 	.word	index@(_ZN7cutlass13device_kernelIN5flash11enable_sm90INS1_16FlashAttnFwdSm90INS1_25CollectiveMainloopFwdSm90ILi2EN4cute5tupleIJNS5_1CILi1EEES8_S8_EEENS6_IJNS7_ILi192EEENS7_ILi128EEENS7_ILi64EEEEEELi64ENS_10bfloat16_tEfNS_4arch4Sm90ELb0ELb1ELb1ELb1ELb0ELb0ELb0ELb1ELb1ELb0ELb0ELb0EEENS1_21CollectiveEpilogueFwdINS6_IJSA_SC_SB_EEES9_SE_SG_Li384ELb1ELb0ELb0ELb0EEENS1_36VarlenDynamicPersistentTileSchedulerILi192ELi128ELi384ELi32ELb0ELb0ELb1ELb1ELb0ELb1EEEEEEEEEvNT_6ParamsE)
        /*0074*/ 	.word	0x00000010


	//----- nvinfo : EIATTR_REGCOUNT
	.align		4
.L_41:
        /*0078*/ 	.byte	0x04, 0x2f
        /*007a*/ 	.short	(.L_43 - .L_42)
	.align		4
.L_42:
        /*007c*/ 	.word	index@(_ZN7cutlass13device_kernelIN5flash11enable_sm90INS1_16FlashAttnFwdSm90INS1_25CollectiveMainloopFwdSm90ILi2EN4cute5tupleIJNS5_1CILi1EEES8_S8_EEENS6_IJNS7_ILi192EEENS7_ILi128EEENS7_ILi64EEEEEELi64ENS_10bfloat16_tEfNS_4arch4Sm90ELb0ELb1ELb1ELb0ELb0ELb0ELb0ELb1ELb1ELb0ELb0ELb0EEENS1_21CollectiveEpilogueFwdINS6_IJSA_SC_SB_EEES9_SE_SG_Li384ELb0ELb0ELb0ELb0EEENS1_30DynamicPersistentTileSchedulerILi384ELi32ELb0ELb0ELb1EEEEEEEEEvNT_6ParamsE)
        /*0080*/ 	.word	0x00000080


	//----- nvinfo : EIATTR_FRAME_SIZE
	.align		4
.L_43:
        /*0084*/ 	.byte	0x04, 0x11
        /*0086*/ 	.short	(.L_45 - .L_44)
	.align		4
.L_44:
        /*0088*/ 	.word	index@(_ZN7cutlass13device_kernelIN5flash11enable_sm90INS1_16FlashAttnFwdSm90INS1_25CollectiveMainloopFwdSm90ILi2EN4cute5tupleIJNS5_1CILi1EEES8_S8_EEENS6_IJNS7_ILi192EEENS7_ILi128EEENS7_ILi64EEEEEELi64ENS_10bfloat16_tEfNS_4arch4Sm90ELb0ELb1ELb1ELb0ELb0ELb0ELb0ELb1ELb1ELb0ELb0ELb0EEENS1_21CollectiveEpilogueFwdINS6_IJSA_SC_SB_EEES9_SE_SG_Li384ELb0ELb0ELb0ELb0EEENS1_30DynamicPersistentTileSchedulerILi384ELi32ELb0ELb0ELb1EEEEEEEEEvNT_6ParamsE)
        /*008c*/ 	.word	0x00000000


	//----- nvinfo : EIATTR_REGCOUNT
	.align		4
.L_45:
        /*0090*/ 	.byte	0x04, 0x2f
        /*0092*/ 	.short	(.L_47 - .L_46)
	.align		4
.L_46:
        /*0094*/ 	.word	index@(_ZN7cutlass13device_kernelIN5flash11enable_sm90INS1_16FlashAttnFwdSm90INS1_25CollectiveMainloopFwdSm90ILi2EN4cute5tupleIJNS5_1CILi1EEES8_S8_EEENS6_IJNS7_ILi192EEESA_NS7_ILi64EEEEEELi64ENS_10bfloat16_tEfNS_4arch4Sm90ELb0ELb0ELb1ELb1ELb0ELb1ELb0ELb0ELb1ELb0ELb0ELb0EEENS1_21CollectiveEpilogueFwdINS6_IJSA_SB_SA_EEES9_SD_SF_Li384ELb1ELb0ELb0ELb0EEENS1_36VarlenDynamicPersistentTileSchedulerILi192ELi192ELi384ELi32ELb0ELb0ELb1ELb0ELb1ELb1EEEEEEEEEvNT_6ParamsE)
        /*0098*/ 	.word	0x00000080


	//----- nvinfo : EIATTR_FRAME_SIZE
	.align		4
.L_47:
        /*009c*/ 	.byte	0x04, 0x11
        /*009e*/ 	.short	(.L_49 - .L_48)
	.align		4
.L_48:
        /*00a0*/ 	.word	index@(_ZN7cutlass13device_kernelIN5flash11enable_sm90INS1_16FlashAttnFwdSm90INS1_25CollectiveMainloopFwdSm90ILi2EN4cute5tupleIJNS5_1CILi1EEES8_S8_EEENS6_IJNS7_ILi192EEESA_NS7_ILi64EEEEEELi64ENS_10bfloat16_tEfNS_4arch4Sm90ELb0ELb0ELb1ELb1ELb0ELb1ELb0ELb0ELb1ELb0ELb0ELb0EEENS1_21CollectiveEpilogueFwdINS6_IJSA_SB_SA_EEES9_SD_SF_Li384ELb1ELb0ELb0ELb0EEENS1_36VarlenDynamicPersistentTileSchedulerILi192ELi192ELi384ELi32ELb0ELb0ELb1ELb0ELb1ELb1EEEEEEEEEvNT_6ParamsE)
        /*00a4*/ 	.word	0x00000090


	//----- nvinfo : EIATTR_REGCOUNT
	.align		4
.L_49:
        /*00a8*/ 	.byte	0x04, 0x2f
        /*00aa*/ 	.short	(.L_51 - .L_50)
	.align		4
.L_50:
        /*00ac*/ 	.word	index@(_ZN7cutlass13device_kernelIN5flash11enable_sm90INS1_16FlashAttnFwdSm90INS1_25CollectiveMainloopFwdSm90ILi2EN4cute5tupleIJNS5_1CILi1EEES8_S8_EEENS6_IJNS7_ILi192EEESA_NS7_ILi64EEEEEELi64ENS_10bfloat16_tEfNS_4arch4Sm90ELb0ELb0ELb1ELb1ELb0ELb0ELb0ELb0ELb1ELb0ELb0ELb0EEENS1_21CollectiveEpilogueFwdINS6_IJSA_SB_SA_EEES9_SD_SF_Li384ELb1ELb0ELb0ELb0EEENS1_36VarlenDynamicPersistentTileSchedulerILi192ELi192ELi384ELi32ELb0ELb0ELb1ELb0ELb1ELb1EEEEEEEEEvNT_6ParamsE)
        /*00b0*/ 	.word	0x00000080


	//----- nvinfo : EIATTR_FRAME_SIZE
	.align		4
.L_51:
        /*00b4*/ 	.byte	0x04, 0x11
        /*00b6*/ 	.short	(.L_53 - .L_52)
	.align		4
.L_52:
        /*00b8*/ 	.word	index@(_ZN7cutlass13device_kernelIN5flash11enable_sm90INS1_16FlashAttnFwdSm90INS1_25CollectiveMainloopFwdSm90ILi2EN4cute5tupleIJNS5_1CILi1EEES8_S8_EEENS6_IJNS7_ILi192EEESA_NS7_ILi64EEEEEELi64ENS_10bfloat16_tEfNS_4arch4Sm90ELb0ELb0ELb1ELb1ELb0ELb0ELb0ELb0ELb1ELb0ELb0ELb0EEENS1_21CollectiveEpilogueFwdINS6_IJSA_SB_SA_EEES9_SD_SF_Li384ELb1ELb0ELb0ELb0EEENS1_36VarlenDynamicPersistentTileSchedulerILi192ELi192ELi384ELi32ELb0ELb0ELb1ELb0ELb1ELb1EEEEEEEEEvNT_6ParamsE)
        /*00bc*/ 	.word	0x00000020


	//----- nvinfo : EIATTR_REGCOUNT
	.align		4
.L_53:
        /*00c0*/ 	.byte	0x04, 0x2f
        /*00c2*/ 	.short	(.L_55 - .L_54)
	.align		4
.L_54:
        /*00c4*/ 	.word	index@(_ZN7cutlass13device_kernelIN5flash11enable_sm90INS1_16FlashAttnFwdSm90INS1_25CollectiveMainloopFwdSm90ILi2EN4cute5tupleIJNS5_1CILi1EEES8_S8_EEENS6_IJNS7_ILi192EEESA_NS7_ILi64EEEEEELi64ENS_10bfloat16_tEfNS_4arch4Sm90ELb0ELb0ELb1ELb0ELb0ELb0ELb0ELb0ELb1ELb0ELb0ELb0EEENS1_21CollectiveEpilogueFwdINS6_IJSA_SB_SA_EEES9_SD_SF_Li384ELb0ELb0ELb0ELb0EEENS1_29StaticPersistentTileSchedulerILb0EEEEEEEEEvNT_6ParamsE)
        /*00c8*/ 	.word	0x00000080


	//----- nvinfo : EIATTR_FRAME_SIZE
	.align		4
.L_55:
        /*00cc*/ 	.byte	0x04, 0x11
        /*00ce*/ 	.short	(.L_57 - .L_56)
	.align		4
.L_56:
        /*00d0*/ 	.word	index@(_ZN7cutlass13device_kernelIN5flash11enable_sm90INS1_16FlashAttnFwdSm90INS1_25CollectiveMainloopFwdSm90ILi2EN4cute5tupleIJNS5_1CILi1EEES8_S8_EEENS6_IJNS7_ILi192EEESA_NS7_ILi64EEEEEELi64ENS_10bfloat16_tEfNS_4arch4Sm90ELb0ELb0ELb1ELb0ELb0ELb0ELb0ELb0ELb1ELb0ELb0ELb0EEENS1_21CollectiveEpilogueFwdINS6_IJSA_SB_SA_EEES9_SD_SF_Li384ELb0ELb0ELb0ELb0EEENS1_29StaticPersistentTileSchedulerILb0EEEEEEEEEvNT_6ParamsE)
        /*00d4*/ 	.word	0x00000018


	//----- nvinfo : EIATTR_MIN_STACK_SIZE
	.align		4
.L_57:
        /*00d8*/ 	.byte	0x04, 0x12
        /*00da*/ 	.short	(.L_59 - .L_58)
	.align		4
.L_58:
        /*00dc*/ 	.word	index@(_ZN7cutlass13device_kernelIN5flash11enable_sm90INS1_16FlashAttnFwdSm90INS1_25CollectiveMainloopFwdSm90ILi2EN4cute5tupleIJNS5_1CILi1EEES8_S8_EEENS6_IJNS7_ILi192EEESA_NS7_ILi64EEEEEELi64ENS_10bfloat16_tEfNS_4arch4Sm90ELb0ELb0ELb1ELb0ELb0ELb0ELb0ELb0ELb1ELb0ELb0ELb0EEENS1_21CollectiveEpilogueFwdINS6_IJSA_SB_SA_EEES9_SD_SF_Li384ELb0ELb0ELb0ELb0EEENS1_29StaticPersistentTileSchedulerILb0EEEEEEEEEvNT_6ParamsE)
        /*00e0*/ 	.word	0x00000018


	//----- nvinfo : EIATTR_MIN_STACK_SIZE
	.align		4
.L_59:
        /*00e4*/ 	.byte	0x04, 0x12
        /*00e6*/ 	.short	(.L_61 - .L_60)
	.align		4
.L_60:
        /*00e8*/ 	.word	index@(_ZN7cutlass13device_kernelIN5flash11enable_sm90INS1_16FlashAttnFwdSm90INS1_25CollectiveMainloopFwdSm90ILi2EN4cute5tupleIJNS5_1CILi1EEES8_S8_EEENS6_IJNS7_ILi192EEESA_NS7_ILi64EEEEEELi64ENS_10bfloat16_tEfNS_4arch4Sm90ELb0ELb0ELb1ELb1ELb0ELb0ELb0ELb0ELb1ELb0ELb0ELb0EEENS1_21CollectiveEpilogueFwdINS6_IJSA_SB_SA_EEES9_SD_SF_Li384ELb1ELb0ELb0ELb0EEENS1_36VarlenDynamicPersistentTileSchedulerILi192ELi192ELi384ELi32ELb0ELb0ELb1ELb0ELb1ELb1EEEEEEEEEvNT_6ParamsE)
        /*00ec*/ 	.word	0x00000020


	//----- nvinfo : EIATTR_MIN_STACK_SIZE
	.align		4
.L_61:
        /*00f0*/ 	.byte	0x04, 0x12
        /*00f2*/ 	.short	(.L_63 - .L_62)
	.align		4
.L_62:
        /*00f4*/ 	.word	index@(_ZN7cutlass13device_kernelIN5flash11enable_sm90INS1_16FlashAttnFwdSm90INS1_25CollectiveMainloopFwdSm90ILi2EN4cute5tupleIJNS5_1CILi1EEES8_S8_EEENS6_IJNS7_ILi192EEESA_NS7_ILi64EEEEEELi64ENS_10bfloat16_tEfNS_4arch4Sm90ELb0ELb0ELb1ELb1ELb0ELb1ELb0ELb0ELb1ELb0ELb0ELb0EEENS1_21CollectiveEpilogueFwdINS6_IJSA_SB_SA_EEES9_SD_SF_Li384ELb1ELb0ELb0ELb0EEENS1_36VarlenDynamicPersistentTileSchedulerILi192ELi192ELi384ELi32ELb0ELb0ELb1ELb0ELb1ELb1EEEEEEEEEvNT_6ParamsE)
        /*00f8*/ 	.word	0x00000090


	//----- nvinfo : EIATTR_MIN_STACK_SIZE
	.align		4
.L_63:
        /*00fc*/ 	.byte	0x04, 0x12
        /*00fe*/ 	.short	(.L_65 - .L_64)
	.align		4
.L_64:
        /*0100*/ 	.word	index@(_ZN7cutlass13device_kernelIN5flash11enable_sm90INS1_16FlashAttnFwdSm90INS1_25CollectiveMainloopFwdSm90ILi2EN4cute5tupleIJNS5_1CILi1EEES8_S8_EEENS6_IJNS7_ILi192EEENS7_ILi128EEENS7_ILi64EEEEEELi64ENS_10bfloat16_tEfNS_4arch4Sm90ELb0ELb1ELb1ELb0ELb0ELb0ELb0ELb1ELb1ELb0ELb0ELb0EEENS1_21CollectiveEpilogueFwdINS6_IJSA_SC_SB_EEES9_SE_SG_Li384ELb0ELb0ELb0ELb0EEENS1_30DynamicPersistentTileSchedulerILi384ELi32ELb0ELb0ELb1EEEEEEEEEvNT_6ParamsE)
        /*0104*/ 	.word	0x00000000


	//----- nvinfo : EIATTR_MIN_STACK_SIZE
	.align		4
.L_65:
        /*0108*/ 	.byte	0x04, 0x12
        /*010a*/ 	.short	(.L_67 - .L_66)
	.align		4
.L_66:
        /*010c*/ 	.word	index@(_ZN7cutlass13device_kernelIN5flash11enable_sm90INS1_16FlashAttnFwdSm90INS1_25CollectiveMainloopFwdSm90ILi2EN4cute5tupleIJNS5_1CILi1EEES8_S8_EEENS6_IJNS7_ILi192EEENS7_ILi128EEENS7_ILi64EEEEEELi64ENS_10bfloat16_tEfNS_4arch4Sm90ELb0ELb1ELb1ELb1ELb0ELb0ELb0ELb1ELb1ELb0ELb0ELb0EEENS1_21CollectiveEpilogueFwdINS6_IJSA_SC_SB_EEES9_SE_SG_Li384ELb1ELb0ELb0ELb0EEENS1_36VarlenDynamicPersistentTileSchedulerILi192ELi128ELi384ELi32ELb0ELb0ELb1ELb1ELb0ELb1EEEEEEEEEvNT_6ParamsE)
        /*0110*/ 	.word	0x00000010


	//----- nvinfo : EIATTR_MIN_STACK_SIZE
	.align		4
.L_67:
        /*0114*/ 	.byte	0x04, 0x12
        /*0116*/ 	.short	(.L_69 - .L_68)
	.align		4
.L_68:
        /*0118*/ 	.word	index@(_ZN7cutlass13device_kernelIN5flash11enable_sm90INS1_16FlashAttnFwdSm90INS1_25CollectiveMainloopFwdSm90ILi2EN4cute5tupleIJNS5_1CILi1EEES8_S8_EEENS6_IJNS7_ILi192EEENS7_ILi128EEENS7_ILi64EEEEEELi64ENS_10bfloat16_tEfNS_4arch4Sm90ELb0ELb1ELb1ELb1ELb0ELb1ELb0ELb1ELb1ELb0ELb0ELb0EEENS1_21CollectiveEpilogueFwdINS6_IJSA_SC_SB_EEES9_SE_SG_Li384ELb1ELb0ELb0ELb0EEENS1_36VarlenDynamicPersistentTileSchedulerILi192ELi128ELi384ELi32ELb0ELb0ELb1ELb1ELb0ELb1EEEEEEEEEvNT_6ParamsE)
        /*011c*/ 	.word	0x00000048


	//----- nvinfo : EIATTR_MIN_STACK_SIZE
	.align		4
.L_69:
        /*0120*/ 	.byte	0x04, 0x12
        /*0122*/ 	.short	(.L_71 - .L_70)
	.align		4
.L_70:
        /*0124*/ 	.word	index@(_ZN7cutlass13device_kernelIN5flash11enable_sm90INS1_16FlashAttnFwdSm90INS1_25CollectiveMainloopFwdSm90ILi2EN4cute5tupleIJNS5_1CILi1EEES8_S8_EEENS6_IJNS7_ILi192EEENS7_ILi128EEENS7_ILi64EEEEEELi64ENS_10bfloat16_tEfNS_4arch4Sm90ELb1ELb0ELb1ELb0ELb0ELb0ELb0ELb1ELb1ELb0ELb0ELb0EEENS1_21CollectiveEpilogueFwdINS6_IJSA_SC_SB_EEES9_SE_SG_Li384ELb0ELb0ELb0ELb0EEENS1_30DynamicPersistentTileSchedulerILi384ELi32ELb0ELb0ELb1EEEEEEEEEvNT_6ParamsE)
        /*0128*/ 	.word	0x00000000


	//----- nvinfo : EIATTR_MIN_STACK_SIZE
	.align		4
.L_71:
        /*012c*/ 	.byte	0x04, 0x12
        /*012e*/ 	.short	(.L_73 - .L_72)
	.align		4
.L_72:
        /*0130*/ 	.word	index@(_ZN7cutlass13device_kernelIN5flash11enable_sm90INS1_16FlashAttnFwdSm90INS1_25CollectiveMainloopFwdSm90ILi2EN4cute5tupleIJNS5_1CILi1EEES8_S8_EEENS6_IJNS7_ILi192EEENS7_ILi128EEENS7_ILi64EEEEEELi64ENS_10bfloat16_tEfNS_4arch4Sm90ELb1ELb0ELb1ELb1ELb0ELb0ELb0ELb1ELb1ELb0ELb0ELb0EEENS1_21CollectiveEpilogueFwdINS6_IJSA_SC_SB_EEES9_SE_SG_Li384ELb1ELb0ELb0ELb0EEENS1_36VarlenDynamicPersistentTileSchedulerILi192ELi128ELi384ELi32ELb0ELb0ELb1ELb1ELb1ELb1EEEEEEEEEvNT_6ParamsE)
        /*0134*/ 	.word	0x00000010


	//----- nvinfo : EIATTR_MIN_STACK_SIZE
	.align		4
.L_73:
        /*0138*/ 	.byte	0x04, 0x12
        /*013a*/ 	.short	(.L_75 - .L_74)
	.align		4
.L_74:
        /*013c*/ 	.word	index@(_ZN7cutlass13device_kernelIN5flash11enable_sm90INS1_16FlashAttnFwdSm90INS1_25CollectiveMainloopFwdSm90ILi2EN4cute5tupleIJNS5_1CILi1EEES8_S8_EEENS6_IJNS7_ILi192EEENS7_ILi128EEENS7_ILi64EEEEEELi64ENS_10bfloat16_tEfNS_4arch4Sm90ELb1ELb0ELb1ELb1ELb0ELb1ELb0ELb1ELb1ELb0ELb0ELb0EEENS1_21CollectiveEpilogueFwdINS6_IJSA_SC_SB_EEES9_SE_SG_Li384ELb1ELb0ELb0ELb0EEENS1_36VarlenDynamicPersistentTileSchedulerILi192ELi128ELi384ELi32ELb0ELb0ELb1ELb1ELb1ELb1EEEEEEEEEvNT_6ParamsE)
        /*0140*/ 	.word	0x00000048
.L_75:


//--------------------- .nv.compat                --------------------------
	.section	.nv.compat,"",@"SHT_CUDA_COMPAT_INFO"
	.align	4
        /*0000*/ 	.byte	0x02, 0x09, 0x01, 0x00, 0x02, 0x02, 0x04, 0x00, 0x02, 0x05, 0x05, 0x00, 0x03, 0x07, 0x01, 0x01
        /*0010*/ 	.byte	0x02, 0x03, 0x01, 0x00, 0x02, 0x06, 0x01, 0x00, 0x04, 0x0b, 0x08, 0x00, 0x00, 0x00, 0x00, 0x00
        /*0020*/ 	.byte	0x00, 0x00, 0x00, 0x00


//--------------------- .nv.info._ZN7cutlass13device_kernelIN5flash11enable_sm90INS1_16FlashAttnFwdSm90INS1_25CollectiveMainloopFwdSm90ILi2EN4cute5tupleIJNS5_1CILi1EEES8_S8_EEENS6_IJNS7_ILi192EEESA_NS7_ILi64EEEEEELi64ENS_10bfloat16_tEfNS_4arch4Sm90ELb0ELb0ELb1ELb0ELb0ELb0ELb0ELb0ELb1ELb0ELb0ELb0EEENS1_21CollectiveEpilogueFwdINS6_IJSA_SB_SA_EEES9_SD_SF_Li384ELb0ELb0ELb0ELb0EEENS1_29StaticPersistentTileSchedulerILb0EEEEEEEEEvNT_6ParamsE --------------------------
	.section	.nv.info._ZN7cutlass13device_kernelIN5flash11enable_sm90INS1_16FlashAttnFwdSm90INS1_25CollectiveMainloopFwdSm90ILi2EN4cute5tupleIJNS5_1CILi1EEES8_S8_EEENS6_IJNS7_ILi192EEESA_NS7_ILi64EEEEEELi64ENS_10bfloat16_tEfNS_4arch4Sm90ELb0ELb0ELb1ELb0ELb0ELb0ELb0ELb0ELb1ELb0ELb0ELb0EEENS1_21CollectiveEpilogueFwdINS6_IJSA_SB_SA_EEES9_SD_SF_Li384ELb0ELb0ELb0ELb0EEENS1_29StaticPersistentTileSchedulerILb0EEEEEEEEEvNT_6ParamsE,"",@"SHT_CUDA_INFO"
	.sectionflags	@""
	.align	4


	//----- nvinfo : EIATTR_CUDA_API_VERSION
	.align		4
        /*0000*/ 	.byte	0x04, 0x37
        /*0002*/ 	.short	(.L_77 - .L_76)
.L_76:
        /*0004*/ 	.word	0x00000082


	//----- nvinfo : EIATTR_KPARAM_INFO
	.align		4
.L_77:
        /*0008*/ 	.byte	0x04, 0x17
        /*000a*/ 	.short	(.L_79 - .L_78)
.L_78:
        /*000c*/ 	.word	0x00000000
        /*0010*/ 	.short	0x0000
        /*0012*/ 	.short	0x0070
        /*0014*/ 	.byte	0x00, 0xf0, 0x01, 0x2e


	//----- nvinfo : EIATTR_SPARSE_MMA_MASK
	.align		4
.L_79:
        /*0018*/ 	.byte	0x03, 0x50
        /*001a*/ 	.short	0x0000


	//----- nvinfo : EIATTR_MAXREG_COUNT
	.align		4
        /*001c*/ 	.byte	0x03, 0x1b
        /*001e*/ 	.short	0x0080


	//----- nvinfo : EIATTR_NUM_BARRIERS
	.align		4
        /*0020*/ 	.byte	0x02, 0x4c
        /*0022*/ 	.byte	0x10
	.zero		1


	//----- nvinfo : EIATTR_EXTERNS
	.align		4
        /*0024*/ 	.byte	0x04, 0x0f
        /*0026*/ 	.short	(.L_81 - .L_80)


	//   ....[0]....
	.align		4
.L_80:
        /*0028*/ 	.word	index@(__assertfail)


	//----- nvinfo : EIATTR_ANNOTATIONS
	.align		4
.L_81:
        /*002c*/ 	.byte	0x04, 0x55
        /*002e*/ 	.short	(.L_83 - .L_82)


	//   ....[0]....
.L_82:
        /*0030*/ 	.word	0x00000001
        /*0034*/ 	.byte	0x30, 0x0e, 0x00, 0x00, 0x01, 0x00, 0x00, 0x00, 0x60, 0x0e, 0x00, 0x00, 0x01, 0x00, 0x00, 0x00
        /*0044*/ 	.byte	0x40, 0x11, 0x00, 0x00, 0x01, 0x00, 0x00, 0x00, 0x60, 0x12, 0x00, 0x00, 0x01, 0x00, 0x00, 0x00
        /*0054*/ 	.byte	0xd0, 0x4a, 0x00, 0x00, 0x01, 0x00, 0x00, 0x00, 0xe0, 0x82, 0x00, 0x00, 0x01, 0x00, 0x00, 0x00
        /*0064*/ 	.byte	0x70, 0x96, 0x00, 0x00, 0x01, 0x00, 0x00, 0x00, 0x50, 0x9a, 0x00, 0x00, 0x01, 0x00, 0x00, 0x00
        /*0074*/ 	.byte	0x40, 0x9d, 0x00, 0x00, 0x01, 0x00, 0x00, 0x00, 0x80, 0x9e, 0x00, 0x00, 0x01, 0x00, 0x00, 0x00
        /*0084*/ 	.byte	0x40, 0x9f, 0x00, 0x00, 0x01, 0x00, 0x00, 0x00, 0x60, 0xa6, 0x00, 0x00, 0x01, 0x00, 0x00, 0x00
        /*0094*/ 	.byte	0xe0, 0xa6, 0x00, 0x00, 0x01, 0x00, 0x00, 0x00, 0x40, 0xac, 0x00, 0x00, 0x01, 0x00, 0x00, 0x00
        /*00a4*/ 	.byte	0xf0, 0xac, 0x00, 0x00, 0x01, 0x00, 0x00, 0x00, 0xa0, 0xb1, 0x00, 0x00, 0x01, 0x00, 0x00, 0x00
        /*00b4*/ 	.byte	0x50, 0xb2, 0x00, 0x00, 0x01, 0x00, 0x00, 0x00, 0xf0, 0xb3, 0x00, 0x00


	//----- nvinfo : EIATTR_MERCURY_ISA_VERSION
	.align		4
.L_83:
        /*00c0*/ 	.byte	0x03, 0x5f
        /*00c2*/ 	.short	0x0101


	//----- nvinfo : EIATTR_INT_WARP_WIDE_INSTR_OFFSETS
	.align		4
        /*00c4*/ 	.byte	0x04, 0x31
        /*00c6*/ 	.short	(.L_85 - .L_84)


	//   ....[0]....
.L_84:
        /*00c8*/ 	.word	0x00000180


	//   ....[1]....
        /*00cc*/ 	.word	0x000001c0


	//   ....[2]....
        /*00d0*/ 	.word	0x00000250


	//   ....[3]....
        /*00d4*/ 	.word	0x00009b40


	//   ....[4]....
        /*00d8*/ 	.word	0x00009b80


	//----- nvinfo : EIATTR_COOP_GROUP_MASK_REGIDS
	.align		4
.L_85:
        /*00dc*/ 	.byte	0x04, 0x29
        /*00de*/ 	.short	(.L_87 - .L_86)


	//   ....[0]....
.L_86:
        /*00e0*/ 	.word	0xffffffff


	//   ....[1]....
        /*00e4*/ 	.word	0xffffffff


	//   ....[2]....
        /*00e8*/ 	.word	0xffffffff


	//   ....[3]....
        /*00ec*/ 	.word	0xffffffff


	//   ....[4]....
        /*00f0*/ 	.word	0xffffffff


	//   ....[5]....
        /*00f4*/ 	.word	0xffffffff


	//   ....[6]....
        /*00f8*/ 	.word	0xffffffff


	//   ....[7]....
        /*00fc*/ 	.word	0xffffffff


	//   ....[8]....
        /*0100*/ 	.word	0xffffffff


	//   ....[9]....
        /*0104*/ 	.word	0xffffffff


	//   ....[10]....
        /*0108*/ 	.word	0xffffffff


	//   ....[11]....
        /*010c*/ 	.word	0xffffffff


	//   ....[12]....
        /*0110*/ 	.word	0xffffffff


	//   ....[13]....
        /*0114*/ 	.word	0xffffffff


	//   ....[14]....
        /*0118*/ 	.word	0xffffffff


	//   ....[15]....
        /*011c*/ 	.word	0xffffffff


	//   ....[16]....
        /*0120*/ 	.word	0xffffffff


	//   ....[17]....
        /*0124*/ 	.word	0xffffffff


	//   ....[18]....
        /*0128*/ 	.word	0xffffffff


	//   ....[19]....
        /*012c*/ 	.word	0xffffffff


	//   ....[20]....
        /*0130*/ 	.word	0xffffffff


	//   ....[21]....
        /*0134*/ 	.word	0xffffffff


	//   ....[22]....
        /*0138*/ 	.word	0xffffffff


	//   ....[23]....
        /*013c*/ 	.word	0xffffffff


	//   ....[24]....
        /*0140*/ 	.word	0xffffffff


	//   ....[25]....
        /*0144*/ 	.word	0x0500000f


	//   ....[26]....
        /*0148*/ 	.word	0x0500000f


	//----- nvinfo : EIATTR_COOP_GROUP_INSTR_OFFSETS
	.align		4
.L_87:
        /*014c*/ 	.byte	0x04, 0x28
        /*014e*/ 	.short	(.L_89 - .L_88)


	//   ....[0]....
.L_88:
        /*0150*/ 	.word	0x00000060


	//   ....[1]....
        /*0154*/ 	.word	0x00000190


	//   ....[2]....
        /*0158*/ 	.word	0x00000230


	//   ....[3]....
        /*015c*/ 	.word	0x000003c0


	//   ....[4]....
        /*0160*/ 	.word	0x00000520


	//   ....[5]....
        /*0164*/ 	.word	0x00000640


	//   ....[6]....
        /*0168*/ 	.word	0x000007a0


	//   ....[7]....
        /*016c*/ 	.word	0x00000fe0


	//   ....[8]....
        /*0170*/ 	.word	0x00002f50


	//   ....[9]....
        /*0174*/ 	.word	0x00002f90


	//   ....[10]....
        /*0178*/ 	.word	0x00003770


	//   ....[11]....
        /*017c*/ 	.word	0x000037d0


	//   ....[12]....
        /*0180*/ 	.word	0x00004ab0


	//   ....[13]....
        /*0184*/ 	.word	0x00005d80


	//   ....[14]....
        /*0188*/ 	.word	0x00005e00


	//   ....[15]....
        /*018c*/ 	.word	0x00006bf0


	//   ....[16]....
        /*0190*/ 	.word	0x00006c50


	//   ....[17]....
        /*0194*/ 	.word	0x000081e0


	//   ....[18]....
        /*0198*/ 	.word	0x00008320


	//   ....[19]....
        /*019c*/ 	.word	0x00008360


	//   ....[20]....
        /*01a0*/ 	.word	0x000084b0


	//   ....[21]....
        /*01a4*/ 	.word	0x000084c0


	//   ....[22]....
        /*01a8*/ 	.word	0x00009060


	//   ....[23]....
        /*01ac*/ 	.word	0x000093f0


	//   ....[24]....
        /*01b0*/ 	.word	0x0000b660


	//   ....[25]....
        /*01b4*/ 	.word	0x0000bb00


	//   ....[26]....
        /*01b8*/ 	.word	0x0000bf40


	//----- nvinfo : EIATTR_REG_RECONFIG
	.align		4
.L_89:
        /*01bc*/ 	.byte	0x01, 0x54
	.zero		2


	//----- nvinfo : EIATTR_SYSCALL_OFFSETS
	.align		4
        /*01c0*/ 	.byte	0x04, 0x46
        /*01c2*/ 	.short	(.L_91 - .L_90)


	//   ....[0]....
.L_90:
        /*01c4*/ 	.word	0x00001250


	//   ....[1]....
        /*01c8*/ 	.word	0x00009810


	//   ....[2]....
        /*01cc*/ 	.word	0x00009940


	//   ....[3]....
        /*01d0*/ 	.word	0x00009a40


	//----- nvinfo : EIATTR_MBARRIER_INSTR_OFFSETS
	.align		4
.L_91:
        /*01d4*/ 	.byte	0x04, 0x39
        /*01d6*/ 	.short	(.L_93 - .L_92)


	//   ....[0]....
.L_92:
        /*01d8*/ 	.word	0x00000270
        /*01dc*/ 	.word	0x000000ff
        /*01e0*/ 	.word	0x00030800
        /*01e4*/ 	.short	0x0100
        /*01e6*/ 	.byte	0x06
	.zero		1


	//   ....[1]....
        /*01e8*/ 	.word	0x00000280
        /*01ec*/ 	.word	0x000000ff
        /*01f0*/ 	.word	0x00030820
        /*01f4*/ 	.short	0x0100
        /*01f6*/ 	.byte	0x06
	.zero		1


	//   ....[2]....
        /*01f8*/ 	.word	0x00000370
        /*01fc*/ 	.word	0x000000ff
        /*0200*/ 	.word	0x00030830
        /*0204*/ 	.short	0x0100
        /*0206*/ 	.byte	0x08
	.zero		1


	//   ....[3]....
        /*0208*/ 	.word	0x00000380
        /*020c*/ 	.word	0x000000ff
        /*0210*/ 	.word	0x00030840
        /*0214*/ 	.short	0x0100
        /*0216*/ 	.byte	0x08
	.zero		1


	//   ....[4]....
        /*0218*/ 	.word	0x00000390
        /*021c*/ 	.word	0x000000ff
        /*0220*/ 	.word	0x00030838
        /*0224*/ 	.short	0x0100
        /*0226*/ 	.byte	0x08
	.zero		1


	//   ....[5]....
        /*0228*/ 	.word	0x000003a0
        /*022c*/ 	.word	0x000000ff
        /*0230*/ 	.word	0x00030848
        /*0234*/ 	.short	0x0100
        /*0236*/ 	.byte	0x08
	.zero		1


	//   ....[6]....
        /*0238*/ 	.word	0x000004d0
        /*023c*/ 	.word	0x000000ff
        /*0240*/ 	.word	0x00030850
        /*0244*/ 	.short	0x0100
        /*0246*/ 	.byte	0x08
	.zero		1


	//   ....[7]....
        /*0248*/ 	.word	0x000004e0
        /*024c*/ 	.word	0x000000ff
        /*0250*/ 	.word	0x00030860
        /*0254*/ 	.short	0x0100
        /*0256*/ 	.byte	0x08
	.zero		1


	//   ....[8]....
        /*0258*/ 	.word	0x000004f0
        /*025c*/ 	.word	0x000000ff
        /*0260*/ 	.word	0x00030858
        /*0264*/ 	.short	0x0100
        /*0266*/ 	.byte	0x08
	.zero		1


	//   ....[9]....
        /*0268*/ 	.word	0x00000500
        /*026c*/ 	.word	0x000000ff
        /*0270*/ 	.word	0x00030868
        /*0274*/ 	.short	0x0100
        /*0276*/ 	.byte	0x08
	.zero		1


	//   ....[10]....
        /*0278*/ 	.word	0x000005f0
        /*027c*/ 	.word	0x000000ff
        /*0280*/ 	.word	0x00030870
        /*0284*/ 	.short	0x0100
        /*0286*/ 	.byte	0x06
	.zero		1


	//   ....[11]....
        /*0288*/ 	.word	0x00000600
        /*028c*/ 	.word	0x000000ff
        /*0290*/ 	.word	0x00030880
        /*0294*/ 	.short	0x0100
        /*0296*/ 	.byte	0x06
	.zero		1


	//   ....[12]....
        /*0298*/ 	.word	0x00000610
        /*029c*/ 	.word	0x000000ff
        /*02a0*/ 	.word	0x00030878
        /*02a4*/ 	.short	0x0100
        /*02a6*/ 	.byte	0x06
	.zero		1


	//   ....[13]....
        /*02a8*/ 	.word	0x00000620
        /*02ac*/ 	.word	0x000000ff
        /*02b0*/ 	.word	0x00030888
        /*02b4*/ 	.short	0x0100
        /*02b6*/ 	.byte	0x06
	.zero		1


	//   ....[14]....
        /*02b8*/ 	.word	0x00000750
        /*02bc*/ 	.word	0x000000ff
        /*02c0*/ 	.word	0x00030890
        /*02c4*/ 	.short	0x0100
        /*02c6*/ 	.byte	0x08
	.zero		1


	//   ....[15]....
        /*02c8*/ 	.word	0x00000760
        /*02cc*/ 	.word	0x000000ff
        /*02d0*/ 	.word	0x000308a0
        /*02d4*/ 	.short	0x0100
        /*02d6*/ 	.byte	0x08
	.zero		1


	//   ....[16]....
        /*02d8*/ 	.word	0x00000770
        /*02dc*/ 	.word	0x000000ff
        /*02e0*/ 	.word	0x00030898
        /*02e4*/ 	.short	0x0100
        /*02e6*/ 	.byte	0x08
	.zero		1


	//   ....[17]....
        /*02e8*/ 	.word	0x00000780
        /*02ec*/ 	.word	0x000000ff
        /*02f0*/ 	.word	0x000308a8
        /*02f4*/ 	.short	0x0100
        /*02f6*/ 	.byte	0x08
	.zero		1


	//   ....[18]....
        /*02f8*/ 	.word	0x000008b0
        /*02fc*/ 	.word	0x000000ff
        /*0300*/ 	.word	0x000308b0
        /*0304*/ 	.short	0x0100
        /*0306*/ 	.byte	0x08
	.zero		1


	//   ....[19]....
        /*0308*/ 	.word	0x000008c0
        /*030c*/ 	.word	0x000000ff
        /*0310*/ 	.word	0x000308c0
        /*0314*/ 	.short	0x0100
        /*0316*/ 	.byte	0x08
	.zero		1


	//   ....[20]....
        /*0318*/ 	.word	0x000008d0
        /*031c*/ 	.word	0x000000ff
        /*0320*/ 	.word	0x000308b8
        /*0324*/ 	.short	0x0100
        /*0326*/ 	.byte	0x08
	.zero		1


	//   ....[21]....
        /*0328*/ 	.word	0x000008e0
        /*032c*/ 	.word	0x000000ff
        /*0330*/ 	.word	0x000308c8
        /*0334*/ 	.short	0x0100
        /*0336*/ 	.byte	0x08
	.zero		1


	//   ....[22]....
        /*0338*/ 	.word	0x00001290
        /*033c*/ 	.word	0x000000ff
        /*0340*/ 	.word	0x00030800
        /*0344*/ 	.short	0x010a
        /*0346*/ 	.byte	0x28
	.zero		1


	//   ....[23]....
        /*0348*/ 	.word	0x00001320
        /*034c*/ 	.word	0x00000003
        /*0350*/ 	.word	0x00030830
        /*0354*/ 	.short	0x010a
        /*0356*/ 	.byte	0x3f
	.zero		1


	//   ....[24]....
        /*0358*/ 	.word	0x000013b0
        /*035c*/ 	.word	0x00000003
        /*0360*/ 	.word	0x00030830
        /*0364*/ 	.short	0x010a
        /*0366*/ 	.byte	0x3f
	.zero		1


	//   ....[25]....
        /*0368*/ 	.word	0x000039e0
        /*036c*/ 	.word	0x00000005
        /*0370*/ 	.word	0x00000000
        /*0374*/ 	.short	0x0101
        /*0376*/ 	.byte	0x3f
	.zero		1


	//   ....[26]....
        /*0378*/ 	.word	0x00004d00
        /*037c*/ 	.word	0x000000ff
        /*0380*/ 	.word	0x00030830
        /*0384*/ 	.short	0x010a
        /*0386*/ 	.byte	0x0a
	.zero		1


	//   ....[27]....
        /*0388*/ 	.word	0x00004d40
        /*038c*/ 	.word	0x000000ff
        /*0390*/ 	.word	0x00030830
        /*0394*/ 	.short	0x010a
        /*0396*/ 	.byte	0x0a
	.zero		1


	//   ....[28]....
        /*0398*/ 	.word	0x00004f40
        /*039c*/ 	.word	0x000000ff
        /*03a0*/ 	.word	0x00030850
        /*03a4*/ 	.short	0x010a
        /*03a6*/ 	.byte	0x0a
	.zero		1


	//   ....[29]....
        /*03a8*/ 	.word	0x00004f80
        /*03ac*/ 	.word	0x000000ff
        /*03b0*/ 	.word	0x00030850
        /*03b4*/ 	.short	0x010a
        /*03b6*/ 	.byte	0x0a
	.zero		1


	//   ....[30]....
        /*03b8*/ 	.word	0x000070e0
        /*03bc*/ 	.word	0x00000067
        /*03c0*/ 	.word	0x00000000
        /*03c4*/ 	.short	0x0101
        /*03c6*/ 	.byte	0x3f
	.zero		1


	//   ....[31]....
        /*03c8*/ 	.word	0x00007270
        /*03cc*/ 	.word	0x0000000a
        /*03d0*/ 	.word	0x00000000
        /*03d4*/ 	.short	0x0101
        /*03d6*/ 	.byte	0x3f
	.zero		1


	//   ....[32]....
        /*03d8*/ 	.word	0x00008260
        /*03dc*/ 	.word	0x000000ff
        /*03e0*/ 	.word	0x00030850
        /*03e4*/ 	.short	0x010a
        /*03e6*/ 	.byte	0x0c
	.zero		1


	//   ....[33]....
        /*03e8*/ 	.word	0x000082a0
        /*03ec*/ 	.word	0x000000ff
        /*03f0*/ 	.word	0x00030850
        /*03f4*/ 	.short	0x010a
        /*03f6*/ 	.byte	0x0c
	.zero		1


	//   ....[34]....
        /*03f8*/ 	.word	0x00008dc0
        /*03fc*/ 	.word	0x0000000c
        /*0400*/ 	.word	0x00000000
        /*0404*/ 	.short	0x0101
        /*0406*/ 	.byte	0x3f
	.zero		1


	//   ....[35]....
        /*0408*/ 	.word	0x00009300
        /*040c*/ 	.word	0x000000ff
        /*0410*/ 	.word	0x00000000
        /*0414*/ 	.short	0x0101
        /*0416*/ 	.byte	0x06
	.zero		1


	//   ....[36]....
        /*0418*/ 	.word	0x00009ec0
        /*041c*/ 	.word	0x00000007
        /*0420*/ 	.word	0x00030840
        /*0424*/ 	.short	0x010a
        /*0426*/ 	.byte	0x3f
	.zero		1


	//   ....[37]....
        /*0428*/ 	.word	0x0000a1a0
        /*042c*/ 	.word	0x00000019
        /*0430*/ 	.word	0x00030820
        /*0434*/ 	.short	0x010a
        /*0436*/ 	.byte	0x3f
	.zero		1


	//   ....[38]....
        /*0438*/ 	.word	0x0000a430
        /*043c*/ 	.word	0x00000005
        /*0440*/ 	.word	0x00030840
        /*0444*/ 	.short	0x010a
        /*0446*/ 	.byte	0x3f
	.zero		1


	//   ....[39]....
        /*0448*/ 	.word	0x0000a5d0
        /*044c*/ 	.word	0x00000004
        /*0450*/ 	.word	0x00000060
        /*0454*/ 	.short	0x010a
        /*0456*/ 	.byte	0x3f
	.zero		1


	//   ....[40]....
        /*0458*/ 	.word	0x0000aa20
        /*045c*/ 	.word	0x00000006
        /*0460*/ 	.word	0x00030840
        /*0464*/ 	.short	0x010a
        /*0466*/ 	.byte	0x3f
	.zero		1


	//   ....[41]....
        /*0468*/ 	.word	0x0000abc0
        /*046c*/ 	.word	0x00000006
        /*0470*/ 	.word	0x00000060
        /*0474*/ 	.short	0x010a
        /*0476*/ 	.byte	0x3f
	.zero		1


	//   ....[42]....
        /*0478*/ 	.word	0x0000af70
        /*047c*/ 	.word	0x00000005
        /*0480*/ 	.word	0x00030840
        /*0484*/ 	.short	0x010a
        /*0486*/ 	.byte	0x3f
	.zero		1


	//   ....[43]....
        /*0488*/ 	.word	0x0000b120
        /*048c*/ 	.word	0x00000005
        /*0490*/ 	.word	0x00000060
        /*0494*/ 	.short	0x010a
        /*0496*/ 	.byte	0x3f
	.zero		1


	//   ....[44]....
        /*0498*/ 	.word	0x0000b370
        /*049c*/ 	.word	0x00000005
        /*04a0*/ 	.word	0x00030860
        /*04a4*/ 	.short	0x010a
        /*04a6*/ 	.byte	0x3f
	.zero		1


	//   ....[45]....
        /*04a8*/ 	.word	0x0000b610
        /*04ac*/ 	.word	0x00000008
        /*04b0*/ 	.word	0x00030820
        /*04b4*/ 	.short	0x010a
        /*04b6*/ 	.byte	0x3f
	.zero		1


	//   ....[46]....
        /*04b8*/ 	.word	0x0000b770
        /*04bc*/ 	.word	0x00000005
        /*04c0*/ 	.word	0x00000000
        /*04c4*/ 	.short	0x010a
        /*04c6*/ 	.byte	0x3f
	.zero		1


	//   ....[47]....
        /*04c8*/ 	.word	0x0000b7e0
        /*04cc*/ 	.word	0x00000003
        /*04d0*/ 	.word	0x00000000
        /*04d4*/ 	.short	0x010a
        /*04d6*/ 	.byte	0x3f
	.zero		1


	//   ....[48]....
        /*04d8*/ 	.word	0x0000b840
        /*04dc*/ 	.word	0x00000005
        /*04e0*/ 	.word	0x00000000
        /*04e4*/ 	.short	0x010a
        /*04e6*/ 	.byte	0x3f
	.zero		1


	//   ....[49]....
        /*04e8*/ 	.word	0x0000b870
        /*04ec*/ 	.word	0x00000003
        /*04f0*/ 	.word	0x00000000
        /*04f4*/ 	.short	0x010a
        /*04f6*/ 	.byte	0x3f
	.zero		1


	//   ....[50]....
        /*04f8*/ 	.word	0x0000b8e0
        /*04fc*/ 	.word	0x00000003
        /*0500*/ 	.word	0x00030800
        /*0504*/ 	.short	0x010a
        /*0506*/ 	.byte	0x3f
	.zero		1


	//   ....[51]....
        /*0508*/ 	.word	0x0000b930
        /*050c*/ 	.word	0x00000003
        /*0510*/ 	.word	0x00030830
        /*0514*/ 	.short	0x010a
        /*0516*/ 	.byte	0x3f
	.zero		1


	//   ....[52]....
        /*0518*/ 	.word	0x0000b990
        /*051c*/ 	.word	0x0000000b
        /*0520*/ 	.word	0x00030830
        /*0524*/ 	.short	0x010a
        /*0526*/ 	.byte	0x3f
	.zero		1


	//   ....[53]....
        /*0528*/ 	.word	0x0000b9f0
        /*052c*/ 	.word	0x0000000b
        /*0530*/ 	.word	0x00030850
        /*0534*/ 	.short	0x010a
        /*0536*/ 	.byte	0x3f
	.zero		1


	//   ....[54]....
        /*0538*/ 	.word	0x0000ba50
        /*053c*/ 	.word	0x00000004
        /*0540*/ 	.word	0x00030850
        /*0544*/ 	.short	0x010a
        /*0546*/ 	.byte	0x3f
	.zero		1


	//   ....[55]....
        /*0548*/ 	.word	0x0000bbc0
        /*054c*/ 	.word	0x00000007
        /*0550*/ 	.word	0x00030840
        /*0554*/ 	.short	0x010a
        /*0556*/ 	.byte	0x3f
	.zero		1


	//   ....[56]....
        /*0558*/ 	.word	0x0000bc10
        /*055c*/ 	.word	0x00000019
        /*0560*/ 	.word	0x00030820
        /*0564*/ 	.short	0x010a
        /*0566*/ 	.byte	0x3f
	.zero		1


	//   ....[57]....
        /*0568*/ 	.word	0x0000bc60
        /*056c*/ 	.word	0x00000005
        /*0570*/ 	.word	0x00030840
        /*0574*/ 	.short	0x010a
        /*0576*/ 	.byte	0x3f
	.zero		1


	//   ....[58]....
        /*0578*/ 	.word	0x0000bcb0
        /*057c*/ 	.word	0x00000004
        /*0580*/ 	.word	0x00000060
        /*0584*/ 	.short	0x010a
        /*0586*/ 	.byte	0x3f
	.zero		1


	//   ....[59]....
        /*0588*/ 	.word	0x0000bd00
        /*058c*/ 	.word	0x00000006
        /*0590*/ 	.word	0x00030840
        /*0594*/ 	.short	0x010a
        /*0596*/ 	.byte	0x3f
	.zero		1


	//   ....[60]....
        /*0598*/ 	.word	0x0000bd50
        /*059c*/ 	.word	0x00000006
        /*05a0*/ 	.word	0x00000060
        /*05a4*/ 	.short	0x010a
        /*05a6*/ 	.byte	0x3f
	.zero		1


	//   ....[61]....
        /*05a8*/ 	.word	0x0000bda0
        /*05ac*/ 	.word	0x00000005
        /*05b0*/ 	.word	0x00030840
        /*05b4*/ 	.short	0x010a
        /*05b6*/ 	.byte	0x3f
	.zero		1


	//   ....[62]....
        /*05b8*/ 	.word	0x0000bdf0
        /*05bc*/ 	.word	0x00000005
        /*05c0*/ 	.word	0x00000060
        /*05c4*/ 	.short	0x010a
        /*05c6*/ 	.byte	0x3f
	.zero		1


	//   ....[63]....
        /*05c8*/ 	.word	0x0000be40
        /*05cc*/ 	.word	0x00000005
        /*05d0*/ 	.word	0x00030860
        /*05d4*/ 	.short	0x010a
        /*05d6*/ 	.byte	0x3f
	.zero		1


	//   ....[64]....
        /*05d8*/ 	.word	0x0000be90
        /*05dc*/ 	.word	0x00000008
        /*05e0*/ 	.word	0x00030820
        /*05e4*/ 	.short	0x010a
        /*05e6*/ 	.byte	0x3f
	.zero		1


	//   ....[65]....
        /*05e8*/ 	.word	0x0000c000
        /*05ec*/ 	.word	0x00000005
        /*05f0*/ 	.word	0x00000000
        /*05f4*/ 	.short	0x010a
        /*05f6*/ 	.byte	0x3f
	.zero		1


	//   ....[66]....
        /*05f8*/ 	.word	0x0000c050
        /*05fc*/ 	.word	0x00000003
        /*0600*/ 	.word	0x00000000
        /*0604*/ 	.short	0x010a
        /*0606*/ 	.byte	0x3f
	.zero		1


	//   ....[67]....
        /*0608*/ 	.word	0x0000c0a0
        /*060c*/ 	.word	0x00000005
        /*0610*/ 	.word	0x00000000
        /*0614*/ 	.short	0x010a
        /*0616*/ 	.byte	0x3f
	.zero		1


	//----- nvinfo : EIATTR_NUM_MBARRIERS
	.align		4
.L_93:
        /*0618*/ 	.byte	0x03, 0x38
        /*061a*/ 	.short	0x0016


	//----- nvinfo : EIATTR_EXIT_INSTR_OFFSETS
	.align		4
        /*061c*/ 	.byte	0x04, 0x1c
        /*061e*/ 	.short	(.L_95 - .L_94)


	//   ....[0]....
.L_94:
        /*0620*/ 	.word	0x00000a30


	//   ....[1]....
        /*0624*/ 	.word	0x000093b0


	//   ....[2]....
        /*0628*/ 	.word	0x00009410


	//   ....[3]....
        /*062c*/ 	.word	0x0000b8c0


	//----- nvinfo : EIATTR_MAX_THREADS
	.align		4
.L_95:
        /*0630*/ 	.byte	0x04, 0x05
        /*0632*/ 	.short	(.L_97 - .L_96)
.L_96:
        /*0634*/ 	.word	0x00000200
        /*0638*/ 	.word	0x00000001
        /*063c*/ 	.word	0x00000001


	//----- nvinfo : EIATTR_CRS_STACK_SIZE
	.align		4
.L_97:
        /*0640*/ 	.byte	0x04, 0x1e
        /*0642*/ 	.short	(.L_99 - .L_98)
.L_98:
        /*0644*/ 	.word	0x00000000


	//----- nvinfo : EIATTR_CBANK_PARAM_SIZE
	.align		4
.L_99:
        /*0648*/ 	.byte	0x03, 0x19
        /*064a*/ 	.short	0x0bf0


	//----- nvinfo : EIATTR_PARAM_CBANK
	.align		4
        /*064c*/ 	.byte	0x04, 0x0a
        /*064e*/ 	.short	(.L_101 - .L_100)
	.align		4
.L_100:
        /*0650*/ 	.word	index@(.nv.constant0._ZN7cutlass13device_kernelIN5flash11enable_sm90INS1_16FlashAttnFwdSm90INS1_25CollectiveMainloopFwdSm90ILi2EN4cute5tupleIJNS5_1CILi1EEES8_S8_EEENS6_IJNS7_ILi192EEESA_NS7_ILi64EEEEEELi64ENS_10bfloat16_tEfNS_4arch4Sm90ELb0ELb0ELb1ELb0ELb0ELb0ELb0ELb0ELb1ELb0ELb0ELb0EEENS1_21CollectiveEpilogueFwdINS6_IJSA_SB_SA_EEES9_SD_SF_Li384ELb0ELb0ELb0ELb0EEENS1_29StaticPersistentTileSchedulerILb0EEEEEEEEEvNT_6ParamsE)
        /*0654*/ 	.short	0x0210
        /*0656*/ 	.short	0x0bf0


	//----- nvinfo : EIATTR_SW_WAR
	.align		4
.L_101:
        /*0658*/ 	.byte	0x04, 0x36
        /*065a*/ 	.short	(.L_103 - .L_102)
.L_102:
        /*065c*/ 	.word	0x00000008
.L_103:


//--------------------- .nv.info._ZN7cutlass13device_kernelIN5flash11enable_sm90INS1_16FlashAttnFwdSm90INS1_25CollectiveMainloopFwdSm90ILi2EN4cute5tupleIJNS5_1CILi1EEES8_S8_EEENS6_IJNS7_ILi192EEESA_NS7_ILi64EEEEEELi64ENS_10bfloat16_tEfNS_4arch4Sm90ELb0ELb0ELb1ELb1ELb0ELb0ELb0ELb0ELb1ELb0ELb0ELb0EEENS1_21CollectiveEpilogueFwdINS6_IJSA_SB_SA_EEES9_SD_SF_Li384ELb1ELb0ELb0ELb0EEENS1_36VarlenDynamicPersistentTileSchedulerILi192ELi192ELi384ELi32ELb0ELb0ELb1ELb0ELb1ELb1EEEEEEEEEvNT_6ParamsE --------------------------
	.section	.nv.info._ZN7cutlass13device_kernelIN5flash11enable_sm90INS1_16FlashAttnFwdSm90INS1_25CollectiveMainloopFwdSm90ILi2EN4cute5tupleIJNS5_1CILi1EEES8_S8_EEENS6_IJNS7_ILi192EEESA_NS7_ILi64EEEEEELi64ENS_10bfloat16_tEfNS_4arch4Sm90ELb0ELb0ELb1ELb1ELb0ELb0ELb0ELb0ELb1ELb0ELb0ELb0EEENS1_21CollectiveEpilogueFwdINS6_IJSA_SB_SA_EEES9_SD_SF_Li384ELb1ELb0ELb0ELb0EEENS1_36VarlenDynamicPersistentTileSchedulerILi192ELi192ELi384ELi32ELb0ELb0ELb1ELb0ELb1ELb1EEEEEEEEEvNT_6ParamsE,"",@"SHT_CUDA_INFO"
	.sectionflags	@""
	.align	4


	//----- nvinfo : EIATTR_CUDA_API_VERSION
	.align		4
        /*0000*/ 	.byte	0x04, 0x37
        /*0002*/ 	.short	(.L_105 - .L_104)
.L_104:
        /*0004*/ 	.word	0x00000082


	//----- nvinfo : EIATTR_KPARAM_INFO
	.align		4
.L_105:
        /*0008*/ 	.byte	0x04, 0x17
        /*000a*/ 	.short	(.L_107 - .L_106)
.L_106:
        /*000c*/ 	.word	0x00000000
        /*0010*/ 	.short	0x0000
        /*0012*/ 	.short	0x0070
        /*0014*/ 	.byte	0x00, 0xf0, 0x01, 0x28


	//----- nvinfo : EIATTR_SPARSE_MMA_MASK
	.align		4
.L_107:
        /*0018*/ 	.byte	0x03, 0x50
        /*001a*/ 	.short	0x0000


	//----- nvinfo : EIATTR_MAXREG_COUNT
	.align		4
        /*001c*/ 	.byte	0x03, 0x1b
        /*001e*/ 	.short	0x0080


	//----- nvinfo : EIATTR_NUM_BARRIERS
	.align		4
        /*0020*/ 	.byte	0x02, 0x4c
        /*0022*/ 	.byte	0x10
	.zero		1


	//----- nvinfo : EIATTR_EXTERNS
	.align		4
        /*0024*/ 	.byte	0x04, 0x0f
        /*0026*/ 	.short	(.L_109 - .L_108)


	//   ....[0]....
	.align		4
.L_108:
        /*0028*/ 	.word	index@(__assertfail)


	//----- nvinfo : EIATTR_ANNOTATIONS
	.align		4
.L_109:
        /*002c*/ 	.byte	0x04, 0x55
        /*002e*/ 	.short	(.L_111 - .L_110)


	//   ....[0]....
.L_110:
        /* <DEDUP_REMOVED lines=16> */
        /*0124*/ 	.byte	0xb0, 0xe4, 0x00, 0x00


	//----- nvinfo : EIATTR_MERCURY_ISA_VERSION
	.align		4
.L_111:
        /*0128*/ 	.byte	0x03, 0x5f
        /*012a*/ 	.short	0x0101


	//----- nvinfo : EIATTR_UNUSED_LOAD_BYTE_OFFSET
	.align		4
        /*012c*/ 	.byte	0x04, 0x44
        /*012e*/ 	.short	(.L_113 - .L_112)


	//   ....[0]....
.L_112:
        /*0130*/ 	.word	0x00000a80
        /*0134*/ 	.word	0x0000fff0


	//   ....[1]....
        /*0138*/ 	.word	0x00009120
        /*013c*/ 	.word	0x0000fff0


	//----- nvinfo : EIATTR_INT_WARP_WIDE_INSTR_OFFSETS
	.align		4
.L_113:
        /*0140*/ 	.byte	0x04, 0x31
        /*0142*/ 	.short	(.L_115 - .L_114)


	//   ....[0]....
.L_114:
        /*0144*/ 	.word	0x00000160


	//   ....[1]....
        /*0148*/ 	.word	0x000001a0


	//   ....[2]....
        /*014c*/ 	.word	0x00000210


	//   ....[3]....
        /*0150*/ 	.word	0x0000b8a0


	//   ....[4]....
        /*0154*/ 	.word	0x0000b930


	//   ....[5]....
        /*0158*/ 	.word	0x0000bd80


	//   ....[6]....
        /*015c*/ 	.word	0x0000bdb0


	//   ....[7]....
        /*0160*/ 	.word	0x0000d810


	//   ....[8]....
        /*0164*/ 	.word	0x0000d8a0


	//----- nvinfo : EIATTR_COOP_GROUP_MASK_REGIDS
	.align		4
.L_115:
        /*0168*/ 	.byte	0x04, 0x29
        /*016a*/ 	.short	(.L_117 - .L_116)


	//   ....[0]....
.L_116:
        /*016c*/ 	.word	0xffffffff


	//   ....[1]....
        /*0170*/ 	.word	0xffffffff


	//   ....[2]....
        /*0174*/ 	.word	0xffffffff


	//   ....[3]....
        /*0178*/ 	.word	0xffffffff


	//   ....[4]....
        /*017c*/ 	.word	0xffffffff


	//   ....[5]....
        /*0180*/ 	.word	0xffffffff


	//   ....[6]....
        /*0184*/ 	.word	0xffffffff


	//   ....[7]....
        /*0188*/ 	.word	0xffffffff


	//   ....[8]....
        /*018c*/ 	.word	0xffffffff


	//   ....[9]....
        /*0190*/ 	.word	0xffffffff


	//   ....[10]....
        /*0194*/ 	.word	0xffffffff


	//   ....[11]....
        /*0198*/ 	.word	0xffffffff


	//   ....[12]....
        /*019c*/ 	.word	0xffffffff


	//   ....[13]....
        /*01a0*/ 	.word	0xffffffff


	//   ....[14]....
        /*01a4*/ 	.word	0xffffffff


	//   ....[15]....
        /*01a8*/ 	.word	0xffffffff


	//   ....[16]....
        /*01ac*/ 	.word	0xffffffff


	//   ....[17]....
        /*01b0*/ 	.word	0xffffffff


	//   ....[18]....
        /*01b4*/ 	.word	0xffffffff


	//   ....[19]....
        /*01b8*/ 	.word	0xffffffff


	//   ....[20]....
        /*01bc*/ 	.word	0xffffffff


	//   ....[21]....
        /*01c0*/ 	.word	0xffffffff


	//   ....[22]....
        /*01c4*/ 	.word	0xffffffff


	//   ....[23]....
        /*01c8*/ 	.word	0xffffffff


	//   ....[24]....
        /*01cc*/ 	.word	0xffffffff


	//   ....[25]....
        /*01d0*/ 	.word	0xffffffff


	//   ....[26]....
        /*01d4*/ 	.word	0xffffffff


	//   ....[27]....
        /*01d8*/ 	.word	0xffffffff


	//   ....[28]....
        /*01dc*/ 	.word	0xffffffff


	//   ....[29]....
        /*01e0*/ 	.word	0xffffffff


	//   ....[30]....
        /*01e4*/ 	.word	0xffffffff


	//   ....[31]....
        /*01e8*/ 	.word	0xffffffff


	//   ....[32]....
        /*01ec*/ 	.word	0xffffffff


	//   ....[33]....
        /*01f0*/ 	.word	0xffffffff


	//   ....[34]....
        /*01f4*/ 	.word	0xffffffff


	//   ....[35]....
        /*01f8*/ 	.word	0xffffffff


	//   ....[36]....
        /*01fc*/ 	.word	0xffffffff


	//   ....[37]....
        /*0200*/ 	.word	0xffffffff


	//   ....[38]....
        /*0204*/ 	.word	0xffffffff


	//   ....[39]....
        /*0208*/ 	.word	0xffffffff


	//   ....[40]....
        /*020c*/ 	.word	0xffffffff


	//   ....[41]....
        /*0210*/ 	.word	0xffffffff


	//   ....[42]....
        /*0214*/ 	.word	0xffffffff


	//   ....[43]....
        /*0218*/ 	.word	0xffffffff


	//   ....[44]....
        /*021c*/ 	.word	0xffffffff


	//   ....[45]....
        /*0220*/ 	.word	0xffffffff


	//   ....[46]....
        /*0224*/ 	.word	0xffffffff


	//   ....[47]....
        /*0228*/ 	.word	0xffffffff


	//   ....[48]....
        /*022c*/ 	.word	0xffffffff


	//   ....[49]....
        /*0230*/ 	.word	0xffffffff


	//   ....[50]....
        /*0234*/ 	.word	0xffffffff


	//   ....[51]....
        /*0238*/ 	.word	0xffffffff


	//   ....[52]....
        /*023c*/ 	.word	0xffffffff


	//   ....[53]....
        /*0240*/ 	.word	0xffffffff


	//   ....[54]....
        /*0244*/ 	.word	0xffffffff


	//   ....[55]....
        /*0248*/ 	.word	0xffffffff


	//   ....[56]....
        /*024c*/ 	.word	0x0500000f


	//   ....[57]....
        /*0250*/ 	.word	0x0500000f


	//   ....[58]....
        /*0254*/ 	.word	0x0500000f


	//   ....[59]....
        /*0258*/ 	.word	0x0500000f


	//   ....[60]....
        /*025c*/ 	.word	0x0500000f


	//   ....[61]....
        /*0260*/ 	.word	0x0500000f


	//   ....[62]....
        /*0264*/ 	.word	0x0500000f


	//   ....[63]....
        /*0268*/ 	.word	0x0500000f


	//   ....[64]....
        /*026c*/ 	.word	0x0500000f


	//   ....[65]....
        /*0270*/ 	.word	0x0500000f


	//   ....[66]....
        /*0274*/ 	.word	0x0500000f


	//   ....[67]....
        /*0278*/ 	.word	0x0500000f


	//   ....[68]....
        /*027c*/ 	.word	0x0500000f


	//   ....[69]....
        /*0280*/ 	.word	0x0500000f


	//   ....[70]....
        /*0284*/ 	.word	0x0500000f


	//   ....[71]....
        /*0288*/ 	.word	0x0500000f


	//   ....[72]....
        /*028c*/ 	.word	0x0500000f


	//   ....[73]....
        /*0290*/ 	.word	0x0500000f


	//   ....[74]....
        /*0294*/ 	.word	0x0500000f


	//----- nvinfo : EIATTR_COOP_GROUP_INSTR_OFFSETS
	.align		4
.L_117:
        /*0298*/ 	.byte	0x04, 0x28
        /*029a*/ 	.short	(.L_119 - .L_118)


	//   ....[0]....
.L_118:
        /*029c*/ 	.word	0x00000070


	//   ....[1]....
        /*02a0*/ 	.word	0x00000170


	//   ....[2]....
        /*02a4*/ 	.word	0x000001c0


	//   ....[3]....
        /*02a8*/ 	.word	0x000003f0


	//   ....[4]....
        /*02ac*/ 	.word	0x00000550


	//   ....[5]....
        /*02b0*/ 	.word	0x00000670


	//   ....[6]....
        /*02b4*/ 	.word	0x000007d0


	//   ....[7]....
        /*02b8*/ 	.word	0x000014f0


	//   ....[8]....
        /*02bc*/ 	.word	0x000031a0


	//   ....[9]....
        /*02c0*/ 	.word	0x000031c0


	//   ....[10]....
        /*02c4*/ 	.word	0x000036d0


	//   ....[11]....
        /*02c8*/ 	.word	0x00003740


	//   ....[12]....
        /*02cc*/ 	.word	0x00004e80


	//   ....[13]....
        /*02d0*/ 	.word	0x00006990


	//   ....[14]....
        /*02d4*/ 	.word	0x00006ae0


	//   ....[15]....
        /*02d8*/ 	.word	0x00006b00


	//   ....[16]....
        /*02dc*/ 	.word	0x00006bf0


	//   ....[17]....
        /*02e0*/ 	.word	0x000085e0


	//   ....[18]....
        /*02e4*/ 	.word	0x000086f0


	//   ....[19]....
        /*02e8*/ 	.word	0x00008730


	//   ....[20]....
        /*02ec*/ 	.word	0x00008870


	//   ....[21]....
        /*02f0*/ 	.word	0x000088a0


	//   ....[22]....
        /*02f4*/ 	.word	0x0000aac0


	//   ....[23]....
        /*02f8*/ 	.word	0x0000ac40


	//   ....[24]....
        /*02fc*/ 	.word	0x0000ac70


	//   ....[25]....
        /*0300*/ 	.word	0x0000acb0


	//   ....[26]....
        /*0304*/ 	.word	0x0000ad20


	//   ....[27]....
        /*0308*/ 	.word	0x0000ad80


	//   ....[28]....
        /*030c*/ 	.word	0x0000adc0


	//   ....[29]....
        /*0310*/ 	.word	0x0000af40


	//   ....[30]....
        /*0314*/ 	.word	0x0000afa0


	//   ....[31]....
        /*0318*/ 	.word	0x0000afe0


	//   ....[32]....
        /*031c*/ 	.word	0x0000b020


	//   ....[33]....
        /*0320*/ 	.word	0x0000b050


	//   ....[34]....
        /*0324*/ 	.word	0x0000b080


	//   ....[35]....
        /*0328*/ 	.word	0x0000b100


	//   ....[36]....
        /*032c*/ 	.word	0x0000b130


	//   ....[37]....
        /*0330*/ 	.word	0x0000b1b0


	//   ....[38]....
        /*0334*/ 	.word	0x0000db60


	//   ....[39]....
        /*0338*/ 	.word	0x0000db70


	//   ....[40]....
        /*033c*/ 	.word	0x0000dc60


	//   ....[41]....
        /*0340*/ 	.word	0x0000dcc0


	//   ....[42]....
        /*0344*/ 	.word	0x0000dd00


	//   ....[43]....
        /*0348*/ 	.word	0x0000dd40


	//   ....[44]....
        /*034c*/ 	.word	0x0000dd70


	//   ....[45]....
        /*0350*/ 	.word	0x0000dda0


	//   ....[46]....
        /*0354*/ 	.word	0x0000df10


	//   ....[47]....
        /*0358*/ 	.word	0x0000df70


	//   ....[48]....
        /*035c*/ 	.word	0x0000dfb0


	//   ....[49]....
        /*0360*/ 	.word	0x0000dff0


	//   ....[50]....
        /*0364*/ 	.word	0x0000e020


	//   ....[51]....
        /*0368*/ 	.word	0x0000e050


	//   ....[52]....
        /*036c*/ 	.word	0x0000e110


	//   ....[53]....
        /*0370*/ 	.word	0x0000e130


	//   ....[54]....
        /*0374*/ 	.word	0x0000e1a0


	//   ....[55]....
        /*0378*/ 	.word	0x0000e5d0


	//   ....[56]....
        /*037c*/ 	.word	0x0000eab0


	//   ....[57]....
        /*0380*/ 	.word	0x0000eea0


	//   ....[58]....
        /*0384*/ 	.word	0x0000ef30


	//   ....[59]....
        /*0388*/ 	.word	0x0000efd0


	//   ....[60]....
        /*038c*/ 	.word	0x0000f080


	//   ....[61]....
        /*0390*/ 	.word	0x0000f100


	//   ....[62]....
        /*0394*/ 	.word	0x0000f180


	//   ....[63]....
        /*0398*/ 	.word	0x0000f200


	//   ....[64]....
        /*039c*/ 	.word	0x0000f280


	//   ....[65]....
        /*03a0*/ 	.word	0x0000f310


	//   ....[66]....
        /*03a4*/ 	.word	0x0000f3c0


	//   ....[67]....
        /*03a8*/ 	.word	0x0000f440


	//   ....[68]....
        /*03ac*/ 	.word	0x0000f4c0


	//   ....[69]....
        /*03b0*/ 	.word	0x0000f540


	//   ....[70]....
        /*03b4*/ 	.word	0x0000f5c0


	//   ....[71]....
        /*03b8*/ 	.word	0x0000f630


	//   ....[72]....
        /*03bc*/ 	.word	0x0000f6d0


	//   ....[73]....
        /*03c0*/ 	.word	0x0000f760


	//   ....[74]....
        /*03c4*/ 	.word	0x0000f880


	//----- nvinfo : EIATTR_REG_RECONFIG
	.align		4
.L_119:
        /*03c8*/ 	.byte	0x01, 0x54
	.zero		2


	//----- nvinfo : EIATTR_SYSCALL_OFFSETS
	.align		4
        /*03cc*/ 	.byte	0x04, 0x46
        /*03ce*/ 	.short	(.L_121 - .L_120)


	//   ....[0]....
.L_120:
        /*03d0*/ 	.word	0x00001640


	//   ....[1]....
        /*03d4*/ 	.word	0x0000bab0


	//   ....[2]....
        /*03d8*/ 	.word	0x0000bbe0


	//   ....[3]....
        /*03dc*/ 	.word	0x0000bce0


	//----- nvinfo : EIATTR_MBARRIER_INSTR_OFFSETS
	.align		4
.L_121:
        /*03e0*/ 	.byte	0x04, 0x39
        /*03e2*/ 	.short	(.L_123 - .L_122)


	//   ....[0]....
.L_122:
        /*03e4*/ 	.word	0x000002a0
        /*03e8*/ 	.word	0x000000ff
        /*03ec*/ 	.word	0x00030800
        /*03f0*/ 	.short	0x0100
        /*03f2*/ 	.byte	0x08
	.zero		1


	//   ....[1]....
        /*03f4*/ 	.word	0x000002b0
        /*03f8*/ 	.word	0x000000ff
        /*03fc*/ 	.word	0x00030820
        /*0400*/ 	.short	0x0100
        /*0402*/ 	.byte	0x08
	.zero		1


	//   ....[2]....
        /*0404*/ 	.word	0x000003a0
        /*0408*/ 	.word	0x000000ff
        /*040c*/ 	.word	0x00030830
        /*0410*/ 	.short	0x0100
        /*0412*/ 	.byte	0x08
	.zero		1


	//   ....[3]....
        /*0414*/ 	.word	0x000003b0
        /*0418*/ 	.word	0x000000ff
        /*041c*/ 	.word	0x00030840
        /*0420*/ 	.short	0x0100
        /*0422*/ 	.byte	0x08
	.zero		1


	//   ....[4]....
        /*0424*/ 	.word	0x000003c0
        /*0428*/ 	.word	0x000000ff
        /*042c*/ 	.word	0x00030838
        /*0430*/ 	.short	0x0100
        /*0432*/ 	.byte	0x08
	.zero		1


	//   ....[5]....
        /*0434*/ 	.word	0x000003d0
        /*0438*/ 	.word	0x000000ff
        /*043c*/ 	.word	0x00030848
        /*0440*/ 	.short	0x0100
        /*0442*/ 	.byte	0x08
	.zero		1


	//   ....[6]....
        /*0444*/ 	.word	0x00000500
        /*0448*/ 	.word	0x000000ff
        /*044c*/ 	.word	0x00030850
        /*0450*/ 	.short	0x0100
        /*0452*/ 	.byte	0x08
	.zero		1


	//   ....[7]....
        /*0454*/ 	.word	0x00000510
        /*0458*/ 	.word	0x000000ff
        /*045c*/ 	.word	0x00030860
        /*0460*/ 	.short	0x0100
        /*0462*/ 	.byte	0x08
	.zero		1


	//   ....[8]....
        /*0464*/ 	.word	0x00000520
        /*0468*/ 	.word	0x000000ff
        /*046c*/ 	.word	0x00030858
        /*0470*/ 	.short	0x0100
        /*0472*/ 	.byte	0x08
	.zero		1


	//   ....[9]....
        /*0474*/ 	.word	0x00000530
        /*0478*/ 	.word	0x000000ff
        /*047c*/ 	.word	0x00030868
        /*0480*/ 	.short	0x0100
        /*0482*/ 	.byte	0x08
	.zero		1


	//   ....[10]....
        /*0484*/ 	.word	0x00000620
        /*0488*/ 	.word	0x000000ff
        /*048c*/ 	.word	0x00030870
        /*0490*/ 	.short	0x0100
        /*0492*/ 	.byte	0x06
	.zero		1


	//   ....[11]....
        /*0494*/ 	.word	0x00000630
        /*0498*/ 	.word	0x000000ff
        /*049c*/ 	.word	0x00030880
        /*04a0*/ 	.short	0x0100
        /*04a2*/ 	.byte	0x06
	.zero		1


	//   ....[12]....
        /*04a4*/ 	.word	0x00000640
        /*04a8*/ 	.word	0x000000ff
        /*04ac*/ 	.word	0x00030878
        /*04b0*/ 	.short	0x0100
        /*04b2*/ 	.byte	0x06
	.zero		1


	//   ....[13]....
        /*04b4*/ 	.word	0x00000650
        /*04b8*/ 	.word	0x000000ff
        /*04bc*/ 	.word	0x00030888
        /*04c0*/ 	.short	0x0100
        /*04c2*/ 	.byte	0x06
	.zero		1


	//   ....[14]....
        /*04c4*/ 	.word	0x00000780
        /*04c8*/ 	.word	0x000000ff
        /*04cc*/ 	.word	0x00030890
        /*04d0*/ 	.short	0x0100
        /*04d2*/ 	.byte	0x08
	.zero		1


	//   ....[15]....
        /*04d4*/ 	.word	0x00000790
        /*04d8*/ 	.word	0x000000ff
        /*04dc*/ 	.word	0x000308a0
        /*04e0*/ 	.short	0x0100
        /*04e2*/ 	.byte	0x08
	.zero		1


	//   ....[16]....
        /*04e4*/ 	.word	0x000007a0
        /*04e8*/ 	.word	0x000000ff
        /*04ec*/ 	.word	0x00030898
        /*04f0*/ 	.short	0x0100
        /*04f2*/ 	.byte	0x08
	.zero		1


	//   ....[17]....
        /*04f4*/ 	.word	0x000007b0
        /*04f8*/ 	.word	0x000000ff
        /*04fc*/ 	.word	0x000308a8
        /*0500*/ 	.short	0x0100
        /*0502*/ 	.byte	0x08
	.zero		1


	//   ....[18]....
        /*0504*/ 	.word	0x000008e0
        /*0508*/ 	.word	0x000000ff
        /*050c*/ 	.word	0x000308b0
        /*0510*/ 	.short	0x0100
        /*0512*/ 	.byte	0x08
	.zero		1


	//   ....[19]....
        /*0514*/ 	.word	0x000008f0
        /*0518*/ 	.word	0x000000ff
        /*051c*/ 	.word	0x000308c0
        /*0520*/ 	.short	0x0100
        /*0522*/ 	.byte	0x08
	.zero		1


	//   ....[20]....
        /*0524*/ 	.word	0x00000900
        /*0528*/ 	.word	0x000000ff
        /*052c*/ 	.word	0x000308b8
        /*0530*/ 	.short	0x0100
        /*0532*/ 	.byte	0x08
	.zero		1


	//   ....[21]....
        /*0534*/ 	.word	0x00000910
        /*0538*/ 	.word	0x000000ff
        /*053c*/ 	.word	0x000308c8
        /*0540*/ 	.short	0x0100
        /*0542*/ 	.byte	0x08
	.zero		1


	//   ....[22]....
        /*0544*/ 	.word	0x000016c0
        /*0548*/ 	.word	0x000000ff
        /*054c*/ 	.word	0x00030800
        /*0550*/ 	.short	0x010a
        /*0552*/ 	.byte	0x28
	.zero		1


	//   ....[23]....
        /*0554*/ 	.word	0x00001740
        /*0558*/ 	.word	0x00000000
        /*055c*/ 	.word	0x00030830
        /*0560*/ 	.short	0x010a
        /*0562*/ 	.byte	0x3f
	.zero		1


	//   ....[24]....
        /*0564*/ 	.word	0x000017b0
        /*0568*/ 	.word	0x00000000
        /*056c*/ 	.word	0x00030830
        /*0570*/ 	.short	0x010a
        /*0572*/ 	.byte	0x3f
	.zero		1


	//   ....[25]....
        /*0574*/ 	.word	0x00003b70
        /*0578*/ 	.word	0x00000006
        /*057c*/ 	.word	0x00000000
        /*0580*/ 	.short	0x0101
        /*0582*/ 	.byte	0x3f
	.zero		1


	//   ....[26]....
        /*0584*/ 	.word	0x000050d0
        /*0588*/ 	.word	0x000000ff
        /*058c*/ 	.word	0x00030830
        /*0590*/ 	.short	0x010a
        /*0592*/ 	.byte	0x06
	.zero		1


	//   ....[27]....
        /*0594*/ 	.word	0x00005110
        /*0598*/ 	.word	0x000000ff
        /*059c*/ 	.word	0x00030830
        /*05a0*/ 	.short	0x010a
        /*05a2*/ 	.byte	0x06
	.zero		1


	//   ....[28]....
        /*05a4*/ 	.word	0x00005310
        /*05a8*/ 	.word	0x000000ff
        /*05ac*/ 	.word	0x00030850
        /*05b0*/ 	.short	0x010a
        /*05b2*/ 	.byte	0x06
	.zero		1


	//   ....[29]....
        /*05b4*/ 	.word	0x00005350
        /*05b8*/ 	.word	0x000000ff
        /*05bc*/ 	.word	0x00030850
        /*05c0*/ 	.short	0x010a
        /*05c2*/ 	.byte	0x06
	.zero		1


	//   ....[30]....
        /*05c4*/ 	.word	0x00006cc0
        /*05c8*/ 	.word	0x00000067
        /*05cc*/ 	.word	0x00000000
        /*05d0*/ 	.short	0x0101
        /*05d2*/ 	.byte	0x3f
	.zero		1


	//   ....[31]....
        /*05d4*/ 	.word	0x00006d10
        /*05d8*/ 	.word	0x00000007
        /*05dc*/ 	.word	0x00000000
        /*05e0*/ 	.short	0x0101
        /*05e2*/ 	.byte	0x3f
	.zero		1


	//   ....[32]....
        /*05e4*/ 	.word	0x00008660
        /*05e8*/ 	.word	0x000000ff
        /*05ec*/ 	.word	0x00030850
        /*05f0*/ 	.short	0x010a
        /*05f2*/ 	.byte	0x05
	.zero		1


	//   ....[33]....
        /*05f4*/ 	.word	0x000086a0
        /*05f8*/ 	.word	0x000000ff
        /*05fc*/ 	.word	0x00030850
        /*0600*/ 	.short	0x010a
        /*0602*/ 	.byte	0x05
	.zero		1


	//   ....[34]....
        /*0604*/ 	.word	0x00008ec0
        /*0608*/ 	.word	0x00000006
        /*060c*/ 	.word	0x00000000
        /*0610*/ 	.short	0x0101
        /*0612*/ 	.byte	0x3f
	.zero		1


	//   ....[35]....
        /*0614*/ 	.word	0x00009ca0
        /*0618*/ 	.word	0x000000ff
        /*061c*/ 	.word	0x00000000
        /*0620*/ 	.short	0x0101
        /*0622*/ 	.byte	0x04
	.zero		1


	//   ....[36]....
        /*0624*/ 	.word	0x0000c1a0
        /*0628*/ 	.word	0x00000005
        /*062c*/ 	.word	0x00030840
        /*0630*/ 	.short	0x010a
        /*0632*/ 	.byte	0x3f
	.zero		1


	//   ....[37]....
        /*0634*/ 	.word	0x0000c4f0
        /*0638*/ 	.word	0x0000001a
        /*063c*/ 	.word	0x00030820
        /*0640*/ 	.short	0x010a
        /*0642*/ 	.byte	0x3f
	.zero		1


	//   ....[38]....
        /*0644*/ 	.word	0x0000c7e0
        /*0648*/ 	.word	0x00000003
        /*064c*/ 	.word	0x00030840
        /*0650*/ 	.short	0x010a
        /*0652*/ 	.byte	0x3f
	.zero		1


	//   ....[39]....
        /*0654*/ 	.word	0x0000c9c0
        /*0658*/ 	.word	0x00000002
        /*065c*/ 	.word	0x00000060
        /*0660*/ 	.short	0x010a
        /*0662*/ 	.byte	0x3f
	.zero		1


	//   ....[40]....
        /*0664*/ 	.word	0x0000ce30
        /*0668*/ 	.word	0x00000003
        /*066c*/ 	.word	0x00030840
        /*0670*/ 	.short	0x010a
        /*0672*/ 	.byte	0x3f
	.zero		1


	//   ....[41]....
        /*0674*/ 	.word	0x0000d010
        /*0678*/ 	.word	0x00000003
        /*067c*/ 	.word	0x00000060
        /*0680*/ 	.short	0x010a
        /*0682*/ 	.byte	0x3f
	.zero		1


	//   ....[42]....
        /*0684*/ 	.word	0x0000d3d0
        /*0688*/ 	.word	0x00000002
        /*068c*/ 	.word	0x00030840
        /*0690*/ 	.short	0x010a
        /*0692*/ 	.byte	0x3f
	.zero		1


	//   ....[43]....
        /*0694*/ 	.word	0x0000d5c0
        /*0698*/ 	.word	0x00000002
        /*069c*/ 	.word	0x00000060
        /*06a0*/ 	.short	0x010a
        /*06a2*/ 	.byte	0x3f
	.zero		1


	//   ....[44]....
        /*06a4*/ 	.word	0x0000d910
        /*06a8*/ 	.word	0x00000003
        /*06ac*/ 	.word	0x00030860
        /*06b0*/ 	.short	0x010a
        /*06b2*/ 	.byte	0x3f
	.zero		1


	//   ....[45]....
        /*06b4*/ 	.word	0x0000e550
        /*06b8*/ 	.word	0x00000009
        /*06bc*/ 	.word	0x00030820
        /*06c0*/ 	.short	0x010a
        /*06c2*/ 	.byte	0x3f
	.zero		1


	//   ....[46]....
        /*06c4*/ 	.word	0x0000e6f0
        /*06c8*/ 	.word	0x00000007
        /*06cc*/ 	.word	0x00000000
        /*06d0*/ 	.short	0x010a
        /*06d2*/ 	.byte	0x3f
	.zero		1


	//   ....[47]....
        /*06d4*/ 	.word	0x0000e760
        /*06d8*/ 	.word	0x00000003
        /*06dc*/ 	.word	0x00000000
        /*06e0*/ 	.short	0x010a
        /*06e2*/ 	.byte	0x3f
	.zero		1


	//   ....[48]....
        /*06e4*/ 	.word	0x0000e7c0
        /*06e8*/ 	.word	0x00000005
        /*06ec*/ 	.word	0x00000000
        /*06f0*/ 	.short	0x010a
        /*06f2*/ 	.byte	0x3f
	.zero		1


	//   ....[49]....
        /*06f4*/ 	.word	0x0000e7f0
        /*06f8*/ 	.word	0x00000003
        /*06fc*/ 	.word	0x00000000
        /*0700*/ 	.short	0x010a
        /*0702*/ 	.byte	0x3f
	.zero		1


	//   ....[50]....
        /*0704*/ 	.word	0x0000e860
        /*0708*/ 	.word	0x00000003
        /*070c*/ 	.word	0x00030800
        /*0710*/ 	.short	0x010a
        /*0712*/ 	.byte	0x3f
	.zero		1


	//   ....[51]....
        /*0714*/ 	.word	0x0000e8b0
        /*0718*/ 	.word	0x00000000
        /*071c*/ 	.word	0x00030830
        /*0720*/ 	.short	0x010a
        /*0722*/ 	.byte	0x3f
	.zero		1


	//   ....[52]....
        /*0724*/ 	.word	0x0000e910
        /*0728*/ 	.word	0x00000007
        /*072c*/ 	.word	0x00030830
        /*0730*/ 	.short	0x010a
        /*0732*/ 	.byte	0x3f
	.zero		1


	//   ....[53]....
        /*0734*/ 	.word	0x0000e970
        /*0738*/ 	.word	0x00000007
        /*073c*/ 	.word	0x00030850
        /*0740*/ 	.short	0x010a
        /*0742*/ 	.byte	0x3f
	.zero		1


	//   ....[54]....
        /*0744*/ 	.word	0x0000e9d0
        /*0748*/ 	.word	0x00000003
        /*074c*/ 	.word	0x00030850
        /*0750*/ 	.short	0x010a
        /*0752*/ 	.byte	0x3f
	.zero		1


	//   ....[55]....
        /*0754*/ 	.word	0x0000eb70
        /*0758*/ 	.word	0x00000005
        /*075c*/ 	.word	0x00030840
        /*0760*/ 	.short	0x010a
        /*0762*/ 	.byte	0x3f
	.zero		1


	//   ....[56]....
        /*0764*/ 	.word	0x0000ebc0
        /*0768*/ 	.word	0x0000001a
        /*076c*/ 	.word	0x00030820
        /*0770*/ 	.short	0x010a
        /*0772*/ 	.byte	0x3f
	.zero		1


	//   ....[57]....
        /*0774*/ 	.word	0x0000ec10
        /*0778*/ 	.word	0x00000003
        /*077c*/ 	.word	0x00030840
        /*0780*/ 	.short	0x010a
        /*0782*/ 	.byte	0x3f
	.zero		1


	//   ....[58]....
        /*0784*/ 	.word	0x0000ec60
        /*0788*/ 	.word	0x00000002
        /*078c*/ 	.word	0x00000060
        /*0790*/ 	.short	0x010a
        /*0792*/ 	.byte	0x3f
	.zero		1


	//   ....[59]....
        /*0794*/ 	.word	0x0000ecb0
        /*0798*/ 	.word	0x00000003
        /*079c*/ 	.word	0x00030840
        /*07a0*/ 	.short	0x010a
        /*07a2*/ 	.byte	0x3f
	.zero		1


	//   ....[60]....
        /*07a4*/ 	.word	0x0000ed00
        /*07a8*/ 	.word	0x00000003
        /*07ac*/ 	.word	0x00000060
        /*07b0*/ 	.short	0x010a
        /*07b2*/ 	.byte	0x3f
	.zero		1


	//   ....[61]....
        /*07b4*/ 	.word	0x0000ed50
        /*07b8*/ 	.word	0x00000002
        /*07bc*/ 	.word	0x00030840
        /*07c0*/ 	.short	0x010a
        /*07c2*/ 	.byte	0x3f
	.zero		1


	//   ....[62]....
        /*07c4*/ 	.word	0x0000eda0
        /*07c8*/ 	.word	0x00000002
        /*07cc*/ 	.word	0x00000060
        /*07d0*/ 	.short	0x010a
        /*07d2*/ 	.byte	0x3f
	.zero		1


	//   ....[63]....
        /*07d4*/ 	.word	0x0000edf0
        /*07d8*/ 	.word	0x00000003
        /*07dc*/ 	.word	0x00030860
        /*07e0*/ 	.short	0x010a
        /*07e2*/ 	.byte	0x3f
	.zero		1


	//   ....[64]....
        /*07e4*/ 	.word	0x0000f7a0
        /*07e8*/ 	.word	0x00000009
        /*07ec*/ 	.word	0x00030820
        /*07f0*/ 	.short	0x010a
        /*07f2*/ 	.byte	0x3f
	.zero		1


	//   ....[65]....
        /*07f4*/ 	.word	0x0000f940
        /*07f8*/ 	.word	0x00000007
        /*07fc*/ 	.word	0x00000000
        /*0800*/ 	.short	0x010a
        /*0802*/ 	.byte	0x3f
	.zero		1


	//   ....[66]....
        /*0804*/ 	.word	0x0000f990
        /*0808*/ 	.word	0x00000003
        /*080c*/ 	.word	0x00000000
        /*0810*/ 	.short	0x010a
        /*0812*/ 	.byte	0x3f
	.zero		1


	//   ....[67]....
        /*0814*/ 	.word	0x0000f9e0
        /*0818*/ 	.word	0x00000005
        /*081c*/ 	.word	0x00000000
        /*0820*/ 	.short	0x010a
        /*0822*/ 	.byte	0x3f
	.zero		1


	//----- nvinfo : EIATTR_NUM_MBARRIERS
	.align		4
.L_123:
        /*0824*/ 	.byte	0x03, 0x38
        /*0826*/ 	.short	0x0016


	//----- nvinfo : EIATTR_EXIT_INSTR_OFFSETS
	.align		4
        /*0828*/ 	.byte	0x04, 0x1c
        /*082a*/ 	.short	(.L_125 - .L_124)


	//   ....[0]....
.L_124:
        /*082c*/ 	.word	0x00000ab0


	//   ....[1]....
        /*0830*/ 	.word	0x0000aa80


	//   ....[2]....
        /*0834*/ 	.word	0x0000aae0


	//   ....[3]....
        /*0838*/ 	.word	0x0000e840


	//----- nvinfo : EIATTR_MAX_THREADS
	.align		4
.L_125:
        /*083c*/ 	.byte	0x04, 0x05
        /*083e*/ 	.short	(.L_127 - .L_126)
.L_126:
        /*0840*/ 	.word	0x00000200
        /*0844*/ 	.word	0x00000001
        /*0848*/ 	.word	0x00000001


	//----- nvinfo : EIATTR_CRS_STACK_SIZE
	.align		4
.L_127:
        /*084c*/ 	.byte	0x04, 0x1e
        /*084e*/ 	.short	(.L_129 - .L_128)
.L_128:
        /*0850*/ 	.word	0x00000000


	//----- nvinfo : EIATTR_CBANK_PARAM_SIZE
	.align		4
.L_129:
        /*0854*/ 	.byte	0x03, 0x19
        /*0856*/ 	.short	0x0a70


	//----- nvinfo : EIATTR_PARAM_CBANK
	.align		4
        /*0858*/ 	.byte	0x04, 0x0a
        /*085a*/ 	.short	(.L_131 - .L_130)
	.align		4
.L_130:
        /*085c*/ 	.word	index@(.nv.constant0._ZN7cutlass13device_kernelIN5flash11enable_sm90INS1_16FlashAttnFwdSm90INS1_25CollectiveMainloopFwdSm90ILi2EN4cute5tupleIJNS5_1CILi1EEES8_S8_EEENS6_IJNS7_ILi192EEESA_NS7_ILi64EEEEEELi64ENS_10bfloat16_tEfNS_4arch4Sm90ELb0ELb0ELb1ELb1ELb0ELb0ELb0ELb0ELb1ELb0ELb0ELb0EEENS1_21CollectiveEpilogueFwdINS6_IJSA_SB_SA_EEES9_SD_SF_Li384ELb1ELb0ELb0ELb0EEENS1_36VarlenDynamicPersistentTileSchedulerILi192ELi192ELi384ELi32ELb0ELb0ELb1ELb0ELb1ELb1EEEEEEEEEvNT_6ParamsE)
        /*0860*/ 	.short	0x0210
        /*0862*/ 	.short	0x0a70


	//----- nvinfo : EIATTR_SW_WAR
	.align		4
.L_131:
        /*0864*/ 	.byte	0x04, 0x36
        /*0866*/ 	.short	(.L_133 - .L_132)
.L_132:
        /*0868*/ 	.word	0x00000008
.L_133:


//--------------------- .nv.info._ZN7cutlass13device_kernelIN5flash11enable_sm90INS1_16FlashAttnFwdSm90INS1_25CollectiveMainloopFwdSm90ILi2EN4cute5tupleIJNS5_1CILi1EEES8_S8_EEENS6_IJNS7_ILi192EEESA_NS7_ILi64EEEEEELi64ENS_10bfloat16_tEfNS_4arch4Sm90ELb0ELb0ELb1ELb1ELb0ELb1ELb0ELb0ELb1ELb0ELb0ELb0EEENS1_21CollectiveEpilogueFwdINS6_IJSA_SB_SA_EEES9_SD_SF_Li384ELb1ELb0ELb0ELb0EEENS1_36VarlenDynamicPersistentTileSchedulerILi192ELi192ELi384ELi32ELb0ELb0ELb1ELb0ELb1ELb1EEEEEEEEEvNT_6ParamsE --------------------------
	.section	.nv.info._ZN7cutlass13device_kernelIN5flash11enable_sm90INS1_16FlashAttnFwdSm90INS1_25CollectiveMainloopFwdSm90ILi2EN4cute5tupleIJNS5_1CILi1EEES8_S8_EEENS6_IJNS7_ILi192EEESA_NS7_ILi64EEEEEELi64ENS_10bfloat16_tEfNS_4arch4Sm90ELb0ELb0ELb1ELb1ELb0ELb1ELb0ELb0ELb1ELb0ELb0ELb0EEENS1_21CollectiveEpilogueFwdINS6_IJSA_SB_SA_EEES9_SD_SF_Li384ELb1ELb0ELb0ELb0EEENS1_36VarlenDynamicPersistentTileSchedulerILi192ELi192ELi384ELi32ELb0ELb0ELb1ELb0ELb1ELb1EEEEEEEEEvNT_6ParamsE,"",@"SHT_CUDA_INFO"
	.sectionflags	@""
	.align	4


	//----- nvinfo : EIATTR_CUDA_API_VERSION
	.align		4
        /*0000*/ 	.byte	0x04, 0x37
        /*0002*/ 	.short	(.L_135 - .L_134)
.L_134:
        /*0004*/ 	.word	0x00000082


	//----- nvinfo : EIATTR_KPARAM_INFO
	.align		4
.L_135:
        /*0008*/ 	.byte	0x04, 0x17
        /*000a*/ 	.short	(.L_137 - .L_136)
.L_136:
        /*000c*/ 	.word	0x00000000
        /*0010*/ 	.short	0x0000
        /*0012*/ 	.short	0x0070
        /*0014*/ 	.byte	0x00, 0xf0, 0x01, 0x28


	//----- nvinfo : EIATTR_SPARSE_MMA_MASK
	.align		4
.L_137:
        /*0018*/ 	.byte	0x03, 0x50
        /*001a*/ 	.short	0x0000


	//----- nvinfo : EIATTR_MAXREG_COUNT
	.align		4
        /*001c*/ 	.byte	0x03, 0x1b
        /*001e*/ 	.short	0x0080


	//----- nvinfo : EIATTR_NUM_BARRIERS
	.align		4
        /*0020*/ 	.byte	0x02, 0x4c
        /*0022*/ 	.byte	0x10
	.zero		1


	//----- nvinfo : EIATTR_EXTERNS
	.align		4
        /*0024*/ 	.byte	0x04, 0x0f
        /*0026*/ 	.short	(.L_139 - .L_138)


	//   ....[0]....
	.align		4
.L_138:
        /*0028*/ 	.word	index@(__assertfail)


	//----- nvinfo : EIATTR_ANNOTATIONS
	.align		4
.L_139:
        /*002c*/ 	.byte	0x04, 0x55
        /*002e*/ 	.short	(.L_141 - .L_140)


	//   ....[0]....
.L_140:
        /* <DEDUP_REMOVED lines=59> */


	//----- nvinfo : EIATTR_MERCURY_ISA_VERSION
	.align		4
.L_141:
        /*03d0*/ 	.byte	0x03, 0x5f
        /*03d2*/ 	.short	0x0101


	//----- nvinfo : EIATTR_UNUSED_LOAD_BYTE_OFFSET
	.align		4
        /*03d4*/ 	.byte	0x04, 0x44
        /*03d6*/ 	.short	(.L_143 - .L_142)


	//   ....[0]....
.L_142:
        /*03d8*/ 	.word	0x00000b00
        /*03dc*/ 	.word	0x0000fff0


	//   ....[1]....
        /*03e0*/ 	.word	0x00010a10
        /*03e4*/ 	.word	0x0000fff0


	//----- nvinfo : EIATTR_INT_WARP_WIDE_INSTR_OFFSETS
	.align		4
.L_143:
        /*03e8*/ 	.byte	0x04, 0x31
        /*03ea*/ 	.short	(.L_145 - .L_144)


	//   ....[0]....
.L_144:
        /*03ec*/ 	.word	0x000001b0


	//   ....[1]....
        /*03f0*/ 	.word	0x00000250


	//   ....[2]....
        /*03f4*/ 	.word	0x000002c0


	//   ....[3]....
        /*03f8*/ 	.word	0x00013ce0


	//   ....[4]....
        /*03fc*/ 	.word	0x00013d70


	//   ....[5]....
        /*0400*/ 	.word	0x000141b0


	//   ....[6]....
        /*0404*/ 	.word	0x000141e0


	//   ....[7]....
        /*0408*/ 	.word	0x00015c80


	//   ....[8]....
        /*040c*/ 	.word	0x00015d10


	//----- nvinfo : EIATTR_COOP_GROUP_MASK_REGIDS
	.align		4
.L_145:
        /*0410*/ 	.byte	0x04, 0x29
        /*0412*/ 	.short	(.L_147 - .L_146)


	//   ....[0]....
.L_146:
        /*0414*/ 	.word	0xffffffff


	//   ....[1]....
        /*0418*/ 	.word	0xffffffff


	//   ....[2]....
        /*041c*/ 	.word	0xffffffff


	//   ....[3]....
        /*0420*/ 	.word	0xffffffff


	//   ....[4]....
        /*0424*/ 	.word	0xffffffff


	//   ....[5]....
        /*0428*/ 	.word	0xffffffff


	//   ....[6]....
        /*042c*/ 	.word	0xffffffff


	//   ....[7]....
        /*0430*/ 	.word	0xffffffff


	//   ....[8]....
        /*0434*/ 	.word	0xffffffff


	//   ....[9]....
        /*0438*/ 	.word	0xffffffff


	//   ....[10]....
        /*043c*/ 	.word	0xffffffff


	//   ....[11]....
        /*0440*/ 	.word	0xffffffff


	//   ....[12]....
        /*0444*/ 	.word	0xffffffff


	//   ....[13]....
        /*0448*/ 	.word	0xffffffff


	//   ....[14]....
        /*044c*/ 	.word	0xffffffff


	//   ....[15]....
        /*0450*/ 	.word	0xffffffff


	//   ....[16]....
        /*0454*/ 	.word	0xffffffff


	//   ....[17]....
        /*0458*/ 	.word	0xffffffff


	//   ....[18]....
        /*045c*/ 	.word	0xffffffff


	//   ....[19]....
        /*0460*/ 	.word	0xffffffff


	//   ....[20]....
        /*0464*/ 	.word	0xffffffff


	//   ....[21]....
        /*0468*/ 	.word	0xffffffff


	//   ....[22]....
        /*046c*/ 	.word	0xffffffff


	//   ....[23]....
        /*0470*/ 	.word	0xffffffff


	//   ....[24]....
        /*0474*/ 	.word	0xffffffff


	//   ....[25]....
        /*0478*/ 	.word	0xffffffff


	//   ....[26]....
        /*047c*/ 	.word	0xffffffff


	//   ....[27]....
        /*0480*/ 	.word	0xffffffff


	//   ....[28]....
        /*0484*/ 	.word	0xffffffff


	//   ....[29]....
        /*0488*/ 	.word	0xffffffff


	//   ....[30]....
        /*048c*/ 	.word	0xffffffff


	//   ....[31]....
        /*0490*/ 	.word	0xffffffff


	//   ....[32]....
        /*0494*/ 	.word	0xffffffff


	//   ....[33]....
        /*0498*/ 	.word	0xffffffff


	//   ....[34]....
        /*049c*/ 	.word	0xffffffff


	//   ....[35]....
        /*04a0*/ 	.word	0xffffffff


	//   ....[36]....
        /*04a4*/ 	.word	0xffffffff


	//   ....[37]....
        /*04a8*/ 	.word	0xffffffff


	//   ....[38]....
        /*04ac*/ 	.word	0xffffffff


	//   ....[39]....
        /*04b0*/ 	.word	0xffffffff


	//   ....[40]....
        /*04b4*/ 	.word	0xffffffff


	//   ....[41]....
        /*04b8*/ 	.word	0xffffffff


	//   ....[42]....
        /*04bc*/ 	.word	0xffffffff


	//   ....[43]....
        /*04c0*/ 	.word	0xffffffff


	//   ....[44]....
        /*04c4*/ 	.word	0xffffffff


	//   ....[45]....
        /*04c8*/ 	.word	0xffffffff


	//   ....[46]....
        /*04cc*/ 	.word	0xffffffff


	//   ....[47]....
        /*04d0*/ 	.word	0xffffffff


	//   ....[48]....
        /*04d4*/ 	.word	0xffffffff


	//   ....[49]....
        /*04d8*/ 	.word	0xffffffff


	//   ....[50]....
        /*04dc*/ 	.word	0xffffffff


	//   ....[51]....
        /*04e0*/ 	.word	0xffffffff


	//   ....[52]....
        /*04e4*/ 	.word	0xffffffff


	//   ....[53]....
        /*04e8*/ 	.word	0xffffffff


	//   ....[54]....
        /*04ec*/ 	.word	0xffffffff


	//   ....[55]....
        /*04f0*/ 	.word	0xffffffff


	//   ....[56]....
        /*04f4*/ 	.word	0x0500000f


	//   ....[57]....
        /*04f8*/ 	.word	0x0500000f


	//   ....[58]....
        /*04fc*/ 	.word	0x0500000f


	//   ....[59]....
        /*0500*/ 	.word	0x0500000f


	//   ....[60]....
        /*0504*/ 	.word	0x0500000f


	//   ....[61]....
        /*0508*/ 	.word	0x0500000f


	//   ....[62]....
        /*050c*/ 	.word	0x0500000f


	//   ....[63]....
        /*0510*/ 	.word	0x0500000f


	//   ....[64]....
        /*0514*/ 	.word	0x0500000f


	//   ....[65]....
        /*0518*/ 	.word	0x0500000f


	//   ....[66]....
        /*051c*/ 	.word	0x0500000f


	//   ....[67]....
        /*0520*/ 	.word	0x0500000f


	//   ....[68]....
        /*0524*/ 	.word	0x0500000f


	//   ....[69]....
        /*0528*/ 	.word	0x0500000f


	//   ....[70]....
        /*052c*/ 	.word	0x0500000f


	//   ....[71]....
        /*0530*/ 	.word	0x0500000f


	//   ....[72]....
        /*0534*/ 	.word	0x0500000f


	//   ....[73]....
        /*0538*/ 	.word	0x0500000f


	//   ....[74]....
        /*053c*/ 	.word	0x0500000f


	//   ....[75]....
        /*0540*/ 	.word	0x0500000f


	//   ....[76]....
        /*0544*/ 	.word	0x0500000f


	//   ....[77]....
        /*0548*/ 	.word	0x0500000f


	//   ....[78]....
        /*054c*/ 	.word	0x0500000f


	//   ....[79]....
        /*0550*/ 	.word	0x0500000f


	//   ....[80]....
        /*0554*/ 	.word	0x0500000f


	//   ....[81]....
        /*0558*/ 	.word	0x0500000f


	//   ....[82]....
        /*055c*/ 	.word	0x0500000f


	//   ....[83]....
        /*0560*/ 	.word	0x0500000f


	//   ....[84]....
        /*0564*/ 	.word	0x0500000f


	//----- nvinfo : EIATTR_COOP_GROUP_INSTR_OFFSETS
	.align		4
.L_147:
        /*0568*/ 	.byte	0x04, 0x28
        /*056a*/ 	.short	(.L_149 - .L_148)


	//   ....[0]....
.L_148:
        /*056c*/ 	.word	0x00000060


	//   ....[1]....
        /*0570*/ 	.word	0x000001c0


	//   ....[2]....
        /*0574*/ 	.word	0x00000270


	//   ....[3]....
        /*0578*/ 	.word	0x00000430


	//   ....[4]....
        /*057c*/ 	.word	0x00000590


	//   ....[5]....
        /*0580*/ 	.word	0x000006b0


	//   ....[6]....
        /*0584*/ 	.word	0x00000810


	//   ....[7]....
        /*0588*/ 	.word	0x00005bf0


	//   ....[8]....
        /*058c*/ 	.word	0x0000a040


	//   ....[9]....
        /*0590*/ 	.word	0x0000a0c0


	//   ....[10]....
        /*0594*/ 	.word	0x0000a870


	//   ....[11]....
        /*0598*/ 	.word	0x0000a8d0


	//   ....[12]....
        /*059c*/ 	.word	0x0000bcd0


	//   ....[13]....
        /*05a0*/ 	.word	0x0000cfd0


	//   ....[14]....
        /*05a4*/ 	.word	0x0000d030


	//   ....[15]....
        /*05a8*/ 	.word	0x0000dbe0


	//   ....[16]....
        /*05ac*/ 	.word	0x0000dc00


	//   ....[17]....
        /*05b0*/ 	.word	0x0000faf0


	//   ....[18]....
        /*05b4*/ 	.word	0x0000fd80


	//   ....[19]....
        /*05b8*/ 	.word	0x00010060


	//   ....[20]....
        /*05bc*/ 	.word	0x000104d0


	//   ....[21]....
        /*05c0*/ 	.word	0x00010500


	//   ....[22]....
        /*05c4*/ 	.word	0x00012320


	//   ....[23]....
        /*05c8*/ 	.word	0x000124b0


	//   ....[24]....
        /*05cc*/ 	.word	0x000124e0


	//   ....[25]....
        /*05d0*/ 	.word	0x00012510


	//   ....[26]....
        /*05d4*/ 	.word	0x00012550


	//   ....[27]....
        /*05d8*/ 	.word	0x000125a0


	//   ....[28]....
        /*05dc*/ 	.word	0x00012600


	//   ....[29]....
        /*05e0*/ 	.word	0x000127c0


	//   ....[30]....
        /*05e4*/ 	.word	0x00012820


	//   ....[31]....
        /*05e8*/ 	.word	0x00012860


	//   ....[32]....
        /*05ec*/ 	.word	0x000128a0


	//   ....[33]....
        /*05f0*/ 	.word	0x000128d0


	//   ....[34]....
        /*05f4*/ 	.word	0x00012900


	//   ....[35]....
        /*05f8*/ 	.word	0x00012980


	//   ....[36]....
        /*05fc*/ 	.word	0x000129b0


	//   ....[37]....
        /*0600*/ 	.word	0x00012a30


	//   ....[38]....
        /*0604*/ 	.word	0x00015fd0


	//   ....[39]....
        /*0608*/ 	.word	0x00015fe0


	//   ....[40]....
        /*060c*/ 	.word	0x000160d0


	//   ....[41]....
        /*0610*/ 	.word	0x00016130


	//   ....[42]....
        /*0614*/ 	.word	0x00016170


	//   ....[43]....
        /*0618*/ 	.word	0x000161b0


	//   ....[44]....
        /*061c*/ 	.word	0x000161e0


	//   ....[45]....
        /*0620*/ 	.word	0x00016210


	//   ....[46]....
        /*0624*/ 	.word	0x00016380


	//   ....[47]....
        /*0628*/ 	.word	0x000163e0


	//   ....[48]....
        /*062c*/ 	.word	0x00016420


	//   ....[49]....
        /*0630*/ 	.word	0x00016460


	//   ....[50]....
        /*0634*/ 	.word	0x00016490


	//   ....[51]....
        /*0638*/ 	.word	0x000164c0


	//   ....[52]....
        /*063c*/ 	.word	0x00016580


	//   ....[53]....
        /*0640*/ 	.word	0x000165a0


	//   ....[54]....
        /*0644*/ 	.word	0x00016610


	//   ....[55]....
        /*0648*/ 	.word	0x00016a40


	//   ....[56]....
        /*064c*/ 	.word	0x00016ea0


	//   ....[57]....
        /*0650*/ 	.word	0x00016f50


	//   ....[58]....
        /*0654*/ 	.word	0x00016ff0


	//   ....[59]....
        /*0658*/ 	.word	0x00017090


	//   ....[60]....
        /*065c*/ 	.word	0x00017130


	//   ....[61]....
        /*0660*/ 	.word	0x00017220


	//   ....[62]....
        /*0664*/ 	.word	0x000172c0


	//   ....[63]....
        /*0668*/ 	.word	0x00017360


	//   ....[64]....
        /*066c*/ 	.word	0x00017400


	//   ....[65]....
        /*0670*/ 	.word	0x00017660


	//   ....[66]....
        /*0674*/ 	.word	0x00017940


	//   ....[67]....
        /*0678*/ 	.word	0x00017d30


	//   ....[68]....
        /*067c*/ 	.word	0x00017dc0


	//   ....[69]....
        /*0680*/ 	.word	0x00017e60


	//   ....[70]....
        /*0684*/ 	.word	0x00017f10


	//   ....[71]....
        /*0688*/ 	.word	0x00017f90


	//   ....[72]....
        /*068c*/ 	.word	0x00018010


	//   ....[73]....
        /*0690*/ 	.word	0x00018090


	//   ....[74]....
        /*0694*/ 	.word	0x00018110


	//   ....[75]....
        /*0698*/ 	.word	0x000181a0


	//   ....[76]....
        /*069c*/ 	.word	0x00018250


	//   ....[77]....
        /*06a0*/ 	.word	0x000182d0


	//   ....[78]....
        /*06a4*/ 	.word	0x00018350


	//   ....[79]....
        /*06a8*/ 	.word	0x000183d0


	//   ....[80]....
        /*06ac*/ 	.word	0x00018450


	//   ....[81]....
        /*06b0*/ 	.word	0x000184c0


	//   ....[82]....
        /*06b4*/ 	.word	0x00018560


	//   ....[83]....
        /*06b8*/ 	.word	0x000185f0


	//   ....[84]....
        /*06bc*/ 	.word	0x00018710


	//----- nvinfo : EIATTR_REG_RECONFIG
	.align		4
.L_149:
        /*06c0*/ 	.byte	0x01, 0x54
	.zero		2


	//----- nvinfo : EIATTR_SYSCALL_OFFSETS
	.align		4
        /*06c4*/ 	.byte	0x04, 0x46
        /*06c6*/ 	.short	(.L_151 - .L_150)


	//   ....[0]....
.L_150:
        /*06c8*/ 	.word	0x000018c0


	//   ....[1]....
        /*06cc*/ 	.word	0x00001a10


	//   ....[2]....
        /*06d0*/ 	.word	0x00005d80


	//   ....[3]....
        /*06d4*/ 	.word	0x000062a0


	//   ....[4]....
        /*06d8*/ 	.word	0x00013ef0


	//   ....[5]....
        /*06dc*/ 	.word	0x00014020


	//   ....[6]....
        /*06e0*/ 	.word	0x00014120


	//----- nvinfo : EIATTR_MBARRIER_INSTR_OFFSETS
	.align		4
.L_151:
        /*06e4*/ 	.byte	0x04, 0x39
        /*06e6*/ 	.short	(.L_153 - .L_152)


	//   ....[0]....
.L_152:
        /*06e8*/ 	.word	0x000002e0
        /*06ec*/ 	.word	0x000000ff
        /*06f0*/ 	.word	0x00030800
        /*06f4*/ 	.short	0x0100
        /*06f6*/ 	.byte	0x08
	.zero		1


	//   ....[1]....
        /*06f8*/ 	.word	0x000002f0
        /*06fc*/ 	.word	0x000000ff
        /*0700*/ 	.word	0x00030820
        /*0704*/ 	.short	0x0100
        /*0706*/ 	.byte	0x08
	.zero		1


	//   ....[2]....
        /*0708*/ 	.word	0x000003e0
        /*070c*/ 	.word	0x000000ff
        /*0710*/ 	.word	0x00030830
        /*0714*/ 	.short	0x0100
        /*0716*/ 	.byte	0x08
	.zero		1


	//   ....[3]....
        /*0718*/ 	.word	0x000003f0
        /*071c*/ 	.word	0x000000ff
        /*0720*/ 	.word	0x00030840
        /*0724*/ 	.short	0x0100
        /*0726*/ 	.byte	0x08
	.zero		1


	//   ....[4]....
        /*0728*/ 	.word	0x00000400
        /*072c*/ 	.word	0x000000ff
        /*0730*/ 	.word	0x00030838
        /*0734*/ 	.short	0x0100
        /*0736*/ 	.byte	0x08
	.zero		1


	//   ....[5]....
        /*0738*/ 	.word	0x00000410
        /*073c*/ 	.word	0x000000ff
        /*0740*/ 	.word	0x00030848
        /*0744*/ 	.short	0x0100
        /*0746*/ 	.byte	0x08
	.zero		1


	//   ....[6]....
        /*0748*/ 	.word	0x00000540
        /*074c*/ 	.word	0x000000ff
        /*0750*/ 	.word	0x00030850
        /*0754*/ 	.short	0x0100
        /*0756*/ 	.byte	0x08
	.zero		1


	//   ....[7]....
        /*0758*/ 	.word	0x00000550
        /*075c*/ 	.word	0x000000ff
        /*0760*/ 	.word	0x00030860
        /*0764*/ 	.short	0x0100
        /*0766*/ 	.byte	0x08
	.zero		1


	//   ....[8]....
        /*0768*/ 	.word	0x00000560
        /*076c*/ 	.word	0x000000ff
        /*0770*/ 	.word	0x00030858
        /*0774*/ 	.short	0x0100
        /*0776*/ 	.byte	0x08
	.zero		1


	//   ....[9]....
        /*0778*/ 	.word	0x00000570
        /*077c*/ 	.word	0x000000ff
        /*0780*/ 	.word	0x00030868
        /*0784*/ 	.short	0x0100
        /*0786*/ 	.byte	0x08
	.zero		1


	//   ....[10]....
        /*0788*/ 	.word	0x00000660
        /*078c*/ 	.word	0x000000ff
        /*0790*/ 	.word	0x00030870
        /*0794*/ 	.short	0x0100
        /*0796*/ 	.byte	0x06
	.zero		1


	//   ....[11]....
        /*0798*/ 	.word	0x00000670
        /*079c*/ 	.word	0x000000ff
        /*07a0*/ 	.word	0x00030880
        /*07a4*/ 	.short	0x0100
        /*07a6*/ 	.byte	0x06
	.zero		1


	//   ....[12]....
        /*07a8*/ 	.word	0x00000680
        /*07ac*/ 	.word	0x000000ff
        /*07b0*/ 	.word	0x00030878
        /*07b4*/ 	.short	0x0100
        /*07b6*/ 	.byte	0x06
	.zero		1


	//   ....[13]....
        /*07b8*/ 	.word	0x00000690
        /*07bc*/ 	.word	0x000000ff
        /*07c0*/ 	.word	0x00030888
        /*07c4*/ 	.short	0x0100
        /*07c6*/ 	.byte	0x06
	.zero		1


	//   ....[14]....
        /*07c8*/ 	.word	0x000007c0
        /*07cc*/ 	.word	0x000000ff
        /*07d0*/ 	.word	0x00030890
        /*07d4*/ 	.short	0x0100
        /*07d6*/ 	.byte	0x08
	.zero		1


	//   ....[15]....
        /*07d8*/ 	.word	0x000007d0
        /*07dc*/ 	.word	0x000000ff
        /*07e0*/ 	.word	0x000308a0
        /*07e4*/ 	.short	0x0100
        /*07e6*/ 	.byte	0x08
	.zero		1


	//   ....[16]....
        /*07e8*/ 	.word	0x000007e0
        /*07ec*/ 	.word	0x000000ff
        /*07f0*/ 	.word	0x00030898
        /*07f4*/ 	.short	0x0100
        /*07f6*/ 	.byte	0x08
	.zero		1


	//   ....[17]....
        /*07f8*/ 	.word	0x000007f0
        /*07fc*/ 	.word	0x000000ff
        /*0800*/ 	.word	0x000308a8
        /*0804*/ 	.short	0x0100
        /*0806*/ 	.byte	0x08
	.zero		1


	//   ....[18]....
        /*0808*/ 	.word	0x00000920
        /*080c*/ 	.word	0x000000ff
        /*0810*/ 	.word	0x000308b0
        /*0814*/ 	.short	0x0100
        /*0816*/ 	.byte	0x08
	.zero		1


	//   ....[19]....
        /*0818*/ 	.word	0x00000930
        /*081c*/ 	.word	0x000000ff
        /*0820*/ 	.word	0x000308c0
        /*0824*/ 	.short	0x0100
        /*0826*/ 	.byte	0x08
	.zero		1


	//   ....[20]....
        /*0828*/ 	.word	0x00000940
        /*082c*/ 	.word	0x000000ff
        /*0830*/ 	.word	0x000308b8
        /*0834*/ 	.short	0x0100
        /*0836*/ 	.byte	0x08
	.zero		1


	//   ....[21]....
        /*0838*/ 	.word	0x00000950
        /*083c*/ 	.word	0x000000ff
        /*0840*/ 	.word	0x000308c8
        /*0844*/ 	.short	0x0100
        /*0846*/ 	.byte	0x08
	.zero		1


	//   ....[22]....
        /*0848*/ 	.word	0x00002d60
        /*084c*/ 	.word	0x00000054
        /*0850*/ 	.word	0x00030890
        /*0854*/ 	.short	0x010a
        /*0856*/ 	.byte	0x3f
	.zero		1


	//   ....[23]....
        /*0858*/ 	.word	0x000040f0
        /*085c*/ 	.word	0x00000054
        /*0860*/ 	.word	0x00030890
        /*0864*/ 	.short	0x010a
        /*0866*/ 	.byte	0x3f
	.zero		1


	//   ....[24]....
        /*0868*/ 	.word	0x000052f0
        /*086c*/ 	.word	0x00000054
        /*0870*/ 	.word	0x00030890
        /*0874*/ 	.short	0x010a
        /*0876*/ 	.byte	0x3f
	.zero		1


	//   ....[25]....
        /*0878*/ 	.word	0x00005510
        /*087c*/ 	.word	0x00000024
        /*0880*/ 	.word	0x00000000
        /*0884*/ 	.short	0x0101
        /*0886*/ 	.byte	0x3f
	.zero		1


	//   ....[26]....
        /*0888*/ 	.word	0x00005550
        /*088c*/ 	.word	0x00000054
        /*0890*/ 	.word	0x000308b0
        /*0894*/ 	.short	0x010a
        /*0896*/ 	.byte	0x3f
	.zero		1


	//   ....[27]....
        /*0898*/ 	.word	0x00005910
        /*089c*/ 	.word	0x00000054
        /*08a0*/ 	.word	0x00000000
        /*08a4*/ 	.short	0x0101
        /*08a6*/ 	.byte	0x3f
	.zero		1


	//   ....[28]....
        /*08a8*/ 	.word	0x00005e20
        /*08ac*/ 	.word	0x00000002
        /*08b0*/ 	.word	0x00030800
        /*08b4*/ 	.short	0x010a
        /*08b6*/ 	.byte	0x3f
	.zero		1


	//   ....[29]....
        /*08b8*/ 	.word	0x00005e70
        /*08bc*/ 	.word	0x00000002
        /*08c0*/ 	.word	0x00030800
        /*08c4*/ 	.short	0x010a
        /*08c6*/ 	.byte	0x3f
	.zero		1


	//   ....[30]....
        /*08c8*/ 	.word	0x000065d0
        /*08cc*/ 	.word	0x00000002
        /*08d0*/ 	.word	0x00030800
        /*08d4*/ 	.short	0x010a
        /*08d6*/ 	.byte	0x3f
	.zero		1


	//   ....[31]....
        /*08d8*/ 	.word	0x00007460
        /*08dc*/ 	.word	0x00000002
        /*08e0*/ 	.word	0x00030800
        /*08e4*/ 	.short	0x010a
        /*08e6*/ 	.byte	0x3f
	.zero		1


	//   ....[32]....
        /*08e8*/ 	.word	0x00008340
        /*08ec*/ 	.word	0x00000000
        /*08f0*/ 	.word	0x00030830
        /*08f4*/ 	.short	0x010a
        /*08f6*/ 	.byte	0x3f
	.zero		1


	//   ....[33]....
        /*08f8*/ 	.word	0x00008420
        /*08fc*/ 	.word	0x00000000
        /*0900*/ 	.word	0x00030830
        /*0904*/ 	.short	0x010a
        /*0906*/ 	.byte	0x3f
	.zero		1


	//   ....[34]....
        /*0908*/ 	.word	0x0000ab70
        /*090c*/ 	.word	0x0000000c
        /*0910*/ 	.word	0x00000000
        /*0914*/ 	.short	0x0101
        /*0916*/ 	.byte	0x3f
	.zero		1


	//   ....[35]....
        /*0918*/ 	.word	0x0000bf30
        /*091c*/ 	.word	0x00000005
        /*0920*/ 	.word	0x00030830
        /*0924*/ 	.short	0x010a
        /*0926*/ 	.byte	0x3f
	.zero		1


	//   ....[36]....
        /*0928*/ 	.word	0x0000bf80
        /*092c*/ 	.word	0x00000005
        /*0930*/ 	.word	0x00030830
        /*0934*/ 	.short	0x010a
        /*0936*/ 	.byte	0x3f
	.zero		1


	//   ....[37]....
        /*0938*/ 	.word	0x0000c2d0
        /*093c*/ 	.word	0x00000006
        /*0940*/ 	.word	0x00030850
        /*0944*/ 	.short	0x010a
        /*0946*/ 	.byte	0x3f
	.zero		1


	//   ....[38]....
        /*0948*/ 	.word	0x0000c310
        /*094c*/ 	.word	0x00000006
        /*0950*/ 	.word	0x00030850
        /*0954*/ 	.short	0x010a
        /*0956*/ 	.byte	0x3f
	.zero		1


	//   ....[39]....
        /*0958*/ 	.word	0x0000e930
        /*095c*/ 	.word	0x00000042
        /*0960*/ 	.word	0x00000000
        /*0964*/ 	.short	0x0101
        /*0966*/ 	.byte	0x3f
	.zero		1


	//   ....[40]....
        /*0968*/ 	.word	0x0000e960
        /*096c*/ 	.word	0x00000000
        /*0970*/ 	.word	0x00000000
        /*0974*/ 	.short	0x0101
        /*0976*/ 	.byte	0x3f
	.zero		1


	//   ....[41]....
        /*0978*/ 	.word	0x0000fb80
        /*097c*/ 	.word	0x0000000b
        /*0980*/ 	.word	0x00030850
        /*0984*/ 	.short	0x010a
        /*0986*/ 	.byte	0x3f
	.zero		1


	//   ....[42]....
        /*0988*/ 	.word	0x0000fc30
        /*098c*/ 	.word	0x0000000b
        /*0990*/ 	.word	0x00030850
        /*0994*/ 	.short	0x010a
        /*0996*/ 	.byte	0x3f
	.zero		1


	//   ....[43]....
        /*0998*/ 	.word	0x000106d0
        /*099c*/ 	.word	0x00000009
        /*09a0*/ 	.word	0x00000000
        /*09a4*/ 	.short	0x0101
        /*09a6*/ 	.byte	0x3f
	.zero		1


	//   ....[44]....
        /*09a8*/ 	.word	0x000115c0
        /*09ac*/ 	.word	0x00000000
        /*09b0*/ 	.word	0x00000000
        /*09b4*/ 	.short	0x0101
        /*09b6*/ 	.byte	0x3f
	.zero		1


	//   ....[45]....
        /*09b8*/ 	.word	0x00013440
        /*09bc*/ 	.word	0x00000006
        /*09c0*/ 	.word	0x00030820
        /*09c4*/ 	.short	0x010a
        /*09c6*/ 	.byte	0x3f
	.zero		1


	//   ....[46]....
        /*09c8*/ 	.word	0x000134b0
        /*09cc*/ 	.word	0x00000007
        /*09d0*/ 	.word	0x000308a0
        /*09d4*/ 	.short	0x010a
        /*09d6*/ 	.byte	0x3f
	.zero		1


	//   ....[47]....
        /*09d8*/ 	.word	0x00013660
        /*09dc*/ 	.word	0x00000007
        /*09e0*/ 	.word	0x000308c0
        /*09e4*/ 	.short	0x010a
        /*09e6*/ 	.byte	0x3f
	.zero		1


	//   ....[48]....
        /*09e8*/ 	.word	0x000138b0
        /*09ec*/ 	.word	0x00000007
        /*09f0*/ 	.word	0x000308a0
        /*09f4*/ 	.short	0x010a
        /*09f6*/ 	.byte	0x3f
	.zero		1


	//   ....[49]....
        /*09f8*/ 	.word	0x00013a50
        /*09fc*/ 	.word	0x00000007
        /*0a00*/ 	.word	0x000308c0
        /*0a04*/ 	.short	0x010a
        /*0a06*/ 	.byte	0x3f
	.zero		1


	//   ....[50]....
        /*0a08*/ 	.word	0x000145f0
        /*0a0c*/ 	.word	0x00000005
        /*0a10*/ 	.word	0x00030840
        /*0a14*/ 	.short	0x010a
        /*0a16*/ 	.byte	0x3f
	.zero		1


	//   ....[51]....
        /*0a18*/ 	.word	0x00014940
        /*0a1c*/ 	.word	0x0000001c
        /*0a20*/ 	.word	0x00030820
        /*0a24*/ 	.short	0x010a
        /*0a26*/ 	.byte	0x3f
	.zero		1


	//   ....[52]....
        /*0a28*/ 	.word	0x00014c40
        /*0a2c*/ 	.word	0x00000003
        /*0a30*/ 	.word	0x00030840
        /*0a34*/ 	.short	0x010a
        /*0a36*/ 	.byte	0x3f
	.zero		1


	//   ....[53]....
        /*0a38*/ 	.word	0x00014e20
        /*0a3c*/ 	.word	0x00000002
        /*0a40*/ 	.word	0x00000060
        /*0a44*/ 	.short	0x010a
        /*0a46*/ 	.byte	0x3f
	.zero		1


	//   ....[54]....
        /*0a48*/ 	.word	0x000152a0
        /*0a4c*/ 	.word	0x00000003
        /*0a50*/ 	.word	0x00030840
        /*0a54*/ 	.short	0x010a
        /*0a56*/ 	.byte	0x3f
	.zero		1


	//   ....[55]....
        /*0a58*/ 	.word	0x00015480
        /*0a5c*/ 	.word	0x00000003
        /*0a60*/ 	.word	0x00000060
        /*0a64*/ 	.short	0x010a
        /*0a66*/ 	.byte	0x3f
	.zero		1


	//   ....[56]....
        /*0a68*/ 	.word	0x00015840
        /*0a6c*/ 	.word	0x00000002
        /*0a70*/ 	.word	0x00030840
        /*0a74*/ 	.short	0x010a
        /*0a76*/ 	.byte	0x3f
	.zero		1


	//   ....[57]....
        /*0a78*/ 	.word	0x00015a30
        /*0a7c*/ 	.word	0x00000002
        /*0a80*/ 	.word	0x00000060
        /*0a84*/ 	.short	0x010a
        /*0a86*/ 	.byte	0x3f
	.zero		1


	//   ....[58]....
        /*0a88*/ 	.word	0x00015d80
        /*0a8c*/ 	.word	0x00000003
        /*0a90*/ 	.word	0x00030860
        /*0a94*/ 	.short	0x010a
        /*0a96*/ 	.byte	0x3f
	.zero		1


	//   ....[59]....
        /*0a98*/ 	.word	0x000169c0
        /*0a9c*/ 	.word	0x00000009
        /*0aa0*/ 	.word	0x00030820
        /*0aa4*/ 	.short	0x010a
        /*0aa6*/ 	.byte	0x3f
	.zero		1


	//   ....[60]....
        /*0aa8*/ 	.word	0x00016b50
        /*0aac*/ 	.word	0x00000007
        /*0ab0*/ 	.word	0x00000000
        /*0ab4*/ 	.short	0x010a
        /*0ab6*/ 	.byte	0x3f
	.zero		1


	//   ....[61]....
        /*0ab8*/ 	.word	0x00016bc0
        /*0abc*/ 	.word	0x00000003
        /*0ac0*/ 	.word	0x00000000
        /*0ac4*/ 	.short	0x010a
        /*0ac6*/ 	.byte	0x3f
	.zero		1


	//   ....[62]....
        /*0ac8*/ 	.word	0x00016c20
        /*0acc*/ 	.word	0x00000005
        /*0ad0*/ 	.word	0x00000000
        /*0ad4*/ 	.short	0x010a
        /*0ad6*/ 	.byte	0x3f
	.zero		1


	//   ....[63]....
        /*0ad8*/ 	.word	0x00016c50
        /*0adc*/ 	.word	0x00000003
        /*0ae0*/ 	.word	0x00000000
        /*0ae4*/ 	.short	0x010a
        /*0ae6*/ 	.byte	0x3f
	.zero		1


	//   ....[64]....
        /*0ae8*/ 	.word	0x00016cb0
        /*0aec*/ 	.word	0x00000054
        /*0af0*/ 	.word	0x00030890
        /*0af4*/ 	.short	0x010a
        /*0af6*/ 	.byte	0x3f
	.zero		1


	//   ....[65]....
        /*0af8*/ 	.word	0x00016d00
        /*0afc*/ 	.word	0x00000054
        /*0b00*/ 	.word	0x00030890
        /*0b04*/ 	.short	0x010a
        /*0b06*/ 	.byte	0x3f
	.zero		1


	//   ....[66]....
        /*0b08*/ 	.word	0x00016d50
        /*0b0c*/ 	.word	0x00000054
        /*0b10*/ 	.word	0x00030890
        /*0b14*/ 	.short	0x010a
        /*0b16*/ 	.byte	0x3f
	.zero		1


	//   ....[67]....
        /*0b18*/ 	.word	0x00016da0
        /*0b1c*/ 	.word	0x00000054
        /*0b20*/ 	.word	0x000308b0
        /*0b24*/ 	.short	0x010a
        /*0b26*/ 	.byte	0x3f
	.zero		1


	//   ....[68]....
        /*0b28*/ 	.word	0x00017170
        /*0b2c*/ 	.word	0x00000002
        /*0b30*/ 	.word	0x00030800
        /*0b34*/ 	.short	0x010a
        /*0b36*/ 	.byte	0x3f
	.zero		1


	//   ....[69]....
        /*0b38*/ 	.word	0x00017440
        /*0b3c*/ 	.word	0x00000002
        /*0b40*/ 	.word	0x00030800
        /*0b44*/ 	.short	0x010a
        /*0b46*/ 	.byte	0x3f
	.zero		1


	//   ....[70]....
        /*0b48*/ 	.word	0x00017490
        /*0b4c*/ 	.word	0x00000000
        /*0b50*/ 	.word	0x00030830
        /*0b54*/ 	.short	0x010a
        /*0b56*/ 	.byte	0x3f
	.zero		1


	//   ....[71]....
        /*0b58*/ 	.word	0x000174e0
        /*0b5c*/ 	.word	0x00000005
        /*0b60*/ 	.word	0x00030830
        /*0b64*/ 	.short	0x010a
        /*0b66*/ 	.byte	0x3f
	.zero		1


	//   ....[72]....
        /*0b68*/ 	.word	0x00017530
        /*0b6c*/ 	.word	0x00000006
        /*0b70*/ 	.word	0x00030850
        /*0b74*/ 	.short	0x010a
        /*0b76*/ 	.byte	0x3f
	.zero		1


	//   ....[73]....
        /*0b78*/ 	.word	0x00017580
        /*0b7c*/ 	.word	0x0000000b
        /*0b80*/ 	.word	0x00030850
        /*0b84*/ 	.short	0x010a
        /*0b86*/ 	.byte	0x3f
	.zero		1


	//   ....[74]....
        /*0b88*/ 	.word	0x00017720
        /*0b8c*/ 	.word	0x00000006
        /*0b90*/ 	.word	0x00030820
        /*0b94*/ 	.short	0x010a
        /*0b96*/ 	.byte	0x3f
	.zero		1


	//   ....[75]....
        /*0b98*/ 	.word	0x00017770
        /*0b9c*/ 	.word	0x00000007
        /*0ba0*/ 	.word	0x000308a0
        /*0ba4*/ 	.short	0x010a
        /*0ba6*/ 	.byte	0x3f
	.zero		1


	//   ....[76]....
        /*0ba8*/ 	.word	0x000177c0
        /*0bac*/ 	.word	0x00000007
        /*0bb0*/ 	.word	0x000308c0
        /*0bb4*/ 	.short	0x010a
        /*0bb6*/ 	.byte	0x3f
	.zero		1


	//   ....[77]....
        /*0bb8*/ 	.word	0x00017810
        /*0bbc*/ 	.word	0x00000007
        /*0bc0*/ 	.word	0x000308a0
        /*0bc4*/ 	.short	0x010a
        /*0bc6*/ 	.byte	0x3f
	.zero		1


	//   ....[78]....
        /*0bc8*/ 	.word	0x00017860
        /*0bcc*/ 	.word	0x00000007
        /*0bd0*/ 	.word	0x000308c0
        /*0bd4*/ 	.short	0x010a
        /*0bd6*/ 	.byte	0x3f
	.zero		1


	//   ....[79]....
        /*0bd8*/ 	.word	0x00017a00
        /*0bdc*/ 	.word	0x00000005
        /*0be0*/ 	.word	0x00030840
        /*0be4*/ 	.short	0x010a
        /*0be6*/ 	.byte	0x3f
	.zero		1


	//   ....[80]....
        /*0be8*/ 	.word	0x00017a50
        /*0bec*/ 	.word	0x0000001c
        /*0bf0*/ 	.word	0x00030820
        /*0bf4*/ 	.short	0x010a
        /*0bf6*/ 	.byte	0x3f
	.zero		1


	//   ....[81]....
        /*0bf8*/ 	.word	0x00017aa0
        /*0bfc*/ 	.word	0x00000003
        /*0c00*/ 	.word	0x00030840
        /*0c04*/ 	.short	0x010a
        /*0c06*/ 	.byte	0x3f
	.zero		1


	//   ....[82]....
        /*0c08*/ 	.word	0x00017af0
        /*0c0c*/ 	.word	0x00000002
        /*0c10*/ 	.word	0x00000060
        /*0c14*/ 	.short	0x010a
        /*0c16*/ 	.byte	0x3f
	.zero		1


	//   ....[83]....
        /*0c18*/ 	.word	0x00017b40
        /*0c1c*/ 	.word	0x00000003
        /*0c20*/ 	.word	0x00030840
        /*0c24*/ 	.short	0x010a
        /*0c26*/ 	.byte	0x3f
	.zero		1


	//   ....[84]....
        /*0c28*/ 	.word	0x00017b90
        /*0c2c*/ 	.word	0x00000003
        /*0c30*/ 	.word	0x00000060
        /*0c34*/ 	.short	0x010a
        /*0c36*/ 	.byte	0x3f
	.zero		1


	//   ....[85]....
        /*0c38*/ 	.word	0x00017be0
        /*0c3c*/ 	.word	0x00000002
        /*0c40*/ 	.word	0x00030840
        /*0c44*/ 	.short	0x010a
        /*0c46*/ 	.byte	0x3f
	.zero		1


	//   ....[86]....
        /*0c48*/ 	.word	0x00017c30
        /*0c4c*/ 	.word	0x00000002
        /*0c50*/ 	.word	0x00000060
        /*0c54*/ 	.short	0x010a
        /*0c56*/ 	.byte	0x3f
	.zero		1


	//   ....[87]....
        /*0c58*/ 	.word	0x00017c80
        /*0c5c*/ 	.word	0x00000003
        /*0c60*/ 	.word	0x00030860
        /*0c64*/ 	.short	0x010a
        /*0c66*/ 	.byte	0x3f
	.zero		1


	//   ....[88]....
        /*0c68*/ 	.word	0x00018630
        /*0c6c*/ 	.word	0x00000009
        /*0c70*/ 	.word	0x00030820
        /*0c74*/ 	.short	0x010a
        /*0c76*/ 	.byte	0x3f
	.zero		1


	//   ....[89]....
        /*0c78*/ 	.word	0x000187d0
        /*0c7c*/ 	.word	0x00000007
        /*0c80*/ 	.word	0x00000000
        /*0c84*/ 	.short	0x010a
        /*0c86*/ 	.byte	0x3f
	.zero		1


	//   ....[90]....
        /*0c88*/ 	.word	0x00018820
        /*0c8c*/ 	.word	0x00000003
        /*0c90*/ 	.word	0x00000000
        /*0c94*/ 	.short	0x010a
        /*0c96*/ 	.byte	0x3f
	.zero		1


	//   ....[91]....
        /*0c98*/ 	.word	0x00018870
        /*0c9c*/ 	.word	0x00000005
        /*0ca0*/ 	.word	0x00000000
        /*0ca4*/ 	.short	0x010a
        /*0ca6*/ 	.byte	0x3f
	.zero		1


	//----- nvinfo : EIATTR_NUM_MBARRIERS
	.align		4
.L_153:
        /*0ca8*/ 	.byte	0x03, 0x38
        /*0caa*/ 	.short	0x0016


	//----- nvinfo : EIATTR_EXIT_INSTR_OFFSETS
	.align		4
        /*0cac*/ 	.byte	0x04, 0x1c
        /*0cae*/ 	.short	(.L_155 - .L_154)


	//   ....[0]....
.L_154:
        /*0cb0*/ 	.word	0x00016ca0


	//----- nvinfo : EIATTR_MAX_THREADS
	.align		4
.L_155:
        /*0cb4*/ 	.byte	0x04, 0x05
        /*0cb6*/ 	.short	(.L_157 - .L_156)
.L_156:
        /*0cb8*/ 	.word	0x00000200
        /*0cbc*/ 	.word	0x00000001
        /*0cc0*/ 	.word	0x00000001


	//----- nvinfo : EIATTR_CRS_STACK_SIZE
	.align		4
.L_157:
        /*0cc4*/ 	.byte	0x04, 0x1e
        /*0cc6*/ 	.short	(.L_159 - .L_158)
.L_158:
        /*0cc8*/ 	.word	0x00000000


	//----- nvinfo : EIATTR_CBANK_PARAM_SIZE
	.align		4
.L_159:
        /*0ccc*/ 	.byte	0x03, 0x19
        /*0cce*/ 	.short	0x0a70


	//----- nvinfo : EIATTR_PARAM_CBANK
	.align		4
        /*0cd0*/ 	.byte	0x04, 0x0a
        /*0cd2*/ 	.short	(.L_161 - .L_160)
	.align		4
.L_160:
        /*0cd4*/ 	.word	index@(.nv.constant0._ZN7cutlass13device_kernelIN5flash11enable_sm90INS1_16FlashAttnFwdSm90INS1_25CollectiveMainloopFwdSm90ILi2EN4cute5tupleIJNS5_1CILi1EEES8_S8_EEENS6_IJNS7_ILi192EEESA_NS7_ILi64EEEEEELi64ENS_10bfloat16_tEfNS_4arch4Sm90ELb0ELb0ELb1ELb1ELb0ELb1ELb0ELb0ELb1ELb0ELb0ELb0EEENS1_21CollectiveEpilogueFwdINS6_IJSA_SB_SA_EEES9_SD_SF_Li384ELb1ELb0ELb0ELb0EEENS1_36VarlenDynamicPersistentTileSchedulerILi192ELi192ELi384ELi32ELb0ELb0ELb1ELb0ELb1ELb1EEEEEEEEEvNT_6ParamsE)
        /*0cd8*/ 	.short	0x0210
        /*0cda*/ 	.short	0x0a70


	//----- nvinfo : EIATTR_SW_WAR
	.align		4
.L_161:
        /*0cdc*/ 	.byte	0x04, 0x36
        /*0cde*/ 	.short	(.L_163 - .L_162)
.L_162:
        /*0ce0*/ 	.word	0x00000008
.L_163:


//--------------------- .nv.info._ZN7cutlass13device_kernelIN5flash11enable_sm90INS1_16FlashAttnFwdSm90INS1_25CollectiveMainloopFwdSm90ILi2EN4cute5tupleIJNS5_1CILi1EEES8_S8_EEENS6_IJNS7_ILi192EEENS7_ILi128EEENS7_ILi64EEEEEELi64ENS_10bfloat16_tEfNS_4arch4Sm90ELb0ELb1ELb1ELb0ELb0ELb0ELb0ELb1ELb1ELb0ELb0ELb0EEENS1_21CollectiveEpilogueFwdINS6_IJSA_SC_SB_EEES9_SE_SG_Li384ELb0ELb0ELb0ELb0EEENS1_30DynamicPersistentTileSchedulerILi384ELi32ELb0ELb0ELb1EEEEEEEEEvNT_6ParamsE --------------------------
	.section	.nv.info._ZN7cutlass13device_kernelIN5flash11enable_sm90INS1_16FlashAttnFwdSm90INS1_25CollectiveMainloopFwdSm90ILi2EN4cute5tupleIJNS5_1CILi1EEES8_S8_EEENS6_IJNS7_ILi192EEENS7_ILi128EEENS7_ILi64EEEEEELi64ENS_10bfloat16_tEfNS_4arch4Sm90ELb0ELb1ELb1ELb0ELb0ELb0ELb0ELb1ELb1ELb0ELb0ELb0EEENS1_21CollectiveEpilogueFwdINS6_IJSA_SC_SB_EEES9_SE_SG_Li384ELb0ELb0ELb0ELb0EEENS1_30DynamicPersistentTileSchedulerILi384ELi32ELb0ELb0ELb1EEEEEEEEEvNT_6ParamsE,"",@"SHT_CUDA_INFO"
	.sectionflags	@""
	.align	4


	//----- nvinfo : EIATTR_CUDA_API_VERSION
	.align		4
        /*0000*/ 	.byte	0x04, 0x37
        /*0002*/ 	.short	(.L_165 - .L_164)
.L_164:
        /*0004*/ 	.word	0x00000082


	//----- nvinfo : EIATTR_KPARAM_INFO
	.align		4
.L_165:
        /*0008*/ 	.byte	0x04, 0x17
        /*000a*/ 	.short	(.L_167 - .L_166)
.L_166:
        /*000c*/ 	.word	0x00000000
        /*0010*/ 	.short	0x0000
        /*0012*/ 	.short	0x0070
        /*0014*/ 	.byte	0x00, 0xf0, 0x01, 0x2e


	//----- nvinfo : EIATTR_SPARSE_MMA_MASK
	.align		4
.L_167:
        /*0018*/ 	.byte	0x03, 0x50
        /*001a*/ 	.short	0x0000


	//----- nvinfo : EIATTR_MAXREG_COUNT
	.align		4
        /*001c*/ 	.byte	0x03, 0x1b
        /*001e*/ 	.short	0x0080


	//----- nvinfo : EIATTR_NUM_BARRIERS
	.align		4
        /*0020*/ 	.byte	0x02, 0x4c
        /*0022*/ 	.byte	0x10
	.zero		1


	//----- nvinfo : EIATTR_EXTERNS
	.align		4
        /*0024*/ 	.byte	0x04, 0x0f
        /*0026*/ 	.short	(.L_169 - .L_168)


	//   ....[0]....
	.align		4
.L_168:
        /*0028*/ 	.word	index@(__assertfail)


	//----- nvinfo : EIATTR_MERCURY_ISA_VERSION
	.align		4
.L_169:
        /*002c*/ 	.byte	0x03, 0x5f
        /*002e*/ 	.short	0x0101


	//----- nvinfo : EIATTR_INT_WARP_WIDE_INSTR_OFFSETS
	.align		4
        /*0030*/ 	.byte	0x04, 0x31
        /*0032*/ 	.short	(.L_171 - .L_170)


	//   ....[0]....
.L_170:
        /*0034*/ 	.word	0x00000180


	//   ....[1]....
        /*0038*/ 	.word	0x000001b0


	//   ....[2]....
        /*003c*/ 	.word	0x000001c0


	//   ....[3]....
        /*0040*/ 	.word	0x00010170


	//   ....[4]....
        /*0044*/ 	.word	0x00010200


	//   ....[5]....
        /*0048*/ 	.word	0x000106b0


	//   ....[6]....
        /*004c*/ 	.word	0x00011e00


	//   ....[7]....
        /*0050*/ 	.word	0x00011e90


	//----- nvinfo : EIATTR_COOP_GROUP_MASK_REGIDS
	.align		4
.L_171:
        /*0054*/ 	.byte	0x04, 0x29
        /*0056*/ 	.short	(.L_173 - .L_172)


	//   ....[0]....
.L_172:
        /*0058*/ 	.word	0xffffffff


	//   ....[1]....
        /*005c*/ 	.word	0xffffffff


	//   ....[2]....
        /*0060*/ 	.word	0xffffffff


	//   ....[3]....
        /*0064*/ 	.word	0xffffffff


	//   ....[4]....
        /*0068*/ 	.word	0xffffffff


	//   ....[5]....
        /*006c*/ 	.word	0xffffffff


	//   ....[6]....
        /*0070*/ 	.word	0xffffffff


	//   ....[7]....
        /*0074*/ 	.word	0xffffffff


	//   ....[8]....
        /*0078*/ 	.word	0xffffffff


	//   ....[9]....
        /*007c*/ 	.word	0xffffffff


	//   ....[10]....
        /*0080*/ 	.word	0xffffffff


	//   ....[11]....
        /*0084*/ 	.word	0xffffffff


	//   ....[12]....
        /*0088*/ 	.word	0xffffffff


	//   ....[13]....
        /*008c*/ 	.word	0xffffffff


	//   ....[14]....
        /*0090*/ 	.word	0xffffffff


	//   ....[15]....
        /*0094*/ 	.word	0xffffffff


	//   ....[16]....
        /*0098*/ 	.word	0xffffffff


	//   ....[17]....
        /*009c*/ 	.word	0xffffffff


	//   ....[18]....
        /*00a0*/ 	.word	0xffffffff


	//   ....[19]....
        /*00a4*/ 	.word	0xffffffff


	//   ....[20]....
        /*00a8*/ 	.word	0xffffffff


	//   ....[21]....
        /*00ac*/ 	.word	0xffffffff


	//   ....[22]....
        /*00b0*/ 	.word	0xffffffff


	//   ....[23]....
        /*00b4*/ 	.word	0xffffffff


	//   ....[24]....
        /*00b8*/ 	.word	0xffffffff


	//   ....[25]....
        /*00bc*/ 	.word	0xffffffff


	//   ....[26]....
        /*00c0*/ 	.word	0xffffffff


	//   ....[27]....
        /*00c4*/ 	.word	0xffffffff


	//   ....[28]....
        /*00c8*/ 	.word	0xffffffff


	//   ....[29]....
        /*00cc*/ 	.word	0xffffffff


	//   ....[30]....
        /*00d0*/ 	.word	0xffffffff


	//   ....[31]....
        /*00d4*/ 	.word	0xffffffff


	//   ....[32]....
        /*00d8*/ 	.word	0x0500000f


	//   ....[33]....
        /*00dc*/ 	.word	0x0500000f


	//----- nvinfo : EIATTR_COOP_GROUP_INSTR_OFFSETS
	.align		4
.L_173:
        /*00e0*/ 	.byte	0x04, 0x28
        /*00e2*/ 	.short	(.L_175 - .L_174)


	//   ....[0]....
.L_174:
        /*00e4*/ 	.word	0x00000060


	//   ....[1]....
        /*00e8*/ 	.word	0x00000190


	//   ....[2]....
        /*00ec*/ 	.word	0x000001e0


	//   ....[3]....
        /*00f0*/ 	.word	0x000003d0


	//   ....[4]....
        /*00f4*/ 	.word	0x00000530


	//   ....[5]....
        /*00f8*/ 	.word	0x00000650


	//   ....[6]....
        /*00fc*/ 	.word	0x000007b0


	//   ....[7]....
        /*0100*/ 	.word	0x00001600


	//   ....[8]....
        /*0104*/ 	.word	0x00003980


	//   ....[9]....
        /*0108*/ 	.word	0x00003a60


	//   ....[10]....
        /*010c*/ 	.word	0x000042d0


	//   ....[11]....
        /*0110*/ 	.word	0x00004330


	//   ....[12]....
        /*0114*/ 	.word	0x00006dd0


	//   ....[13]....
        /*0118*/ 	.word	0x00006e70


	//   ....[14]....
        /*011c*/ 	.word	0x00007730


	//   ....[15]....
        /*0120*/ 	.word	0x000077b0


	//   ....[16]....
        /*0124*/ 	.word	0x00009550


	//   ....[17]....
        /*0128*/ 	.word	0x000095d0


	//   ....[18]....
        /*012c*/ 	.word	0x00009ca0


	//   ....[19]....
        /*0130*/ 	.word	0x00009d10


	//   ....[20]....
        /*0134*/ 	.word	0x0000c9c0


	//   ....[21]....
        /*0138*/ 	.word	0x0000c9e0


	//   ....[22]....
        /*013c*/ 	.word	0x0000d3c0


	//   ....[23]....
        /*0140*/ 	.word	0x0000d420


	//   ....[24]....
        /*0144*/ 	.word	0x0000e2d0


	//   ....[25]....
        /*0148*/ 	.word	0x0000e310


	//   ....[26]....
        /*014c*/ 	.word	0x0000e400


	//   ....[27]....
        /*0150*/ 	.word	0x0000e410


	//   ....[28]....
        /*0154*/ 	.word	0x0000ef60


	//   ....[29]....
        /*0158*/ 	.word	0x0000f8e0


	//   ....[30]....
        /*015c*/ 	.word	0x00012130


	//   ....[31]....
        /*0160*/ 	.word	0x000122b0


	//   ....[32]....
        /*0164*/ 	.word	0x000128b0


	//   ....[33]....
        /*0168*/ 	.word	0x00012c90


	//----- nvinfo : EIATTR_REG_RECONFIG
	.align		4
.L_175:
        /*016c*/ 	.byte	0x01, 0x54
	.zero		2


	//----- nvinfo : EIATTR_SYSCALL_OFFSETS
	.align		4
        /*0170*/ 	.byte	0x04, 0x46
        /*0172*/ 	.short	(.L_177 - .L_176)


	//   ....[0]....
.L_176:
        /*0174*/ 	.word	0x000017b0


	//   ....[1]....
        /*0178*/ 	.word	0x00010390


	//   ....[2]....
        /*017c*/ 	.word	0x000104d0


	//   ....[3]....
        /*0180*/ 	.word	0x000105c0


	//----- nvinfo : EIATTR_MBARRIER_INSTR_OFFSETS
	.align		4
.L_177:
        /*0184*/ 	.byte	0x04, 0x39
        /*0186*/ 	.short	(.L_179 - .L_178)


	//   ....[0]....
.L_178:
        /*0188*/ 	.word	0x00000280
        /*018c*/ 	.word	0x000000ff
        /*0190*/ 	.word	0x00016800
        /*0194*/ 	.short	0x0100
        /*0196*/ 	.byte	0x06
	.zero		1


	//   ....[1]....
        /*0198*/ 	.word	0x00000290
        /*019c*/ 	.word	0x000000ff
        /*01a0*/ 	.word	0x00016820
        /*01a4*/ 	.short	0x0100
        /*01a6*/ 	.byte	0x06
	.zero		1


	//   ....[2]....
        /*01a8*/ 	.word	0x00000380
        /*01ac*/ 	.word	0x000000ff
        /*01b0*/ 	.word	0x00016830
        /*01b4*/ 	.short	0x0100
        /*01b6*/ 	.byte	0x08
	.zero		1


	//   ....[3]....
        /*01b8*/ 	.word	0x00000390
        /*01bc*/ 	.word	0x000000ff
        /*01c0*/ 	.word	0x00016840
        /*01c4*/ 	.short	0x0100
        /*01c6*/ 	.byte	0x08
	.zero		1


	//   ....[4]....
        /*01c8*/ 	.word	0x000003a0
        /*01cc*/ 	.word	0x000000ff
        /*01d0*/ 	.word	0x00016838
        /*01d4*/ 	.short	0x0100
        /*01d6*/ 	.byte	0x08
	.zero		1


	//   ....[5]....
        /*01d8*/ 	.word	0x000003b0
        /*01dc*/ 	.word	0x000000ff
        /*01e0*/ 	.word	0x00016848
        /*01e4*/ 	.short	0x0100
        /*01e6*/ 	.byte	0x08
	.zero		1


	//   ....[6]....
        /*01e8*/ 	.word	0x000004e0
        /*01ec*/ 	.word	0x000000ff
        /*01f0*/ 	.word	0x00016850
        /*01f4*/ 	.short	0x0100
        /*01f6*/ 	.byte	0x08
	.zero		1


	//   ....[7]....
        /*01f8*/ 	.word	0x000004f0
        /*01fc*/ 	.word	0x000000ff
        /*0200*/ 	.word	0x00016860
        /*0204*/ 	.short	0x0100
        /*0206*/ 	.byte	0x08
	.zero		1


	//   ....[8]....
        /*0208*/ 	.word	0x00000500
        /*020c*/ 	.word	0x000000ff
        /*0210*/ 	.word	0x00016858
        /*0214*/ 	.short	0x0100
        /*0216*/ 	.byte	0x08
	.zero		1


	//   ....[9]....
        /*0218*/ 	.word	0x00000510
        /*021c*/ 	.word	0x000000ff
        /*0220*/ 	.word	0x00016868
        /*0224*/ 	.short	0x0100
        /*0226*/ 	.byte	0x08
	.zero		1


	//   ....[10]....
        /*0228*/ 	.word	0x00000600
        /*022c*/ 	.word	0x000000ff
        /*0230*/ 	.word	0x00016870
        /*0234*/ 	.short	0x0100
        /*0236*/ 	.byte	0x06
	.zero		1


	//   ....[11]....
        /*0238*/ 	.word	0x00000610
        /*023c*/ 	.word	0x000000ff
        /*0240*/ 	.word	0x00016880
        /*0244*/ 	.short	0x0100
        /*0246*/ 	.byte	0x06
	.zero		1


	//   ....[12]....
        /*0248*/ 	.word	0x00000620
        /*024c*/ 	.word	0x000000ff
        /*0250*/ 	.word	0x00016878
        /*0254*/ 	.short	0x0100
        /*0256*/ 	.byte	0x06
	.zero		1


	//   ....[13]....
        /*0258*/ 	.word	0x00000630
        /*025c*/ 	.word	0x000000ff
        /*0260*/ 	.word	0x00016888
        /*0264*/ 	.short	0x0100
        /*0266*/ 	.byte	0x06
	.zero		1


	//   ....[14]....
        /*0268*/ 	.word	0x00000760
        /*026c*/ 	.word	0x000000ff
        /*0270*/ 	.word	0x00016890
        /*0274*/ 	.short	0x0100
        /*0276*/ 	.byte	0x08
	.zero		1


	//   ....[15]....
        /*0278*/ 	.word	0x00000770
        /*027c*/ 	.word	0x000000ff
        /*0280*/ 	.word	0x000168a0
        /*0284*/ 	.short	0x0100
        /*0286*/ 	.byte	0x08
	.zero		1


	//   ....[16]....
        /*0288*/ 	.word	0x00000780
        /*028c*/ 	.word	0x000000ff
        /*0290*/ 	.word	0x00016898
        /*0294*/ 	.short	0x0100
        /*0296*/ 	.byte	0x08
	.zero		1


	//   ....[17]....
        /*0298*/ 	.word	0x00000790
        /*029c*/ 	.word	0x000000ff
        /*02a0*/ 	.word	0x000168a8
        /*02a4*/ 	.short	0x0100
        /*02a6*/ 	.byte	0x08
	.zero		1


	//   ....[18]....
        /*02a8*/ 	.word	0x000008c0
        /*02ac*/ 	.word	0x000000ff
        /*02b0*/ 	.word	0x000168b0
        /*02b4*/ 	.short	0x0100
        /*02b6*/ 	.byte	0x08
	.zero		1


	//   ....[19]....
        /*02b8*/ 	.word	0x000008d0
        /*02bc*/ 	.word	0x000000ff
        /*02c0*/ 	.word	0x000168c0
        /*02c4*/ 	.short	0x0100
        /*02c6*/ 	.byte	0x08
	.zero		1


	//   ....[20]....
        /*02c8*/ 	.word	0x000008e0
        /*02cc*/ 	.word	0x000000ff
        /*02d0*/ 	.word	0x000168b8
        /*02d4*/ 	.short	0x0100
        /*02d6*/ 	.byte	0x08
	.zero		1


	//   ....[21]....
        /*02d8*/ 	.word	0x000008f0
        /*02dc*/ 	.word	0x000000ff
        /*02e0*/ 	.word	0x000168c8
        /*02e4*/ 	.short	0x0100
        /*02e6*/ 	.byte	0x08
	.zero		1


	//   ....[22]....
        /*02e8*/ 	.word	0x00001830
        /*02ec*/ 	.word	0x000000ff
        /*02f0*/ 	.word	0x00016800
        /*02f4*/ 	.short	0x010a
        /*02f6*/ 	.byte	0x28
	.zero		1


	//   ....[23]....
        /*02f8*/ 	.word	0x000018b0
        /*02fc*/ 	.word	0x00000003
        /*0300*/ 	.word	0x00016830
        /*0304*/ 	.short	0x010a
        /*0306*/ 	.byte	0x3f
	.zero		1


	//   ....[24]....
        /*0308*/ 	.word	0x00001900
        /*030c*/ 	.word	0x00000003
        /*0310*/ 	.word	0x00016830
        /*0314*/ 	.short	0x010a
        /*0316*/ 	.byte	0x3f
	.zero		1


	//   ....[25]....
        /*0318*/ 	.word	0x00002010
        /*031c*/ 	.word	0x00000003
        /*0320*/ 	.word	0x00000000
        /*0324*/ 	.short	0x0101
        /*0326*/ 	.byte	0x3f
	.zero		1


	//   ....[26]....
        /*0328*/ 	.word	0x00005200
        /*032c*/ 	.word	0x000000ff
        /*0330*/ 	.word	0x00016830
        /*0334*/ 	.short	0x010a
        /*0336*/ 	.byte	0x06
	.zero		1


	//   ....[27]....
        /*0338*/ 	.word	0x00005240
        /*033c*/ 	.word	0x000000ff
        /*0340*/ 	.word	0x00016830
        /*0344*/ 	.short	0x010a
        /*0346*/ 	.byte	0x06
	.zero		1


	//   ....[28]....
        /*0348*/ 	.word	0x00005420
        /*034c*/ 	.word	0x000000ff
        /*0350*/ 	.word	0x00016850
        /*0354*/ 	.short	0x010a
        /*0356*/ 	.byte	0x06
	.zero		1


	//   ....[29]....
        /*0358*/ 	.word	0x00005460
        /*035c*/ 	.word	0x000000ff
        /*0360*/ 	.word	0x00016850
        /*0364*/ 	.short	0x010a
        /*0366*/ 	.byte	0x06
	.zero		1


	//   ....[30]....
        /*0368*/ 	.word	0x00006070
        /*036c*/ 	.word	0x00000027
        /*0370*/ 	.word	0x00000000
        /*0374*/ 	.short	0x0101
        /*0376*/ 	.byte	0x3f
	.zero		1


	//   ....[31]....
        /*0378*/ 	.word	0x00007d90
        /*037c*/ 	.word	0x0000001b
        /*0380*/ 	.word	0x00000000
        /*0384*/ 	.short	0x0101
        /*0386*/ 	.byte	0x3f
	.zero		1


	//   ....[32]....
        /*0388*/ 	.word	0x00008920
        /*038c*/ 	.word	0x000000ff
        /*0390*/ 	.word	0x00016830
        /*0394*/ 	.short	0x010a
        /*0396*/ 	.byte	0x06
	.zero		1


	//   ....[33]....
        /*0398*/ 	.word	0x00008960
        /*039c*/ 	.word	0x000000ff
        /*03a0*/ 	.word	0x00016830
        /*03a4*/ 	.short	0x010a
        /*03a6*/ 	.byte	0x06
	.zero		1


	//   ....[34]....
        /*03a8*/ 	.word	0x00008b40
        /*03ac*/ 	.word	0x000000ff
        /*03b0*/ 	.word	0x00016850
        /*03b4*/ 	.short	0x010a
        /*03b6*/ 	.byte	0x06
	.zero		1


	//   ....[35]....
        /*03b8*/ 	.word	0x00008b80
        /*03bc*/ 	.word	0x000000ff
        /*03c0*/ 	.word	0x00016850
        /*03c4*/ 	.short	0x010a
        /*03c6*/ 	.byte	0x06
	.zero		1


	//   ....[36]....
        /*03c8*/ 	.word	0x0000a200
        /*03cc*/ 	.word	0x0000001b
        /*03d0*/ 	.word	0x00000000
        /*03d4*/ 	.short	0x0101
        /*03d6*/ 	.byte	0x3f
	.zero		1


	//   ....[37]....
        /*03d8*/ 	.word	0x0000a3b0
        /*03dc*/ 	.word	0x00000023
        /*03e0*/ 	.word	0x00000000
        /*03e4*/ 	.short	0x0101
        /*03e6*/ 	.byte	0x3f
	.zero		1


	//   ....[38]....
        /*03e8*/ 	.word	0x0000ae30
        /*03ec*/ 	.word	0x000000ff
        /*03f0*/ 	.word	0x00016830
        /*03f4*/ 	.short	0x010a
        /*03f6*/ 	.byte	0x06
	.zero		1


	//   ....[39]....
        /*03f8*/ 	.word	0x0000ae70
        /*03fc*/ 	.word	0x000000ff
        /*0400*/ 	.word	0x00016830
        /*0404*/ 	.short	0x010a
        /*0406*/ 	.byte	0x06
	.zero		1


	//   ....[40]....
        /*0408*/ 	.word	0x0000b050
        /*040c*/ 	.word	0x000000ff
        /*0410*/ 	.word	0x00016850
        /*0414*/ 	.short	0x010a
        /*0416*/ 	.byte	0x06
	.zero		1


	//   ....[41]....
        /*0418*/ 	.word	0x0000b090
        /*041c*/ 	.word	0x000000ff
        /*0420*/ 	.word	0x00016850
        /*0424*/ 	.short	0x010a
        /*0426*/ 	.byte	0x06
	.zero		1


	//   ....[42]....
        /*0428*/ 	.word	0x0000bc70
        /*042c*/ 	.word	0x00000042
        /*0430*/ 	.word	0x00000000
        /*0434*/ 	.short	0x0101
        /*0436*/ 	.byte	0x3f
	.zero		1


	//   ....[43]....
        /*0438*/ 	.word	0x0000d820
        /*043c*/ 	.word	0x00000028
        /*0440*/ 	.word	0x00000000
        /*0444*/ 	.short	0x0101
        /*0446*/ 	.byte	0x3f
	.zero		1


	//   ....[44]....
        /*0448*/ 	.word	0x0000e240
        /*044c*/ 	.word	0x000000ff
        /*0450*/ 	.word	0x00016850
        /*0454*/ 	.short	0x010a
        /*0456*/ 	.byte	0x05
	.zero		1


	//   ....[45]....
        /*0458*/ 	.word	0x0000e280
        /*045c*/ 	.word	0x000000ff
        /*0460*/ 	.word	0x00016850
        /*0464*/ 	.short	0x010a
        /*0466*/ 	.byte	0x05
	.zero		1


	//   ....[46]....
        /*0468*/ 	.word	0x0000e7b0
        /*046c*/ 	.word	0x00000005
        /*0470*/ 	.word	0x00000000
        /*0474*/ 	.short	0x0101
        /*0476*/ 	.byte	0x3f
	.zero		1


	//   ....[47]....
        /*0478*/ 	.word	0x0000f0b0
        /*047c*/ 	.word	0x000000ff
        /*0480*/ 	.word	0x00000000
        /*0484*/ 	.short	0x0101
        /*0486*/ 	.byte	0x05
	.zero		1


	//   ....[48]....
        /*0488*/ 	.word	0x00010950
        /*048c*/ 	.word	0x0000000d
        /*0490*/ 	.word	0x00016840
        /*0494*/ 	.short	0x010a
        /*0496*/ 	.byte	0x3f
	.zero		1


	//   ....[49]....
        /*0498*/ 	.word	0x00010c40
        /*049c*/ 	.word	0x000000ff
        /*04a0*/ 	.word	0x00016820
        /*04a4*/ 	.short	0x010a
        /*04a6*/ 	.byte	0x27
	.zero		1


	//   ....[50]....
        /*04a8*/ 	.word	0x00010f10
        /*04ac*/ 	.word	0x00000003
        /*04b0*/ 	.word	0x00016840
        /*04b4*/ 	.short	0x010a
        /*04b6*/ 	.byte	0x3f
	.zero		1


	//   ....[51]....
        /*04b8*/ 	.word	0x000110b0
        /*04bc*/ 	.word	0x00000002
        /*04c0*/ 	.word	0x00000060
        /*04c4*/ 	.short	0x010a
        /*04c6*/ 	.byte	0x3f
	.zero		1


	//   ....[52]....
        /*04c8*/ 	.word	0x00011500
        /*04cc*/ 	.word	0x00000004
        /*04d0*/ 	.word	0x00016840
        /*04d4*/ 	.short	0x010a
        /*04d6*/ 	.byte	0x3f
	.zero		1


	//   ....[53]....
        /*04d8*/ 	.word	0x000116a0
        /*04dc*/ 	.word	0x00000003
        /*04e0*/ 	.word	0x00000060
        /*04e4*/ 	.short	0x010a
        /*04e6*/ 	.byte	0x3f
	.zero		1


	//   ....[54]....
        /*04e8*/ 	.word	0x00011a40
        /*04ec*/ 	.word	0x00000003
        /*04f0*/ 	.word	0x00016840
        /*04f4*/ 	.short	0x010a
        /*04f6*/ 	.byte	0x3f
	.zero		1


	//   ....[55]....
        /*04f8*/ 	.word	0x00011be0
        /*04fc*/ 	.word	0x00000003
        /*0500*/ 	.word	0x00000060
        /*0504*/ 	.short	0x010a
        /*0506*/ 	.byte	0x3f
	.zero		1


	//   ....[56]....
        /*0508*/ 	.word	0x00011f10
        /*050c*/ 	.word	0x00000003
        /*0510*/ 	.word	0x00016860
        /*0514*/ 	.short	0x010a
        /*0516*/ 	.byte	0x3f
	.zero		1


	//   ....[57]....
        /*0518*/ 	.word	0x00012290
        /*051c*/ 	.word	0x00000009
        /*0520*/ 	.word	0x00016820
        /*0524*/ 	.short	0x010a
        /*0526*/ 	.byte	0x3f
	.zero		1


	//   ....[58]....
        /*0528*/ 	.word	0x000123b0
        /*052c*/ 	.word	0x00000005
        /*0530*/ 	.word	0x00000000
        /*0534*/ 	.short	0x010a
        /*0536*/ 	.byte	0x3f
	.zero		1


	//   ....[59]....
        /*0538*/ 	.word	0x00012420
        /*053c*/ 	.word	0x00000003
        /*0540*/ 	.word	0x00000000
        /*0544*/ 	.short	0x010a
        /*0546*/ 	.byte	0x3f
	.zero		1


	//   ....[60]....
        /*0548*/ 	.word	0x00012480
        /*054c*/ 	.word	0x00000013
        /*0550*/ 	.word	0x00000000
        /*0554*/ 	.short	0x010a
        /*0556*/ 	.byte	0x3f
	.zero		1


	//   ....[61]....
        /*0558*/ 	.word	0x000124b0
        /*055c*/ 	.word	0x00000007
        /*0560*/ 	.word	0x00000000
        /*0564*/ 	.short	0x010a
        /*0566*/ 	.byte	0x3f
	.zero		1


	//   ....[62]....
        /*0568*/ 	.word	0x00012520
        /*056c*/ 	.word	0x00000003
        /*0570*/ 	.word	0x00016800
        /*0574*/ 	.short	0x010a
        /*0576*/ 	.byte	0x3f
	.zero		1


	//   ....[63]....
        /*0578*/ 	.word	0x00012570
        /*057c*/ 	.word	0x00000003
        /*0580*/ 	.word	0x00016830
        /*0584*/ 	.short	0x010a
        /*0586*/ 	.byte	0x3f
	.zero		1


	//   ....[64]....
        /*0588*/ 	.word	0x000125d0
        /*058c*/ 	.word	0x0000000c
        /*0590*/ 	.word	0x00016830
        /*0594*/ 	.short	0x010a
        /*0596*/ 	.byte	0x3f
	.zero		1


	//   ....[65]....
        /*0598*/ 	.word	0x00012630
        /*059c*/ 	.word	0x0000000c
        /*05a0*/ 	.word	0x00016850
        /*05a4*/ 	.short	0x010a
        /*05a6*/ 	.byte	0x3f
	.zero		1


	//   ....[66]....
        /*05a8*/ 	.word	0x00012690
        /*05ac*/ 	.word	0x0000000d
        /*05b0*/ 	.word	0x00016830
        /*05b4*/ 	.short	0x010a
        /*05b6*/ 	.byte	0x3f
	.zero		1


	//   ....[67]....
        /*05b8*/ 	.word	0x000126f0
        /*05bc*/ 	.word	0x0000000d
        /*05c0*/ 	.word	0x00016850
        /*05c4*/ 	.short	0x010a
        /*05c6*/ 	.byte	0x3f
	.zero		1


	//   ....[68]....
        /*05c8*/ 	.word	0x00012750
        /*05cc*/ 	.word	0x0000000d
        /*05d0*/ 	.word	0x00016830
        /*05d4*/ 	.short	0x010a
        /*05d6*/ 	.byte	0x3f
	.zero		1


	//   ....[69]....
        /*05d8*/ 	.word	0x000127b0
        /*05dc*/ 	.word	0x0000000d
        /*05e0*/ 	.word	0x00016850
        /*05e4*/ 	.short	0x010a
        /*05e6*/ 	.byte	0x3f
	.zero		1


	//   ....[70]....
        /*05e8*/ 	.word	0x00012810
        /*05ec*/ 	.word	0x00000003
        /*05f0*/ 	.word	0x00016850
        /*05f4*/ 	.short	0x010a
        /*05f6*/ 	.byte	0x3f
	.zero		1


	//   ....[71]....
        /*05f8*/ 	.word	0x00012960
        /*05fc*/ 	.word	0x0000000d
        /*0600*/ 	.word	0x00016840
        /*0604*/ 	.short	0x010a
        /*0606*/ 	.byte	0x3f
	.zero		1


	//   ....[72]....
        /*0608*/ 	.word	0x000129c0
        /*060c*/ 	.word	0x00000005
        /*0610*/ 	.word	0x00016820
        /*0614*/ 	.short	0x010a
        /*0616*/ 	.byte	0x3f
	.zero		1


	//   ....[73]....
        /*0618*/ 	.word	0x00012a10
        /*061c*/ 	.word	0x00000003
        /*0620*/ 	.word	0x00016840
        /*0624*/ 	.short	0x010a
        /*0626*/ 	.byte	0x3f
	.zero		1


	//   ....[74]....
        /*0628*/ 	.word	0x00012a60
        /*062c*/ 	.word	0x00000002
        /*0630*/ 	.word	0x00000060
        /*0634*/ 	.short	0x010a
        /*0636*/ 	.byte	0x3f
	.zero		1


	//   ....[75]....
        /*0638*/ 	.word	0x00012ab0
        /*063c*/ 	.word	0x00000004
        /*0640*/ 	.word	0x00016840
        /*0644*/ 	.short	0x010a
        /*0646*/ 	.byte	0x3f
	.zero		1


	//   ....[76]....
        /*0648*/ 	.word	0x00012b00
        /*064c*/ 	.word	0x00000003
        /*0650*/ 	.word	0x00000060
        /*0654*/ 	.short	0x010a
        /*0656*/ 	.byte	0x3f
	.zero		1


	//   ....[77]....
        /*0658*/ 	.word	0x00012b50
        /*065c*/ 	.word	0x00000003
        /*0660*/ 	.word	0x00016840
        /*0664*/ 	.short	0x010a
        /*0666*/ 	.byte	0x3f
	.zero		1


	//   ....[78]....
        /*0668*/ 	.word	0x00012ba0
        /*066c*/ 	.word	0x00000003
        /*0670*/ 	.word	0x00000060
        /*0674*/ 	.short	0x010a
        /*0676*/ 	.byte	0x3f
	.zero		1


	//   ....[79]....
        /*0678*/ 	.word	0x00012bf0
        /*067c*/ 	.word	0x00000003
        /*0680*/ 	.word	0x00016860
        /*0684*/ 	.short	0x010a
        /*0686*/ 	.byte	0x3f
	.zero		1


	//   ....[80]....
        /*0688*/ 	.word	0x00012cd0
        /*068c*/ 	.word	0x00000009
        /*0690*/ 	.word	0x00016820
        /*0694*/ 	.short	0x010a
        /*0696*/ 	.byte	0x3f
	.zero		1


	//   ....[81]....
        /*0698*/ 	.word	0x00012d20
        /*069c*/ 	.word	0x00000005
        /*06a0*/ 	.word	0x00000000
        /*06a4*/ 	.short	0x010a
        /*06a6*/ 	.byte	0x3f
	.zero		1


	//   ....[82]....
        /*06a8*/ 	.word	0x00012d70
        /*06ac*/ 	.word	0x00000003
        /*06b0*/ 	.word	0x00000000
        /*06b4*/ 	.short	0x010a
        /*06b6*/ 	.byte	0x3f
	.zero		1


	//   ....[83]....
        /*06b8*/ 	.word	0x00012dc0
        /*06bc*/ 	.word	0x00000013
        /*06c0*/ 	.word	0x00000000
        /*06c4*/ 	.short	0x010a
        /*06c6*/ 	.byte	0x3f
	.zero		1


	//----- nvinfo : EIATTR_NUM_MBARRIERS
	.align		4
.L_179:
        /*06c8*/ 	.byte	0x03, 0x38
        /*06ca*/ 	.short	0x0016


	//----- nvinfo : EIATTR_EXIT_INSTR_OFFSETS
	.align		4
        /*06cc*/ 	.byte	0x04, 0x1c
        /*06ce*/ 	.short	(.L_181 - .L_180)


	//   ....[0]....
.L_180:
        /*06d0*/ 	.word	0x00000a50


	//   ....[1]....
        /*06d4*/ 	.word	0x0000f8a0


	//   ....[2]....
        /*06d8*/ 	.word	0x0000f900


	//   ....[3]....
        /*06dc*/ 	.word	0x000122d0


	//   ....[4]....
        /*06e0*/ 	.word	0x00012500


	//----- nvinfo : EIATTR_MAX_THREADS
	.align		4
.L_181:
        /*06e4*/ 	.byte	0x04, 0x05
        /*06e6*/ 	.short	(.L_183 - .L_182)
.L_182:
        /*06e8*/ 	.word	0x00000200
        /*06ec*/ 	.word	0x00000001
        /*06f0*/ 	.word	0x00000001


	//----- nvinfo : EIATTR_CRS_STACK_SIZE
	.align		4
.L_183:
        /*06f4*/ 	.byte	0x04, 0x1e
        /*06f6*/ 	.short	(.L_185 - .L_184)
.L_184:
        /*06f8*/ 	.word	0x00000000


	//----- nvinfo : EIATTR_CBANK_PARAM_SIZE
	.align		4
.L_185:
        /*06fc*/ 	.byte	0x03, 0x19
        /*06fe*/ 	.short	0x0bf0


	//----- nvinfo : EIATTR_PARAM_CBANK
	.align		4
        /*0700*/ 	.byte	0x04, 0x0a
        /*0702*/ 	.short	(.L_187 - .L_186)
	.align		4
.L_186:
        /*0704*/ 	.word	index@(.nv.constant0._ZN7cutlass13device_kernelIN5flash11enable_sm90INS1_16FlashAttnFwdSm90INS1_25CollectiveMainloopFwdSm90ILi2EN4cute5tupleIJNS5_1CILi1EEES8_S8_EEENS6_IJNS7_ILi192EEENS7_ILi128EEENS7_ILi64EEEEEELi64ENS_10bfloat16_tEfNS_4arch4Sm90ELb0ELb1ELb1ELb0ELb0ELb0ELb0ELb1ELb1ELb0ELb0ELb0EEENS1_21CollectiveEpilogueFwdINS6_IJSA_SC_SB_EEES9_SE_SG_Li384ELb0ELb0ELb0ELb0EEENS1_30DynamicPersistentTileSchedulerILi384ELi32ELb0ELb0ELb1EEEEEEEEEvNT_6ParamsE)
        /*0708*/ 	.short	0x0210
        /*070a*/ 	.short	0x0bf0


	//----- nvinfo : EIATTR_SW_WAR
	.align		4
.L_187:
        /*070c*/ 	.byte	0x04, 0x36
        /*070e*/ 	.short	(.L_189 - .L_188)
.L_188:
        /*0710*/ 	.word	0x00000008
.L_189:


//--------------------- .nv.info._ZN7cutlass13device_kernelIN5flash11enable_sm90INS1_16FlashAttnFwdSm90INS1_25CollectiveMainloopFwdSm90ILi2EN4cute5tupleIJNS5_1CILi1EEES8_S8_EEENS6_IJNS7_ILi192EEENS7_ILi128EEENS7_ILi64EEEEEELi64ENS_10bfloat16_tEfNS_4arch4Sm90ELb0ELb1ELb1ELb1ELb0ELb0ELb0ELb1ELb1ELb0ELb0ELb0EEENS1_21CollectiveEpilogueFwdINS6_IJSA_SC_SB_EEES9_SE_SG_Li384ELb1ELb0ELb0ELb0EEENS1_36VarlenDynamicPersistentTileSchedulerILi192ELi128ELi384ELi32ELb0ELb0ELb1ELb1ELb0ELb1EEEEEEEEEvNT_6ParamsE --------------------------
	.section	.nv.info._ZN7cutlass13device_kernelIN5flash11enable_sm90INS1_16FlashAttnFwdSm90INS1_25CollectiveMainloopFwdSm90ILi2EN4cute5tupleIJNS5_1CILi1EEES8_S8_EEENS6_IJNS7_ILi192EEENS7_ILi128EEENS7_ILi64EEEEEELi64ENS_10bfloat16_tEfNS_4arch4Sm90ELb0ELb1ELb1ELb1ELb0ELb0ELb0ELb1ELb1ELb0ELb0ELb0EEENS1_21CollectiveEpilogueFwdINS6_IJSA_SC_SB_EEES9_SE_SG_Li384ELb1ELb0ELb0ELb0EEENS1_36VarlenDynamicPersistentTileSchedulerILi192ELi128ELi384ELi32ELb0ELb0ELb1ELb1ELb0ELb1EEEEEEEEEvNT_6ParamsE,"",@"SHT_CUDA_INFO"
	.sectionflags	@""
	.align	4


	//----- nvinfo : EIATTR_CUDA_API_VERSION
	.align		4
        /*0000*/ 	.byte	0x04, 0x37
        /*0002*/ 	.short	(.L_191 - .L_190)
.L_190:
        /*0004*/ 	.word	0x00000082


	//----- nvinfo : EIATTR_KPARAM_INFO
	.align		4
.L_191:
        /*0008*/ 	.byte	0x04, 0x17
        /*000a*/ 	.short	(.L_193 - .L_192)
.L_192:
        /*000c*/ 	.word	0x00000000
        /*0010*/ 	.short	0x0000
        /*0012*/ 	.short	0x0070
        /*0014*/ 	.byte	0x00, 0xf0, 0x01, 0x28


	//----- nvinfo : EIATTR_SPARSE_MMA_MASK
	.align		4
.L_193:
        /*0018*/ 	.byte	0x03, 0x50
        /*001a*/ 	.short	0x0000


	//----- nvinfo : EIATTR_MAXREG_COUNT
	.align		4
        /*001c*/ 	.byte	0x03, 0x1b
        /*001e*/ 	.short	0x0080


	//----- nvinfo : EIATTR_NUM_BARRIERS
	.align		4
        /*0020*/ 	.byte	0x02, 0x4c
        /*0022*/ 	.byte	0x10
	.zero		1


	//----- nvinfo : EIATTR_EXTERNS
	.align		4
        /*0024*/ 	.byte	0x04, 0x0f
        /*0026*/ 	.short	(.L_195 - .L_194)


	//   ....[0]....
	.align		4
.L_194:
        /*0028*/ 	.word	index@(__assertfail)


	//----- nvinfo : EIATTR_ANNOTATIONS
	.align		4
.L_195:
        /*002c*/ 	.byte	0x04, 0x55
        /*002e*/ 	.short	(.L_197 - .L_196)


	//   ....[0]....
.L_196:
        /*0030*/ 	.word	0x00000001
        /*0034*/ 	.byte	0x70, 0x0d, 0x00, 0x00, 0x01, 0x00, 0x00, 0x00, 0x90, 0x0d, 0x00, 0x00, 0x01, 0x00, 0x00, 0x00
        /*0044*/ 	.byte	0xb0, 0x1a, 0x00, 0x00, 0x01, 0x00, 0x00, 0x00, 0xd0, 0xec, 0x00, 0x00, 0x01, 0x00, 0x00, 0x00
        /*0054*/ 	.byte	0x80, 0xf1, 0x00, 0x00, 0x01, 0x00, 0x00, 0x00, 0x80, 0x13, 0x01, 0x00, 0x01, 0x00, 0x00, 0x00
        /*0064*/ 	.byte	0x10, 0x1e, 0x01, 0x00


	//----- nvinfo : EIATTR_MERCURY_ISA_VERSION
	.align		4
.L_197:
        /*0068*/ 	.byte	0x03, 0x5f
        /*006a*/ 	.short	0x0101


	//----- nvinfo : EIATTR_UNUSED_LOAD_BYTE_OFFSET
	.align		4
        /*006c*/ 	.byte	0x04, 0x44
        /*006e*/ 	.short	(.L_199 - .L_198)


	//   ....[0]....
.L_198:
        /*0070*/ 	.word	0x00000a70
        /*0074*/ 	.word	0x0000fff0


	//   ....[1]....
        /*0078*/ 	.word	0x0000ec80
        /*007c*/ 	.word	0x0000fff0


	//----- nvinfo : EIATTR_INT_WARP_WIDE_INSTR_OFFSETS
	.align		4
.L_199:
        /*0080*/ 	.byte	0x04, 0x31
        /*0082*/ 	.short	(.L_201 - .L_200)


	//   ....[0]....
.L_200:
        /*0084*/ 	.word	0x00000160


	//   ....[1]....
        /*0088*/ 	.word	0x000001a0


	//   ....[2]....
        /*008c*/ 	.word	0x00000210


	//   ....[3]....
        /*0090*/ 	.word	0x000119c0


	//   ....[4]....
        /*0094*/ 	.word	0x00011a50


	//   ....[5]....
        /*0098*/ 	.word	0x00011f00


	//   ....[6]....
        /*009c*/ 	.word	0x00011f40


	//   ....[7]....
        /*00a0*/ 	.word	0x000138e0


	//   ....[8]....
        /*00a4*/ 	.word	0x00013970


	//----- nvinfo : EIATTR_COOP_GROUP_MASK_REGIDS
	.align		4
.L_201:
        /*00a8*/ 	.byte	0x04, 0x29
        /*00aa*/ 	.short	(.L_203 - .L_202)


	//   ....[0]....
.L_202:
        /*00ac*/ 	.word	0xffffffff


	//   ....[1]....
        /*00b0*/ 	.word	0xffffffff


	//   ....[2]....
        /*00b4*/ 	.word	0xffffffff


	//   ....[3]....
        /*00b8*/ 	.word	0xffffffff


	//   ....[4]....
        /*00bc*/ 	.word	0xffffffff


	//   ....[5]....
        /*00c0*/ 	.word	0xffffffff


	//   ....[6]....
        /*00c4*/ 	.word	0xffffffff


	//   ....[7]....
        /*00c8*/ 	.word	0xffffffff


	//   ....[8]....
        /*00cc*/ 	.word	0xffffffff


	//   ....[9]....
        /*00d0*/ 	.word	0xffffffff


	//   ....[10]....
        /*00d4*/ 	.word	0xffffffff


	//   ....[11]....
        /*00d8*/ 	.word	0xffffffff


	//   ....[12]....
        /*00dc*/ 	.word	0xffffffff


	//   ....[13]....
        /*00e0*/ 	.word	0xffffffff


	//   ....[14]....
        /*00e4*/ 	.word	0xffffffff


	//   ....[15]....
        /*00e8*/ 	.word	0xffffffff


	//   ....[16]....
        /*00ec*/ 	.word	0xffffffff


	//   ....[17]....
        /*00f0*/ 	.word	0xffffffff


	//   ....[18]....
        /*00f4*/ 	.word	0xffffffff


	//   ....[19]....
        /*00f8*/ 	.word	0xffffffff


	//   ....[20]....
        /*00fc*/ 	.word	0xffffffff


	//   ....[21]....
        /*0100*/ 	.word	0xffffffff


	//   ....[22]....
        /*0104*/ 	.word	0xffffffff


	//   ....[23]....
        /*0108*/ 	.word	0xffffffff


	//   ....[24]....
        /*010c*/ 	.word	0xffffffff


	//   ....[25]....
        /*0110*/ 	.word	0xffffffff


	//   ....[26]....
        /*0114*/ 	.word	0xffffffff


	//   ....[27]....
        /*0118*/ 	.word	0xffffffff


	//   ....[28]....
        /*011c*/ 	.word	0xffffffff


	//   ....[29]....
        /*0120*/ 	.word	0xffffffff


	//   ....[30]....
        /*0124*/ 	.word	0xffffffff


	//   ....[31]....
        /*0128*/ 	.word	0xffffffff


	//   ....[32]....
        /*012c*/ 	.word	0xffffffff


	//   ....[33]....
        /*0130*/ 	.word	0xffffffff


	//   ....[34]....
        /*0134*/ 	.word	0xffffffff


	//   ....[35]....
        /*0138*/ 	.word	0xffffffff


	//   ....[36]....
        /*013c*/ 	.word	0xffffffff


	//   ....[37]....
        /*0140*/ 	.word	0xffffffff


	//   ....[38]....
        /*0144*/ 	.word	0xffffffff


	//   ....[39]....
        /*0148*/ 	.word	0xffffffff


	//   ....[40]....
        /*014c*/ 	.word	0xffffffff


	//   ....[41]....
        /*0150*/ 	.word	0xffffffff


	//   ....[42]....
        /*0154*/ 	.word	0xffffffff


	//   ....[43]....
        /*0158*/ 	.word	0xffffffff


	//   ....[44]....
        /*015c*/ 	.word	0xffffffff


	//   ....[45]....
        /*0160*/ 	.word	0xffffffff


	//   ....[46]....
        /*0164*/ 	.word	0xffffffff


	//   ....[47]....
        /*0168*/ 	.word	0xffffffff


	//   ....[48]....
        /*016c*/ 	.word	0xffffffff


	//   ....[49]....
        /*0170*/ 	.word	0xffffffff


	//   ....[50]....
        /*0174*/ 	.word	0xffffffff


	//   ....[51]....
        /*0178*/ 	.word	0xffffffff


	//   ....[52]....
        /*017c*/ 	.word	0xffffffff


	//   ....[53]....
        /*0180*/ 	.word	0xffffffff


	//   ....[54]....
        /*0184*/ 	.word	0xffffffff


	//   ....[55]....
        /*0188*/ 	.word	0xffffffff


	//   ....[56]....
        /*018c*/ 	.word	0xffffffff


	//   ....[57]....
        /*0190*/ 	.word	0xffffffff


	//   ....[58]....
        /*0194*/ 	.word	0xffffffff


	//   ....[59]....
        /*0198*/ 	.word	0xffffffff


	//   ....[60]....
        /*019c*/ 	.word	0xffffffff


	//   ....[61]....
        /*01a0*/ 	.word	0xffffffff


	//   ....[62]....
        /*01a4*/ 	.word	0x0500000f


	//   ....[63]....
        /*01a8*/ 	.word	0x0500000f


	//   ....[64]....
        /*01ac*/ 	.word	0x0500000f


	//   ....[65]....
        /*01b0*/ 	.word	0x0500000f


	//   ....[66]....
        /*01b4*/ 	.word	0x0500000f


	//   ....[67]....
        /*01b8*/ 	.word	0x0500000f


	//   ....[68]....
        /*01bc*/ 	.word	0x0500000f


	//   ....[69]....
        /*01c0*/ 	.word	0x0500000f


	//   ....[70]....
        /*01c4*/ 	.word	0x0500000f


	//   ....[71]....
        /*01c8*/ 	.word	0x0500000f


	//   ....[72]....
        /*01cc*/ 	.word	0x0500000f


	//   ....[73]....
        /*01d0*/ 	.word	0x0500000f


	//   ....[74]....
        /*01d4*/ 	.word	0x0500000f


	//   ....[75]....
        /*01d8*/ 	.word	0x0500000f


	//   ....[76]....
        /*01dc*/ 	.word	0x0500000f


	//   ....[77]....
        /*01e0*/ 	.word	0x0500000f


	//   ....[78]....
        /*01e4*/ 	.word	0x0500000f


	//   ....[79]....
        /*01e8*/ 	.word	0x0500000f


	//   ....[80]....
        /*01ec*/ 	.word	0x0500000f


	//----- nvinfo : EIATTR_COOP_GROUP_INSTR_OFFSETS
	.align		4
.L_203:
        /*01f0*/ 	.byte	0x04, 0x28
        /*01f2*/ 	.short	(.L_205 - .L_204)


	//   ....[0]....
.L_204:
        /*01f4*/ 	.word	0x00000070


	//   ....[1]....
        /*01f8*/ 	.word	0x00000170


	//   ....[2]....
        /*01fc*/ 	.word	0x000001c0


	//   ....[3]....
        /*0200*/ 	.word	0x000003f0


	//   ....[4]....
        /*0204*/ 	.word	0x00000550


	//   ....[5]....
        /*0208*/ 	.word	0x00000670


	//   ....[6]....
        /*020c*/ 	.word	0x000007d0


	//   ....[7]....
        /*0210*/ 	.word	0x00001760


	//   ....[8]....
        /*0214*/ 	.word	0x00003ac0


	//   ....[9]....
        /*0218*/ 	.word	0x00003b80


	//   ....[10]....
        /*021c*/ 	.word	0x000043c0


	//   ....[11]....
        /*0220*/ 	.word	0x00004430


	//   ....[12]....
        /*0224*/ 	.word	0x00006f60


	//   ....[13]....
        /*0228*/ 	.word	0x00007010


	//   ....[14]....
        /*022c*/ 	.word	0x00007ad0


	//   ....[15]....
        /*0230*/ 	.word	0x00007b70


	//   ....[16]....
        /*0234*/ 	.word	0x00009780


	//   ....[17]....
        /*0238*/ 	.word	0x000097f0


	//   ....[18]....
        /*023c*/ 	.word	0x00009ed0


	//   ....[19]....
        /*0240*/ 	.word	0x00009f50


	//   ....[20]....
        /*0244*/ 	.word	0x0000cc00


	//   ....[21]....
        /*0248*/ 	.word	0x0000cc20


	//   ....[22]....
        /*024c*/ 	.word	0x0000d7a0


	//   ....[23]....
        /*0250*/ 	.word	0x0000d820


	//   ....[24]....
        /*0254*/ 	.word	0x0000e540


	//   ....[25]....
        /*0258*/ 	.word	0x0000e580


	//   ....[26]....
        /*025c*/ 	.word	0x0000e680


	//   ....[27]....
        /*0260*/ 	.word	0x0000e690


	//   ....[28]....
        /*0264*/ 	.word	0x000105c0


	//   ....[29]....
        /*0268*/ 	.word	0x00010740


	//   ....[30]....
        /*026c*/ 	.word	0x00010770


	//   ....[31]....
        /*0270*/ 	.word	0x000107b0


	//   ....[32]....
        /*0274*/ 	.word	0x00010820


	//   ....[33]....
        /*0278*/ 	.word	0x00010880


	//   ....[34]....
        /*027c*/ 	.word	0x000108c0


	//   ....[35]....
        /*0280*/ 	.word	0x00010a40


	//   ....[36]....
        /*0284*/ 	.word	0x00010aa0


	//   ....[37]....
        /*0288*/ 	.word	0x00010ae0


	//   ....[38]....
        /*028c*/ 	.word	0x00010b20


	//   ....[39]....
        /*0290*/ 	.word	0x00010b50


	//   ....[40]....
        /*0294*/ 	.word	0x00010b80


	//   ....[41]....
        /*0298*/ 	.word	0x00010c20


	//   ....[42]....
        /*029c*/ 	.word	0x00010c80


	//   ....[43]....
        /*02a0*/ 	.word	0x00010d10


	//   ....[44]....
        /*02a4*/ 	.word	0x00013c30


	//   ....[45]....
        /*02a8*/ 	.word	0x00013c40


	//   ....[46]....
        /*02ac*/ 	.word	0x00013d30


	//   ....[47]....
        /*02b0*/ 	.word	0x00013d90


	//   ....[48]....
        /*02b4*/ 	.word	0x00013dd0


	//   ....[49]....
        /*02b8*/ 	.word	0x00013e10


	//   ....[50]....
        /*02bc*/ 	.word	0x00013e40


	//   ....[51]....
        /*02c0*/ 	.word	0x00013e70


	//   ....[52]....
        /*02c4*/ 	.word	0x00013fe0


	//   ....[53]....
        /*02c8*/ 	.word	0x00014040


	//   ....[54]....
        /*02cc*/ 	.word	0x00014080


	//   ....[55]....
        /*02d0*/ 	.word	0x000140c0


	//   ....[56]....
        /*02d4*/ 	.word	0x000140f0


	//   ....[57]....
        /*02d8*/ 	.word	0x00014120


	//   ....[58]....
        /*02dc*/ 	.word	0x000141e0


	//   ....[59]....
        /*02e0*/ 	.word	0x00014200


	//   ....[60]....
        /*02e4*/ 	.word	0x00014270


	//   ....[61]....
        /*02e8*/ 	.word	0x000148c0


	//   ....[62]....
        /*02ec*/ 	.word	0x00014f20


	//   ....[63]....
        /*02f0*/ 	.word	0x00015310


	//   ....[64]....
        /*02f4*/ 	.word	0x000153a0


	//   ....[65]....
        /*02f8*/ 	.word	0x00015440


	//   ....[66]....
        /*02fc*/ 	.word	0x000154f0


	//   ....[67]....
        /*0300*/ 	.word	0x00015570


	//   ....[68]....
        /*0304*/ 	.word	0x000155f0


	//   ....[69]....
        /*0308*/ 	.word	0x00015670


	//   ....[70]....
        /*030c*/ 	.word	0x000156f0


	//   ....[71]....
        /*0310*/ 	.word	0x00015780


	//   ....[72]....
        /*0314*/ 	.word	0x00015830


	//   ....[73]....
        /*0318*/ 	.word	0x000158b0


	//   ....[74]....
        /*031c*/ 	.word	0x00015930


	//   ....[75]....
        /*0320*/ 	.word	0x000159b0


	//   ....[76]....
        /*0324*/ 	.word	0x00015a30


	//   ....[77]....
        /*0328*/ 	.word	0x00015aa0


	//   ....[78]....
        /*032c*/ 	.word	0x00015b40


	//   ....[79]....
        /*0330*/ 	.word	0x00015bd0


	//   ....[80]....
        /*0334*/ 	.word	0x00015cf0


	//----- nvinfo : EIATTR_REG_RECONFIG
	.align		4
.L_205:
        /*0338*/ 	.byte	0x01, 0x54
	.zero		2


	//----- nvinfo : EIATTR_SYSCALL_OFFSETS
	.align		4
        /*033c*/ 	.byte	0x04, 0x46
        /*033e*/ 	.short	(.L_207 - .L_206)


	//   ....[0]....
.L_206:
        /*0340*/ 	.word	0x00001910


	//   ....[1]....
        /*0344*/ 	.word	0x00011bd0


	//   ....[2]....
        /*0348*/ 	.word	0x00011d00


	//   ....[3]....
        /*034c*/ 	.word	0x00011e00


	//----- nvinfo : EIATTR_MBARRIER_INSTR_OFFSETS
	.align		4
.L_207:
        /*0350*/ 	.byte	0x04, 0x39
        /*0352*/ 	.short	(.L_209 - .L_208)


	//   ....[0]....
.L_208:
        /*0354*/ 	.word	0x000002a0
        /*0358*/ 	.word	0x000000ff
        /*035c*/ 	.word	0x00016800
        /*0360*/ 	.short	0x0100
        /*0362*/ 	.byte	0x08
	.zero		1


	//   ....[1]....
        /*0364*/ 	.word	0x000002b0
        /*0368*/ 	.word	0x000000ff
        /*036c*/ 	.word	0x00016820
        /*0370*/ 	.short	0x0100
        /*0372*/ 	.byte	0x08
	.zero		1


	//   ....[2]....
        /*0374*/ 	.word	0x000003a0
        /*0378*/ 	.word	0x000000ff
        /*037c*/ 	.word	0x00016830
        /*0380*/ 	.short	0x0100
        /*0382*/ 	.byte	0x08
	.zero		1


	//   ....[3]....
        /*0384*/ 	.word	0x000003b0
        /*0388*/ 	.word	0x000000ff
        /*038c*/ 	.word	0x00016840
        /*0390*/ 	.short	0x0100
        /*0392*/ 	.byte	0x08
	.zero		1


	//   ....[4]....
        /*0394*/ 	.word	0x000003c0
        /*0398*/ 	.word	0x000000ff
        /*039c*/ 	.word	0x00016838
        /*03a0*/ 	.short	0x0100
        /*03a2*/ 	.byte	0x08
	.zero		1


	//   ....[5]....
        /*03a4*/ 	.word	0x000003d0
        /*03a8*/ 	.word	0x000000ff
        /*03ac*/ 	.word	0x00016848
        /*03b0*/ 	.short	0x0100
        /*03b2*/ 	.byte	0x08
	.zero		1


	//   ....[6]....
        /*03b4*/ 	.word	0x00000500
        /*03b8*/ 	.word	0x000000ff
        /*03bc*/ 	.word	0x00016850
        /*03c0*/ 	.short	0x0100
        /*03c2*/ 	.byte	0x08
	.zero		1


	//   ....[7]....
        /*03c4*/ 	.word	0x00000510
        /*03c8*/ 	.word	0x000000ff
        /*03cc*/ 	.word	0x00016860
        /*03d0*/ 	.short	0x0100
        /*03d2*/ 	.byte	0x08
	.zero		1


	//   ....[8]....
        /*03d4*/ 	.word	0x00000520
        /*03d8*/ 	.word	0x000000ff
        /*03dc*/ 	.word	0x00016858
        /*03e0*/ 	.short	0x0100
        /*03e2*/ 	.byte	0x08
	.zero		1


	//   ....[9]....
        /*03e4*/ 	.word	0x00000530
        /*03e8*/ 	.word	0x000000ff
        /*03ec*/ 	.word	0x00016868
        /*03f0*/ 	.short	0x0100
        /*03f2*/ 	.byte	0x08
	.zero		1


	//   ....[10]....
        /*03f4*/ 	.word	0x00000620
        /*03f8*/ 	.word	0x000000ff
        /*03fc*/ 	.word	0x00016870
        /*0400*/ 	.short	0x0100
        /*0402*/ 	.byte	0x06
	.zero		1


	//   ....[11]....
        /*0404*/ 	.word	0x00000630
        /*0408*/ 	.word	0x000000ff
        /*040c*/ 	.word	0x00016880
        /*0410*/ 	.short	0x0100
        /*0412*/ 	.byte	0x06
	.zero		1


	//   ....[12]....
        /*0414*/ 	.word	0x00000640
        /*0418*/ 	.word	0x000000ff
        /*041c*/ 	.word	0x00016878
        /*0420*/ 	.short	0x0100
        /*0422*/ 	.byte	0x06
	.zero		1


	//   ....[13]....
        /*0424*/ 	.word	0x00000650
        /*0428*/ 	.word	0x000000ff
        /*042c*/ 	.word	0x00016888
        /*0430*/ 	.short	0x0100
        /*0432*/ 	.byte	0x06
	.zero		1


	//   ....[14]....
        /*0434*/ 	.word	0x00000780
        /*0438*/ 	.word	0x000000ff
        /*043c*/ 	.word	0x00016890
        /*0440*/ 	.short	0x0100
        /*0442*/ 	.byte	0x08
	.zero		1


	//   ....[15]....
        /*0444*/ 	.word	0x00000790
        /*0448*/ 	.word	0x000000ff
        /*044c*/ 	.word	0x000168a0
        /*0450*/ 	.short	0x0100
        /*0452*/ 	.byte	0x08
	.zero		1


	//   ....[16]....
        /*0454*/ 	.word	0x000007a0
        /*0458*/ 	.word	0x000000ff
        /*045c*/ 	.word	0x00016898
        /*0460*/ 	.short	0x0100
        /*0462*/ 	.byte	0x08
	.zero		1


	//   ....[17]....
        /*0464*/ 	.word	0x000007b0
        /*0468*/ 	.word	0x000000ff
        /*046c*/ 	.word	0x000168a8
        /*0470*/ 	.short	0x0100
        /*0472*/ 	.byte	0x08
	.zero		1


	//   ....[18]....
        /*0474*/ 	.word	0x000008e0
        /*0478*/ 	.word	0x000000ff
        /*047c*/ 	.word	0x000168b0
        /*0480*/ 	.short	0x0100
        /*0482*/ 	.byte	0x08
	.zero		1


	//   ....[19]....
        /*0484*/ 	.word	0x000008f0
        /*0488*/ 	.word	0x000000ff
        /*048c*/ 	.word	0x000168c0
        /*0490*/ 	.short	0x0100
        /*0492*/ 	.byte	0x08
	.zero		1


	//   ....[20]....
        /*0494*/ 	.word	0x00000900
        /*0498*/ 	.word	0x000000ff
        /*049c*/ 	.word	0x000168b8
        /*04a0*/ 	.short	0x0100
        /*04a2*/ 	.byte	0x08
	.zero		1


	//   ....[21]....
        /*04a4*/ 	.word	0x00000910
        /*04a8*/ 	.word	0x000000ff
        /*04ac*/ 	.word	0x000168c8
        /*04b0*/ 	.short	0x0100
        /*04b2*/ 	.byte	0x08
	.zero		1


	//   ....[22]....
        /*04b4*/ 	.word	0x00001990
        /*04b8*/ 	.word	0x000000ff
        /*04bc*/ 	.word	0x00016800
        /*04c0*/ 	.short	0x010a
        /*04c2*/ 	.byte	0x2d
	.zero		1


	//   ....[23]....
        /*04c4*/ 	.word	0x00001a10
        /*04c8*/ 	.word	0x00000004
        /*04cc*/ 	.word	0x00016830
        /*04d0*/ 	.short	0x010a
        /*04d2*/ 	.byte	0x3f
	.zero		1


	//   ....[24]....
        /*04d4*/ 	.word	0x00001a70
        /*04d8*/ 	.word	0x00000004
        /*04dc*/ 	.word	0x00016830
        /*04e0*/ 	.short	0x010a
        /*04e2*/ 	.byte	0x3f
	.zero		1


	//   ....[25]....
        /*04e4*/ 	.word	0x00002160
        /*04e8*/ 	.word	0x00000004
        /*04ec*/ 	.word	0x00000000
        /*04f0*/ 	.short	0x0101
        /*04f2*/ 	.byte	0x3f
	.zero		1


	//   ....[26]....
        /*04f4*/ 	.word	0x00005380
        /*04f8*/ 	.word	0x000000ff
        /*04fc*/ 	.word	0x00016830
        /*0500*/ 	.short	0x010a
        /*0502*/ 	.byte	0x06
	.zero		1


	//   ....[27]....
        /*0504*/ 	.word	0x000053c0
        /*0508*/ 	.word	0x000000ff
        /*050c*/ 	.word	0x00016830
        /*0510*/ 	.short	0x010a
        /*0512*/ 	.byte	0x06
	.zero		1


	//   ....[28]....
        /*0514*/ 	.word	0x000055c0
        /*0518*/ 	.word	0x000000ff
        /*051c*/ 	.word	0x00016850
        /*0520*/ 	.short	0x010a
        /*0522*/ 	.byte	0x06
	.zero		1


	//   ....[29]....
        /*0524*/ 	.word	0x00005600
        /*0528*/ 	.word	0x000000ff
        /*052c*/ 	.word	0x00016850
        /*0530*/ 	.short	0x010a
        /*0532*/ 	.byte	0x06
	.zero		1


	//   ....[30]....
        /*0534*/ 	.word	0x000061f0
        /*0538*/ 	.word	0x00000027
        /*053c*/ 	.word	0x00000000
        /*0540*/ 	.short	0x0101
        /*0542*/ 	.byte	0x3f
	.zero		1


	//   ....[31]....
        /*0544*/ 	.word	0x00007b00
        /*0548*/ 	.word	0x00000026
        /*054c*/ 	.word	0x00000000
        /*0550*/ 	.short	0x0101
        /*0552*/ 	.byte	0x3f
	.zero		1


	//   ....[32]....
        /*0554*/ 	.word	0x00008af0
        /*0558*/ 	.word	0x000000ff
        /*055c*/ 	.word	0x00016830
        /*0560*/ 	.short	0x010a
        /*0562*/ 	.byte	0x06
	.zero		1


	//   ....[33]....
        /*0564*/ 	.word	0x00008b30
        /*0568*/ 	.word	0x000000ff
        /*056c*/ 	.word	0x00016830
        /*0570*/ 	.short	0x010a
        /*0572*/ 	.byte	0x06
	.zero		1


	//   ....[34]....
        /*0574*/ 	.word	0x00008d30
        /*0578*/ 	.word	0x000000ff
        /*057c*/ 	.word	0x00016850
        /*0580*/ 	.short	0x010a
        /*0582*/ 	.byte	0x06
	.zero		1


	//   ....[35]....
        /*0584*/ 	.word	0x00008d70
        /*0588*/ 	.word	0x000000ff
        /*058c*/ 	.word	0x00016850
        /*0590*/ 	.short	0x010a
        /*0592*/ 	.byte	0x06
	.zero		1


	//   ....[36]....
        /*0594*/ 	.word	0x0000a440
        /*0598*/ 	.word	0x00000019
        /*059c*/ 	.word	0x00000000
        /*05a0*/ 	.short	0x0101
        /*05a2*/ 	.byte	0x3f
	.zero		1


	//   ....[37]....
        /*05a4*/ 	.word	0x0000a610
        /*05a8*/ 	.word	0x00000021
        /*05ac*/ 	.word	0x00000000
        /*05b0*/ 	.short	0x0101
        /*05b2*/ 	.byte	0x3f
	.zero		1


	//   ....[38]....
        /*05b4*/ 	.word	0x0000b080
        /*05b8*/ 	.word	0x000000ff
        /*05bc*/ 	.word	0x00016830
        /*05c0*/ 	.short	0x010a
        /*05c2*/ 	.byte	0x06
	.zero		1


	//   ....[39]....
        /*05c4*/ 	.word	0x0000b0c0
        /*05c8*/ 	.word	0x000000ff
        /*05cc*/ 	.word	0x00016830
        /*05d0*/ 	.short	0x010a
        /*05d2*/ 	.byte	0x06
	.zero		1


	//   ....[40]....
        /*05d4*/ 	.word	0x0000b2c0
        /*05d8*/ 	.word	0x000000ff
        /*05dc*/ 	.word	0x00016850
        /*05e0*/ 	.short	0x010a
        /*05e2*/ 	.byte	0x06
	.zero		1


	//   ....[41]....
        /*05e4*/ 	.word	0x0000b300
        /*05e8*/ 	.word	0x000000ff
        /*05ec*/ 	.word	0x00016850
        /*05f0*/ 	.short	0x010a
        /*05f2*/ 	.byte	0x06
	.zero		1


	//   ....[42]....
        /*05f4*/ 	.word	0x0000bea0
        /*05f8*/ 	.word	0x00000051
        /*05fc*/ 	.word	0x00000000
        /*0600*/ 	.short	0x0101
        /*0602*/ 	.byte	0x3f
	.zero		1


	//   ....[43]....
        /*0604*/ 	.word	0x0000dd00
        /*0608*/ 	.word	0x0000001d
        /*060c*/ 	.word	0x00000000
        /*0610*/ 	.short	0x0101
        /*0612*/ 	.byte	0x3f
	.zero		1


	//   ....[44]....
        /*0614*/ 	.word	0x0000e4b0
        /*0618*/ 	.word	0x000000ff
        /*061c*/ 	.word	0x00016850
        /*0620*/ 	.short	0x010a
        /*0622*/ 	.byte	0x05
	.zero		1


	//   ....[45]....
        /*0624*/ 	.word	0x0000e4f0
        /*0628*/ 	.word	0x000000ff
        /*062c*/ 	.word	0x00016850
        /*0630*/ 	.short	0x010a
        /*0632*/ 	.byte	0x05
	.zero		1


	//   ....[46]....
        /*0634*/ 	.word	0x0000ea20
        /*0638*/ 	.word	0x0000000a
        /*063c*/ 	.word	0x00000000
        /*0640*/ 	.short	0x0101
        /*0642*/ 	.byte	0x3f
	.zero		1


	//   ....[47]....
        /*0644*/ 	.word	0x0000f7c0
        /*0648*/ 	.word	0x00000003
        /*064c*/ 	.word	0x00000000
        /*0650*/ 	.short	0x0101
        /*0652*/ 	.byte	0x3f
	.zero		1


	//   ....[48]....
        /*0654*/ 	.word	0x00012290
        /*0658*/ 	.word	0x00000005
        /*065c*/ 	.word	0x00016840
        /*0660*/ 	.short	0x010a
        /*0662*/ 	.byte	0x3f
	.zero		1


	//   ....[49]....
        /*0664*/ 	.word	0x000125c0
        /*0668*/ 	.word	0x00000019
        /*066c*/ 	.word	0x00016820
        /*0670*/ 	.short	0x010a
        /*0672*/ 	.byte	0x3f
	.zero		1


	//   ....[50]....
        /*0674*/ 	.word	0x000128a0
        /*0678*/ 	.word	0x00000003
        /*067c*/ 	.word	0x00016840
        /*0680*/ 	.short	0x010a
        /*0682*/ 	.byte	0x3f
	.zero		1


	//   ....[51]....
        /*0684*/ 	.word	0x00012a80
        /*0688*/ 	.word	0x00000002
        /*068c*/ 	.word	0x00000060
        /*0690*/ 	.short	0x010a
        /*0692*/ 	.byte	0x3f
	.zero		1


	//   ....[52]....
        /*0694*/ 	.word	0x00012f00
        /*0698*/ 	.word	0x00000003
        /*069c*/ 	.word	0x00016840
        /*06a0*/ 	.short	0x010a
        /*06a2*/ 	.byte	0x3f
	.zero		1


	//   ....[53]....
        /*06a4*/ 	.word	0x000130e0
        /*06a8*/ 	.word	0x00000003
        /*06ac*/ 	.word	0x00000060
        /*06b0*/ 	.short	0x010a
        /*06b2*/ 	.byte	0x3f
	.zero		1


	//   ....[54]....
        /*06b4*/ 	.word	0x000134b0
        /*06b8*/ 	.word	0x00000002
        /*06bc*/ 	.word	0x00016840
        /*06c0*/ 	.short	0x010a
        /*06c2*/ 	.byte	0x3f
	.zero		1


	//   ....[55]....
        /*06c4*/ 	.word	0x000136a0
        /*06c8*/ 	.word	0x00000002
        /*06cc*/ 	.word	0x00000060
        /*06d0*/ 	.short	0x010a
        /*06d2*/ 	.byte	0x3f
	.zero		1


	//   ....[56]....
        /*06d4*/ 	.word	0x000139e0
        /*06d8*/ 	.word	0x00000003
        /*06dc*/ 	.word	0x00016860
        /*06e0*/ 	.short	0x010a
        /*06e2*/ 	.byte	0x3f
	.zero		1


	//   ....[57]....
        /*06e4*/ 	.word	0x00014840
        /*06e8*/ 	.word	0x00000009
        /*06ec*/ 	.word	0x00016820
        /*06f0*/ 	.short	0x010a
        /*06f2*/ 	.byte	0x3f
	.zero		1


	//   ....[58]....
        /*06f4*/ 	.word	0x000149e0
        /*06f8*/ 	.word	0x00000007
        /*06fc*/ 	.word	0x00000000
        /*0700*/ 	.short	0x010a
        /*0702*/ 	.byte	0x3f
	.zero		1


	//   ....[59]....
        /*0704*/ 	.word	0x00014a50
        /*0708*/ 	.word	0x00000003
        /*070c*/ 	.word	0x00000000
        /*0710*/ 	.short	0x010a
        /*0712*/ 	.byte	0x3f
	.zero		1


	//   ....[60]....
        /*0714*/ 	.word	0x00014ab0
        /*0718*/ 	.word	0x00000005
        /*071c*/ 	.word	0x00000000
        /*0720*/ 	.short	0x010a
        /*0722*/ 	.byte	0x3f
	.zero		1


	//   ....[61]....
        /*0724*/ 	.word	0x00014ae0
        /*0728*/ 	.word	0x00000003
        /*072c*/ 	.word	0x00000000
        /*0730*/ 	.short	0x010a
        /*0732*/ 	.byte	0x3f
	.zero		1


	//   ....[62]....
        /*0734*/ 	.word	0x00014b50
        /*0738*/ 	.word	0x00000003
        /*073c*/ 	.word	0x00016800
        /*0740*/ 	.short	0x010a
        /*0742*/ 	.byte	0x3f
	.zero		1


	//   ....[63]....
        /*0744*/ 	.word	0x00014ba0
        /*0748*/ 	.word	0x00000004
        /*074c*/ 	.word	0x00016830
        /*0750*/ 	.short	0x010a
        /*0752*/ 	.byte	0x3f
	.zero		1


	//   ....[64]....
        /*0754*/ 	.word	0x00014c00
        /*0758*/ 	.word	0x00000015
        /*075c*/ 	.word	0x00016830
        /*0760*/ 	.short	0x010a
        /*0762*/ 	.byte	0x3f
	.zero		1


	//   ....[65]....
        /*0764*/ 	.word	0x00014c60
        /*0768*/ 	.word	0x00000015
        /*076c*/ 	.word	0x00016850
        /*0770*/ 	.short	0x010a
        /*0772*/ 	.byte	0x3f
	.zero		1


	//   ....[66]....
        /*0774*/ 	.word	0x00014cc0
        /*0778*/ 	.word	0x00000007
        /*077c*/ 	.word	0x00016830
        /*0780*/ 	.short	0x010a
        /*0782*/ 	.byte	0x3f
	.zero		1


	//   ....[67]....
        /*0784*/ 	.word	0x00014d20
        /*0788*/ 	.word	0x00000007
        /*078c*/ 	.word	0x00016850
        /*0790*/ 	.short	0x010a
        /*0792*/ 	.byte	0x3f
	.zero		1


	//   ....[68]....
        /*0794*/ 	.word	0x00014d80
        /*0798*/ 	.word	0x00000007
        /*079c*/ 	.word	0x00016830
        /*07a0*/ 	.short	0x010a
        /*07a2*/ 	.byte	0x3f
	.zero		1


	//   ....[69]....
        /*07a4*/ 	.word	0x00014de0
        /*07a8*/ 	.word	0x00000007
        /*07ac*/ 	.word	0x00016850
        /*07b0*/ 	.short	0x010a
        /*07b2*/ 	.byte	0x3f
	.zero		1


	//   ....[70]....
        /*07b4*/ 	.word	0x00014e40
        /*07b8*/ 	.word	0x00000005
        /*07bc*/ 	.word	0x00016850
        /*07c0*/ 	.short	0x010a
        /*07c2*/ 	.byte	0x3f
	.zero		1


	//   ....[71]....
        /*07c4*/ 	.word	0x00014fe0
        /*07c8*/ 	.word	0x00000005
        /*07cc*/ 	.word	0x00016840
        /*07d0*/ 	.short	0x010a
        /*07d2*/ 	.byte	0x3f
	.zero		1


	//   ....[72]....
        /*07d4*/ 	.word	0x00015030
        /*07d8*/ 	.word	0x00000019
        /*07dc*/ 	.word	0x00016820
        /*07e0*/ 	.short	0x010a
        /*07e2*/ 	.byte	0x3f
	.zero		1


	//   ....[73]....
        /*07e4*/ 	.word	0x00015080
        /*07e8*/ 	.word	0x00000003
        /*07ec*/ 	.word	0x00016840
        /*07f0*/ 	.short	0x010a
        /*07f2*/ 	.byte	0x3f
	.zero		1


	//   ....[74]....
        /*07f4*/ 	.word	0x000150d0
        /*07f8*/ 	.word	0x00000002
        /*07fc*/ 	.word	0x00000060
        /*0800*/ 	.short	0x010a
        /*0802*/ 	.byte	0x3f
	.zero		1


	//   ....[75]....
        /*0804*/ 	.word	0x00015120
        /*0808*/ 	.word	0x00000003
        /*080c*/ 	.word	0x00016840
        /*0810*/ 	.short	0x010a
        /*0812*/ 	.byte	0x3f
	.zero		1


	//   ....[76]....
        /*0814*/ 	.word	0x00015170
        /*0818*/ 	.word	0x00000003
        /*081c*/ 	.word	0x00000060
        /*0820*/ 	.short	0x010a
        /*0822*/ 	.byte	0x3f
	.zero		1


	//   ....[77]....
        /*0824*/ 	.word	0x000151c0
        /*0828*/ 	.word	0x00000002
        /*082c*/ 	.word	0x00016840
        /*0830*/ 	.short	0x010a
        /*0832*/ 	.byte	0x3f
	.zero		1


	//   ....[78]....
        /*0834*/ 	.word	0x00015210
        /*0838*/ 	.word	0x00000002
        /*083c*/ 	.word	0x00000060
        /*0840*/ 	.short	0x010a
        /*0842*/ 	.byte	0x3f
	.zero		1


	//   ....[79]....
        /*0844*/ 	.word	0x00015260
        /*0848*/ 	.word	0x00000003
        /*084c*/ 	.word	0x00016860
        /*0850*/ 	.short	0x010a
        /*0852*/ 	.byte	0x3f
	.zero		1


	//   ....[80]....
        /*0854*/ 	.word	0x00015c10
        /*0858*/ 	.word	0x00000009
        /*085c*/ 	.word	0x00016820
        /*0860*/ 	.short	0x010a
        /*0862*/ 	.byte	0x3f
	.zero		1


	//   ....[81]....
        /*0864*/ 	.word	0x00015db0
        /*0868*/ 	.word	0x00000007
        /*086c*/ 	.word	0x00000000
        /*0870*/ 	.short	0x010a
        /*0872*/ 	.byte	0x3f
	.zero		1


	//   ....[82]....
        /*0874*/ 	.word	0x00015e00
        /*0878*/ 	.word	0x00000003
        /*087c*/ 	.word	0x00000000
        /*0880*/ 	.short	0x010a
        /*0882*/ 	.byte	0x3f
	.zero		1


	//   ....[83]....
        /*0884*/ 	.word	0x00015e50
        /*0888*/ 	.word	0x00000005
        /*088c*/ 	.word	0x00000000
        /*0890*/ 	.short	0x010a
        /*0892*/ 	.byte	0x3f
	.zero		1


	//----- nvinfo : EIATTR_NUM_MBARRIERS
	.align		4
.L_209:
        /*0894*/ 	.byte	0x03, 0x38
        /*0896*/ 	.short	0x0016


	//----- nvinfo : EIATTR_EXIT_INSTR_OFFSETS
	.align		4
        /*0898*/ 	.byte	0x04, 0x1c
        /*089a*/ 	.short	(.L_211 - .L_210)


	//   ....[0]....
.L_210:
        /*089c*/ 	.word	0x00000ab0


	//   ....[1]....
        /*08a0*/ 	.word	0x00010580


	//   ....[2]....
        /*08a4*/ 	.word	0x000105e0


	//   ....[3]....
        /*08a8*/ 	.word	0x00014b30


	//----- nvinfo : EIATTR_MAX_THREADS
	.align		4
.L_211:
        /*08ac*/ 	.byte	0x04, 0x05
        /*08ae*/ 	.short	(.L_213 - .L_212)
.L_212:
        /*08b0*/ 	.word	0x00000200
        /*08b4*/ 	.word	0x00000001
        /*08b8*/ 	.word	0x00000001


	//----- nvinfo : EIATTR_CRS_STACK_SIZE
	.align		4
.L_213:
        /*08bc*/ 	.byte	0x04, 0x1e
        /*08be*/ 	.short	(.L_215 - .L_214)
.L_214:
        /*08c0*/ 	.word	0x00000000


	//----- nvinfo : EIATTR_CBANK_PARAM_SIZE
	.align		4
.L_215:
        /*08c4*/ 	.byte	0x03, 0x19
        /*08c6*/ 	.short	0x0a70


	//----- nvinfo : EIATTR_PARAM_CBANK
	.align		4
        /*08c8*/ 	.byte	0x04, 0x0a
        /*08ca*/ 	.short	(.L_217 - .L_216)
	.align		4
.L_216:
        /*08cc*/ 	.word	index@(.nv.constant0._ZN7cutlass13device_kernelIN5flash11enable_sm90INS1_16FlashAttnFwdSm90INS1_25CollectiveMainloopFwdSm90ILi2EN4cute5tupleIJNS5_1CILi1EEES8_S8_EEENS6_IJNS7_ILi192EEENS7_ILi128EEENS7_ILi64EEEEEELi64ENS_10bfloat16_tEfNS_4arch4Sm90ELb0ELb1ELb1ELb1ELb0ELb0ELb0ELb1ELb1ELb0ELb0ELb0EEENS1_21CollectiveEpilogueFwdINS6_IJSA_SC_SB_EEES9_SE_SG_Li384ELb1ELb0ELb0ELb0EEENS1_36VarlenDynamicPersistentTileSchedulerILi192ELi128ELi384ELi32ELb0ELb0ELb1ELb1ELb0ELb1EEEEEEEEEvNT_6ParamsE)
        /*08d0*/ 	.short	0x0210
        /*08d2*/ 	.short	0x0a70


	//----- nvinfo : EIATTR_SW_WAR
	.align		4
.L_217:
        /*08d4*/ 	.byte	0x04, 0x36
        /*08d6*/ 	.short	(.L_219 - .L_218)
.L_218:
        /*08d8*/ 	.word	0x00000008
.L_219:


//--------------------- .nv.info._ZN7cutlass13device_kernelIN5flash11enable_sm90INS1_16FlashAttnFwdSm90INS1_25CollectiveMainloopFwdSm90ILi2EN4cute5tupleIJNS5_1CILi1EEES8_S8_EEENS6_IJNS7_ILi192EEENS7_ILi128EEENS7_ILi64EEEEEELi64ENS_10bfloat16_tEfNS_4arch4Sm90ELb0ELb1ELb1ELb1ELb0ELb1ELb0ELb1ELb1ELb0ELb0ELb0EEENS1_21CollectiveEpilogueFwdINS6_IJSA_SC_SB_EEES9_SE_SG_Li384ELb1ELb0ELb0ELb0EEENS1_36VarlenDynamicPersistentTileSchedulerILi192ELi128ELi384ELi32ELb0ELb0ELb1ELb1ELb0ELb1EEEEEEEEEvNT_6ParamsE --------------------------
	.section	.nv.info._ZN7cutlass13device_kernelIN5flash11enable_sm90INS1_16FlashAttnFwdSm90INS1_25CollectiveMainloopFwdSm90ILi2EN4cute5tupleIJNS5_1CILi1EEES8_S8_EEENS6_IJNS7_ILi192EEENS7_ILi128EEENS7_ILi64EEEEEELi64ENS_10bfloat16_tEfNS_4arch4Sm90ELb0ELb1ELb1ELb1ELb0ELb1ELb0ELb1ELb1ELb0ELb0ELb0EEENS1_21CollectiveEpilogueFwdINS6_IJSA_SC_SB_EEES9_SE_SG_Li384ELb1ELb0ELb0ELb0EEENS1_36VarlenDynamicPersistentTileSchedulerILi192ELi128ELi384ELi32ELb0ELb0ELb1ELb1ELb0ELb1EEEEEEEEEvNT_6ParamsE,"",@"SHT_CUDA_INFO"
	.sectionflags	@""
	.align	4


	//----- nvinfo : EIATTR_CUDA_API_VERSION
	.align		4
        /*0000*/ 	.byte	0x04, 0x37
        /*0002*/ 	.short	(.L_221 - .L_220)
.L_220:
        /*0004*/ 	.word	0x00000082


	//----- nvinfo : EIATTR_KPARAM_INFO
	.align		4
.L_221:
        /*0008*/ 	.byte	0x04, 0x17
        /*000a*/ 	.short	(.L_223 - .L_222)
.L_222:
        /*000c*/ 	.word	0x00000000
        /*0010*/ 	.short	0x0000
        /*0012*/ 	.short	0x0070
        /*0014*/ 	.byte	0x00, 0xf0, 0x01, 0x28


	//----- nvinfo : EIATTR_SPARSE_MMA_MASK
	.align		4
.L_223:
        /*0018*/ 	.byte	0x03, 0x50
        /*001a*/ 	.short	0x0000


	//----- nvinfo : EIATTR_MAXREG_COUNT
	.align		4
        /*001c*/ 	.byte	0x03, 0x1b
        /*001e*/ 	.short	0x0080


	//----- nvinfo : EIATTR_NUM_BARRIERS
	.align		4
        /*0020*/ 	.byte	0x02, 0x4c
        /*0022*/ 	.byte	0x10
	.zero		1


	//----- nvinfo : EIATTR_EXTERNS
	.align		4
        /*0024*/ 	.byte	0x04, 0x0f
        /*0026*/ 	.short	(.L_225 - .L_224)


	//   ....[0]....
	.align		4
.L_224:
        /*0028*/ 	.word	index@(__assertfail)


	//----- nvinfo : EIATTR_ANNOTATIONS
	.align		4
.L_225:
        /*002c*/ 	.byte	0x04, 0x55
        /*002e*/ 	.short	(.L_227 - .L_226)


	//   ....[0]....
.L_226:
        /* <DEDUP_REMOVED lines=49> */


	//----- nvinfo : EIATTR_MERCURY_ISA_VERSION
	.align		4
.L_227:
        /*0330*/ 	.byte	0x03, 0x5f
        /*0332*/ 	.short	0x0101


	//----- nvinfo : EIATTR_UNUSED_LOAD_BYTE_OFFSET
	.align		4
        /*0334*/ 	.byte	0x04, 0x44
        /*0336*/ 	.short	(.L_229 - .L_228)


	//   ....[0]....
.L_228:
        /*0338*/ 	.word	0x00000b20
        /*033c*/ 	.word	0x0000fff0


	//   ....[1]....
        /*0340*/ 	.word	0x00017210
        /*0344*/ 	.word	0x0000fff0


	//----- nvinfo : EIATTR_INT_WARP_WIDE_INSTR_OFFSETS
	.align		4
.L_229:
        /*0348*/ 	.byte	0x04, 0x31
        /*034a*/ 	.short	(.L_231 - .L_230)


	//   ....[0]....
.L_230:
        /*034c*/ 	.word	0x000001c0


	//   ....[1]....
        /*0350*/ 	.word	0x00000200


	//   ....[2]....
        /*0354*/ 	.word	0x00000270


	//   ....[3]....
        /*0358*/ 	.word	0x0001af80


	//   ....[4]....
        /*035c*/ 	.word	0x0001b010


	//   ....[5]....
        /*0360*/ 	.word	0x0001b4c0


	//   ....[6]....
        /*0364*/ 	.word	0x0001b500


	//   ....[7]....
        /*0368*/ 	.word	0x0001cef0


	//   ....[8]....
        /*036c*/ 	.word	0x0001cf80


	//----- nvinfo : EIATTR_COOP_GROUP_MASK_REGIDS
	.align		4
.L_231:
        /*0370*/ 	.byte	0x04, 0x29
        /*0372*/ 	.short	(.L_233 - .L_232)


	//   ....[0]....
.L_232:
        /*0374*/ 	.word	0xffffffff


	//   ....[1]....
        /*0378*/ 	.word	0xffffffff


	//   ....[2]....
        /*037c*/ 	.word	0xffffffff


	//   ....[3]....
        /*0380*/ 	.word	0xffffffff


	//   ....[4]....
        /*0384*/ 	.word	0xffffffff


	//   ....[5]....
        /*0388*/ 	.word	0xffffffff


	//   ....[6]....
        /*038c*/ 	.word	0xffffffff


	//   ....[7]....
        /*0390*/ 	.word	0xffffffff


	//   ....[8]....
        /*0394*/ 	.word	0xffffffff


	//   ....[9]....
        /*0398*/ 	.word	0xffffffff


	//   ....[10]....
        /*039c*/ 	.word	0xffffffff


	//   ....[11]....
        /*03a0*/ 	.word	0xffffffff


	//   ....[12]....
        /*03a4*/ 	.word	0xffffffff


	//   ....[13]....
        /*03a8*/ 	.word	0xffffffff


	//   ....[14]....
        /*03ac*/ 	.word	0xffffffff


	//   ....[15]....
        /*03b0*/ 	.word	0xffffffff


	//   ....[16]....
        /*03b4*/ 	.word	0xffffffff


	//   ....[17]....
        /*03b8*/ 	.word	0xffffffff


	//   ....[18]....
        /*03bc*/ 	.word	0xffffffff


	//   ....[19]....
        /*03c0*/ 	.word	0xffffffff


	//   ....[20]....
        /*03c4*/ 	.word	0xffffffff


	//   ....[21]....
        /*03c8*/ 	.word	0xffffffff


	//   ....[22]....
        /*03cc*/ 	.word	0xffffffff


	//   ....[23]....
        /*03d0*/ 	.word	0xffffffff


	//   ....[24]....
        /*03d4*/ 	.word	0xffffffff


	//   ....[25]....
        /*03d8*/ 	.word	0xffffffff


	//   ....[26]....
        /*03dc*/ 	.word	0xffffffff


	//   ....[27]....
        /*03e0*/ 	.word	0xffffffff


	//   ....[28]....
        /*03e4*/ 	.word	0xffffffff


	//   ....[29]....
        /*03e8*/ 	.word	0xffffffff


	//   ....[30]....
        /*03ec*/ 	.word	0xffffffff


	//   ....[31]....
        /*03f0*/ 	.word	0xffffffff


	//   ....[32]....
        /*03f4*/ 	.word	0xffffffff


	//   ....[33]....
        /*03f8*/ 	.word	0xffffffff


	//   ....[34]....
        /*03fc*/ 	.word	0xffffffff


	//   ....[35]....
        /*0400*/ 	.word	0xffffffff


	//   ....[36]....
        /*0404*/ 	.word	0xffffffff


	//   ....[37]....
        /*0408*/ 	.word	0xffffffff


	//   ....[38]....
        /*040c*/ 	.word	0xffffffff


	//   ....[39]....
        /*0410*/ 	.word	0xffffffff


	//   ....[40]....
        /*0414*/ 	.word	0xffffffff


	//   ....[41]....
        /*0418*/ 	.word	0xffffffff


	//   ....[42]....
        /*041c*/ 	.word	0xffffffff


	//   ....[43]....
        /*0420*/ 	.word	0xffffffff


	//   ....[44]....
        /*0424*/ 	.word	0xffffffff


	//   ....[45]....
        /*0428*/ 	.word	0xffffffff


	//   ....[46]....
        /*042c*/ 	.word	0xffffffff


	//   ....[47]....
        /*0430*/ 	.word	0xffffffff


	//   ....[48]....
        /*0434*/ 	.word	0xffffffff


	//   ....[49]....
        /*0438*/ 	.word	0xffffffff


	//   ....[50]....
        /*043c*/ 	.word	0xffffffff


	//   ....[51]....
        /*0440*/ 	.word	0xffffffff


	//   ....[52]....
        /*0444*/ 	.word	0xffffffff


	//   ....[53]....
        /*0448*/ 	.word	0xffffffff


	//   ....[54]....
        /*044c*/ 	.word	0xffffffff


	//   ....[55]....
        /*0450*/ 	.word	0xffffffff


	//   ....[56]....
        /*0454*/ 	.word	0xffffffff


	//   ....[57]....
        /*0458*/ 	.word	0xffffffff


	//   ....[58]....
        /*045c*/ 	.word	0xffffffff


	//   ....[59]....
        /*0460*/ 	.word	0xffffffff


	//   ....[60]....
        /*0464*/ 	.word	0xffffffff


	//   ....[61]....
        /*0468*/ 	.word	0xffffffff


	//   ....[62]....
        /*046c*/ 	.word	0x0500000f


	//   ....[63]....
        /*0470*/ 	.word	0x0500000f


	//   ....[64]....
        /*0474*/ 	.word	0x0500000f


	//   ....[65]....
        /*0478*/ 	.word	0x0500000f


	//   ....[66]....
        /*047c*/ 	.word	0x0500000f


	//   ....[67]....
        /*0480*/ 	.word	0x0500000f


	//   ....[68]....
        /*0484*/ 	.word	0x0500000f


	//   ....[69]....
        /*0488*/ 	.word	0x0500000f


	//   ....[70]....
        /*048c*/ 	.word	0x0500000f


	//   ....[71]....
        /*0490*/ 	.word	0x0500000f


	//   ....[72]....
        /*0494*/ 	.word	0x0500000f


	//   ....[73]....
        /*0498*/ 	.word	0x0500000f


	//   ....[74]....
        /*049c*/ 	.word	0x0500000f


	//   ....[75]....
        /*04a0*/ 	.word	0x0500000f


	//   ....[76]....
        /*04a4*/ 	.word	0x0500000f


	//   ....[77]....
        /*04a8*/ 	.word	0x0500000f


	//   ....[78]....
        /*04ac*/ 	.word	0x0500000f


	//   ....[79]....
        /*04b0*/ 	.word	0x0500000f


	//   ....[80]....
        /*04b4*/ 	.word	0x0500000f


	//   ....[81]....
        /*04b8*/ 	.word	0x0500000f


	//   ....[82]....
        /*04bc*/ 	.word	0x0500000f


	//   ....[83]....
        /*04c0*/ 	.word	0x0500000f


	//   ....[84]....
        /*04c4*/ 	.word	0x0500000f


	//   ....[85]....
        /*04c8*/ 	.word	0x0500000f


	//   ....[86]....
        /*04cc*/ 	.word	0x0500000f


	//   ....[87]....
        /*04d0*/ 	.word	0x0500000f


	//   ....[88]....
        /*04d4*/ 	.word	0x0500000f


	//   ....[89]....
        /*04d8*/ 	.word	0x0500000f


	//   ....[90]....
        /*04dc*/ 	.word	0x0500000f


	//   ....[91]....
        /*04e0*/ 	.word	0x0500000f


	//   ....[92]....
        /*04e4*/ 	.word	0x0500000f


	//   ....[93]....
        /*04e8*/ 	.word	0x0500000f


	//   ....[94]....
        /*04ec*/ 	.word	0x0500000f


	//   ....[95]....
        /*04f0*/ 	.word	0x0500000f


	//   ....[96]....
        /*04f4*/ 	.word	0x0500000f


	//   ....[97]....
        /*04f8*/ 	.word	0x0500000f


	//   ....[98]....
        /*04fc*/ 	.word	0x0500000f


	//----- nvinfo : EIATTR_COOP_GROUP_INSTR_OFFSETS
	.align		4
.L_233:
        /*0500*/ 	.byte	0x04, 0x28
        /*0502*/ 	.short	(.L_235 - .L_234)


	//   ....[0]....
.L_234:
        /*0504*/ 	.word	0x00000070


	//   ....[1]....
        /*0508*/ 	.word	0x000001d0


	//   ....[2]....
        /*050c*/ 	.word	0x00000220


	//   ....[3]....
        /*0510*/ 	.word	0x00000450


	//   ....[4]....
        /*0514*/ 	.word	0x000005b0


	//   ....[5]....
        /*0518*/ 	.word	0x000006d0


	//   ....[6]....
        /*051c*/ 	.word	0x00000830


	//   ....[7]....
        /*0520*/ 	.word	0x00005e60


	//   ....[8]....
        /*0524*/ 	.word	0x0000b7d0


	//   ....[9]....
        /*0528*/ 	.word	0x0000b880


	//   ....[10]....
        /*052c*/ 	.word	0x0000c0d0


	//   ....[11]....
        /*0530*/ 	.word	0x0000c120


	//   ....[12]....
        /*0534*/ 	.word	0x0000ef70


	//   ....[13]....
        /*0538*/ 	.word	0x0000f070


	//   ....[14]....
        /*053c*/ 	.word	0x0000f8e0


	//   ....[15]....
        /*0540*/ 	.word	0x0000f960


	//   ....[16]....
        /*0544*/ 	.word	0x00011970


	//   ....[17]....
        /*0548*/ 	.word	0x000119e0


	//   ....[18]....
        /*054c*/ 	.word	0x00012020


	//   ....[19]....
        /*0550*/ 	.word	0x000120d0


	//   ....[20]....
        /*0554*/ 	.word	0x000150c0


	//   ....[21]....
        /*0558*/ 	.word	0x000151c0


	//   ....[22]....
        /*055c*/ 	.word	0x00015a00


	//   ....[23]....
        /*0560*/ 	.word	0x00015aa0


	//   ....[24]....
        /*0564*/ 	.word	0x00016a30


	//   ....[25]....
        /*0568*/ 	.word	0x00016a70


	//   ....[26]....
        /*056c*/ 	.word	0x00016b40


	//   ....[27]....
        /*0570*/ 	.word	0x00016e00


	//   ....[28]....
        /*0574*/ 	.word	0x00018c70


	//   ....[29]....
        /*0578*/ 	.word	0x00018e00


	//   ....[30]....
        /*057c*/ 	.word	0x00018e30


	//   ....[31]....
        /*0580*/ 	.word	0x00018e70


	//   ....[32]....
        /*0584*/ 	.word	0x00018ed0


	//   ....[33]....
        /*0588*/ 	.word	0x00018f30


	//   ....[34]....
        /*058c*/ 	.word	0x00018f70


	//   ....[35]....
        /*0590*/ 	.word	0x00019100


	//   ....[36]....
        /*0594*/ 	.word	0x00019160


	//   ....[37]....
        /*0598*/ 	.word	0x000191a0


	//   ....[38]....
        /*059c*/ 	.word	0x000191e0


	//   ....[39]....
        /*05a0*/ 	.word	0x00019210


	//   ....[40]....
        /*05a4*/ 	.word	0x00019240


	//   ....[41]....
        /*05a8*/ 	.word	0x000192e0


	//   ....[42]....
        /*05ac*/ 	.word	0x00019340


	//   ....[43]....
        /*05b0*/ 	.word	0x000193d0


	//   ....[44]....
        /*05b4*/ 	.word	0x0001d240


	//   ....[45]....
        /*05b8*/ 	.word	0x0001d250


	//   ....[46]....
        /*05bc*/ 	.word	0x0001d340


	//   ....[47]....
        /*05c0*/ 	.word	0x0001d3a0


	//   ....[48]....
        /*05c4*/ 	.word	0x0001d3e0


	//   ....[49]....
        /*05c8*/ 	.word	0x0001d420


	//   ....[50]....
        /*05cc*/ 	.word	0x0001d450


	//   ....[51]....
        /*05d0*/ 	.word	0x0001d480


	//   ....[52]....
        /*05d4*/ 	.word	0x0001d5f0


	//   ....[53]....
        /*05d8*/ 	.word	0x0001d650


	//   ....[54]....
        /*05dc*/ 	.word	0x0001d690


	//   ....[55]....
        /*05e0*/ 	.word	0x0001d6d0


	//   ....[56]....
        /*05e4*/ 	.word	0x0001d700


	//   ....[57]....
        /*05e8*/ 	.word	0x0001d730


	//   ....[58]....
        /*05ec*/ 	.word	0x0001d7f0


	//   ....[59]....
        /*05f0*/ 	.word	0x0001d810


	//   ....[60]....
        /*05f4*/ 	.word	0x0001d880


	//   ....[61]....
        /*05f8*/ 	.word	0x0001def0


	//   ....[62]....
        /*05fc*/ 	.word	0x0001e300


	//   ....[63]....
        /*0600*/ 	.word	0x0001e3b0


	//   ....[64]....
        /*0604*/ 	.word	0x0001e450


	//   ....[65]....
        /*0608*/ 	.word	0x0001e4f0


	//   ....[66]....
        /*060c*/ 	.word	0x0001e590


	//   ....[67]....
        /*0610*/ 	.word	0x0001e630


	//   ....[68]....
        /*0614*/ 	.word	0x0001e6d0


	//   ....[69]....
        /*0618*/ 	.word	0x0001e770


	//   ....[70]....
        /*061c*/ 	.word	0x0001e810


	//   ....[71]....
        /*0620*/ 	.word	0x0001e900


	//   ....[72]....
        /*0624*/ 	.word	0x0001e9a0


	//   ....[73]....
        /*0628*/ 	.word	0x0001ea40


	//   ....[74]....
        /*062c*/ 	.word	0x0001eae0


	//   ....[75]....
        /*0630*/ 	.word	0x0001eb80


	//   ....[76]....
        /*0634*/ 	.word	0x0001ec20


	//   ....[77]....
        /*0638*/ 	.word	0x0001ecc0


	//   ....[78]....
        /*063c*/ 	.word	0x0001ed60


	//   ....[79]....
        /*0640*/ 	.word	0x0001f0f0


	//   ....[80]....
        /*0644*/ 	.word	0x0001f3d0


	//   ....[81]....
        /*0648*/ 	.word	0x0001f7c0


	//   ....[82]....
        /*064c*/ 	.word	0x0001f850


	//   ....[83]....
        /*0650*/ 	.word	0x0001f8f0


	//   ....[84]....
        /*0654*/ 	.word	0x0001f9a0


	//   ....[85]....
        /*0658*/ 	.word	0x0001fa20


	//   ....[86]....
        /*065c*/ 	.word	0x0001faa0


	//   ....[87]....
        /*0660*/ 	.word	0x0001fb20


	//   ....[88]....
        /*0664*/ 	.word	0x0001fba0


	//   ....[89]....
        /*0668*/ 	.word	0x0001fc30


	//   ....[90]....
        /*066c*/ 	.word	0x0001fce0


	//   ....[91]....
        /*0670*/ 	.word	0x0001fd60


	//   ....[92]....
        /*0674*/ 	.word	0x0001fde0


	//   ....[93]....
        /*0678*/ 	.word	0x0001fe60


	//   ....[94]....
        /*067c*/ 	.word	0x0001fee0


	//   ....[95]....
        /*0680*/ 	.word	0x0001ff50


	//   ....[96]....
        /*0684*/ 	.word	0x0001fff0


	//   ....[97]....
        /*0688*/ 	.word	0x00020080


	//   ....[98]....
        /*068c*/ 	.word	0x000201a0


	//----- nvinfo : EIATTR_REG_RECONFIG
	.align		4
.L_235:
        /*0690*/ 	.byte	0x01, 0x54
	.zero		2


	//----- nvinfo : EIATTR_SYSCALL_OFFSETS
	.align		4
        /*0694*/ 	.byte	0x04, 0x46
        /*0696*/ 	.short	(.L_237 - .L_236)


	//   ....[0]....
.L_236:
        /*0698*/ 	.word	0x000018d0


	//   ....[1]....
        /*069c*/ 	.word	0x00001a20


	//   ....[2]....
        /*06a0*/ 	.word	0x00006040


	//   ....[3]....
        /*06a4*/ 	.word	0x000064c0


	//   ....[4]....
        /*06a8*/ 	.word	0x0001b190


	//   ....[5]....
        /*06ac*/ 	.word	0x0001b2c0


	//   ....[6]....
        /*06b0*/ 	.word	0x0001b3c0


	//----- nvinfo : EIATTR_MBARRIER_INSTR_OFFSETS
	.align		4
.L_237:
        /*06b4*/ 	.byte	0x04, 0x39
        /*06b6*/ 	.short	(.L_239 - .L_238)


	//   ....[0]....
.L_238:
        /*06b8*/ 	.word	0x00000300
        /*06bc*/ 	.word	0x000000ff
        /*06c0*/ 	.word	0x00016800
        /*06c4*/ 	.short	0x0100
        /*06c6*/ 	.byte	0x08
	.zero		1


	//   ....[1]....
        /*06c8*/ 	.word	0x00000310
        /*06cc*/ 	.word	0x000000ff
        /*06d0*/ 	.word	0x00016820
        /*06d4*/ 	.short	0x0100
        /*06d6*/ 	.byte	0x08
	.zero		1


	//   ....[2]....
        /*06d8*/ 	.word	0x00000400
        /*06dc*/ 	.word	0x000000ff
        /*06e0*/ 	.word	0x00016830
        /*06e4*/ 	.short	0x0100
        /*06e6*/ 	.byte	0x08
	.zero		1


	//   ....[3]....
        /*06e8*/ 	.word	0x00000410
        /*06ec*/ 	.word	0x000000ff
        /*06f0*/ 	.word	0x00016840
        /*06f4*/ 	.short	0x0100
        /*06f6*/ 	.byte	0x08
	.zero		1


	//   ....[4]....
        /*06f8*/ 	.word	0x00000420
        /*06fc*/ 	.word	0x000000ff
        /*0700*/ 	.word	0x00016838
        /*0704*/ 	.short	0x0100
        /*0706*/ 	.byte	0x08
	.zero		1


	//   ....[5]....
        /*0708*/ 	.word	0x00000430
        /*070c*/ 	.word	0x000000ff
        /*0710*/ 	.word	0x00016848
        /*0714*/ 	.short	0x0100
        /*0716*/ 	.byte	0x08
	.zero		1


	//   ....[6]....
        /*0718*/ 	.word	0x00000560
        /*071c*/ 	.word	0x000000ff
        /*0720*/ 	.word	0x00016850
        /*0724*/ 	.short	0x0100
        /*0726*/ 	.byte	0x08
	.zero		1


	//   ....[7]....
        /*0728*/ 	.word	0x00000570
        /*072c*/ 	.word	0x000000ff
        /*0730*/ 	.word	0x00016860
        /*0734*/ 	.short	0x0100
        /*0736*/ 	.byte	0x08
	.zero		1


	//   ....[8]....
        /*0738*/ 	.word	0x00000580
        /*073c*/ 	.word	0x000000ff
        /*0740*/ 	.word	0x00016858
        /*0744*/ 	.short	0x0100
        /*0746*/ 	.byte	0x08
	.zero		1


	//   ....[9]....
        /*0748*/ 	.word	0x00000590
        /*074c*/ 	.word	0x000000ff
        /*0750*/ 	.word	0x00016868
        /*0754*/ 	.short	0x0100
        /*0756*/ 	.byte	0x08
	.zero		1


	//   ....[10]....
        /*0758*/ 	.word	0x00000680
        /*075c*/ 	.word	0x000000ff
        /*0760*/ 	.word	0x00016870
        /*0764*/ 	.short	0x0100
        /*0766*/ 	.byte	0x06
	.zero		1


	//   ....[11]....
        /*0768*/ 	.word	0x00000690
        /*076c*/ 	.word	0x000000ff
        /*0770*/ 	.word	0x00016880
        /*0774*/ 	.short	0x0100
        /*0776*/ 	.byte	0x06
	.zero		1


	//   ....[12]....
        /*0778*/ 	.word	0x000006a0
        /*077c*/ 	.word	0x000000ff
        /*0780*/ 	.word	0x00016878
        /*0784*/ 	.short	0x0100
        /*0786*/ 	.byte	0x06
	.zero		1


	//   ....[13]....
        /*0788*/ 	.word	0x000006b0
        /*078c*/ 	.word	0x000000ff
        /*0790*/ 	.word	0x00016888
        /*0794*/ 	.short	0x0100
        /*0796*/ 	.byte	0x06
	.zero		1


	//   ....[14]....
        /*0798*/ 	.word	0x000007e0
        /*079c*/ 	.word	0x000000ff
        /*07a0*/ 	.word	0x00016890
        /*07a4*/ 	.short	0x0100
        /*07a6*/ 	.byte	0x08
	.zero		1


	//   ....[15]....
        /*07a8*/ 	.word	0x000007f0
        /*07ac*/ 	.word	0x000000ff
        /*07b0*/ 	.word	0x000168a0
        /*07b4*/ 	.short	0x0100
        /*07b6*/ 	.byte	0x08
	.zero		1


	//   ....[16]....
        /*07b8*/ 	.word	0x00000800
        /*07bc*/ 	.word	0x000000ff
        /*07c0*/ 	.word	0x00016898
        /*07c4*/ 	.short	0x0100
        /*07c6*/ 	.byte	0x08
	.zero		1


	//   ....[17]....
        /*07c8*/ 	.word	0x00000810
        /*07cc*/ 	.word	0x000000ff
        /*07d0*/ 	.word	0x000168a8
        /*07d4*/ 	.short	0x0100
        /*07d6*/ 	.byte	0x08
	.zero		1


	//   ....[18]....
        /*07d8*/ 	.word	0x00000940
        /*07dc*/ 	.word	0x000000ff
        /*07e0*/ 	.word	0x000168b0
        /*07e4*/ 	.short	0x0100
        /*07e6*/ 	.byte	0x08
	.zero		1


	//   ....[19]....
        /*07e8*/ 	.word	0x00000950
        /*07ec*/ 	.word	0x000000ff
        /*07f0*/ 	.word	0x000168c0
        /*07f4*/ 	.short	0x0100
        /*07f6*/ 	.byte	0x08
	.zero		1


	//   ....[20]....
        /*07f8*/ 	.word	0x00000960
        /*07fc*/ 	.word	0x000000ff
        /*0800*/ 	.word	0x000168b8
        /*0804*/ 	.short	0x0100
        /*0806*/ 	.byte	0x08
	.zero		1


	//   ....[21]....
        /*0808*/ 	.word	0x00000970
        /*080c*/ 	.word	0x000000ff
        /*0810*/ 	.word	0x000168c8
        /*0814*/ 	.short	0x0100
        /*0816*/ 	.byte	0x08
	.zero		1


	//   ....[22]....
        /*0818*/ 	.word	0x00002d10
        /*081c*/ 	.word	0x00000056
        /*0820*/ 	.word	0x00016890
        /*0824*/ 	.short	0x010a
        /*0826*/ 	.byte	0x3f
	.zero		1


	//   ....[23]....
        /*0828*/ 	.word	0x000040e0
        /*082c*/ 	.word	0x00000056
        /*0830*/ 	.word	0x00016890
        /*0834*/ 	.short	0x010a
        /*0836*/ 	.byte	0x3f
	.zero		1


	//   ....[24]....
        /*0838*/ 	.word	0x00005230
        /*083c*/ 	.word	0x00000056
        /*0840*/ 	.word	0x00016890
        /*0844*/ 	.short	0x010a
        /*0846*/ 	.byte	0x3f
	.zero		1


	//   ....[25]....
        /*0848*/ 	.word	0x00005440
        /*084c*/ 	.word	0x00000020
        /*0850*/ 	.word	0x00000000
        /*0854*/ 	.short	0x0101
        /*0856*/ 	.byte	0x3f
	.zero		1


	//   ....[26]....
        /*0858*/ 	.word	0x00005480
        /*085c*/ 	.word	0x00000056
        /*0860*/ 	.word	0x000168b0
        /*0864*/ 	.short	0x010a
        /*0866*/ 	.byte	0x3f
	.zero		1


	//   ....[27]....
        /*0868*/ 	.word	0x00005860
        /*086c*/ 	.word	0x00000056
        /*0870*/ 	.word	0x00000000
        /*0874*/ 	.short	0x0101
        /*0876*/ 	.byte	0x3f
	.zero		1


	//   ....[28]....
        /*0878*/ 	.word	0x000060e0
        /*087c*/ 	.word	0x00000002
        /*0880*/ 	.word	0x00016800
        /*0884*/ 	.short	0x010a
        /*0886*/ 	.byte	0x3f
	.zero		1


	//   ....[29]....
        /*0888*/ 	.word	0x00006130
        /*088c*/ 	.word	0x00000002
        /*0890*/ 	.word	0x00016800
        /*0894*/ 	.short	0x010a
        /*0896*/ 	.byte	0x3f
	.zero		1


	//   ....[30]....
        /*0898*/ 	.word	0x00006e60
        /*089c*/ 	.word	0x00000002
        /*08a0*/ 	.word	0x00016800
        /*08a4*/ 	.short	0x010a
        /*08a6*/ 	.byte	0x3f
	.zero		1


	//   ....[31]....
        /*08a8*/ 	.word	0x000083d0
        /*08ac*/ 	.word	0x00000002
        /*08b0*/ 	.word	0x00016800
        /*08b4*/ 	.short	0x010a
        /*08b6*/ 	.byte	0x3f
	.zero		1


	//   ....[32]....
        /*08b8*/ 	.word	0x000094c0
        /*08bc*/ 	.word	0x00000059
        /*08c0*/ 	.word	0x00016830
        /*08c4*/ 	.short	0x010a
        /*08c6*/ 	.byte	0x3f
	.zero		1


	//   ....[33]....
        /*08c8*/ 	.word	0x00009620
        /*08cc*/ 	.word	0x00000059
        /*08d0*/ 	.word	0x00016830
        /*08d4*/ 	.short	0x010a
        /*08d6*/ 	.byte	0x3f
	.zero		1


	//   ....[34]....
        /*08d8*/ 	.word	0x00009e70
        /*08dc*/ 	.word	0x00000059
        /*08e0*/ 	.word	0x00000000
        /*08e4*/ 	.short	0x0101
        /*08e6*/ 	.byte	0x3f
	.zero		1


	//   ....[35]....
        /*08e8*/ 	.word	0x0000d120
        /*08ec*/ 	.word	0x00000015
        /*08f0*/ 	.word	0x00016830
        /*08f4*/ 	.short	0x010a
        /*08f6*/ 	.byte	0x3f
	.zero		1


	//   ....[36]....
        /*08f8*/ 	.word	0x0000d170
        /*08fc*/ 	.word	0x00000015
        /*0900*/ 	.word	0x00016830
        /*0904*/ 	.short	0x010a
        /*0906*/ 	.byte	0x3f
	.zero		1


	//   ....[37]....
        /*0908*/ 	.word	0x0000d480
        /*090c*/ 	.word	0x00000014
        /*0910*/ 	.word	0x00016850
        /*0914*/ 	.short	0x010a
        /*0916*/ 	.byte	0x3f
	.zero		1


	//   ....[38]....
        /*0918*/ 	.word	0x0000d4c0
        /*091c*/ 	.word	0x00000014
        /*0920*/ 	.word	0x00016850
        /*0924*/ 	.short	0x010a
        /*0926*/ 	.byte	0x3f
	.zero		1


	//   ....[39]....
        /*0928*/ 	.word	0x0000e160
        /*092c*/ 	.word	0x00000019
        /*0930*/ 	.word	0x00000000
        /*0934*/ 	.short	0x0101
        /*0936*/ 	.byte	0x3f
	.zero		1


	//   ....[40]....
        /*0938*/ 	.word	0x0000fcc0
        /*093c*/ 	.word	0x0000002e
        /*0940*/ 	.word	0x00000000
        /*0944*/ 	.short	0x0101
        /*0946*/ 	.byte	0x3f
	.zero		1


	//   ....[41]....
        /*0948*/ 	.word	0x00010ae0
        /*094c*/ 	.word	0x0000000e
        /*0950*/ 	.word	0x00016830
        /*0954*/ 	.short	0x010a
        /*0956*/ 	.byte	0x3f
	.zero		1


	//   ....[42]....
        /*0958*/ 	.word	0x00010b30
        /*095c*/ 	.word	0x0000000e
        /*0960*/ 	.word	0x00016830
        /*0964*/ 	.short	0x010a
        /*0966*/ 	.byte	0x3f
	.zero		1


	//   ....[43]....
        /*0968*/ 	.word	0x00010e40
        /*096c*/ 	.word	0x0000000f
        /*0970*/ 	.word	0x00016850
        /*0974*/ 	.short	0x010a
        /*0976*/ 	.byte	0x3f
	.zero		1


	//   ....[44]....
        /*0978*/ 	.word	0x00010e80
        /*097c*/ 	.word	0x0000000f
        /*0980*/ 	.word	0x00016850
        /*0984*/ 	.short	0x010a
        /*0986*/ 	.byte	0x3f
	.zero		1


	//   ....[45]....
        /*0988*/ 	.word	0x00012590
        /*098c*/ 	.word	0x00000019
        /*0990*/ 	.word	0x00000000
        /*0994*/ 	.short	0x0101
        /*0996*/ 	.byte	0x3f
	.zero		1


	//   ....[46]....
        /*0998*/ 	.word	0x00012830
        /*099c*/ 	.word	0x00000004
        /*09a0*/ 	.word	0x00000000
        /*09a4*/ 	.short	0x0101
        /*09a6*/ 	.byte	0x3f
	.zero		1


	//   ....[47]....
        /*09a8*/ 	.word	0x000132a0
        /*09ac*/ 	.word	0x0000000e
        /*09b0*/ 	.word	0x00016830
        /*09b4*/ 	.short	0x010a
        /*09b6*/ 	.byte	0x3f
	.zero		1


	//   ....[48]....
        /*09b8*/ 	.word	0x000132f0
        /*09bc*/ 	.word	0x0000000e
        /*09c0*/ 	.word	0x00016830
        /*09c4*/ 	.short	0x010a
        /*09c6*/ 	.byte	0x3f
	.zero		1


	//   ....[49]....
        /*09c8*/ 	.word	0x00013600
        /*09cc*/ 	.word	0x0000000f
        /*09d0*/ 	.word	0x00016850
        /*09d4*/ 	.short	0x010a
        /*09d6*/ 	.byte	0x3f
	.zero		1


	//   ....[50]....
        /*09d8*/ 	.word	0x00013640
        /*09dc*/ 	.word	0x0000000f
        /*09e0*/ 	.word	0x00016850
        /*09e4*/ 	.short	0x010a
        /*09e6*/ 	.byte	0x3f
	.zero		1


	//   ....[51]....
        /*09e8*/ 	.word	0x00014320
        /*09ec*/ 	.word	0x00000056
        /*09f0*/ 	.word	0x00000000
        /*09f4*/ 	.short	0x0101
        /*09f6*/ 	.byte	0x3f
	.zero		1


	//   ....[52]....
        /*09f8*/ 	.word	0x00015f80
        /*09fc*/ 	.word	0x0000002a
        /*0a00*/ 	.word	0x00000000
        /*0a04*/ 	.short	0x0101
        /*0a06*/ 	.byte	0x3f
	.zero		1


	//   ....[53]....
        /*0a08*/ 	.word	0x00016920
        /*0a0c*/ 	.word	0x00000009
        /*0a10*/ 	.word	0x00016850
        /*0a14*/ 	.short	0x010a
        /*0a16*/ 	.byte	0x3f
	.zero		1


	//   ....[54]....
        /*0a18*/ 	.word	0x00016990
        /*0a1c*/ 	.word	0x00000009
        /*0a20*/ 	.word	0x00016850
        /*0a24*/ 	.short	0x010a
        /*0a26*/ 	.byte	0x3f
	.zero		1


	//   ....[55]....
        /*0a28*/ 	.word	0x00016f80
        /*0a2c*/ 	.word	0x00000002
        /*0a30*/ 	.word	0x00000000
        /*0a34*/ 	.short	0x0101
        /*0a36*/ 	.byte	0x3f
	.zero		1


	//   ....[56]....
        /*0a38*/ 	.word	0x00017ef0
        /*0a3c*/ 	.word	0x00000000
        /*0a40*/ 	.word	0x00000000
        /*0a44*/ 	.short	0x0101
        /*0a46*/ 	.byte	0x3f
	.zero		1


	//   ....[57]....
        /*0a48*/ 	.word	0x0001a380
        /*0a4c*/ 	.word	0x00000008
        /*0a50*/ 	.word	0x00016820
        /*0a54*/ 	.short	0x010a
        /*0a56*/ 	.byte	0x3f
	.zero		1


	//   ....[58]....
        /*0a58*/ 	.word	0x0001a3f0
        /*0a5c*/ 	.word	0x00000009
        /*0a60*/ 	.word	0x000168a0
        /*0a64*/ 	.short	0x010a
        /*0a66*/ 	.byte	0x3f
	.zero		1


	//   ....[59]....
        /*0a68*/ 	.word	0x0001a5a0
        /*0a6c*/ 	.word	0x00000009
        /*0a70*/ 	.word	0x000168c0
        /*0a74*/ 	.short	0x010a
        /*0a76*/ 	.byte	0x3f
	.zero		1


	//   ....[60]....
        /*0a78*/ 	.word	0x0001a810
        /*0a7c*/ 	.word	0x0000000c
        /*0a80*/ 	.word	0x000168a0
        /*0a84*/ 	.short	0x010a
        /*0a86*/ 	.byte	0x3f
	.zero		1


	//   ....[61]....
        /*0a88*/ 	.word	0x0001a9b0
        /*0a8c*/ 	.word	0x0000000c
        /*0a90*/ 	.word	0x000168c0
        /*0a94*/ 	.short	0x010a
        /*0a96*/ 	.byte	0x3f
	.zero		1


	//   ....[62]....
        /*0a98*/ 	.word	0x0001b850
        /*0a9c*/ 	.word	0x00000005
        /*0aa0*/ 	.word	0x00016840
        /*0aa4*/ 	.short	0x010a
        /*0aa6*/ 	.byte	0x3f
	.zero		1


	//   ....[63]....
        /*0aa8*/ 	.word	0x0001bba0
        /*0aac*/ 	.word	0x0000001b
        /*0ab0*/ 	.word	0x00016820
        /*0ab4*/ 	.short	0x010a
        /*0ab6*/ 	.byte	0x3f
	.zero		1


	//   ....[64]....
        /*0ab8*/ 	.word	0x0001be90
        /*0abc*/ 	.word	0x00000003
        /*0ac0*/ 	.word	0x00016840
        /*0ac4*/ 	.short	0x010a
        /*0ac6*/ 	.byte	0x3f
	.zero		1


	//   ....[65]....
        /*0ac8*/ 	.word	0x0001c070
        /*0acc*/ 	.word	0x00000002
        /*0ad0*/ 	.word	0x00000060
        /*0ad4*/ 	.short	0x010a
        /*0ad6*/ 	.byte	0x3f
	.zero		1


	//   ....[66]....
        /*0ad8*/ 	.word	0x0001c510
        /*0adc*/ 	.word	0x00000003
        /*0ae0*/ 	.word	0x00016840
        /*0ae4*/ 	.short	0x010a
        /*0ae6*/ 	.byte	0x3f
	.zero		1


	//   ....[67]....
        /*0ae8*/ 	.word	0x0001c6f0
        /*0aec*/ 	.word	0x00000003
        /*0af0*/ 	.word	0x00000060
        /*0af4*/ 	.short	0x010a
        /*0af6*/ 	.byte	0x3f
	.zero		1


	//   ....[68]....
        /*0af8*/ 	.word	0x0001cac0
        /*0afc*/ 	.word	0x00000002
        /*0b00*/ 	.word	0x00016840
        /*0b04*/ 	.short	0x010a
        /*0b06*/ 	.byte	0x3f
	.zero		1


	//   ....[69]....
        /*0b08*/ 	.word	0x0001ccb0
        /*0b0c*/ 	.word	0x00000002
        /*0b10*/ 	.word	0x00000060
        /*0b14*/ 	.short	0x010a
        /*0b16*/ 	.byte	0x3f
	.zero		1


	//   ....[70]....
        /*0b18*/ 	.word	0x0001cff0
        /*0b1c*/ 	.word	0x00000003
        /*0b20*/ 	.word	0x00016860
        /*0b24*/ 	.short	0x010a
        /*0b26*/ 	.byte	0x3f
	.zero		1


	//   ....[71]....
        /*0b28*/ 	.word	0x0001de70
        /*0b2c*/ 	.word	0x00000009
        /*0b30*/ 	.word	0x00016820
        /*0b34*/ 	.short	0x010a
        /*0b36*/ 	.byte	0x3f
	.zero		1


	//   ....[72]....
        /*0b38*/ 	.word	0x0001e000
        /*0b3c*/ 	.word	0x00000007
        /*0b40*/ 	.word	0x00000000
        /*0b44*/ 	.short	0x010a
        /*0b46*/ 	.byte	0x3f
	.zero		1


	//   ....[73]....
        /*0b48*/ 	.word	0x0001e070
        /*0b4c*/ 	.word	0x00000003
        /*0b50*/ 	.word	0x00000000
        /*0b54*/ 	.short	0x010a
        /*0b56*/ 	.byte	0x3f
	.zero		1


	//   ....[74]....
        /*0b58*/ 	.word	0x0001e0d0
        /*0b5c*/ 	.word	0x00000005
        /*0b60*/ 	.word	0x00000000
        /*0b64*/ 	.short	0x010a
        /*0b66*/ 	.byte	0x3f
	.zero		1


	//   ....[75]....
        /*0b68*/ 	.word	0x0001e100
        /*0b6c*/ 	.word	0x00000003
        /*0b70*/ 	.word	0x00000000
        /*0b74*/ 	.short	0x010a
        /*0b76*/ 	.byte	0x3f
	.zero		1


	//   ....[76]....
        /*0b78*/ 	.word	0x0001e160
        /*0b7c*/ 	.word	0x00000056
        /*0b80*/ 	.word	0x00016890
        /*0b84*/ 	.short	0x010a
        /*0b86*/ 	.byte	0x3f
	.zero		1


	//   ....[77]....
        /*0b88*/ 	.word	0x0001e1b0
        /*0b8c*/ 	.word	0x00000056
        /*0b90*/ 	.word	0x00016890
        /*0b94*/ 	.short	0x010a
        /*0b96*/ 	.byte	0x3f
	.zero		1


	//   ....[78]....
        /*0b98*/ 	.word	0x0001e200
        /*0b9c*/ 	.word	0x00000056
        /*0ba0*/ 	.word	0x00016890
        /*0ba4*/ 	.short	0x010a
        /*0ba6*/ 	.byte	0x3f
	.zero		1


	//   ....[79]....
        /*0ba8*/ 	.word	0x0001e250
        /*0bac*/ 	.word	0x00000056
        /*0bb0*/ 	.word	0x000168b0
        /*0bb4*/ 	.short	0x010a
        /*0bb6*/ 	.byte	0x3f
	.zero		1


	//   ....[80]....
        /*0bb8*/ 	.word	0x0001e850
        /*0bbc*/ 	.word	0x00000002
        /*0bc0*/ 	.word	0x00016800
        /*0bc4*/ 	.short	0x010a
        /*0bc6*/ 	.byte	0x3f
	.zero		1


	//   ....[81]....
        /*0bc8*/ 	.word	0x0001eda0
        /*0bcc*/ 	.word	0x00000002
        /*0bd0*/ 	.word	0x00016800
        /*0bd4*/ 	.short	0x010a
        /*0bd6*/ 	.byte	0x3f
	.zero		1


	//   ....[82]....
        /*0bd8*/ 	.word	0x0001edf0
        /*0bdc*/ 	.word	0x00000059
        /*0be0*/ 	.word	0x00016830
        /*0be4*/ 	.short	0x010a
        /*0be6*/ 	.byte	0x3f
	.zero		1


	//   ....[83]....
        /*0be8*/ 	.word	0x0001ee40
        /*0bec*/ 	.word	0x00000015
        /*0bf0*/ 	.word	0x00016830
        /*0bf4*/ 	.short	0x010a
        /*0bf6*/ 	.byte	0x3f
	.zero		1


	//   ....[84]....
        /*0bf8*/ 	.word	0x0001ee90
        /*0bfc*/ 	.word	0x00000014
        /*0c00*/ 	.word	0x00016850
        /*0c04*/ 	.short	0x010a
        /*0c06*/ 	.byte	0x3f
	.zero		1


	//   ....[85]....
        /*0c08*/ 	.word	0x0001eee0
        /*0c0c*/ 	.word	0x0000000e
        /*0c10*/ 	.word	0x00016830
        /*0c14*/ 	.short	0x010a
        /*0c16*/ 	.byte	0x3f
	.zero		1


	//   ....[86]....
        /*0c18*/ 	.word	0x0001ef30
        /*0c1c*/ 	.word	0x0000000f
        /*0c20*/ 	.word	0x00016850
        /*0c24*/ 	.short	0x010a
        /*0c26*/ 	.byte	0x3f
	.zero		1


	//   ....[87]....
        /*0c28*/ 	.word	0x0001ef80
        /*0c2c*/ 	.word	0x0000000e
        /*0c30*/ 	.word	0x00016830
        /*0c34*/ 	.short	0x010a
        /*0c36*/ 	.byte	0x3f
	.zero		1


	//   ....[88]....
        /*0c38*/ 	.word	0x0001efd0
        /*0c3c*/ 	.word	0x0000000f
        /*0c40*/ 	.word	0x00016850
        /*0c44*/ 	.short	0x010a
        /*0c46*/ 	.byte	0x3f
	.zero		1


	//   ....[89]....
        /*0c48*/ 	.word	0x0001f020
        /*0c4c*/ 	.word	0x00000009
        /*0c50*/ 	.word	0x00016850
        /*0c54*/ 	.short	0x010a
        /*0c56*/ 	.byte	0x3f
	.zero		1


	//   ....[90]....
        /*0c58*/ 	.word	0x0001f1b0
        /*0c5c*/ 	.word	0x00000008
        /*0c60*/ 	.word	0x00016820
        /*0c64*/ 	.short	0x010a
        /*0c66*/ 	.byte	0x3f
	.zero		1


	//   ....[91]....
        /*0c68*/ 	.word	0x0001f200
        /*0c6c*/ 	.word	0x00000009
        /*0c70*/ 	.word	0x000168a0
        /*0c74*/ 	.short	0x010a
        /*0c76*/ 	.byte	0x3f
	.zero		1


	//   ....[92]....
        /*0c78*/ 	.word	0x0001f250
        /*0c7c*/ 	.word	0x00000009
        /*0c80*/ 	.word	0x000168c0
        /*0c84*/ 	.short	0x010a
        /*0c86*/ 	.byte	0x3f
	.zero		1


	//   ....[93]....
        /*0c88*/ 	.word	0x0001f2a0
        /*0c8c*/ 	.word	0x0000000c
        /*0c90*/ 	.word	0x000168a0
        /*0c94*/ 	.short	0x010a
        /*0c96*/ 	.byte	0x3f
	.zero		1


	//   ....[94]....
        /*0c98*/ 	.word	0x0001f2f0
        /*0c9c*/ 	.word	0x0000000c
        /*0ca0*/ 	.word	0x000168c0
        /*0ca4*/ 	.short	0x010a
        /*0ca6*/ 	.byte	0x3f
	.zero		1


	//   ....[95]....
        /*0ca8*/ 	.word	0x0001f490
        /*0cac*/ 	.word	0x00000005
        /*0cb0*/ 	.word	0x00016840
        /*0cb4*/ 	.short	0x010a
        /*0cb6*/ 	.byte	0x3f
	.zero		1


	//   ....[96]....
        /*0cb8*/ 	.word	0x0001f4e0
        /*0cbc*/ 	.word	0x0000001b
        /*0cc0*/ 	.word	0x00016820
        /*0cc4*/ 	.short	0x010a
        /*0cc6*/ 	.byte	0x3f
	.zero		1


	//   ....[97]....
        /*0cc8*/ 	.word	0x0001f530
        /*0ccc*/ 	.word	0x00000003
        /*0cd0*/ 	.word	0x00016840
        /*0cd4*/ 	.short	0x010a
        /*0cd6*/ 	.byte	0x3f
	.zero		1


	//   ....[98]....
        /*0cd8*/ 	.word	0x0001f580
        /*0cdc*/ 	.word	0x00000002
        /*0ce0*/ 	.word	0x00000060
        /*0ce4*/ 	.short	0x010a
        /*0ce6*/ 	.byte	0x3f
	.zero		1


	//   ....[99]....
        /*0ce8*/ 	.word	0x0001f5d0
        /*0cec*/ 	.word	0x00000003
        /*0cf0*/ 	.word	0x00016840
        /*0cf4*/ 	.short	0x010a
        /*0cf6*/ 	.byte	0x3f
	.zero		1


	//   ....[100]....
        /*0cf8*/ 	.word	0x0001f620
        /*0cfc*/ 	.word	0x00000003
        /*0d00*/ 	.word	0x00000060
        /*0d04*/ 	.short	0x010a
        /*0d06*/ 	.byte	0x3f
	.zero		1


	//   ....[101]....
        /*0d08*/ 	.word	0x0001f670
        /*0d0c*/ 	.word	0x00000002
        /*0d10*/ 	.word	0x00016840
        /*0d14*/ 	.short	0x010a
        /*0d16*/ 	.byte	0x3f
	.zero		1


	//   ....[102]....
        /*0d18*/ 	.word	0x0001f6c0
        /*0d1c*/ 	.word	0x00000002
        /*0d20*/ 	.word	0x00000060
        /*0d24*/ 	.short	0x010a
        /*0d26*/ 	.byte	0x3f
	.zero		1


	//   ....[103]....
        /*0d28*/ 	.word	0x0001f710
        /*0d2c*/ 	.word	0x00000003
        /*0d30*/ 	.word	0x00016860
        /*0d34*/ 	.short	0x010a
        /*0d36*/ 	.byte	0x3f
	.zero		1


	//   ....[104]....
        /*0d38*/ 	.word	0x000200c0
        /*0d3c*/ 	.word	0x00000009
        /*0d40*/ 	.word	0x00016820
        /*0d44*/ 	.short	0x010a
        /*0d46*/ 	.byte	0x3f
	.zero		1


	//   ....[105]....
        /*0d48*/ 	.word	0x00020260
        /*0d4c*/ 	.word	0x00000007
        /*0d50*/ 	.word	0x00000000
        /*0d54*/ 	.short	0x010a
        /*0d56*/ 	.byte	0x3f
	.zero		1


	//   ....[106]....
        /*0d58*/ 	.word	0x000202b0
        /*0d5c*/ 	.word	0x00000003
        /*0d60*/ 	.word	0x00000000
        /*0d64*/ 	.short	0x010a
        /*0d66*/ 	.byte	0x3f
	.zero		1


	//   ....[107]....
        /*0d68*/ 	.word	0x00020300
        /*0d6c*/ 	.word	0x00000005
        /*0d70*/ 	.word	0x00000000
        /*0d74*/ 	.short	0x010a
        /*0d76*/ 	.byte	0x3f
	.zero		1


	//----- nvinfo : EIATTR_NUM_MBARRIERS
	.align		4
.L_239:
        /*0d78*/ 	.byte	0x03, 0x38
        /*0d7a*/ 	.short	0x0016


	//----- nvinfo : EIATTR_EXIT_INSTR_OFFSETS
	.align		4
        /*0d7c*/ 	.byte	0x04, 0x1c
        /*0d7e*/ 	.short	(.L_241 - .L_240)


	//   ....[0]....
.L_240:
        /*0d80*/ 	.word	0x0001e150


	//----- nvinfo : EIATTR_MAX_THREADS
	.align		4
.L_241:
        /*0d84*/ 	.byte	0x04, 0x05
        /*0d86*/ 	.short	(.L_243 - .L_242)
.L_242:
        /*0d88*/ 	.word	0x00000200
        /*0d8c*/ 	.word	0x00000001
        /*0d90*/ 	.word	0x00000001


	//----- nvinfo : EIATTR_CRS_STACK_SIZE
	.align		4
.L_243:
        /*0d94*/ 	.byte	0x04, 0x1e
        /*0d96*/ 	.short	(.L_245 - .L_244)
.L_244:
        /*0d98*/ 	.word	0x00000000


	//----- nvinfo : EIATTR_CBANK_PARAM_SIZE
	.align		4
.L_245:
        /*0d9c*/ 	.byte	0x03, 0x19
        /*0d9e*/ 	.short	0x0a70


	//----- nvinfo : EIATTR_PARAM_CBANK
	.align		4
        /*0da0*/ 	.byte	0x04, 0x0a
        /*0da2*/ 	.short	(.L_247 - .L_246)
	.align		4
.L_246:
        /*0da4*/ 	.word	index@(.nv.constant0._ZN7cutlass13device_kernelIN5flash11enable_sm90INS1_16FlashAttnFwdSm90INS1_25CollectiveMainloopFwdSm90ILi2EN4cute5tupleIJNS5_1CILi1EEES8_S8_EEENS6_IJNS7_ILi192EEENS7_ILi128EEENS7_ILi64EEEEEELi64ENS_10bfloat16_tEfNS_4arch4Sm90ELb0ELb1ELb1ELb1ELb0ELb1ELb0ELb1ELb1ELb0ELb0ELb0EEENS1_21CollectiveEpilogueFwdINS6_IJSA_SC_SB_EEES9_SE_SG_Li384ELb1ELb0ELb0ELb0EEENS1_36VarlenDynamicPersistentTileSchedulerILi192ELi128ELi384ELi32ELb0ELb0ELb1ELb1ELb0ELb1EEEEEEEEEvNT_6ParamsE)
        /*0da8*/ 	.short	0x0210
        /*0daa*/ 	.short	0x0a70


	//----- nvinfo : EIATTR_SW_WAR
	.align		4
.L_247:
        /*0dac*/ 	.byte	0x04, 0x36
        /*0dae*/ 	.short	(.L_249 - .L_248)
.L_248:
        /*0db0*/ 	.word	0x00000008
.L_249:


//--------------------- .nv.info._ZN7cutlass13device_kernelIN5flash11enable_sm90INS1_16FlashAttnFwdSm90INS1_25CollectiveMainloopFwdSm90ILi2EN4cute5tupleIJNS5_1CILi1EEES8_S8_EEENS6_IJNS7_ILi192EEENS7_ILi128EEENS7_ILi64EEEEEELi64ENS_10bfloat16_tEfNS_4arch4Sm90ELb1ELb0ELb1ELb0ELb0ELb0ELb0ELb1ELb1ELb0ELb0ELb0EEENS1_21CollectiveEpilogueFwdINS6_IJSA_SC_SB_EEES9_SE_SG_Li384ELb0ELb0ELb0ELb0EEENS1_30DynamicPersistentTileSchedulerILi384ELi32ELb0ELb0ELb1EEEEEEEEEvNT_6ParamsE --------------------------
	.section	.nv.info._ZN7cutlass13device_kernelIN5flash11enable_sm90INS1_16FlashAttnFwdSm90INS1_25CollectiveMainloopFwdSm90ILi2EN4cute5tupleIJNS5_1CILi1EEES8_S8_EEENS6_IJNS7_ILi192EEENS7_ILi128EEENS7_ILi64EEEEEELi64ENS_10bfloat16_tEfNS_4arch4Sm90ELb1ELb0ELb1ELb0ELb0ELb0ELb0ELb1ELb1ELb0ELb0ELb0EEENS1_21CollectiveEpilogueFwdINS6_IJSA_SC_SB_EEES9_SE_SG_Li384ELb0ELb0ELb0ELb0EEENS1_30DynamicPersistentTileSchedulerILi384ELi32ELb0ELb0ELb1EEEEEEEEEvNT_6ParamsE,"",@"SHT_CUDA_INFO"
	.sectionflags	@""
	.align	4


	//----- nvinfo : EIATTR_CUDA_API_VERSION
	.align		4
        /*0000*/ 	.byte	0x04, 0x37
        /*0002*/ 	.short	(.L_251 - .L_250)
.L_250:
        /*0004*/ 	.word	0x00000082


	//----- nvinfo : EIATTR_KPARAM_INFO
	.align		4
.L_251:
        /*0008*/ 	.byte	0x04, 0x17
        /*000a*/ 	.short	(.L_253 - .L_252)
.L_252:
        /*000c*/ 	.word	0x00000000
        /*0010*/ 	.short	0x0000
        /*0012*/ 	.short	0x0070
        /*0014*/ 	.byte	0x00, 0xf0, 0x01, 0x2e


	//----- nvinfo : EIATTR_SPARSE_MMA_MASK
	.align		4
.L_253:
        /*0018*/ 	.byte	0x03, 0x50
        /*001a*/ 	.short	0x0000


	//----- nvinfo : EIATTR_MAXREG_COUNT
	.align		4
        /*001c*/ 	.byte	0x03, 0x1b
        /*001e*/ 	.short	0x0080


	//----- nvinfo : EIATTR_NUM_BARRIERS
	.align		4
        /*0020*/ 	.byte	0x02, 0x4c
        /*0022*/ 	.byte	0x10
	.zero		1


	//----- nvinfo : EIATTR_EXTERNS
	.align		4
        /*0024*/ 	.byte	0x04, 0x0f
        /*0026*/ 	.short	(.L_255 - .L_254)


	//   ....[0]....
	.align		4
.L_254:
        /*0028*/ 	.word	index@(__assertfail)


	//----- nvinfo : EIATTR_MERCURY_ISA_VERSION
	.align		4
.L_255:
        /*002c*/ 	.byte	0x03, 0x5f
        /*002e*/ 	.short	0x0101


	//----- nvinfo : EIATTR_INT_WARP_WIDE_INSTR_OFFSETS
	.align		4
        /*0030*/ 	.byte	0x04, 0x31
        /*0032*/ 	.short	(.L_257 - .L_256)


	//   ....[0]....
.L_256:
        /*0034*/ 	.word	0x00000180


	//   ....[1]....
        /*0038*/ 	.word	0x000001b0


	//   ....[2]....
        /*003c*/ 	.word	0x000001c0


	//   ....[3]....
        /*0040*/ 	.word	0x0000aef0


	//   ....[4]....
        /*0044*/ 	.word	0x0000af80


	//   ....[5]....
        /*0048*/ 	.word	0x0000b430


	//   ....[6]....
        /*004c*/ 	.word	0x0000cb50


	//   ....[7]....
        /*0050*/ 	.word	0x0000cbe0


	//----- nvinfo : EIATTR_COOP_GROUP_MASK_REGIDS
	.align		4
.L_257:
        /*0054*/ 	.byte	0x04, 0x29
        /*0056*/ 	.short	(.L_259 - .L_258)


	//   ....[0]....
.L_258:
        /*0058*/ 	.word	0xffffffff


	//   ....[1]....
        /*005c*/ 	.word	0xffffffff


	//   ....[2]....
        /*0060*/ 	.word	0xffffffff


	//   ....[3]....
        /*0064*/ 	.word	0xffffffff


	//   ....[4]....
        /*0068*/ 	.word	0xffffffff


	//   ....[5]....
        /*006c*/ 	.word	0xffffffff


	//   ....[6]....
        /*0070*/ 	.word	0xffffffff


	//   ....[7]....
        /*0074*/ 	.word	0xffffffff


	//   ....[8]....
        /*0078*/ 	.word	0xffffffff


	//   ....[9]....
        /*007c*/ 	.word	0xffffffff


	//   ....[10]....
        /*0080*/ 	.word	0xffffffff


	//   ....[11]....
        /*0084*/ 	.word	0xffffffff


	//   ....[12]....
        /*0088*/ 	.word	0xffffffff


	//   ....[13]....
        /*008c*/ 	.word	0xffffffff


	//   ....[14]....
        /*0090*/ 	.word	0xffffffff


	//   ....[15]....
        /*0094*/ 	.word	0xffffffff


	//   ....[16]....
        /*0098*/ 	.word	0xffffffff


	//   ....[17]....
        /*009c*/ 	.word	0xffffffff


	//   ....[18]....
        /*00a0*/ 	.word	0xffffffff


	//   ....[19]....
        /*00a4*/ 	.word	0xffffffff


	//   ....[20]....
        /*00a8*/ 	.word	0xffffffff


	//   ....[21]....
        /*00ac*/ 	.word	0xffffffff


	//   ....[22]....
        /*00b0*/ 	.word	0xffffffff


	//   ....[23]....
        /*00b4*/ 	.word	0xffffffff


	//   ....[24]....
        /*00b8*/ 	.word	0xffffffff


	//   ....[25]....
        /*00bc*/ 	.word	0xffffffff


	//   ....[26]....
        /*00c0*/ 	.word	0xffffffff


	//   ....[27]....
        /*00c4*/ 	.word	0xffffffff


	//   ....[28]....
        /*00c8*/ 	.word	0x0500000f


	//   ....[29]....
        /*00cc*/ 	.word	0x0500000f


	//----- nvinfo : EIATTR_COOP_GROUP_INSTR_OFFSETS
	.align		4
.L_259:
        /*00d0*/ 	.byte	0x04, 0x28
        /*00d2*/ 	.short	(.L_261 - .L_260)


	//   ....[0]....
.L_260:
        /*00d4*/ 	.word	0x00000060


	//   ....[1]....
        /*00d8*/ 	.word	0x00000190


	//   ....[2]....
        /*00dc*/ 	.word	0x000001e0


	//   ....[3]....
        /*00e0*/ 	.word	0x000003d0


	//   ....[4]....
        /*00e4*/ 	.word	0x00000530


	//   ....[5]....
        /*00e8*/ 	.word	0x00000650


	//   ....[6]....
        /*00ec*/ 	.word	0x000007b0


	//   ....[7]....
        /*00f0*/ 	.word	0x000012f0


	//   ....[8]....
        /*00f4*/ 	.word	0x00002700


	//   ....[9]....
        /*00f8*/ 	.word	0x000027a0


	//   ....[10]....
        /*00fc*/ 	.word	0x00003210


	//   ....[11]....
        /*0100*/ 	.word	0x000032a0


	//   ....[12]....
        /*0104*/ 	.word	0x00005300


	//   ....[13]....
        /*0108*/ 	.word	0x000053a0


	//   ....[14]....
        /*010c*/ 	.word	0x00005e00


	//   ....[15]....
        /*0110*/ 	.word	0x00005ea0


	//   ....[16]....
        /*0114*/ 	.word	0x00007b60


	//   ....[17]....
        /*0118*/ 	.word	0x00007bd0


	//   ....[18]....
        /*011c*/ 	.word	0x000082c0


	//   ....[19]....
        /*0120*/ 	.word	0x00008360


	//   ....[20]....
        /*0124*/ 	.word	0x000093a0


	//   ....[21]....
        /*0128*/ 	.word	0x000093e0


	//   ....[22]....
        /*012c*/ 	.word	0x000094c0


	//   ....[23]....
        /*0130*/ 	.word	0x000094d0


	//   ....[24]....
        /*0134*/ 	.word	0x00009fd0


	//   ....[25]....
        /*0138*/ 	.word	0x0000a990


	//   ....[26]....
        /*013c*/ 	.word	0x0000ce80


	//   ....[27]....
        /*0140*/ 	.word	0x0000d000


	//   ....[28]....
        /*0144*/ 	.word	0x0000d540


	//   ....[29]....
        /*0148*/ 	.word	0x0000d930


	//----- nvinfo : EIATTR_REG_RECONFIG
	.align		4
.L_261:
        /*014c*/ 	.byte	0x01, 0x54
	.zero		2


	//----- nvinfo : EIATTR_SYSCALL_OFFSETS
	.align		4
        /*0150*/ 	.byte	0x04, 0x46
        /*0152*/ 	.short	(.L_263 - .L_262)


	//   ....[0]....
.L_262:
        /*0154*/ 	.word	0x000014a0


	//   ....[1]....
        /*0158*/ 	.word	0x0000b110


	//   ....[2]....
        /*015c*/ 	.word	0x0000b250


	//   ....[3]....
        /*0160*/ 	.word	0x0000b340


	//----- nvinfo : EIATTR_MBARRIER_INSTR_OFFSETS
	.align		4
.L_263:
        /*0164*/ 	.byte	0x04, 0x39
        /*0166*/ 	.short	(.L_265 - .L_264)


	//   ....[0]....
.L_264:
        /*0168*/ 	.word	0x00000280
        /*016c*/ 	.word	0x000000ff
        /*0170*/ 	.word	0x00016800
        /*0174*/ 	.short	0x0100
        /*0176*/ 	.byte	0x06
	.zero		1


	//   ....[1]....
        /*0178*/ 	.word	0x00000290
        /*017c*/ 	.word	0x000000ff
        /*0180*/ 	.word	0x00016820
        /*0184*/ 	.short	0x0100
        /*0186*/ 	.byte	0x06
	.zero		1


	//   ....[2]....
        /*0188*/ 	.word	0x00000380
        /*018c*/ 	.word	0x000000ff
        /*0190*/ 	.word	0x00016830
        /*0194*/ 	.short	0x0100
        /*0196*/ 	.byte	0x08
	.zero		1


	//   ....[3]....
        /*0198*/ 	.word	0x00000390
        /*019c*/ 	.word	0x000000ff
        /*01a0*/ 	.word	0x00016840
        /*01a4*/ 	.short	0x0100
        /*01a6*/ 	.byte	0x08
	.zero		1


	//   ....[4]....
        /*01a8*/ 	.word	0x000003a0
        /*01ac*/ 	.word	0x000000ff
        /*01b0*/ 	.word	0x00016838
        /*01b4*/ 	.short	0x0100
        /*01b6*/ 	.byte	0x08
	.zero		1


	//   ....[5]....
        /*01b8*/ 	.word	0x000003b0
        /*01bc*/ 	.word	0x000000ff
        /*01c0*/ 	.word	0x00016848
        /*01c4*/ 	.short	0x0100
        /*01c6*/ 	.byte	0x08
	.zero		1


	//   ....[6]....
        /*01c8*/ 	.word	0x000004e0
        /*01cc*/ 	.word	0x000000ff
        /*01d0*/ 	.word	0x00016850
        /*01d4*/ 	.short	0x0100
        /*01d6*/ 	.byte	0x08
	.zero		1


	//   ....[7]....
        /*01d8*/ 	.word	0x000004f0
        /*01dc*/ 	.word	0x000000ff
        /*01e0*/ 	.word	0x00016860
        /*01e4*/ 	.short	0x0100
        /*01e6*/ 	.byte	0x08
	.zero		1


	//   ....[8]....
        /*01e8*/ 	.word	0x00000500
        /*01ec*/ 	.word	0x000000ff
        /*01f0*/ 	.word	0x00016858
        /*01f4*/ 	.short	0x0100
        /*01f6*/ 	.byte	0x08
	.zero		1


	//   ....[9]....
        /*01f8*/ 	.word	0x00000510
        /*01fc*/ 	.word	0x000000ff
        /*0200*/ 	.word	0x00016868
        /*0204*/ 	.short	0x0100
        /*0206*/ 	.byte	0x08
	.zero		1


	//   ....[10]....
        /*0208*/ 	.word	0x00000600
        /*020c*/ 	.word	0x000000ff
        /*0210*/ 	.word	0x00016870
        /*0214*/ 	.short	0x0100
        /*0216*/ 	.byte	0x06
	.zero		1


	//   ....[11]....
        /*0218*/ 	.word	0x00000610
        /*021c*/ 	.word	0x000000ff
        /*0220*/ 	.word	0x00016880
        /*0224*/ 	.short	0x0100
        /*0226*/ 	.byte	0x06
	.zero		1


	//   ....[12]....
        /*0228*/ 	.word	0x00000620
        /*022c*/ 	.word	0x000000ff
        /*0230*/ 	.word	0x00016878
        /*0234*/ 	.short	0x0100
        /*0236*/ 	.byte	0x06
	.zero		1


	//   ....[13]....
        /*0238*/ 	.word	0x00000630
        /*023c*/ 	.word	0x000000ff
        /*0240*/ 	.word	0x00016888
        /*0244*/ 	.short	0x0100
        /*0246*/ 	.byte	0x06
	.zero		1


	//   ....[14]....
        /*0248*/ 	.word	0x00000760
        /*024c*/ 	.word	0x000000ff
        /*0250*/ 	.word	0x00016890
        /*0254*/ 	.short	0x0100
        /*0256*/ 	.byte	0x08
	.zero		1


	//   ....[15]....
        /*0258*/ 	.word	0x00000770
        /*025c*/ 	.word	0x000000ff
        /*0260*/ 	.word	0x000168a0
        /*0264*/ 	.short	0x0100
        /*0266*/ 	.byte	0x08
	.zero		1


	//   ....[16]....
        /*0268*/ 	.word	0x00000780
        /*026c*/ 	.word	0x000000ff
        /*0270*/ 	.word	0x00016898
        /*0274*/ 	.short	0x0100
        /*0276*/ 	.byte	0x08
	.zero		1


	//   ....[17]....
        /*0278*/ 	.word	0x00000790
        /*027c*/ 	.word	0x000000ff
        /*0280*/ 	.word	0x000168a8
        /*0284*/ 	.short	0x0100
        /*0286*/ 	.byte	0x08
	.zero		1


	//   ....[18]....
        /*0288*/ 	.word	0x000008c0
        /*028c*/ 	.word	0x000000ff
        /*0290*/ 	.word	0x000168b0
        /*0294*/ 	.short	0x0100
        /*0296*/ 	.byte	0x08
	.zero		1


	//   ....[19]....
        /*0298*/ 	.word	0x000008d0
        /*029c*/ 	.word	0x000000ff
        /*02a0*/ 	.word	0x000168c0
        /*02a4*/ 	.short	0x0100
        /*02a6*/ 	.byte	0x08
	.zero		1


	//   ....[20]....
        /*02a8*/ 	.word	0x000008e0
        /*02ac*/ 	.word	0x000000ff
        /*02b0*/ 	.word	0x000168b8
        /*02b4*/ 	.short	0x0100
        /*02b6*/ 	.byte	0x08
	.zero		1


	//   ....[21]....
        /*02b8*/ 	.word	0x000008f0
        /*02bc*/ 	.word	0x000000ff
        /*02c0*/ 	.word	0x000168c8
        /*02c4*/ 	.short	0x0100
        /*02c6*/ 	.byte	0x08
	.zero		1


	//   ....[22]....
        /*02c8*/ 	.word	0x00001520
        /*02cc*/ 	.word	0x000000ff
        /*02d0*/ 	.word	0x00016800
        /*02d4*/ 	.short	0x010a
        /*02d6*/ 	.byte	0x28
	.zero		1


	//   ....[23]....
        /*02d8*/ 	.word	0x000015a0
        /*02dc*/ 	.word	0x00000000
        /*02e0*/ 	.word	0x00016830
        /*02e4*/ 	.short	0x010a
        /*02e6*/ 	.byte	0x3f
	.zero		1


	//   ....[24]....
        /*02e8*/ 	.word	0x00001600
        /*02ec*/ 	.word	0x00000000
        /*02f0*/ 	.word	0x00016830
        /*02f4*/ 	.short	0x010a
        /*02f6*/ 	.byte	0x3f
	.zero		1


	//   ....[25]....
        /*02f8*/ 	.word	0x000021d0
        /*02fc*/ 	.word	0x00000000
        /*0300*/ 	.word	0x00000000
        /*0304*/ 	.short	0x0101
        /*0306*/ 	.byte	0x3f
	.zero		1


	//   ....[26]....
        /*0308*/ 	.word	0x00004100
        /*030c*/ 	.word	0x000000ff
        /*0310*/ 	.word	0x00016830
        /*0314*/ 	.short	0x010a
        /*0316*/ 	.byte	0x06
	.zero		1


	//   ....[27]....
        /*0318*/ 	.word	0x00004140
        /*031c*/ 	.word	0x000000ff
        /*0320*/ 	.word	0x00016830
        /*0324*/ 	.short	0x010a
        /*0326*/ 	.byte	0x06
	.zero		1


	//   ....[28]....
        /*0328*/ 	.word	0x00004320
        /*032c*/ 	.word	0x000000ff
        /*0330*/ 	.word	0x00016850
        /*0334*/ 	.short	0x010a
        /*0336*/ 	.byte	0x06
	.zero		1


	//   ....[29]....
        /*0338*/ 	.word	0x00004360
        /*033c*/ 	.word	0x000000ff
        /*0340*/ 	.word	0x00016850
        /*0344*/ 	.short	0x010a
        /*0346*/ 	.byte	0x06
	.zero		1


	//   ....[30]....
        /*0348*/ 	.word	0x00006480
        /*034c*/ 	.word	0x0000001b
        /*0350*/ 	.word	0x00000000
        /*0354*/ 	.short	0x0101
        /*0356*/ 	.byte	0x3f
	.zero		1


	//   ....[31]....
        /*0358*/ 	.word	0x00006500
        /*035c*/ 	.word	0x00000027
        /*0360*/ 	.word	0x00000000
        /*0364*/ 	.short	0x0101
        /*0366*/ 	.byte	0x3f
	.zero		1


	//   ....[32]....
        /*0368*/ 	.word	0x00006f00
        /*036c*/ 	.word	0x000000ff
        /*0370*/ 	.word	0x00016830
        /*0374*/ 	.short	0x010a
        /*0376*/ 	.byte	0x06
	.zero		1


	//   ....[33]....
        /*0378*/ 	.word	0x00006f40
        /*037c*/ 	.word	0x000000ff
        /*0380*/ 	.word	0x00016830
        /*0384*/ 	.short	0x010a
        /*0386*/ 	.byte	0x06
	.zero		1


	//   ....[34]....
        /*0388*/ 	.word	0x00007120
        /*038c*/ 	.word	0x000000ff
        /*0390*/ 	.word	0x00016850
        /*0394*/ 	.short	0x010a
        /*0396*/ 	.byte	0x06
	.zero		1


	//   ....[35]....
        /*0398*/ 	.word	0x00007160
        /*039c*/ 	.word	0x000000ff
        /*03a0*/ 	.word	0x00016850
        /*03a4*/ 	.short	0x010a
        /*03a6*/ 	.byte	0x06
	.zero		1


	//   ....[36]....
        /*03a8*/ 	.word	0x000087f0
        /*03ac*/ 	.word	0x00000021
        /*03b0*/ 	.word	0x00000000
        /*03b4*/ 	.short	0x0101
        /*03b6*/ 	.byte	0x3f
	.zero		1


	//   ....[37]....
        /*03b8*/ 	.word	0x000089a0
        /*03bc*/ 	.word	0x00000021
        /*03c0*/ 	.word	0x00000000
        /*03c4*/ 	.short	0x0101
        /*03c6*/ 	.byte	0x3f
	.zero		1


	//   ....[38]....
        /*03c8*/ 	.word	0x00009310
        /*03cc*/ 	.word	0x000000ff
        /*03d0*/ 	.word	0x00016850
        /*03d4*/ 	.short	0x010a
        /*03d6*/ 	.byte	0x05
	.zero		1


	//   ....[39]....
        /*03d8*/ 	.word	0x00009350
        /*03dc*/ 	.word	0x000000ff
        /*03e0*/ 	.word	0x00016850
        /*03e4*/ 	.short	0x010a
        /*03e6*/ 	.byte	0x05
	.zero		1


	//   ....[40]....
        /*03e8*/ 	.word	0x00009950
        /*03ec*/ 	.word	0x00000000
        /*03f0*/ 	.word	0x00000000
        /*03f4*/ 	.short	0x0101
        /*03f6*/ 	.byte	0x3f
	.zero		1


	//   ....[41]....
        /*03f8*/ 	.word	0x0000a160
        /*03fc*/ 	.word	0x000000ff
        /*0400*/ 	.word	0x00000000
        /*0404*/ 	.short	0x0101
        /*0406*/ 	.byte	0x05
	.zero		1


	//   ....[42]....
        /*0408*/ 	.word	0x0000b6d0
        /*040c*/ 	.word	0x0000000d
        /*0410*/ 	.word	0x00016840
        /*0414*/ 	.short	0x010a
        /*0416*/ 	.byte	0x3f
	.zero		1


	//   ....[43]....
        /*0418*/ 	.word	0x0000b9c0
        /*041c*/ 	.word	0x000000ff
        /*0420*/ 	.word	0x00016820
        /*0424*/ 	.short	0x010a
        /*0426*/ 	.byte	0x27
	.zero		1


	//   ....[44]....
        /*0428*/ 	.word	0x0000bc90
        /*042c*/ 	.word	0x00000003
        /*0430*/ 	.word	0x00016840
        /*0434*/ 	.short	0x010a
        /*0436*/ 	.byte	0x3f
	.zero		1


	//   ....[45]....
        /*0438*/ 	.word	0x0000be30
        /*043c*/ 	.word	0x00000002
        /*0440*/ 	.word	0x00000060
        /*0444*/ 	.short	0x010a
        /*0446*/ 	.byte	0x3f
	.zero		1


	//   ....[46]....
        /*0448*/ 	.word	0x0000c260
        /*044c*/ 	.word	0x00000004
        /*0450*/ 	.word	0x00016840
        /*0454*/ 	.short	0x010a
        /*0456*/ 	.byte	0x3f
	.zero		1


	//   ....[47]....
        /*0458*/ 	.word	0x0000c400
        /*045c*/ 	.word	0x00000004
        /*0460*/ 	.word	0x00000060
        /*0464*/ 	.short	0x010a
        /*0466*/ 	.byte	0x3f
	.zero		1


	//   ....[48]....
        /*0468*/ 	.word	0x0000c790
        /*046c*/ 	.word	0x00000003
        /*0470*/ 	.word	0x00016840
        /*0474*/ 	.short	0x010a
        /*0476*/ 	.byte	0x3f
	.zero		1


	//   ....[49]....
        /*0478*/ 	.word	0x0000c930
        /*047c*/ 	.word	0x00000003
        /*0480*/ 	.word	0x00000060
        /*0484*/ 	.short	0x010a
        /*0486*/ 	.byte	0x3f
	.zero		1


	//   ....[50]....
        /*0488*/ 	.word	0x0000cc60
        /*048c*/ 	.word	0x00000003
        /*0490*/ 	.word	0x00016860
        /*0494*/ 	.short	0x010a
        /*0496*/ 	.byte	0x3f
	.zero		1


	//   ....[51]....
        /*0498*/ 	.word	0x0000cfe0
        /*049c*/ 	.word	0x00000007
        /*04a0*/ 	.word	0x00016820
        /*04a4*/ 	.short	0x010a
        /*04a6*/ 	.byte	0x3f
	.zero		1


	//   ....[52]....
        /*04a8*/ 	.word	0x0000d100
        /*04ac*/ 	.word	0x00000005
        /*04b0*/ 	.word	0x00000000
        /*04b4*/ 	.short	0x010a
        /*04b6*/ 	.byte	0x3f
	.zero		1


	//   ....[53]....
        /*04b8*/ 	.word	0x0000d170
        /*04bc*/ 	.word	0x00000003
        /*04c0*/ 	.word	0x00000000
        /*04c4*/ 	.short	0x010a
        /*04c6*/ 	.byte	0x3f
	.zero		1


	//   ....[54]....
        /*04c8*/ 	.word	0x0000d1d0
        /*04cc*/ 	.word	0x00000005
        /*04d0*/ 	.word	0x00000000
        /*04d4*/ 	.short	0x010a
        /*04d6*/ 	.byte	0x3f
	.zero		1


	//   ....[55]....
        /*04d8*/ 	.word	0x0000d200
        /*04dc*/ 	.word	0x00000003
        /*04e0*/ 	.word	0x00000000
        /*04e4*/ 	.short	0x010a
        /*04e6*/ 	.byte	0x3f
	.zero		1


	//   ....[56]....
        /*04e8*/ 	.word	0x0000d270
        /*04ec*/ 	.word	0x00000003
        /*04f0*/ 	.word	0x00016800
        /*04f4*/ 	.short	0x010a
        /*04f6*/ 	.byte	0x3f
	.zero		1


	//   ....[57]....
        /*04f8*/ 	.word	0x0000d2c0
        /*04fc*/ 	.word	0x00000000
        /*0500*/ 	.word	0x00016830
        /*0504*/ 	.short	0x010a
        /*0506*/ 	.byte	0x3f
	.zero		1


	//   ....[58]....
        /*0508*/ 	.word	0x0000d320
        /*050c*/ 	.word	0x00000007
        /*0510*/ 	.word	0x00016830
        /*0514*/ 	.short	0x010a
        /*0516*/ 	.byte	0x3f
	.zero		1


	//   ....[59]....
        /*0518*/ 	.word	0x0000d380
        /*051c*/ 	.word	0x00000007
        /*0520*/ 	.word	0x00016850
        /*0524*/ 	.short	0x010a
        /*0526*/ 	.byte	0x3f
	.zero		1


	//   ....[60]....
        /*0528*/ 	.word	0x0000d3e0
        /*052c*/ 	.word	0x00000007
        /*0530*/ 	.word	0x00016830
        /*0534*/ 	.short	0x010a
        /*0536*/ 	.byte	0x3f
	.zero		1


	//   ....[61]....
        /*0538*/ 	.word	0x0000d440
        /*053c*/ 	.word	0x00000007
        /*0540*/ 	.word	0x00016850
        /*0544*/ 	.short	0x010a
        /*0546*/ 	.byte	0x3f
	.zero		1


	//   ....[62]....
        /*0548*/ 	.word	0x0000d4a0
        /*054c*/ 	.word	0x00000005
        /*0550*/ 	.word	0x00016850
        /*0554*/ 	.short	0x010a
        /*0556*/ 	.byte	0x3f
	.zero		1


	//   ....[63]....
        /*0558*/ 	.word	0x0000d600
        /*055c*/ 	.word	0x0000000d
        /*0560*/ 	.word	0x00016840
        /*0564*/ 	.short	0x010a
        /*0566*/ 	.byte	0x3f
	.zero		1


	//   ....[64]....
        /*0568*/ 	.word	0x0000d660
        /*056c*/ 	.word	0x00000005
        /*0570*/ 	.word	0x00016820
        /*0574*/ 	.short	0x010a
        /*0576*/ 	.byte	0x3f
	.zero		1


	//   ....[65]....
        /*0578*/ 	.word	0x0000d6b0
        /*057c*/ 	.word	0x00000003
        /*0580*/ 	.word	0x00016840
        /*0584*/ 	.short	0x010a
        /*0586*/ 	.byte	0x3f
	.zero		1


	//   ....[66]....
        /*0588*/ 	.word	0x0000d700
        /*058c*/ 	.word	0x00000002
        /*0590*/ 	.word	0x00000060
        /*0594*/ 	.short	0x010a
        /*0596*/ 	.byte	0x3f
	.zero		1


	//   ....[67]....
        /*0598*/ 	.word	0x0000d750
        /*059c*/ 	.word	0x00000004
        /*05a0*/ 	.word	0x00016840
        /*05a4*/ 	.short	0x010a
        /*05a6*/ 	.byte	0x3f
	.zero		1


	//   ....[68]....
        /*05a8*/ 	.word	0x0000d7a0
        /*05ac*/ 	.word	0x00000004
        /*05b0*/ 	.word	0x00000060
        /*05b4*/ 	.short	0x010a
        /*05b6*/ 	.byte	0x3f
	.zero		1


	//   ....[69]....
        /*05b8*/ 	.word	0x0000d7f0
        /*05bc*/ 	.word	0x00000003
        /*05c0*/ 	.word	0x00016840
        /*05c4*/ 	.short	0x010a
        /*05c6*/ 	.byte	0x3f
	.zero		1


	//   ....[70]....
        /*05c8*/ 	.word	0x0000d840
        /*05cc*/ 	.word	0x00000003
        /*05d0*/ 	.word	0x00000060
        /*05d4*/ 	.short	0x010a
        /*05d6*/ 	.byte	0x3f
	.zero		1


	//   ....[71]....
        /*05d8*/ 	.word	0x0000d890
        /*05dc*/ 	.word	0x00000003
        /*05e0*/ 	.word	0x00016860
        /*05e4*/ 	.short	0x010a
        /*05e6*/ 	.byte	0x3f
	.zero		1


	//   ....[72]....
        /*05e8*/ 	.word	0x0000d970
        /*05ec*/ 	.word	0x00000007
        /*05f0*/ 	.word	0x00016820
        /*05f4*/ 	.short	0x010a
        /*05f6*/ 	.byte	0x3f
	.zero		1


	//   ....[73]....
        /*05f8*/ 	.word	0x0000d9c0
        /*05fc*/ 	.word	0x00000005
        /*0600*/ 	.word	0x00000000
        /*0604*/ 	.short	0x010a
        /*0606*/ 	.byte	0x3f
	.zero		1


	//   ....[74]....
        /*0608*/ 	.word	0x0000da10
        /*060c*/ 	.word	0x00000003
        /*0610*/ 	.word	0x00000000
        /*0614*/ 	.short	0x010a
        /*0616*/ 	.byte	0x3f
	.zero		1


	//   ....[75]....
        /*0618*/ 	.word	0x0000da60
        /*061c*/ 	.word	0x00000005
        /*0620*/ 	.word	0x00000000
        /*0624*/ 	.short	0x010a
        /*0626*/ 	.byte	0x3f
	.zero		1


	//----- nvinfo : EIATTR_NUM_MBARRIERS
	.align		4
.L_265:
        /*0628*/ 	.byte	0x03, 0x38
        /*062a*/ 	.short	0x0016


	//----- nvinfo : EIATTR_EXIT_INSTR_OFFSETS
	.align		4
        /*062c*/ 	.byte	0x04, 0x1c
        /*062e*/ 	.short	(.L_267 - .L_266)


	//   ....[0]....
.L_266:
        /*0630*/ 	.word	0x00000a50


	//   ....[1]....
        /*0634*/ 	.word	0x0000a950


	//   ....[2]....
        /*0638*/ 	.word	0x0000a9b0


	//   ....[3]....
        /*063c*/ 	.word	0x0000d020


	//   ....[4]....
        /*0640*/ 	.word	0x0000d250


	//----- nvinfo : EIATTR_MAX_THREADS
	.align		4
.L_267:
        /*0644*/ 	.byte	0x04, 0x05
        /*0646*/ 	.short	(.L_269 - .L_268)
.L_268:
        /*0648*/ 	.word	0x00000200
        /*064c*/ 	.word	0x00000001
        /*0650*/ 	.word	0x00000001


	//----- nvinfo : EIATTR_CRS_STACK_SIZE
	.align		4
.L_269:
        /*0654*/ 	.byte	0x04, 0x1e
        /*0656*/ 	.short	(.L_271 - .L_270)
.L_270:
        /*0658*/ 	.word	0x00000000


	//----- nvinfo : EIATTR_CBANK_PARAM_SIZE
	.align		4
.L_271:
        /*065c*/ 	.byte	0x03, 0x19
        /*065e*/ 	.short	0x0bf0


	//----- nvinfo : EIATTR_PARAM_CBANK
	.align		4
        /*0660*/ 	.byte	0x04, 0x0a
        /*0662*/ 	.short	(.L_273 - .L_272)
	.align		4
.L_272:
        /*0664*/ 	.word	index@(.nv.constant0._ZN7cutlass13device_kernelIN5flash11enable_sm90INS1_16FlashAttnFwdSm90INS1_25CollectiveMainloopFwdSm90ILi2EN4cute5tupleIJNS5_1CILi1EEES8_S8_EEENS6_IJNS7_ILi192EEENS7_ILi128EEENS7_ILi64EEEEEELi64ENS_10bfloat16_tEfNS_4arch4Sm90ELb1ELb0ELb1ELb0ELb0ELb0ELb0ELb1ELb1ELb0ELb0ELb0EEENS1_21CollectiveEpilogueFwdINS6_IJSA_SC_SB_EEES9_SE_SG_Li384ELb0ELb0ELb0ELb0EEENS1_30DynamicPersistentTileSchedulerILi384ELi32ELb0ELb0ELb1EEEEEEEEEvNT_6ParamsE)
        /*0668*/ 	.short	0x0210
        /*066a*/ 	.short	0x0bf0


	//----- nvinfo : EIATTR_SW_WAR
	.align		4
.L_273:
        /*066c*/ 	.byte	0x04, 0x36
        /*066e*/ 	.short	(.L_275 - .L_274)
.L_274:
        /*0670*/ 	.word	0x00000008
.L_275:


//--------------------- .nv.info._ZN7cutlass13device_kernelIN5flash11enable_sm90INS1_16FlashAttnFwdSm90INS1_25CollectiveMainloopFwdSm90ILi2EN4cute5tupleIJNS5_1CILi1EEES8_S8_EEENS6_IJNS7_ILi192EEENS7_ILi128EEENS7_ILi64EEEEEELi64ENS_10bfloat16_tEfNS_4arch4Sm90ELb1ELb0ELb1ELb1ELb0ELb0ELb0ELb1ELb1ELb0ELb0ELb0EEENS1_21CollectiveEpilogueFwdINS6_IJSA_SC_SB_EEES9_SE_SG_Li384ELb1ELb0ELb0ELb0EEENS1_36VarlenDynamicPersistentTileSchedulerILi192ELi128ELi384ELi32ELb0ELb0ELb1ELb1ELb1ELb1EEEEEEEEEvNT_6ParamsE --------------------------
	.section	.nv.info._ZN7cutlass13device_kernelIN5flash11enable_sm90INS1_16FlashAttnFwdSm90INS1_25CollectiveMainloopFwdSm90ILi2EN4cute5tupleIJNS5_1CILi1EEES8_S8_EEENS6_IJNS7_ILi192EEENS7_ILi128EEENS7_ILi64EEEEEELi64ENS_10bfloat16_tEfNS_4arch4Sm90ELb1ELb0ELb1ELb1ELb0ELb0ELb0ELb1ELb1ELb0ELb0ELb0EEENS1_21CollectiveEpilogueFwdINS6_IJSA_SC_SB_EEES9_SE_SG_Li384ELb1ELb0ELb0ELb0EEENS1_36VarlenDynamicPersistentTileSchedulerILi192ELi128ELi384ELi32ELb0ELb0ELb1ELb1ELb1ELb1EEEEEEEEEvNT_6ParamsE,"",@"SHT_CUDA_INFO"
	.sectionflags	@""
	.align	4


	//----- nvinfo : EIATTR_CUDA_API_VERSION
	.align		4
        /*0000*/ 	.byte	0x04, 0x37
        /*0002*/ 	.short	(.L_277 - .L_276)
.L_276:
        /*0004*/ 	.word	0x00000082


	//----- nvinfo : EIATTR_KPARAM_INFO
	.align		4
.L_277:
        /*0008*/ 	.byte	0x04, 0x17
        /*000a*/ 	.short	(.L_279 - .L_278)
.L_278:
        /*000c*/ 	.word	0x00000000
        /*0010*/ 	.short	0x0000
        /*0012*/ 	.short	0x0070
        /*0014*/ 	.byte	0x00, 0xf0, 0x01, 0x28


	//----- nvinfo : EIATTR_SPARSE_MMA_MASK
	.align		4
.L_279:
        /*0018*/ 	.byte	0x03, 0x50
        /*001a*/ 	.short	0x0000


	//----- nvinfo : EIATTR_MAXREG_COUNT
	.align		4
        /*001c*/ 	.byte	0x03, 0x1b
        /*001e*/ 	.short	0x0080


	//----- nvinfo : EIATTR_NUM_BARRIERS
	.align		4
        /*0020*/ 	.byte	0x02, 0x4c
        /*0022*/ 	.byte	0x10
	.zero		1


	//----- nvinfo : EIATTR_EXTERNS
	.align		4
        /*0024*/ 	.byte	0x04, 0x0f
        /*0026*/ 	.short	(.L_281 - .L_280)


	//   ....[0]....
	.align		4
.L_280:
        /*0028*/ 	.word	index@(__assertfail)


	//----- nvinfo : EIATTR_ANNOTATIONS
	.align		4
.L_281:
        /*002c*/ 	.byte	0x04, 0x55
        /*002e*/ 	.short	(.L_283 - .L_282)


	//   ....[0]....
.L_282:
        /*0030*/ 	.word	0x00000001
        /*0034*/ 	.byte	0xf0, 0xc0, 0x00, 0x00, 0x01, 0x00, 0x00, 0x00, 0x90, 0xc1, 0x00, 0x00, 0x01, 0x00, 0x00, 0x00
        /*0044*/ 	.byte	0x10, 0xc3, 0x00, 0x00, 0x01, 0x00, 0x00, 0x00, 0xe0, 0xc3, 0x00, 0x00, 0x01, 0x00, 0x00, 0x00
        /*0054*/ 	.byte	0x50, 0xcb, 0x00, 0x00, 0x01, 0x00, 0x00, 0x00, 0x80, 0xcb, 0x00, 0x00, 0x01, 0x00, 0x00, 0x00
        /*0064*/ 	.byte	0xa0, 0xd1, 0x00, 0x00, 0x01, 0x00, 0x00, 0x00, 0xf0, 0xd2, 0x00, 0x00, 0x01, 0x00, 0x00, 0x00
        /*0074*/ 	.byte	0xe0, 0xf4, 0x00, 0x00


	//----- nvinfo : EIATTR_MERCURY_ISA_VERSION
	.align		4
.L_283:
        /*0078*/ 	.byte	0x03, 0x5f
        /*007a*/ 	.short	0x0101


	//----- nvinfo : EIATTR_UNUSED_LOAD_BYTE_OFFSET
	.align		4
        /*007c*/ 	.byte	0x04, 0x44
        /*007e*/ 	.short	(.L_285 - .L_284)


	//   ....[0]....
.L_284:
        /*0080*/ 	.word	0x00000a70
        /*0084*/ 	.word	0x0000fff0


	//   ....[1]....
        /*0088*/ 	.word	0x00009c40
        /*008c*/ 	.word	0x0000fff0


	//----- nvinfo : EIATTR_INT_WARP_WIDE_INSTR_OFFSETS
	.align		4
.L_285:
        /*0090*/ 	.byte	0x04, 0x31
        /*0092*/ 	.short	(.L_287 - .L_286)


	//   ....[0]....
.L_286:
        /*0094*/ 	.word	0x00000160


	//   ....[1]....
        /*0098*/ 	.word	0x000001a0


	//   ....[2]....
        /*009c*/ 	.word	0x00000210


	//   ....[3]....
        /*00a0*/ 	.word	0x0000c700


	//   ....[4]....
        /*00a4*/ 	.word	0x0000c790


	//   ....[5]....
        /*00a8*/ 	.word	0x0000cbe0


	//   ....[6]....
        /*00ac*/ 	.word	0x0000cc10


	//   ....[7]....
        /*00b0*/ 	.word	0x0000e610


	//   ....[8]....
        /*00b4*/ 	.word	0x0000e6a0


	//----- nvinfo : EIATTR_COOP_GROUP_MASK_REGIDS
	.align		4
.L_287:
        /*00b8*/ 	.byte	0x04, 0x29
        /*00ba*/ 	.short	(.L_289 - .L_288)


	//   ....[0]....
.L_288:
        /*00bc*/ 	.word	0xffffffff


	//   ....[1]....
        /*00c0*/ 	.word	0xffffffff


	//   ....[2]....
        /*00c4*/ 	.word	0xffffffff


	//   ....[3]....
        /*00c8*/ 	.word	0xffffffff


	//   ....[4]....
        /*00cc*/ 	.word	0xffffffff


	//   ....[5]....
        /*00d0*/ 	.word	0xffffffff


	//   ....[6]....
        /*00d4*/ 	.word	0xffffffff


	//   ....[7]....
        /*00d8*/ 	.word	0xffffffff


	//   ....[8]....
        /*00dc*/ 	.word	0xffffffff


	//   ....[9]....
        /*00e0*/ 	.word	0xffffffff


	//   ....[10]....
        /*00e4*/ 	.word	0xffffffff


	//   ....[11]....
        /*00e8*/ 	.word	0xffffffff


	//   ....[12]....
        /*00ec*/ 	.word	0xffffffff


	//   ....[13]....
        /*00f0*/ 	.word	0xffffffff


	//   ....[14]....
        /*00f4*/ 	.word	0xffffffff


	//   ....[15]....
        /*00f8*/ 	.word	0xffffffff


	//   ....[16]....
        /*00fc*/ 	.word	0xffffffff


	//   ....[17]....
        /*0100*/ 	.word	0xffffffff


	//   ....[18]....
        /*0104*/ 	.word	0xffffffff


	//   ....[19]....
        /*0108*/ 	.word	0xffffffff


	//   ....[20]....
        /*010c*/ 	.word	0xffffffff


	//   ....[21]....
        /*0110*/ 	.word	0xffffffff


	//   ....[22]....
        /*0114*/ 	.word	0xffffffff


	//   ....[23]....
        /*0118*/ 	.word	0xffffffff


	//   ....[24]....
        /*011c*/ 	.word	0xffffffff


	//   ....[25]....
        /*0120*/ 	.word	0xffffffff


	//   ....[26]....
        /*0124*/ 	.word	0xffffffff


	//   ....[27]....
        /*0128*/ 	.word	0xffffffff


	//   ....[28]....
        /*012c*/ 	.word	0xffffffff


	//   ....[29]....
        /*0130*/ 	.word	0xffffffff


	//   ....[30]....
        /*0134*/ 	.word	0xffffffff


	//   ....[31]....
        /*0138*/ 	.word	0xffffffff


	//   ....[32]....
        /*013c*/ 	.word	0xffffffff


	//   ....[33]....
        /*0140*/ 	.word	0xffffffff


	//   ....[34]....
        /*0144*/ 	.word	0xffffffff


	//   ....[35]....
        /*0148*/ 	.word	0xffffffff


	//   ....[36]....
        /*014c*/ 	.word	0xffffffff


	//   ....[37]....
        /*0150*/ 	.word	0xffffffff


	//   ....[38]....
        /*0154*/ 	.word	0xffffffff


	//   ....[39]....
        /*0158*/ 	.word	0xffffffff


	//   ....[40]....
        /*015c*/ 	.word	0xffffffff


	//   ....[41]....
        /*0160*/ 	.word	0xffffffff


	//   ....[42]....
        /*0164*/ 	.word	0xffffffff


	//   ....[43]....
        /*0168*/ 	.word	0xffffffff


	//   ....[44]....
        /*016c*/ 	.word	0xffffffff


	//   ....[45]....
        /*0170*/ 	.word	0xffffffff


	//   ....[46]....
        /*0174*/ 	.word	0xffffffff


	//   ....[47]....
        /*0178*/ 	.word	0xffffffff


	//   ....[48]....
        /*017c*/ 	.word	0xffffffff


	//   ....[49]....
        /*0180*/ 	.word	0xffffffff


	//   ....[50]....
        /*0184*/ 	.word	0xffffffff


	//   ....[51]....
        /*0188*/ 	.word	0xffffffff


	//   ....[52]....
        /*018c*/ 	.word	0xffffffff


	//   ....[53]....
        /*0190*/ 	.word	0xffffffff


	//   ....[54]....
        /*0194*/ 	.word	0xffffffff


	//   ....[55]....
        /*0198*/ 	.word	0xffffffff


	//   ....[56]....
        /*019c*/ 	.word	0xffffffff


	//   ....[57]....
        /*01a0*/ 	.word	0xffffffff


	//   ....[58]....
        /*01a4*/ 	.word	0x0500000f


	//   ....[59]....
        /*01a8*/ 	.word	0x0500000f


	//   ....[60]....
        /*01ac*/ 	.word	0x0500000f


	//   ....[61]....
        /*01b0*/ 	.word	0x0500000f


	//   ....[62]....
        /*01b4*/ 	.word	0x0500000f


	//   ....[63]....
        /*01b8*/ 	.word	0x0500000f


	//   ....[64]....
        /*01bc*/ 	.word	0x0500000f


	//   ....[65]....
        /*01c0*/ 	.word	0x0500000f


	//   ....[66]....
        /*01c4*/ 	.word	0x0500000f


	//   ....[67]....
        /*01c8*/ 	.word	0x0500000f


	//   ....[68]....
        /*01cc*/ 	.word	0x0500000f


	//   ....[69]....
        /*01d0*/ 	.word	0x0500000f


	//   ....[70]....
        /*01d4*/ 	.word	0x0500000f


	//   ....[71]....
        /*01d8*/ 	.word	0x0500000f


	//   ....[72]....
        /*01dc*/ 	.word	0x0500000f


	//   ....[73]....
        /*01e0*/ 	.word	0x0500000f


	//   ....[74]....
        /*01e4*/ 	.word	0x0500000f


	//   ....[75]....
        /*01e8*/ 	.word	0x0500000f


	//   ....[76]....
        /*01ec*/ 	.word	0x0500000f


	//----- nvinfo : EIATTR_COOP_GROUP_INSTR_OFFSETS
	.align		4
.L_289:
        /*01f0*/ 	.byte	0x04, 0x28
        /*01f2*/ 	.short	(.L_291 - .L_290)


	//   ....[0]....
.L_290:
        /*01f4*/ 	.word	0x00000070


	//   ....[1]....
        /*01f8*/ 	.word	0x00000170


	//   ....[2]....
        /*01fc*/ 	.word	0x000001c0


	//   ....[3]....
        /*0200*/ 	.word	0x000003f0


	//   ....[4]....
        /*0204*/ 	.word	0x00000550


	//   ....[5]....
        /*0208*/ 	.word	0x00000670


	//   ....[6]....
        /*020c*/ 	.word	0x000007d0


	//   ....[7]....
        /*0210*/ 	.word	0x00001470


	//   ....[8]....
        /*0214*/ 	.word	0x00002960


	//   ....[9]....
        /*0218*/ 	.word	0x000029b0


	//   ....[10]....
        /*021c*/ 	.word	0x000033f0


	//   ....[11]....
        /*0220*/ 	.word	0x00003450


	//   ....[12]....
        /*0224*/ 	.word	0x00005400


	//   ....[13]....
        /*0228*/ 	.word	0x00005540


	//   ....[14]....
        /*022c*/ 	.word	0x00005f00


	//   ....[15]....
        /*0230*/ 	.word	0x00005f50


	//   ....[16]....
        /*0234*/ 	.word	0x00007cb0


	//   ....[17]....
        /*0238*/ 	.word	0x00007d20


	//   ....[18]....
        /*023c*/ 	.word	0x00008410


	//   ....[19]....
        /*0240*/ 	.word	0x00008490


	//   ....[20]....
        /*0244*/ 	.word	0x00009500


	//   ....[21]....
        /*0248*/ 	.word	0x00009540


	//   ....[22]....
        /*024c*/ 	.word	0x00009630


	//   ....[23]....
        /*0250*/ 	.word	0x00009650


	//   ....[24]....
        /*0254*/ 	.word	0x0000b5a0


	//   ....[25]....
        /*0258*/ 	.word	0x0000b730


	//   ....[26]....
        /*025c*/ 	.word	0x0000b760


	//   ....[27]....
        /*0260*/ 	.word	0x0000b7a0


	//   ....[28]....
        /*0264*/ 	.word	0x0000b800


	//   ....[29]....
        /*0268*/ 	.word	0x0000b860


	//   ....[30]....
        /*026c*/ 	.word	0x0000b8a0


	//   ....[31]....
        /*0270*/ 	.word	0x0000ba30


	//   ....[32]....
        /*0274*/ 	.word	0x0000ba90


	//   ....[33]....
        /*0278*/ 	.word	0x0000bad0


	//   ....[34]....
        /*027c*/ 	.word	0x0000bb10


	//   ....[35]....
        /*0280*/ 	.word	0x0000bb40


	//   ....[36]....
        /*0284*/ 	.word	0x0000bb70


	//   ....[37]....
        /*0288*/ 	.word	0x0000bc00


	//   ....[38]....
        /*028c*/ 	.word	0x0000bc60


	//   ....[39]....
        /*0290*/ 	.word	0x0000bcf0


	//   ....[40]....
        /*0294*/ 	.word	0x0000e960


	//   ....[41]....
        /*0298*/ 	.word	0x0000e970


	//   ....[42]....
        /*029c*/ 	.word	0x0000ea60


	//   ....[43]....
        /*02a0*/ 	.word	0x0000eac0


	//   ....[44]....
        /*02a4*/ 	.word	0x0000eb00


	//   ....[45]....
        /*02a8*/ 	.word	0x0000eb40


	//   ....[46]....
        /*02ac*/ 	.word	0x0000eb70


	//   ....[47]....
        /*02b0*/ 	.word	0x0000eba0


	//   ....[48]....
        /*02b4*/ 	.word	0x0000ed10


	//   ....[49]....
        /*02b8*/ 	.word	0x0000ed70


	//   ....[50]....
        /*02bc*/ 	.word	0x0000edb0


	//   ....[51]....
        /*02c0*/ 	.word	0x0000edf0


	//   ....[52]....
        /*02c4*/ 	.word	0x0000ee20


	//   ....[53]....
        /*02c8*/ 	.word	0x0000ee50


	//   ....[54]....
        /*02cc*/ 	.word	0x0000ef10


	//   ....[55]....
        /*02d0*/ 	.word	0x0000ef30


	//   ....[56]....
        /*02d4*/ 	.word	0x0000efa0


	//   ....[57]....
        /*02d8*/ 	.word	0x0000f600


	//   ....[58]....
        /*02dc*/ 	.word	0x0000fba0


	//   ....[59]....
        /*02e0*/ 	.word	0x0000ff90


	//   ....[60]....
        /*02e4*/ 	.word	0x00010020


	//   ....[61]....
        /*02e8*/ 	.word	0x000100c0


	//   ....[62]....
        /*02ec*/ 	.word	0x00010170


	//   ....[63]....
        /*02f0*/ 	.word	0x000101f0


	//   ....[64]....
        /*02f4*/ 	.word	0x00010270


	//   ....[65]....
        /*02f8*/ 	.word	0x000102f0


	//   ....[66]....
        /*02fc*/ 	.word	0x00010370


	//   ....[67]....
        /*0300*/ 	.word	0x00010400


	//   ....[68]....
        /*0304*/ 	.word	0x000104b0


	//   ....[69]....
        /*0308*/ 	.word	0x00010530


	//   ....[70]....
        /*030c*/ 	.word	0x000105b0


	//   ....[71]....
        /*0310*/ 	.word	0x00010630


	//   ....[72]....
        /*0314*/ 	.word	0x000106b0


	//   ....[73]....
        /*0318*/ 	.word	0x00010720


	//   ....[74]....
        /*031c*/ 	.word	0x000107c0


	//   ....[75]....
        /*0320*/ 	.word	0x00010850


	//   ....[76]....
        /*0324*/ 	.word	0x00010970


	//----- nvinfo : EIATTR_REG_RECONFIG
	.align		4
.L_291:
        /*0328*/ 	.byte	0x01, 0x54
	.zero		2


	//----- nvinfo : EIATTR_SYSCALL_OFFSETS
	.align		4
        /*032c*/ 	.byte	0x04, 0x46
        /*032e*/ 	.short	(.L_293 - .L_292)


	//   ....[0]....
.L_292:
        /*0330*/ 	.word	0x00001650


	//   ....[1]....
        /*0334*/ 	.word	0x0000c910


	//   ....[2]....
        /*0338*/ 	.word	0x0000ca40


	//   ....[3]....
        /*033c*/ 	.word	0x0000cb40


	//----- nvinfo : EIATTR_MBARRIER_INSTR_OFFSETS
	.align		4
.L_293:
        /*0340*/ 	.byte	0x04, 0x39
        /*0342*/ 	.short	(.L_295 - .L_294)


	//   ....[0]....
.L_294:
        /*0344*/ 	.word	0x000002a0
        /*0348*/ 	.word	0x000000ff
        /*034c*/ 	.word	0x00016800
        /*0350*/ 	.short	0x0100
        /*0352*/ 	.byte	0x08
	.zero		1


	//   ....[1]....
        /*0354*/ 	.word	0x000002b0
        /*0358*/ 	.word	0x000000ff
        /*035c*/ 	.word	0x00016820
        /*0360*/ 	.short	0x0100
        /*0362*/ 	.byte	0x08
	.zero		1


	//   ....[2]....
        /*0364*/ 	.word	0x000003a0
        /*0368*/ 	.word	0x000000ff
        /*036c*/ 	.word	0x00016830
        /*0370*/ 	.short	0x0100
        /*0372*/ 	.byte	0x08
	.zero		1


	//   ....[3]....
        /*0374*/ 	.word	0x000003b0
        /*0378*/ 	.word	0x000000ff
        /*037c*/ 	.word	0x00016840
        /*0380*/ 	.short	0x0100
        /*0382*/ 	.byte	0x08
	.zero		1


	//   ....[4]....
        /*0384*/ 	.word	0x000003c0
        /*0388*/ 	.word	0x000000ff
        /*038c*/ 	.word	0x00016838
        /*0390*/ 	.short	0x0100
        /*0392*/ 	.byte	0x08
	.zero		1


	//   ....[5]....
        /*0394*/ 	.word	0x000003d0
        /*0398*/ 	.word	0x000000ff
        /*039c*/ 	.word	0x00016848
        /*03a0*/ 	.short	0x0100
        /*03a2*/ 	.byte	0x08
	.zero		1


	//   ....[6]....
        /*03a4*/ 	.word	0x00000500
        /*03a8*/ 	.word	0x000000ff
        /*03ac*/ 	.word	0x00016850
        /*03b0*/ 	.short	0x0100
        /*03b2*/ 	.byte	0x08
	.zero		1


	//   ....[7]....
        /*03b4*/ 	.word	0x00000510
        /*03b8*/ 	.word	0x000000ff
        /*03bc*/ 	.word	0x00016860
        /*03c0*/ 	.short	0x0100
        /*03c2*/ 	.byte	0x08
	.zero		1


	//   ....[8]....
        /*03c4*/ 	.word	0x00000520
        /*03c8*/ 	.word	0x000000ff
        /*03cc*/ 	.word	0x00016858
        /*03d0*/ 	.short	0x0100
        /*03d2*/ 	.byte	0x08
	.zero		1


	//   ....[9]....
        /*03d4*/ 	.word	0x00000530
        /*03d8*/ 	.word	0x000000ff
        /*03dc*/ 	.word	0x00016868
        /*03e0*/ 	.short	0x0100
        /*03e2*/ 	.byte	0x08
	.zero		1


	//   ....[10]....
        /*03e4*/ 	.word	0x00000620
        /*03e8*/ 	.word	0x000000ff
        /*03ec*/ 	.word	0x00016870
        /*03f0*/ 	.short	0x0100
        /*03f2*/ 	.byte	0x06
	.zero		1


	//   ....[11]....
        /*03f4*/ 	.word	0x00000630
        /*03f8*/ 	.word	0x000000ff
        /*03fc*/ 	.word	0x00016880
        /*0400*/ 	.short	0x0100
        /*0402*/ 	.byte	0x06
	.zero		1


	//   ....[12]....
        /*0404*/ 	.word	0x00000640
        /*0408*/ 	.word	0x000000ff
        /*040c*/ 	.word	0x00016878
        /*0410*/ 	.short	0x0100
        /*0412*/ 	.byte	0x06
	.zero		1


	//   ....[13]....
        /*0414*/ 	.word	0x00000650
        /*0418*/ 	.word	0x000000ff
        /*041c*/ 	.word	0x00016888
        /*0420*/ 	.short	0x0100
        /*0422*/ 	.byte	0x06
	.zero		1


	//   ....[14]....
        /*0424*/ 	.word	0x00000780
        /*0428*/ 	.word	0x000000ff
        /*042c*/ 	.word	0x00016890
        /*0430*/ 	.short	0x0100
        /*0432*/ 	.byte	0x08
	.zero		1


	//   ....[15]....
        /*0434*/ 	.word	0x00000790
        /*0438*/ 	.word	0x000000ff
        /*043c*/ 	.word	0x000168a0
        /*0440*/ 	.short	0x0100
        /*0442*/ 	.byte	0x08
	.zero		1


	//   ....[16]....
        /*0444*/ 	.word	0x000007a0
        /*0448*/ 	.word	0x000000ff
        /*044c*/ 	.word	0x00016898
        /*0450*/ 	.short	0x0100
        /*0452*/ 	.byte	0x08
	.zero		1


	//   ....[17]....
        /*0454*/ 	.word	0x000007b0
        /*0458*/ 	.word	0x000000ff
        /*045c*/ 	.word	0x000168a8
        /*0460*/ 	.short	0x0100
        /*0462*/ 	.byte	0x08
	.zero		1


	//   ....[18]....
        /*0464*/ 	.word	0x000008e0
        /*0468*/ 	.word	0x000000ff
        /*046c*/ 	.word	0x000168b0
        /*0470*/ 	.short	0x0100
        /*0472*/ 	.byte	0x08
	.zero		1


	//   ....[19]....
        /*0474*/ 	.word	0x000008f0
        /*0478*/ 	.word	0x000000ff
        /*047c*/ 	.word	0x000168c0
        /*0480*/ 	.short	0x0100
        /*0482*/ 	.byte	0x08
	.zero		1


	//   ....[20]....
        /*0484*/ 	.word	0x00000900
        /*0488*/ 	.word	0x000000ff
        /*048c*/ 	.word	0x000168b8
        /*0490*/ 	.short	0x0100
        /*0492*/ 	.byte	0x08
	.zero		1


	//   ....[21]....
        /*0494*/ 	.word	0x00000910
        /*0498*/ 	.word	0x000000ff
        /*049c*/ 	.word	0x000168c8
        /*04a0*/ 	.short	0x0100
        /*04a2*/ 	.byte	0x08
	.zero		1


	//   ....[22]....
        /*04a4*/ 	.word	0x000016d0
        /*04a8*/ 	.word	0x000000ff
        /*04ac*/ 	.word	0x00016800
        /*04b0*/ 	.short	0x010a
        /*04b2*/ 	.byte	0x29
	.zero		1


	//   ....[23]....
        /*04b4*/ 	.word	0x00001750
        /*04b8*/ 	.word	0x00000000
        /*04bc*/ 	.word	0x00016830
        /*04c0*/ 	.short	0x010a
        /*04c2*/ 	.byte	0x3f
	.zero		1


	//   ....[24]....
        /*04c4*/ 	.word	0x000017c0
        /*04c8*/ 	.word	0x00000000
        /*04cc*/ 	.word	0x00016830
        /*04d0*/ 	.short	0x010a
        /*04d2*/ 	.byte	0x3f
	.zero		1


	//   ....[25]....
        /*04d4*/ 	.word	0x00002120
        /*04d8*/ 	.word	0x00000000
        /*04dc*/ 	.word	0x00000000
        /*04e0*/ 	.short	0x0101
        /*04e2*/ 	.byte	0x3f
	.zero		1


	//   ....[26]....
        /*04e4*/ 	.word	0x00004270
        /*04e8*/ 	.word	0x000000ff
        /*04ec*/ 	.word	0x00016830
        /*04f0*/ 	.short	0x010a
        /*04f2*/ 	.byte	0x06
	.zero		1


	//   ....[27]....
        /*04f4*/ 	.word	0x000042b0
        /*04f8*/ 	.word	0x000000ff
        /*04fc*/ 	.word	0x00016830
        /*0500*/ 	.short	0x010a
        /*0502*/ 	.byte	0x06
	.zero		1


	//   ....[28]....
        /*0504*/ 	.word	0x00004490
        /*0508*/ 	.word	0x000000ff
        /*050c*/ 	.word	0x00016850
        /*0510*/ 	.short	0x010a
        /*0512*/ 	.byte	0x06
	.zero		1


	//   ....[29]....
        /*0514*/ 	.word	0x000044d0
        /*0518*/ 	.word	0x000000ff
        /*051c*/ 	.word	0x00016850
        /*0520*/ 	.short	0x010a
        /*0522*/ 	.byte	0x06
	.zero		1


	//   ....[30]....
        /*0524*/ 	.word	0x00006500
        /*0528*/ 	.word	0x00000007
        /*052c*/ 	.word	0x00000000
        /*0530*/ 	.short	0x0101
        /*0532*/ 	.byte	0x3f
	.zero		1


	//   ....[31]....
        /*0534*/ 	.word	0x000065a0
        /*0538*/ 	.word	0x0000000f
        /*053c*/ 	.word	0x00000000
        /*0540*/ 	.short	0x0101
        /*0542*/ 	.byte	0x3f
	.zero		1


	//   ....[32]....
        /*0544*/ 	.word	0x00007050
        /*0548*/ 	.word	0x000000ff
        /*054c*/ 	.word	0x00016830
        /*0550*/ 	.short	0x010a
        /*0552*/ 	.byte	0x06
	.zero		1


	//   ....[33]....
        /*0554*/ 	.word	0x00007090
        /*0558*/ 	.word	0x000000ff
        /*055c*/ 	.word	0x00016830
        /*0560*/ 	.short	0x010a
        /*0562*/ 	.byte	0x06
	.zero		1


	//   ....[34]....
        /*0564*/ 	.word	0x00007270
        /*0568*/ 	.word	0x000000ff
        /*056c*/ 	.word	0x00016850
        /*0570*/ 	.short	0x010a
        /*0572*/ 	.byte	0x06
	.zero		1


	//   ....[35]....
        /*0574*/ 	.word	0x000072b0
        /*0578*/ 	.word	0x000000ff
        /*057c*/ 	.word	0x00016850
        /*0580*/ 	.short	0x010a
        /*0582*/ 	.byte	0x06
	.zero		1


	//   ....[36]....
        /*0584*/ 	.word	0x00008940
        /*0588*/ 	.word	0x0000000f
        /*058c*/ 	.word	0x00000000
        /*0590*/ 	.short	0x0101
        /*0592*/ 	.byte	0x3f
	.zero		1


	//   ....[37]....
        /*0594*/ 	.word	0x00008b10
        /*0598*/ 	.word	0x0000000f
        /*059c*/ 	.word	0x00000000
        /*05a0*/ 	.short	0x0101
        /*05a2*/ 	.byte	0x3f
	.zero		1


	//   ....[38]....
        /*05a4*/ 	.word	0x00009470
        /*05a8*/ 	.word	0x000000ff
        /*05ac*/ 	.word	0x00016850
        /*05b0*/ 	.short	0x010a
        /*05b2*/ 	.byte	0x05
	.zero		1


	//   ....[39]....
        /*05b4*/ 	.word	0x000094b0
        /*05b8*/ 	.word	0x000000ff
        /*05bc*/ 	.word	0x00016850
        /*05c0*/ 	.short	0x010a
        /*05c2*/ 	.byte	0x05
	.zero		1


	//   ....[40]....
        /*05c4*/ 	.word	0x000099e0
        /*05c8*/ 	.word	0x00000008
        /*05cc*/ 	.word	0x00000000
        /*05d0*/ 	.short	0x0101
        /*05d2*/ 	.byte	0x3f
	.zero		1


	//   ....[41]....
        /*05d4*/ 	.word	0x0000a770
        /*05d8*/ 	.word	0x00000003
        /*05dc*/ 	.word	0x00000000
        /*05e0*/ 	.short	0x0101
        /*05e2*/ 	.byte	0x3f
	.zero		1


	//   ....[42]....
        /*05e4*/ 	.word	0x0000cfe0
        /*05e8*/ 	.word	0x00000005
        /*05ec*/ 	.word	0x00016840
        /*05f0*/ 	.short	0x010a
        /*05f2*/ 	.byte	0x3f
	.zero		1


	//   ....[43]....
        /*05f4*/ 	.word	0x0000d330
        /*05f8*/ 	.word	0x00000019
        /*05fc*/ 	.word	0x00016820
        /*0600*/ 	.short	0x010a
        /*0602*/ 	.byte	0x3f
	.zero		1


	//   ....[44]....
        /*0604*/ 	.word	0x0000d5f0
        /*0608*/ 	.word	0x00000003
        /*060c*/ 	.word	0x00016840
        /*0610*/ 	.short	0x010a
        /*0612*/ 	.byte	0x3f
	.zero		1


	//   ....[45]....
        /*0614*/ 	.word	0x0000d7d0
        /*0618*/ 	.word	0x00000002
        /*061c*/ 	.word	0x00000060
        /*0620*/ 	.short	0x010a
        /*0622*/ 	.byte	0x3f
	.zero		1


	//   ....[46]....
        /*0624*/ 	.word	0x0000dc30
        /*0628*/ 	.word	0x00000003
        /*062c*/ 	.word	0x00016840
        /*0630*/ 	.short	0x010a
        /*0632*/ 	.byte	0x3f
	.zero		1


	//   ....[47]....
        /*0634*/ 	.word	0x0000de10
        /*0638*/ 	.word	0x00000003
        /*063c*/ 	.word	0x00000060
        /*0640*/ 	.short	0x010a
        /*0642*/ 	.byte	0x3f
	.zero		1


	//   ....[48]....
        /*0644*/ 	.word	0x0000e1d0
        /*0648*/ 	.word	0x00000002
        /*064c*/ 	.word	0x00016840
        /*0650*/ 	.short	0x010a
        /*0652*/ 	.byte	0x3f
	.zero		1


	//   ....[49]....
        /*0654*/ 	.word	0x0000e3c0
        /*0658*/ 	.word	0x00000002
        /*065c*/ 	.word	0x00000060
        /*0660*/ 	.short	0x010a
        /*0662*/ 	.byte	0x3f
	.zero		1


	//   ....[50]....
        /*0664*/ 	.word	0x0000e710
        /*0668*/ 	.word	0x00000003
        /*066c*/ 	.word	0x00016860
        /*0670*/ 	.short	0x010a
        /*0672*/ 	.byte	0x3f
	.zero		1


	//   ....[51]....
        /*0674*/ 	.word	0x0000f580
        /*0678*/ 	.word	0x00000009
        /*067c*/ 	.word	0x00016820
        /*0680*/ 	.short	0x010a
        /*0682*/ 	.byte	0x3f
	.zero		1


	//   ....[52]....
        /*0684*/ 	.word	0x0000f720
        /*0688*/ 	.word	0x00000007
        /*068c*/ 	.word	0x00000000
        /*0690*/ 	.short	0x010a
        /*0692*/ 	.byte	0x3f
	.zero		1


	//   ....[53]....
        /*0694*/ 	.word	0x0000f790
        /*0698*/ 	.word	0x00000003
        /*069c*/ 	.word	0x00000000
        /*06a0*/ 	.short	0x010a
        /*06a2*/ 	.byte	0x3f
	.zero		1


	//   ....[54]....
        /*06a4*/ 	.word	0x0000f7f0
        /*06a8*/ 	.word	0x00000005
        /*06ac*/ 	.word	0x00000000
        /*06b0*/ 	.short	0x010a
        /*06b2*/ 	.byte	0x3f
	.zero		1


	//   ....[55]....
        /*06b4*/ 	.word	0x0000f820
        /*06b8*/ 	.word	0x00000003
        /*06bc*/ 	.word	0x00000000
        /*06c0*/ 	.short	0x010a
        /*06c2*/ 	.byte	0x3f
	.zero		1


	//   ....[56]....
        /*06c4*/ 	.word	0x0000f890
        /*06c8*/ 	.word	0x00000003
        /*06cc*/ 	.word	0x00016800
        /*06d0*/ 	.short	0x010a
        /*06d2*/ 	.byte	0x3f
	.zero		1


	//   ....[57]....
        /*06d4*/ 	.word	0x0000f8e0
        /*06d8*/ 	.word	0x00000000
        /*06dc*/ 	.word	0x00016830
        /*06e0*/ 	.short	0x010a
        /*06e2*/ 	.byte	0x3f
	.zero		1


	//   ....[58]....
        /*06e4*/ 	.word	0x0000f940
        /*06e8*/ 	.word	0x00000006
        /*06ec*/ 	.word	0x00016830
        /*06f0*/ 	.short	0x010a
        /*06f2*/ 	.byte	0x3f
	.zero		1


	//   ....[59]....
        /*06f4*/ 	.word	0x0000f9a0
        /*06f8*/ 	.word	0x00000006
        /*06fc*/ 	.word	0x00016850
        /*0700*/ 	.short	0x010a
        /*0702*/ 	.byte	0x3f
	.zero		1


	//   ....[60]....
        /*0704*/ 	.word	0x0000fa00
        /*0708*/ 	.word	0x00000006
        /*070c*/ 	.word	0x00016830
        /*0710*/ 	.short	0x010a
        /*0712*/ 	.byte	0x3f
	.zero		1


	//   ....[61]....
        /*0714*/ 	.word	0x0000fa60
        /*0718*/ 	.word	0x00000006
        /*071c*/ 	.word	0x00016850
        /*0720*/ 	.short	0x010a
        /*0722*/ 	.byte	0x3f
	.zero		1


	//   ....[62]....
        /*0724*/ 	.word	0x0000fac0
        /*0728*/ 	.word	0x00000004
        /*072c*/ 	.word	0x00016850
        /*0730*/ 	.short	0x010a
        /*0732*/ 	.byte	0x3f
	.zero		1


	//   ....[63]....
        /*0734*/ 	.word	0x0000fc60
        /*0738*/ 	.word	0x00000005
        /*073c*/ 	.word	0x00016840
        /*0740*/ 	.short	0x010a
        /*0742*/ 	.byte	0x3f
	.zero		1


	//   ....[64]....
        /*0744*/ 	.word	0x0000fcb0
        /*0748*/ 	.word	0x00000019
        /*074c*/ 	.word	0x00016820
        /*0750*/ 	.short	0x010a
        /*0752*/ 	.byte	0x3f
	.zero		1


	//   ....[65]....
        /*0754*/ 	.word	0x0000fd00
        /*0758*/ 	.word	0x00000003
        /*075c*/ 	.word	0x00016840
        /*0760*/ 	.short	0x010a
        /*0762*/ 	.byte	0x3f
	.zero		1


	//   ....[66]....
        /*0764*/ 	.word	0x0000fd50
        /*0768*/ 	.word	0x00000002
        /*076c*/ 	.word	0x00000060
        /*0770*/ 	.short	0x010a
        /*0772*/ 	.byte	0x3f
	.zero		1


	//   ....[67]....
        /*0774*/ 	.word	0x0000fda0
        /*0778*/ 	.word	0x00000003
        /*077c*/ 	.word	0x00016840
        /*0780*/ 	.short	0x010a
        /*0782*/ 	.byte	0x3f
	.zero		1


	//   ....[68]....
        /*0784*/ 	.word	0x0000fdf0
        /*0788*/ 	.word	0x00000003
        /*078c*/ 	.word	0x00000060
        /*0790*/ 	.short	0x010a
        /*0792*/ 	.byte	0x3f
	.zero		1


	//   ....[69]....
        /*0794*/ 	.word	0x0000fe40
        /*0798*/ 	.word	0x00000002
        /*079c*/ 	.word	0x00016840
        /*07a0*/ 	.short	0x010a
        /*07a2*/ 	.byte	0x3f
	.zero		1


	//   ....[70]....
        /*07a4*/ 	.word	0x0000fe90
        /*07a8*/ 	.word	0x00000002
        /*07ac*/ 	.word	0x00000060
        /*07b0*/ 	.short	0x010a
        /*07b2*/ 	.byte	0x3f
	.zero		1


	//   ....[71]....
        /*07b4*/ 	.word	0x0000fee0
        /*07b8*/ 	.word	0x00000003
        /*07bc*/ 	.word	0x00016860
        /*07c0*/ 	.short	0x010a
        /*07c2*/ 	.byte	0x3f
	.zero		1


	//   ....[72]....
        /*07c4*/ 	.word	0x00010890
        /*07c8*/ 	.word	0x00000009
        /*07cc*/ 	.word	0x00016820
        /*07d0*/ 	.short	0x010a
        /*07d2*/ 	.byte	0x3f
	.zero		1


	//   ....[73]....
        /*07d4*/ 	.word	0x00010a30
        /*07d8*/ 	.word	0x00000007
        /*07dc*/ 	.word	0x00000000
        /*07e0*/ 	.short	0x010a
        /*07e2*/ 	.byte	0x3f
	.zero		1


	//   ....[74]....
        /*07e4*/ 	.word	0x00010a80
        /*07e8*/ 	.word	0x00000003
        /*07ec*/ 	.word	0x00000000
        /*07f0*/ 	.short	0x010a
        /*07f2*/ 	.byte	0x3f
	.zero		1


	//   ....[75]....
        /*07f4*/ 	.word	0x00010ad0
        /*07f8*/ 	.word	0x00000005
        /*07fc*/ 	.word	0x00000000
        /*0800*/ 	.short	0x010a
        /*0802*/ 	.byte	0x3f
	.zero		1


	//----- nvinfo : EIATTR_NUM_MBARRIERS
	.align		4
.L_295:
        /*0804*/ 	.byte	0x03, 0x38
        /*0806*/ 	.short	0x0016


	//----- nvinfo : EIATTR_EXIT_INSTR_OFFSETS
	.align		4
        /*0808*/ 	.byte	0x04, 0x1c
        /*080a*/ 	.short	(.L_297 - .L_296)


	//   ....[0]....
.L_296:
        /*080c*/ 	.word	0x00000ab0


	//   ....[1]....
        /*0810*/ 	.word	0x0000b560


	//   ....[2]....
        /*0814*/ 	.word	0x0000b5c0


	//   ....[3]....
        /*0818*/ 	.word	0x0000f870


	//----- nvinfo : EIATTR_MAX_THREADS
	.align		4
.L_297:
        /*081c*/ 	.byte	0x04, 0x05
        /*081e*/ 	.short	(.L_299 - .L_298)
.L_298:
        /*0820*/ 	.word	0x00000200
        /*0824*/ 	.word	0x00000001
        /*0828*/ 	.word	0x00000001


	//----- nvinfo : EIATTR_CRS_STACK_SIZE
	.align		4
.L_299:
        /*082c*/ 	.byte	0x04, 0x1e
        /*082e*/ 	.short	(.L_301 - .L_300)
.L_300:
        /*0830*/ 	.word	0x00000000


	//----- nvinfo : EIATTR_CBANK_PARAM_SIZE
	.align		4
.L_301:
        /*0834*/ 	.byte	0x03, 0x19
        /*0836*/ 	.short	0x0a70


	//----- nvinfo : EIATTR_PARAM_CBANK
	.align		4
        /*0838*/ 	.byte	0x04, 0x0a
        /*083a*/ 	.short	(.L_303 - .L_302)
	.align		4
.L_302:
        /*083c*/ 	.word	index@(.nv.constant0._ZN7cutlass13device_kernelIN5flash11enable_sm90INS1_16FlashAttnFwdSm90INS1_25CollectiveMainloopFwdSm90ILi2EN4cute5tupleIJNS5_1CILi1EEES8_S8_EEENS6_IJNS7_ILi192EEENS7_ILi128EEENS7_ILi64EEEEEELi64ENS_10bfloat16_tEfNS_4arch4Sm90ELb1ELb0ELb1ELb1ELb0ELb0ELb0ELb1ELb1ELb0ELb0ELb0EEENS1_21CollectiveEpilogueFwdINS6_IJSA_SC_SB_EEES9_SE_SG_Li384ELb1ELb0ELb0ELb0EEENS1_36VarlenDynamicPersistentTileSchedulerILi192ELi128ELi384ELi32ELb0ELb0ELb1ELb1ELb1ELb1EEEEEEEEEvNT_6ParamsE)
        /*0840*/ 	.short	0x0210
        /*0842*/ 	.short	0x0a70


	//----- nvinfo : EIATTR_SW_WAR
	.align		4
.L_303:
        /*0844*/ 	.byte	0x04, 0x36
        /*0846*/ 	.short	(.L_305 - .L_304)
.L_304:
        /*0848*/ 	.word	0x00000008
.L_305:


//--------------------- .nv.info._ZN7cutlass13device_kernelIN5flash11enable_sm90INS1_16FlashAttnFwdSm90INS1_25CollectiveMainloopFwdSm90ILi2EN4cute5tupleIJNS5_1CILi1EEES8_S8_EEENS6_IJNS7_ILi192EEENS7_ILi128EEENS7_ILi64EEEEEELi64ENS_10bfloat16_tEfNS_4arch4Sm90ELb1ELb0ELb1ELb1ELb0ELb1ELb0ELb1ELb1ELb0ELb0ELb0EEENS1_21CollectiveEpilogueFwdINS6_IJSA_SC_SB_EEES9_SE_SG_Li384ELb1ELb0ELb0ELb0EEENS1_36VarlenDynamicPersistentTileSchedulerILi192ELi128ELi384ELi32ELb0ELb0ELb1ELb1ELb1ELb1EEEEEEEEEvNT_6ParamsE --------------------------
	.section	.nv.info._ZN7cutlass13device_kernelIN5flash11enable_sm90INS1_16FlashAttnFwdSm90INS1_25CollectiveMainloopFwdSm90ILi2EN4cute5tupleIJNS5_1CILi1EEES8_S8_EEENS6_IJNS7_ILi192EEENS7_ILi128EEENS7_ILi64EEEEEELi64ENS_10bfloat16_tEfNS_4arch4Sm90ELb1ELb0ELb1ELb1ELb0ELb1ELb0ELb1ELb1ELb0ELb0ELb0EEENS1_21CollectiveEpilogueFwdINS6_IJSA_SC_SB_EEES9_SE_SG_Li384ELb1ELb0ELb0ELb0EEENS1_36VarlenDynamicPersistentTileSchedulerILi192ELi128ELi384ELi32ELb0ELb0ELb1ELb1ELb1ELb1EEEEEEEEEvNT_6ParamsE,"",@"SHT_CUDA_INFO"
	.sectionflags	@""
	.align	4


	//----- nvinfo : EIATTR_CUDA_API_VERSION
	.align		4
        /*0000*/ 	.byte	0x04, 0x37
        /*0002*/ 	.short	(.L_307 - .L_306)
.L_306:
        /*0004*/ 	.word	0x00000082


	//----- nvinfo : EIATTR_KPARAM_INFO
	.align		4
.L_307:
        /*0008*/ 	.byte	0x04, 0x17
        /*000a*/ 	.short	(.L_309 - .L_308)
.L_308:
        /*000c*/ 	.word	0x00000000
        /*0010*/ 	.short	0x0000
        /*0012*/ 	.short	0x0070
        /*0014*/ 	.byte	0x00, 0xf0, 0x01, 0x28


	//----- nvinfo : EIATTR_SPARSE_MMA_MASK
	.align		4
.L_309:
        /*0018*/ 	.byte	0x03, 0x50
        /*001a*/ 	.short	0x0000


	//----- nvinfo : EIATTR_MAXREG_COUNT
	.align		4
        /*001c*/ 	.byte	0x03, 0x1b
        /*001e*/ 	.short	0x0080


	//----- nvinfo : EIATTR_NUM_BARRIERS
	.align		4
        /*0020*/ 	.byte	0x02, 0x4c
        /*0022*/ 	.byte	0x10
	.zero		1


	//----- nvinfo : EIATTR_EXTERNS
	.align		4
        /*0024*/ 	.byte	0x04, 0x0f
        /*0026*/ 	.short	(.L_311 - .L_310)


	//   ....[0]....
	.align		4
.L_310:
        /*0028*/ 	.word	index@(__assertfail)


	//----- nvinfo : EIATTR_ANNOTATIONS
	.align		4
.L_311:
        /*002c*/ 	.byte	0x04, 0x55
        /*002e*/ 	.short	(.L_313 - .L_312)


	//   ....[0]....
.L_312:
        /* <DEDUP_REMOVED lines=43> */


	//----- nvinfo : EIATTR_MERCURY_ISA_VERSION
	.align		4
.L_313:
        /*02c8*/ 	.byte	0x03, 0x5f
        /*02ca*/ 	.short	0x0101


	//----- nvinfo : EIATTR_UNUSED_LOAD_BYTE_OFFSET
	.align		4
        /*02cc*/ 	.byte	0x04, 0x44
        /*02ce*/ 	.short	(.L_315 - .L_314)


	//   ....[0]....
.L_314:
        /*02d0*/ 	.word	0x00000b00
        /*02d4*/ 	.word	0x0000fff0


	//   ....[1]....
        /*02d8*/ 	.word	0x00011d50
        /*02dc*/ 	.word	0x0000fff0


	//----- nvinfo : EIATTR_INT_WARP_WIDE_INSTR_OFFSETS
	.align		4
.L_315:
        /*02e0*/ 	.byte	0x04, 0x31
        /*02e2*/ 	.short	(.L_317 - .L_316)


	//   ....[0]....
.L_316:
        /*02e4*/ 	.word	0x000001b0


	//   ....[1]....
        /*02e8*/ 	.word	0x00000250


	//   ....[2]....
        /*02ec*/ 	.word	0x000002c0


	//   ....[3]....
        /*02f0*/ 	.word	0x000152e0


	//   ....[4]....
        /*02f4*/ 	.word	0x00015370


	//   ....[5]....
        /*02f8*/ 	.word	0x000157c0


	//   ....[6]....
        /*02fc*/ 	.word	0x000157f0


	//   ....[7]....
        /*0300*/ 	.word	0x00017220


	//   ....[8]....
        /*0304*/ 	.word	0x000172b0


	//----- nvinfo : EIATTR_COOP_GROUP_MASK_REGIDS
	.align		4
.L_317:
        /*0308*/ 	.byte	0x04, 0x29
        /*030a*/ 	.short	(.L_319 - .L_318)


	//   ....[0]....
.L_318:
        /*030c*/ 	.word	0xffffffff


	//   ....[1]....
        /*0310*/ 	.word	0xffffffff


	//   ....[2]....
        /*0314*/ 	.word	0xffffffff


	//   ....[3]....
        /*0318*/ 	.word	0xffffffff


	//   ....[4]....
        /*031c*/ 	.word	0xffffffff


	//   ....[5]....
        /*0320*/ 	.word	0xffffffff


	//   ....[6]....
        /*0324*/ 	.word	0xffffffff


	//   ....[7]....
        /*0328*/ 	.word	0xffffffff


	//   ....[8]....
        /*032c*/ 	.word	0xffffffff


	//   ....[9]....
        /*0330*/ 	.word	0xffffffff


	//   ....[10]....
        /*0334*/ 	.word	0xffffffff


	//   ....[11]....
        /*0338*/ 	.word	0xffffffff


	//   ....[12]....
        /*033c*/ 	.word	0xffffffff


	//   ....[13]....
        /*0340*/ 	.word	0xffffffff


	//   ....[14]....
        /*0344*/ 	.word	0xffffffff


	//   ....[15]....
        /*0348*/ 	.word	0xffffffff


	//   ....[16]....
        /*034c*/ 	.word	0xffffffff


	//   ....[17]....
        /*0350*/ 	.word	0xffffffff


	//   ....[18]....
        /*0354*/ 	.word	0xffffffff


	//   ....[19]....
        /*0358*/ 	.word	0xffffffff


	//   ....[20]....
        /*035c*/ 	.word	0xffffffff


	//   ....[21]....
        /*0360*/ 	.word	0xffffffff


	//   ....[22]....
        /*0364*/ 	.word	0xffffffff


	//   ....[23]....
        /*0368*/ 	.word	0xffffffff


	//   ....[24]....
        /*036c*/ 	.word	0xffffffff


	//   ....[25]....
        /*0370*/ 	.word	0xffffffff


	//   ....[26]....
        /*0374*/ 	.word	0xffffffff


	//   ....[27]....
        /*0378*/ 	.word	0xffffffff


	//   ....[28]....
        /*037c*/ 	.word	0xffffffff


	//   ....[29]....
        /*0380*/ 	.word	0xffffffff


	//   ....[30]....
        /*0384*/ 	.word	0xffffffff


	//   ....[31]....
        /*0388*/ 	.word	0xffffffff


	//   ....[32]....
        /*038c*/ 	.word	0xffffffff


	//   ....[33]....
        /*0390*/ 	.word	0xffffffff


	//   ....[34]....
        /*0394*/ 	.word	0xffffffff


	//   ....[35]....
        /*0398*/ 	.word	0xffffffff


	//   ....[36]....
        /*039c*/ 	.word	0xffffffff


	//   ....[37]....
        /*03a0*/ 	.word	0xffffffff


	//   ....[38]....
        /*03a4*/ 	.word	0xffffffff


	//   ....[39]....
        /*03a8*/ 	.word	0xffffffff


	//   ....[40]....
        /*03ac*/ 	.word	0xffffffff


	//   ....[41]....
        /*03b0*/ 	.word	0xffffffff


	//   ....[42]....
        /*03b4*/ 	.word	0xffffffff


	//   ....[43]....
        /*03b8*/ 	.word	0xffffffff


	//   ....[44]....
        /*03bc*/ 	.word	0xffffffff


	//   ....[45]....
        /*03c0*/ 	.word	0xffffffff


	//   ....[46]....
        /*03c4*/ 	.word	0xffffffff


	//   ....[47]....
        /*03c8*/ 	.word	0xffffffff


	//   ....[48]....
        /*03cc*/ 	.word	0xffffffff


	//   ....[49]....
        /*03d0*/ 	.word	0xffffffff


	//   ....[50]....
        /*03d4*/ 	.word	0xffffffff


	//   ....[51]....
        /*03d8*/ 	.word	0xffffffff


	//   ....[52]....
        /*03dc*/ 	.word	0xffffffff


	//   ....[53]....
        /*03e0*/ 	.word	0xffffffff


	//   ....[54]....
        /*03e4*/ 	.word	0xffffffff


	//   ....[55]....
        /*03e8*/ 	.word	0xffffffff


	//   ....[56]....
        /*03ec*/ 	.word	0xffffffff


	//   ....[57]....
        /*03f0*/ 	.word	0xffffffff


	//   ....[58]....
        /*03f4*/ 	.word	0x0500000f


	//   ....[59]....
        /*03f8*/ 	.word	0x0500000f


	//   ....[60]....
        /*03fc*/ 	.word	0x0500000f


	//   ....[61]....
        /*0400*/ 	.word	0x0500000f


	//   ....[62]....
        /*0404*/ 	.word	0x0500000f


	//   ....[63]....
        /*0408*/ 	.word	0x0500000f


	//   ....[64]....
        /*040c*/ 	.word	0x0500000f


	//   ....[65]....
        /*0410*/ 	.word	0x0500000f


	//   ....[66]....
        /*0414*/ 	.word	0x0500000f


	//   ....[67]....
        /*0418*/ 	.word	0x0500000f


	//   ....[68]....
        /*041c*/ 	.word	0x0500000f


	//   ....[69]....
        /*0420*/ 	.word	0x0500000f


	//   ....[70]....
        /*0424*/ 	.word	0x0500000f


	//   ....[71]....
        /*0428*/ 	.word	0x0500000f


	//   ....[72]....
        /*042c*/ 	.word	0x0500000f


	//   ....[73]....
        /*0430*/ 	.word	0x0500000f


	//   ....[74]....
        /*0434*/ 	.word	0x0500000f


	//   ....[75]....
        /*0438*/ 	.word	0x0500000f


	//   ....[76]....
        /*043c*/ 	.word	0x0500000f


	//   ....[77]....
        /*0440*/ 	.word	0x0500000f


	//   ....[78]....
        /*0444*/ 	.word	0x0500000f


	//   ....[79]....
        /*0448*/ 	.word	0x0500000f


	//   ....[80]....
        /*044c*/ 	.word	0x0500000f


	//   ....[81]....
        /*0450*/ 	.word	0x0500000f


	//   ....[82]....
        /*0454*/ 	.word	0x0500000f


	//   ....[83]....
        /*0458*/ 	.word	0x0500000f


	//   ....[84]....
        /*045c*/ 	.word	0x0500000f


	//   ....[85]....
        /*0460*/ 	.word	0x0500000f


	//   ....[86]....
        /*0464*/ 	.word	0x0500000f


	//   ....[87]....
        /*0468*/ 	.word	0x0500000f


	//   ....[88]....
        /*046c*/ 	.word	0x0500000f


	//   ....[89]....
        /*0470*/ 	.word	0x0500000f


	//   ....[90]....
        /*0474*/ 	.word	0x0500000f


	//   ....[91]....
        /*0478*/ 	.word	0x0500000f


	//   ....[92]....
        /*047c*/ 	.word	0x0500000f


	//   ....[93]....
        /*0480*/ 	.word	0x0500000f


	//   ....[94]....
        /*0484*/ 	.word	0x0500000f


	//----- nvinfo : EIATTR_COOP_GROUP_INSTR_OFFSETS
	.align		4
.L_319:
        /*0488*/ 	.byte	0x04, 0x28
        /*048a*/ 	.short	(.L_321 - .L_320)


	//   ....[0]....
.L_320:
        /*048c*/ 	.word	0x00000060


	//   ....[1]....
        /*0490*/ 	.word	0x000001c0


	//   ....[2]....
        /*0494*/ 	.word	0x00000270


	//   ....[3]....
        /*0498*/ 	.word	0x00000430


	//   ....[4]....
        /*049c*/ 	.word	0x00000590


	//   ....[5]....
        /*04a0*/ 	.word	0x000006b0


	//   ....[6]....
        /*04a4*/ 	.word	0x00000810


	//   ....[7]....
        /*04a8*/ 	.word	0x00005a90


	//   ....[8]....
        /*04ac*/ 	.word	0x0000a050


	//   ....[9]....
        /*04b0*/ 	.word	0x0000a080


	//   ....[10]....
        /*04b4*/ 	.word	0x0000ab40


	//   ....[11]....
        /*04b8*/ 	.word	0x0000ab80


	//   ....[12]....
        /*04bc*/ 	.word	0x0000d180


	//   ....[13]....
        /*04c0*/ 	.word	0x0000d2c0


	//   ....[14]....
        /*04c4*/ 	.word	0x0000dc30


	//   ....[15]....
        /*04c8*/ 	.word	0x0000dcc0


	//   ....[16]....
        /*04cc*/ 	.word	0x0000fd10


	//   ....[17]....
        /*04d0*/ 	.word	0x0000fd60


	//   ....[18]....
        /*04d4*/ 	.word	0x00010340


	//   ....[19]....
        /*04d8*/ 	.word	0x000103f0


	//   ....[20]....
        /*04dc*/ 	.word	0x00011530


	//   ....[21]....
        /*04e0*/ 	.word	0x00011860


	//   ....[22]....
        /*04e4*/ 	.word	0x00011900


	//   ....[23]....
        /*04e8*/ 	.word	0x00011910


	//   ....[24]....
        /*04ec*/ 	.word	0x00013570


	//   ....[25]....
        /*04f0*/ 	.word	0x00013710


	//   ....[26]....
        /*04f4*/ 	.word	0x00013740


	//   ....[27]....
        /*04f8*/ 	.word	0x00013770


	//   ....[28]....
        /*04fc*/ 	.word	0x000137b0


	//   ....[29]....
        /*0500*/ 	.word	0x00013800


	//   ....[30]....
        /*0504*/ 	.word	0x00013860


	//   ....[31]....
        /*0508*/ 	.word	0x00013a20


	//   ....[32]....
        /*050c*/ 	.word	0x00013a80


	//   ....[33]....
        /*0510*/ 	.word	0x00013ac0


	//   ....[34]....
        /*0514*/ 	.word	0x00013b00


	//   ....[35]....
        /*0518*/ 	.word	0x00013b30


	//   ....[36]....
        /*051c*/ 	.word	0x00013b60


	//   ....[37]....
        /*0520*/ 	.word	0x00013c00


	//   ....[38]....
        /*0524*/ 	.word	0x00013c60


	//   ....[39]....
        /*0528*/ 	.word	0x00013d00


	//   ....[40]....
        /*052c*/ 	.word	0x00017570


	//   ....[41]....
        /*0530*/ 	.word	0x00017580


	//   ....[42]....
        /*0534*/ 	.word	0x00017670


	//   ....[43]....
        /*0538*/ 	.word	0x000176d0


	//   ....[44]....
        /*053c*/ 	.word	0x00017710


	//   ....[45]....
        /*0540*/ 	.word	0x00017750


	//   ....[46]....
        /*0544*/ 	.word	0x00017780


	//   ....[47]....
        /*0548*/ 	.word	0x000177b0


	//   ....[48]....
        /*054c*/ 	.word	0x00017920


	//   ....[49]....
        /*0550*/ 	.word	0x00017980


	//   ....[50]....
        /*0554*/ 	.word	0x000179c0


	//   ....[51]....
        /*0558*/ 	.word	0x00017a00


	//   ....[52]....
        /*055c*/ 	.word	0x00017a30


	//   ....[53]....
        /*0560*/ 	.word	0x00017a60


	//   ....[54]....
        /*0564*/ 	.word	0x00017b20


	//   ....[55]....
        /*0568*/ 	.word	0x00017b40


	//   ....[56]....
        /*056c*/ 	.word	0x00017bb0


	//   ....[57]....
        /*0570*/ 	.word	0x00018220


	//   ....[58]....
        /*0574*/ 	.word	0x00018620


	//   ....[59]....
        /*0578*/ 	.word	0x000186d0


	//   ....[60]....
        /*057c*/ 	.word	0x00018770


	//   ....[61]....
        /*0580*/ 	.word	0x00018810


	//   ....[62]....
        /*0584*/ 	.word	0x000188b0


	//   ....[63]....
        /*0588*/ 	.word	0x00018950


	//   ....[64]....
        /*058c*/ 	.word	0x000189f0


	//   ....[65]....
        /*0590*/ 	.word	0x00018a90


	//   ....[66]....
        /*0594*/ 	.word	0x00018b30


	//   ....[67]....
        /*0598*/ 	.word	0x00018c20


	//   ....[68]....
        /*059c*/ 	.word	0x00018cc0


	//   ....[69]....
        /*05a0*/ 	.word	0x00018d60


	//   ....[70]....
        /*05a4*/ 	.word	0x00018e00


	//   ....[71]....
        /*05a8*/ 	.word	0x00018ea0


	//   ....[72]....
        /*05ac*/ 	.word	0x00018f40


	//   ....[73]....
        /*05b0*/ 	.word	0x00018fe0


	//   ....[74]....
        /*05b4*/ 	.word	0x00019080


	//   ....[75]....
        /*05b8*/ 	.word	0x00019380


	//   ....[76]....
        /*05bc*/ 	.word	0x00019660


	//   ....[77]....
        /*05c0*/ 	.word	0x00019a50


	//   ....[78]....
        /*05c4*/ 	.word	0x00019ae0


	//   ....[79]....
        /*05c8*/ 	.word	0x00019b80


	//   ....[80]....
        /*05cc*/ 	.word	0x00019c30


	//   ....[81]....
        /*05d0*/ 	.word	0x00019cb0


	//   ....[82]....
        /*05d4*/ 	.word	0x00019d30


	//   ....[83]....
        /*05d8*/ 	.word	0x00019db0


	//   ....[84]....
        /*05dc*/ 	.word	0x00019e30


	//   ....[85]....
        /*05e0*/ 	.word	0x00019ec0


	//   ....[86]....
        /*05e4*/ 	.word	0x00019f70


	//   ....[87]....
        /*05e8*/ 	.word	0x00019ff0


	//   ....[88]....
        /*05ec*/ 	.word	0x0001a070


	//   ....[89]....
        /*05f0*/ 	.word	0x0001a0f0


	//   ....[90]....
        /*05f4*/ 	.word	0x0001a170


	//   ....[91]....
        /*05f8*/ 	.word	0x0001a1e0


	//   ....[92]....
        /*05fc*/ 	.word	0x0001a280


	//   ....[93]....
        /*0600*/ 	.word	0x0001a310


	//   ....[94]....
        /*0604*/ 	.word	0x0001a430


	//----- nvinfo : EIATTR_REG_RECONFIG
	.align		4
.L_321:
        /*0608*/ 	.byte	0x01, 0x54
	.zero		2


	//----- nvinfo : EIATTR_SYSCALL_OFFSETS
	.align		4
        /*060c*/ 	.byte	0x04, 0x46
        /*060e*/ 	.short	(.L_323 - .L_322)


	//   ....[0]....
.L_322:
        /*0610*/ 	.word	0x00001820


	//   ....[1]....
        /*0614*/ 	.word	0x00001970


	//   ....[2]....
        /*0618*/ 	.word	0x00005c70


	//   ....[3]....
        /*061c*/ 	.word	0x00006150


	//   ....[4]....
        /*0620*/ 	.word	0x000154f0


	//   ....[5]....
        /*0624*/ 	.word	0x00015620


	//   ....[6]....
        /*0628*/ 	.word	0x00015720


	//----- nvinfo : EIATTR_MBARRIER_INSTR_OFFSETS
	.align		4
.L_323:
        /*062c*/ 	.byte	0x04, 0x39
        /*062e*/ 	.short	(.L_325 - .L_324)


	//   ....[0]....
.L_324:
        /*0630*/ 	.word	0x000002e0
        /*0634*/ 	.word	0x000000ff
        /*0638*/ 	.word	0x00016800
        /*063c*/ 	.short	0x0100
        /*063e*/ 	.byte	0x08
	.zero		1


	//   ....[1]....
        /*0640*/ 	.word	0x000002f0
        /*0644*/ 	.word	0x000000ff
        /*0648*/ 	.word	0x00016820
        /*064c*/ 	.short	0x0100
        /*064e*/ 	.byte	0x08
	.zero		1


	//   ....[2]....
        /*0650*/ 	.word	0x000003e0
        /*0654*/ 	.word	0x000000ff
        /*0658*/ 	.word	0x00016830
        /*065c*/ 	.short	0x0100
        /*065e*/ 	.byte	0x08
	.zero		1


	//   ....[3]....
        /*0660*/ 	.word	0x000003f0
        /*0664*/ 	.word	0x000000ff
        /*0668*/ 	.word	0x00016840
        /*066c*/ 	.short	0x0100
        /*066e*/ 	.byte	0x08
	.zero		1


	//   ....[4]....
        /*0670*/ 	.word	0x00000400
        /*0674*/ 	.word	0x000000ff
        /*0678*/ 	.word	0x00016838
        /*067c*/ 	.short	0x0100
        /*067e*/ 	.byte	0x08
	.zero		1


	//   ....[5]....
        /*0680*/ 	.word	0x00000410
        /*0684*/ 	.word	0x000000ff
        /*0688*/ 	.word	0x00016848
        /*068c*/ 	.short	0x0100
        /*068e*/ 	.byte	0x08
	.zero		1


	//   ....[6]....
        /*0690*/ 	.word	0x00000540
        /*0694*/ 	.word	0x000000ff
        /*0698*/ 	.word	0x00016850
        /*069c*/ 	.short	0x0100
        /*069e*/ 	.byte	0x08
	.zero		1


	//   ....[7]....
        /*06a0*/ 	.word	0x00000550
        /*06a4*/ 	.word	0x000000ff
        /*06a8*/ 	.word	0x00016860
        /*06ac*/ 	.short	0x0100
        /*06ae*/ 	.byte	0x08
	.zero		1


	//   ....[8]....
        /*06b0*/ 	.word	0x00000560
        /*06b4*/ 	.word	0x000000ff
        /*06b8*/ 	.word	0x00016858
        /*06bc*/ 	.short	0x0100
        /*06be*/ 	.byte	0x08
	.zero		1


	//   ....[9]....
        /*06c0*/ 	.word	0x00000570
        /*06c4*/ 	.word	0x000000ff
        /*06c8*/ 	.word	0x00016868
        /*06cc*/ 	.short	0x0100
        /*06ce*/ 	.byte	0x08
	.zero		1


	//   ....[10]....
        /*06d0*/ 	.word	0x00000660
        /*06d4*/ 	.word	0x000000ff
        /*06d8*/ 	.word	0x00016870
        /*06dc*/ 	.short	0x0100
        /*06de*/ 	.byte	0x06
	.zero		1


	//   ....[11]....
        /*06e0*/ 	.word	0x00000670
        /*06e4*/ 	.word	0x000000ff
        /*06e8*/ 	.word	0x00016880
        /*06ec*/ 	.short	0x0100
        /*06ee*/ 	.byte	0x06
	.zero		1


	//   ....[12]....
        /*06f0*/ 	.word	0x00000680
        /*06f4*/ 	.word	0x000000ff
        /*06f8*/ 	.word	0x00016878
        /*06fc*/ 	.short	0x0100
        /*06fe*/ 	.byte	0x06
	.zero		1


	//   ....[13]....
        /*0700*/ 	.word	0x00000690
        /*0704*/ 	.word	0x000000ff
        /*0708*/ 	.word	0x00016888
        /*070c*/ 	.short	0x0100
        /*070e*/ 	.byte	0x06
	.zero		1


	//   ....[14]....
        /*0710*/ 	.word	0x000007c0
        /*0714*/ 	.word	0x000000ff
        /*0718*/ 	.word	0x00016890
        /*071c*/ 	.short	0x0100
        /*071e*/ 	.byte	0x08
	.zero		1


	//   ....[15]....
        /*0720*/ 	.word	0x000007d0
        /*0724*/ 	.word	0x000000ff
        /*0728*/ 	.word	0x000168a0
        /*072c*/ 	.short	0x0100
        /*072e*/ 	.byte	0x08
	.zero		1


	//   ....[16]....
        /*0730*/ 	.word	0x000007e0
        /*0734*/ 	.word	0x000000ff
        /*0738*/ 	.word	0x00016898
        /*073c*/ 	.short	0x0100
        /*073e*/ 	.byte	0x08
	.zero		1


	//   ....[17]....
        /*0740*/ 	.word	0x000007f0
        /*0744*/ 	.word	0x000000ff
        /*0748*/ 	.word	0x000168a8
        /*074c*/ 	.short	0x0100
        /*074e*/ 	.byte	0x08
	.zero		1


	//   ....[18]....
        /*0750*/ 	.word	0x00000920
        /*0754*/ 	.word	0x000000ff
        /*0758*/ 	.word	0x000168b0
        /*075c*/ 	.short	0x0100
        /*075e*/ 	.byte	0x08
	.zero		1


	//   ....[19]....
        /*0760*/ 	.word	0x00000930
        /*0764*/ 	.word	0x000000ff
        /*0768*/ 	.word	0x000168c0
        /*076c*/ 	.short	0x0100
        /*076e*/ 	.byte	0x08
	.zero		1


	//   ....[20]....
        /*0770*/ 	.word	0x00000940
        /*0774*/ 	.word	0x000000ff
        /*0778*/ 	.word	0x000168b8
        /*077c*/ 	.short	0x0100
        /*077e*/ 	.byte	0x08
	.zero		1


	//   ....[21]....
        /*0780*/ 	.word	0x00000950
        /*0784*/ 	.word	0x000000ff
        /*0788*/ 	.word	0x000168c8
        /*078c*/ 	.short	0x0100
        /*078e*/ 	.byte	0x08
	.zero		1


	//   ....[22]....
        /*0790*/ 	.word	0x00002c60
        /*0794*/ 	.word	0x0000004e
        /*0798*/ 	.word	0x00016890
        /*079c*/ 	.short	0x010a
        /*079e*/ 	.byte	0x3f
	.zero		1


	//   ....[23]....
        /*07a0*/ 	.word	0x00003ff0
        /*07a4*/ 	.word	0x0000004e
        /*07a8*/ 	.word	0x00016890
        /*07ac*/ 	.short	0x010a
        /*07ae*/ 	.byte	0x3f
	.zero		1


	//   ....[24]....
        /*07b0*/ 	.word	0x00005190
        /*07b4*/ 	.word	0x0000004e
        /*07b8*/ 	.word	0x00016890
        /*07bc*/ 	.short	0x010a
        /*07be*/ 	.byte	0x3f
	.zero		1


	//   ....[25]....
        /*07c0*/ 	.word	0x000053b0
        /*07c4*/ 	.word	0x0000000c
        /*07c8*/ 	.word	0x00000000
        /*07cc*/ 	.short	0x0101
        /*07ce*/ 	.byte	0x3f
	.zero		1


	//   ....[26]....
        /*07d0*/ 	.word	0x000053f0
        /*07d4*/ 	.word	0x0000004e
        /*07d8*/ 	.word	0x000168b0
        /*07dc*/ 	.short	0x010a
        /*07de*/ 	.byte	0x3f
	.zero		1


	//   ....[27]....
        /*07e0*/ 	.word	0x000057d0
        /*07e4*/ 	.word	0x0000004e
        /*07e8*/ 	.word	0x00000000
        /*07ec*/ 	.short	0x0101
        /*07ee*/ 	.byte	0x3f
	.zero		1


	//   ....[28]....
        /*07f0*/ 	.word	0x00005d10
        /*07f4*/ 	.word	0x00000002
        /*07f8*/ 	.word	0x00016800
        /*07fc*/ 	.short	0x010a
        /*07fe*/ 	.byte	0x3f
	.zero		1


	//   ....[29]....
        /*0800*/ 	.word	0x00005d60
        /*0804*/ 	.word	0x00000002
        /*0808*/ 	.word	0x00016800
        /*080c*/ 	.short	0x010a
        /*080e*/ 	.byte	0x3f
	.zero		1


	//   ....[30]....
        /*0810*/ 	.word	0x00006a90
        /*0814*/ 	.word	0x00000002
        /*0818*/ 	.word	0x00016800
        /*081c*/ 	.short	0x010a
        /*081e*/ 	.byte	0x3f
	.zero		1


	//   ....[31]....
        /*0820*/ 	.word	0x00008030
        /*0824*/ 	.word	0x00000002
        /*0828*/ 	.word	0x00016800
        /*082c*/ 	.short	0x010a
        /*082e*/ 	.byte	0x3f
	.zero		1


	//   ....[32]....
        /*0830*/ 	.word	0x00009140
        /*0834*/ 	.word	0x00000000
        /*0838*/ 	.word	0x00016830
        /*083c*/ 	.short	0x010a
        /*083e*/ 	.byte	0x3f
	.zero		1


	//   ....[33]....
        /*0840*/ 	.word	0x000091f0
        /*0844*/ 	.word	0x00000000
        /*0848*/ 	.word	0x00016830
        /*084c*/ 	.short	0x010a
        /*084e*/ 	.byte	0x3f
	.zero		1


	//   ....[34]....
        /*0850*/ 	.word	0x0000b0f0
        /*0854*/ 	.word	0x00000000
        /*0858*/ 	.word	0x00000000
        /*085c*/ 	.short	0x0101
        /*085e*/ 	.byte	0x3f
	.zero		1


	//   ....[35]....
        /*0860*/ 	.word	0x0000bd80
        /*0864*/ 	.word	0x0000000b
        /*0868*/ 	.word	0x00016830
        /*086c*/ 	.short	0x010a
        /*086e*/ 	.byte	0x3f
	.zero		1


	//   ....[36]....
        /*0870*/ 	.word	0x0000bdd0
        /*0874*/ 	.word	0x0000000b
        /*0878*/ 	.word	0x00016830
        /*087c*/ 	.short	0x010a
        /*087e*/ 	.byte	0x3f
	.zero		1


	//   ....[37]....
        /*0880*/ 	.word	0x0000c0e0
        /*0884*/ 	.word	0x0000000b
        /*0888*/ 	.word	0x00016850
        /*088c*/ 	.short	0x010a
        /*088e*/ 	.byte	0x3f
	.zero		1


	//   ....[38]....
        /*0890*/ 	.word	0x0000c120
        /*0894*/ 	.word	0x0000000b
        /*0898*/ 	.word	0x00016850
        /*089c*/ 	.short	0x010a
        /*089e*/ 	.byte	0x3f
	.zero		1


	//   ....[39]....
        /*08a0*/ 	.word	0x0000e380
        /*08a4*/ 	.word	0x0000001b
        /*08a8*/ 	.word	0x00000000
        /*08ac*/ 	.short	0x0101
        /*08ae*/ 	.byte	0x3f
	.zero		1


	//   ....[40]....
        /*08b0*/ 	.word	0x0000e440
        /*08b4*/ 	.word	0x00000003
        /*08b8*/ 	.word	0x00000000
        /*08bc*/ 	.short	0x0101
        /*08be*/ 	.byte	0x3f
	.zero		1


	//   ....[41]....
        /*08c0*/ 	.word	0x0000edc0
        /*08c4*/ 	.word	0x0000000b
        /*08c8*/ 	.word	0x00016830
        /*08cc*/ 	.short	0x010a
        /*08ce*/ 	.byte	0x3f
	.zero		1


	//   ....[42]....
        /*08d0*/ 	.word	0x0000ee10
        /*08d4*/ 	.word	0x0000000b
        /*08d8*/ 	.word	0x00016830
        /*08dc*/ 	.short	0x010a
        /*08de*/ 	.byte	0x3f
	.zero		1


	//   ....[43]....
        /*08e0*/ 	.word	0x0000f120
        /*08e4*/ 	.word	0x0000000b
        /*08e8*/ 	.word	0x00016850
        /*08ec*/ 	.short	0x010a
        /*08ee*/ 	.byte	0x3f
	.zero		1


	//   ....[44]....
        /*08f0*/ 	.word	0x0000f160
        /*08f4*/ 	.word	0x0000000b
        /*08f8*/ 	.word	0x00016850
        /*08fc*/ 	.short	0x010a
        /*08fe*/ 	.byte	0x3f
	.zero		1


	//   ....[45]....
        /*0900*/ 	.word	0x00010920
        /*0904*/ 	.word	0x00000024
        /*0908*/ 	.word	0x00000000
        /*090c*/ 	.short	0x0101
        /*090e*/ 	.byte	0x3f
	.zero		1


	//   ....[46]....
        /*0910*/ 	.word	0x00010aa0
        /*0914*/ 	.word	0x0000000f
        /*0918*/ 	.word	0x00000000
        /*091c*/ 	.short	0x0101
        /*091e*/ 	.byte	0x3f
	.zero		1


	//   ....[47]....
        /*0920*/ 	.word	0x00011420
        /*0924*/ 	.word	0x00000009
        /*0928*/ 	.word	0x00016850
        /*092c*/ 	.short	0x010a
        /*092e*/ 	.byte	0x3f
	.zero		1


	//   ....[48]....
        /*0930*/ 	.word	0x00011490
        /*0934*/ 	.word	0x00000009
        /*0938*/ 	.word	0x00016850
        /*093c*/ 	.short	0x010a
        /*093e*/ 	.byte	0x3f
	.zero		1


	//   ....[49]....
        /*0940*/ 	.word	0x00011a60
        /*0944*/ 	.word	0x00000007
        /*0948*/ 	.word	0x00000000
        /*094c*/ 	.short	0x0101
        /*094e*/ 	.byte	0x3f
	.zero		1


	//   ....[50]....
        /*0950*/ 	.word	0x00012800
        /*0954*/ 	.word	0x00000000
        /*0958*/ 	.word	0x00000000
        /*095c*/ 	.short	0x0101
        /*095e*/ 	.byte	0x3f
	.zero		1


	//   ....[51]....
        /*0960*/ 	.word	0x00014a10
        /*0964*/ 	.word	0x00000006
        /*0968*/ 	.word	0x00016820
        /*096c*/ 	.short	0x010a
        /*096e*/ 	.byte	0x3f
	.zero		1


	//   ....[52]....
        /*0970*/ 	.word	0x00014a80
        /*0974*/ 	.word	0x00000005
        /*0978*/ 	.word	0x000168a0
        /*097c*/ 	.short	0x010a
        /*097e*/ 	.byte	0x3f
	.zero		1


	//   ....[53]....
        /*0980*/ 	.word	0x00014c30
        /*0984*/ 	.word	0x00000005
        /*0988*/ 	.word	0x000168c0
        /*098c*/ 	.short	0x010a
        /*098e*/ 	.byte	0x3f
	.zero		1


	//   ....[54]....
        /*0990*/ 	.word	0x00014ea0
        /*0994*/ 	.word	0x0000000a
        /*0998*/ 	.word	0x000168a0
        /*099c*/ 	.short	0x010a
        /*099e*/ 	.byte	0x3f
	.zero		1


	//   ....[55]....
        /*09a0*/ 	.word	0x00015040
        /*09a4*/ 	.word	0x0000000a
        /*09a8*/ 	.word	0x000168c0
        /*09ac*/ 	.short	0x010a
        /*09ae*/ 	.byte	0x3f
	.zero		1


	//   ....[56]....
        /*09b0*/ 	.word	0x00015bd0
        /*09b4*/ 	.word	0x00000005
        /*09b8*/ 	.word	0x00016840
        /*09bc*/ 	.short	0x010a
        /*09be*/ 	.byte	0x3f
	.zero		1


	//   ....[57]....
        /*09c0*/ 	.word	0x00015f20
        /*09c4*/ 	.word	0x0000001b
        /*09c8*/ 	.word	0x00016820
        /*09cc*/ 	.short	0x010a
        /*09ce*/ 	.byte	0x3f
	.zero		1


	//   ....[58]....
        /*09d0*/ 	.word	0x000161f0
        /*09d4*/ 	.word	0x00000003
        /*09d8*/ 	.word	0x00016840
        /*09dc*/ 	.short	0x010a
        /*09de*/ 	.byte	0x3f
	.zero		1


	//   ....[59]....
        /*09e0*/ 	.word	0x000163d0
        /*09e4*/ 	.word	0x00000002
        /*09e8*/ 	.word	0x00000060
        /*09ec*/ 	.short	0x010a
        /*09ee*/ 	.byte	0x3f
	.zero		1


	//   ....[60]....
        /*09f0*/ 	.word	0x00016840
        /*09f4*/ 	.word	0x00000003
        /*09f8*/ 	.word	0x00016840
        /*09fc*/ 	.short	0x010a
        /*09fe*/ 	.byte	0x3f
	.zero		1


	//   ....[61]....
        /*0a00*/ 	.word	0x00016a20
        /*0a04*/ 	.word	0x00000003
        /*0a08*/ 	.word	0x00000060
        /*0a0c*/ 	.short	0x010a
        /*0a0e*/ 	.byte	0x3f
	.zero		1


	//   ....[62]....
        /*0a10*/ 	.word	0x00016de0
        /*0a14*/ 	.word	0x00000002
        /*0a18*/ 	.word	0x00016840
        /*0a1c*/ 	.short	0x010a
        /*0a1e*/ 	.byte	0x3f
	.zero		1


	//   ....[63]....
        /*0a20*/ 	.word	0x00016fd0
        /*0a24*/ 	.word	0x00000002
        /*0a28*/ 	.word	0x00000060
        /*0a2c*/ 	.short	0x010a
        /*0a2e*/ 	.byte	0x3f
	.zero		1


	//   ....[64]....
        /*0a30*/ 	.word	0x00017320
        /*0a34*/ 	.word	0x00000003
        /*0a38*/ 	.word	0x00016860
        /*0a3c*/ 	.short	0x010a
        /*0a3e*/ 	.byte	0x3f
	.zero		1


	//   ....[65]....
        /*0a40*/ 	.word	0x000181a0
        /*0a44*/ 	.word	0x00000009
        /*0a48*/ 	.word	0x00016820
        /*0a4c*/ 	.short	0x010a
        /*0a4e*/ 	.byte	0x3f
	.zero		1


	//   ....[66]....
        /*0a50*/ 	.word	0x00018330
        /*0a54*/ 	.word	0x00000007
        /*0a58*/ 	.word	0x00000000
        /*0a5c*/ 	.short	0x010a
        /*0a5e*/ 	.byte	0x3f
	.zero		1


	//   ....[67]....
        /*0a60*/ 	.word	0x000183a0
        /*0a64*/ 	.word	0x00000003
        /*0a68*/ 	.word	0x00000000
        /*0a6c*/ 	.short	0x010a
        /*0a6e*/ 	.byte	0x3f
	.zero		1


	//   ....[68]....
        /*0a70*/ 	.word	0x00018400
        /*0a74*/ 	.word	0x00000005
        /*0a78*/ 	.word	0x00000000
        /*0a7c*/ 	.short	0x010a
        /*0a7e*/ 	.byte	0x3f
	.zero		1


	//   ....[69]....
        /*0a80*/ 	.word	0x00018430
        /*0a84*/ 	.word	0x00000003
        /*0a88*/ 	.word	0x00000000
        /*0a8c*/ 	.short	0x010a
        /*0a8e*/ 	.byte	0x3f
	.zero		1


	//   ....[70]....
        /*0a90*/ 	.word	0x00018490
        /*0a94*/ 	.word	0x0000004e
        /*0a98*/ 	.word	0x00016890
        /*0a9c*/ 	.short	0x010a
        /*0a9e*/ 	.byte	0x3f
	.zero		1


	//   ....[71]....
        /*0aa0*/ 	.word	0x000184e0
        /*0aa4*/ 	.word	0x0000004e
        /*0aa8*/ 	.word	0x00016890
        /*0aac*/ 	.short	0x010a
        /*0aae*/ 	.byte	0x3f
	.zero		1


	//   ....[72]....
        /*0ab0*/ 	.word	0x00018530
        /*0ab4*/ 	.word	0x0000004e
        /*0ab8*/ 	.word	0x00016890
        /*0abc*/ 	.short	0x010a
        /*0abe*/ 	.byte	0x3f
	.zero		1


	//   ....[73]....
        /*0ac0*/ 	.word	0x00018580
        /*0ac4*/ 	.word	0x0000004e
        /*0ac8*/ 	.word	0x000168b0
        /*0acc*/ 	.short	0x010a
        /*0ace*/ 	.byte	0x3f
	.zero		1


	//   ....[74]....
        /*0ad0*/ 	.word	0x00018b70
        /*0ad4*/ 	.word	0x00000002
        /*0ad8*/ 	.word	0x00016800
        /*0adc*/ 	.short	0x010a
        /*0ade*/ 	.byte	0x3f
	.zero		1


	//   ....[75]....
        /*0ae0*/ 	.word	0x000190c0
        /*0ae4*/ 	.word	0x00000002
        /*0ae8*/ 	.word	0x00016800
        /*0aec*/ 	.short	0x010a
        /*0aee*/ 	.byte	0x3f
	.zero		1


	//   ....[76]....
        /*0af0*/ 	.word	0x00019110
        /*0af4*/ 	.word	0x00000000
        /*0af8*/ 	.word	0x00016830
        /*0afc*/ 	.short	0x010a
        /*0afe*/ 	.byte	0x3f
	.zero		1


	//   ....[77]....
        /*0b00*/ 	.word	0x00019160
        /*0b04*/ 	.word	0x0000000b
        /*0b08*/ 	.word	0x00016830
        /*0b0c*/ 	.short	0x010a
        /*0b0e*/ 	.byte	0x3f
	.zero		1


	//   ....[78]....
        /*0b10*/ 	.word	0x000191b0
        /*0b14*/ 	.word	0x0000000b
        /*0b18*/ 	.word	0x00016850
        /*0b1c*/ 	.short	0x010a
        /*0b1e*/ 	.byte	0x3f
	.zero		1


	//   ....[79]....
        /*0b20*/ 	.word	0x00019200
        /*0b24*/ 	.word	0x0000000b
        /*0b28*/ 	.word	0x00016830
        /*0b2c*/ 	.short	0x010a
        /*0b2e*/ 	.byte	0x3f
	.zero		1


	//   ....[80]....
        /*0b30*/ 	.word	0x00019250
        /*0b34*/ 	.word	0x0000000b
        /*0b38*/ 	.word	0x00016850
        /*0b3c*/ 	.short	0x010a
        /*0b3e*/ 	.byte	0x3f
	.zero		1


	//   ....[81]....
        /*0b40*/ 	.word	0x000192a0
        /*0b44*/ 	.word	0x00000009
        /*0b48*/ 	.word	0x00016850
        /*0b4c*/ 	.short	0x010a
        /*0b4e*/ 	.byte	0x3f
	.zero		1


	//   ....[82]....
        /*0b50*/ 	.word	0x00019440
        /*0b54*/ 	.word	0x00000006
        /*0b58*/ 	.word	0x00016820
        /*0b5c*/ 	.short	0x010a
        /*0b5e*/ 	.byte	0x3f
	.zero		1


	//   ....[83]....
        /*0b60*/ 	.word	0x00019490
        /*0b64*/ 	.word	0x00000005
        /*0b68*/ 	.word	0x000168a0
        /*0b6c*/ 	.short	0x010a
        /*0b6e*/ 	.byte	0x3f
	.zero		1


	//   ....[84]....
        /*0b70*/ 	.word	0x000194e0
        /*0b74*/ 	.word	0x00000005
        /*0b78*/ 	.word	0x000168c0
        /*0b7c*/ 	.short	0x010a
        /*0b7e*/ 	.byte	0x3f
	.zero		1


	//   ....[85]....
        /*0b80*/ 	.word	0x00019530
        /*0b84*/ 	.word	0x0000000a
        /*0b88*/ 	.word	0x000168a0
        /*0b8c*/ 	.short	0x010a
        /*0b8e*/ 	.byte	0x3f
	.zero		1


	//   ....[86]....
        /*0b90*/ 	.word	0x00019580
        /*0b94*/ 	.word	0x0000000a
        /*0b98*/ 	.word	0x000168c0
        /*0b9c*/ 	.short	0x010a
        /*0b9e*/ 	.byte	0x3f
	.zero		1


	//   ....[87]....
        /*0ba0*/ 	.word	0x00019720
        /*0ba4*/ 	.word	0x00000005
        /*0ba8*/ 	.word	0x00016840
        /*0bac*/ 	.short	0x010a
        /*0bae*/ 	.byte	0x3f
	.zero		1


	//   ....[88]....
        /*0bb0*/ 	.word	0x00019770
        /*0bb4*/ 	.word	0x0000001b
        /*0bb8*/ 	.word	0x00016820
        /*0bbc*/ 	.short	0x010a
        /*0bbe*/ 	.byte	0x3f
	.zero		1


	//   ....[89]....
        /*0bc0*/ 	.word	0x000197c0
        /*0bc4*/ 	.word	0x00000003
        /*0bc8*/ 	.word	0x00016840
        /*0bcc*/ 	.short	0x010a
        /*0bce*/ 	.byte	0x3f
	.zero		1


	//   ....[90]....
        /*0bd0*/ 	.word	0x00019810
        /*0bd4*/ 	.word	0x00000002
        /*0bd8*/ 	.word	0x00000060
        /*0bdc*/ 	.short	0x010a
        /*0bde*/ 	.byte	0x3f
	.zero		1


	//   ....[91]....
        /*0be0*/ 	.word	0x00019860
        /*0be4*/ 	.word	0x00000003
        /*0be8*/ 	.word	0x00016840
        /*0bec*/ 	.short	0x010a
        /*0bee*/ 	.byte	0x3f
	.zero		1


	//   ....[92]....
        /*0bf0*/ 	.word	0x000198b0
        /*0bf4*/ 	.word	0x00000003
        /*0bf8*/ 	.word	0x00000060
        /*0bfc*/ 	.short	0x010a
        /*0bfe*/ 	.byte	0x3f
	.zero		1


	//   ....[93]....
        /*0c00*/ 	.word	0x00019900
        /*0c04*/ 	.word	0x00000002
        /*0c08*/ 	.word	0x00016840
        /*0c0c*/ 	.short	0x010a
        /*0c0e*/ 	.byte	0x3f
	.zero		1


	//   ....[94]....
        /*0c10*/ 	.word	0x00019950
        /*0c14*/ 	.word	0x00000002
        /*0c18*/ 	.word	0x00000060
        /*0c1c*/ 	.short	0x010a
        /*0c1e*/ 	.byte	0x3f
	.zero		1


	//   ....[95]....
        /*0c20*/ 	.word	0x000199a0
        /*0c24*/ 	.word	0x00000003
        /*0c28*/ 	.word	0x00016860
        /*0c2c*/ 	.short	0x010a
        /*0c2e*/ 	.byte	0x3f
	.zero		1


	//   ....[96]....
        /*0c30*/ 	.word	0x0001a350
        /*0c34*/ 	.word	0x00000009
        /*0c38*/ 	.word	0x00016820
        /*0c3c*/ 	.short	0x010a
        /*0c3e*/ 	.byte	0x3f
	.zero		1


	//   ....[97]....
        /*0c40*/ 	.word	0x0001a4f0
        /*0c44*/ 	.word	0x00000007
        /*0c48*/ 	.word	0x00000000
        /*0c4c*/ 	.short	0x010a
        /*0c4e*/ 	.byte	0x3f
	.zero		1


	//   ....[98]....
        /*0c50*/ 	.word	0x0001a540
        /*0c54*/ 	.word	0x00000003
        /*0c58*/ 	.word	0x00000000
        /*0c5c*/ 	.short	0x010a
        /*0c5e*/ 	.byte	0x3f
	.zero		1


	//   ....[99]....
        /*0c60*/ 	.word	0x0001a590
        /*0c64*/ 	.word	0x00000005
        /*0c68*/ 	.word	0x00000000
        /*0c6c*/ 	.short	0x010a
        /*0c6e*/ 	.byte	0x3f
	.zero		1


	//----- nvinfo : EIATTR_NUM_MBARRIERS
	.align		4
.L_325:
        /*0c70*/ 	.byte	0x03, 0x38
        /*0c72*/ 	.short	0x0016


	//----- nvinfo : EIATTR_EXIT_INSTR_OFFSETS
	.align		4
        /*0c74*/ 	.byte	0x04, 0x1c
        /*0c76*/ 	.short	(.L_327 - .L_326)


	//   ....[0]....
.L_326:
        /*0c78*/ 	.word	0x00018480


	//----- nvinfo : EIATTR_MAX_THREADS
	.align		4
.L_327:
        /*0c7c*/ 	.byte	0x04, 0x05
        /*0c7e*/ 	.short	(.L_329 - .L_328)
.L_328:
        /*0c80*/ 	.word	0x00000200
        /*0c84*/ 	.word	0x00000001
        /*0c88*/ 	.word	0x00000001


	//----- nvinfo : EIATTR_CRS_STACK_SIZE
	.align		4
.L_329:
        /*0c8c*/ 	.byte	0x04, 0x1e
        /*0c8e*/ 	.short	(.L_331 - .L_330)
.L_330:
        /*0c90*/ 	.word	0x00000000


	//----- nvinfo : EIATTR_CBANK_PARAM_SIZE
	.align		4
.L_331:
        /*0c94*/ 	.byte	0x03, 0x19
        /*0c96*/ 	.short	0x0a70


	//----- nvinfo : EIATTR_PARAM_CBANK
	.align		4
        /*0c98*/ 	.byte	0x04, 0x0a
        /*0c9a*/ 	.short	(.L_333 - .L_332)
	.align		4
.L_332:
        /*0c9c*/ 	.word	index@(.nv.constant0._ZN7cutlass13device_kernelIN5flash11enable_sm90INS1_16FlashAttnFwdSm90INS1_25CollectiveMainloopFwdSm90ILi2EN4cute5tupleIJNS5_1CILi1EEES8_S8_EEENS6_IJNS7_ILi192EEENS7_ILi128EEENS7_ILi64EEEEEELi64ENS_10bfloat16_tEfNS_4arch4Sm90ELb1ELb0ELb1ELb1ELb0ELb1ELb0ELb1ELb1ELb0ELb0ELb0EEENS1_21CollectiveEpilogueFwdINS6_IJSA_SC_SB_EEES9_SE_SG_Li384ELb1ELb0ELb0ELb0EEENS1_36VarlenDynamicPersistentTileSchedulerILi192ELi128ELi384ELi32ELb0ELb0ELb1ELb1ELb1ELb1EEEEEEEEEvNT_6ParamsE)
        /*0ca0*/ 	.short	0x0210
        /*0ca2*/ 	.short	0x0a70


	//----- nvinfo : EIATTR_SW_WAR
	.align		4
.L_333:
        /*0ca4*/ 	.byte	0x04, 0x36
        /*0ca6*/ 	.short	(.L_335 - .L_334)
.L_334:
        /*0ca8*/ 	.word	0x00000008
.L_335:


//--------------------- .nv.callgraph             --------------------------
	.section	.nv.callgraph,"",@"SHT_CUDA_CALLGRAPH"
	.align	4
	.sectionentsize	8
	.align		4
        /*0000*/ 	.word	0x00000000
	.align		4
        /*0004*/ 	.word	0xffffffff
	.align		4
        /*0008*/ 	.word	index@(_ZN7cutlass13device_kernelIN5flash11enable_sm90INS1_16FlashAttnFwdSm90INS1_25CollectiveMainloopFwdSm90ILi2EN4cute5tupleIJNS5_1CILi1EEES8_S8_EEENS6_IJNS7_ILi192EEESA_NS7_ILi64EEEEEELi64ENS_10bfloat16_tEfNS_4arch4Sm90ELb0ELb0ELb1ELb0ELb0ELb0ELb0ELb0ELb1ELb0ELb0ELb0EEENS1_21CollectiveEpilogueFwdINS6_IJSA_SB_SA_EEES9_SD_SF_Li384ELb0ELb0ELb0ELb0EEENS1_29StaticPersistentTileSchedulerILb0EEEEEEEEEvNT_6ParamsE)
	.align		4
        /*000c*/ 	.word	index@(__assertfail)
	.align		4
        /*0010*/ 	.word	index@(_ZN7cutlass13device_kernelIN5flash11enable_sm90INS1_16FlashAttnFwdSm90INS1_25CollectiveMainloopFwdSm90ILi2EN4cute5tupleIJNS5_1CILi1EEES8_S8_EEENS6_IJNS7_ILi192EEESA_NS7_ILi64EEEEEELi64ENS_10bfloat16_tEfNS_4arch4Sm90ELb0ELb0ELb1ELb1ELb0ELb0ELb0ELb0ELb1ELb0ELb0ELb0EEENS1_21CollectiveEpilogueFwdINS6_IJSA_SB_SA_EEES9_SD_SF_Li384ELb1ELb0ELb0ELb0EEENS1_36VarlenDynamicPersistentTileSchedulerILi192ELi192ELi384ELi32ELb0ELb0ELb1ELb0ELb1ELb1EEEEEEEEEvNT_6ParamsE)
	.align		4
        /*0014*/ 	.word	index@(__assertfail)
	.align		4
        /*0018*/ 	.word	index@(_ZN7cutlass13device_kernelIN5flash11enable_sm90INS1_16FlashAttnFwdSm90INS1_25CollectiveMainloopFwdSm90ILi2EN4cute5tupleIJNS5_1CILi1EEES8_S8_EEENS6_IJNS7_ILi192EEESA_NS7_ILi64EEEEEELi64ENS_10bfloat16_tEfNS_4arch4Sm90ELb0ELb0ELb1ELb1ELb0ELb1ELb0ELb0ELb1ELb0ELb0ELb0EEENS1_21CollectiveEpilogueFwdINS6_IJSA_SB_SA_EEES9_SD_SF_Li384ELb1ELb0ELb0ELb0EEENS1_36VarlenDynamicPersistentTileSchedulerILi192ELi192ELi384ELi32ELb0ELb0ELb1ELb0ELb1ELb1EEEEEEEEEvNT_6ParamsE)
	.align		4
        /*001c*/ 	.word	index@(__assertfail)
	.align		4
        /*0020*/ 	.word	index@(_ZN7cutlass13device_kernelIN5flash11enable_sm90INS1_16FlashAttnFwdSm90INS1_25CollectiveMainloopFwdSm90ILi2EN4cute5tupleIJNS5_1CILi1EEES8_S8_EEENS6_IJNS7_ILi192EEENS7_ILi128EEENS7_ILi64EEEEEELi64ENS_10bfloat16_tEfNS_4arch4Sm90ELb0ELb1ELb1ELb0ELb0ELb0ELb0ELb1ELb1ELb0ELb0ELb0EEENS1_21CollectiveEpilogueFwdINS6_IJSA_SC_SB_EEES9_SE_SG_Li384ELb0ELb0ELb0ELb0EEENS1_30DynamicPersistentTileSchedulerILi384ELi32ELb0ELb0ELb1EEEEEEEEEvNT_6ParamsE)
	.align		4
        /*0024*/ 	.word	index@(__assertfail)
	.align		4
        /*0028*/ 	.word	index@(_ZN7cutlass13device_kernelIN5flash11enable_sm90INS1_16FlashAttnFwdSm90INS1_25CollectiveMainloopFwdSm90ILi2EN4cute5tupleIJNS5_1CILi1EEES8_S8_EEENS6_IJNS7_ILi192EEENS7_ILi128EEENS7_ILi64EEEEEELi64ENS_10bfloat16_tEfNS_4arch4Sm90ELb0ELb1ELb1ELb1ELb0ELb0ELb0ELb1ELb1ELb0ELb0ELb0EEENS1_21CollectiveEpilogueFwdINS6_IJSA_SC_SB_EEES9_SE_SG_Li384ELb1ELb0ELb0ELb0EEENS1_36VarlenDynamicPersistentTileSchedulerILi192ELi128ELi384ELi32ELb0ELb0ELb1ELb1ELb0ELb1EEEEEEEEEvNT_6ParamsE)
	.align		4
        /*002c*/ 	.word	index@(__assertfail)
	.align		4
        /*0030*/ 	.word	index@(_ZN7cutlass13device_kernelIN5flash11enable_sm90INS1_16FlashAttnFwdSm90INS1_25CollectiveMainloopFwdSm90ILi2EN4cute5tupleIJNS5_1CILi1EEES8_S8_EEENS6_IJNS7_ILi192EEENS7_ILi128EEENS7_ILi64EEEEEELi64ENS_10bfloat16_tEfNS_4arch4Sm90ELb0ELb1ELb1ELb1ELb0ELb1ELb0ELb1ELb1ELb0ELb0ELb0EEENS1_21CollectiveEpilogueFwdINS6_IJSA_SC_SB_EEES9_SE_SG_Li384ELb1ELb0ELb0ELb0EEENS1_36VarlenDynamicPersistentTileSchedulerILi192ELi128ELi384ELi32ELb0ELb0ELb1ELb1ELb0ELb1EEEEEEEEEvNT_6ParamsE)
	.align		4
        /*0034*/ 	.word	index@(__assertfail)
	.align		4
        /*0038*/ 	.word	index@(_ZN7cutlass13device_kernelIN5flash11enable_sm90INS1_16FlashAttnFwdSm90INS1_25CollectiveMainloopFwdSm90ILi2EN4cute5tupleIJNS5_1CILi1EEES8_S8_EEENS6_IJNS7_ILi192EEENS7_ILi128EEENS7_ILi64EEEEEELi64ENS_10bfloat16_tEfNS_4arch4Sm90ELb1ELb0ELb1ELb0ELb0ELb0ELb0ELb1ELb1ELb0ELb0ELb0EEENS1_21CollectiveEpilogueFwdINS6_IJSA_SC_SB_EEES9_SE_SG_Li384ELb0ELb0ELb0ELb0EEENS1_30DynamicPersistentTileSchedulerILi384ELi32ELb0ELb0ELb1EEEEEEEEEvNT_6ParamsE)
	.align		4
        /*003c*/ 	.word	index@(__assertfail)
	.align		4
        /*0040*/ 	.word	index@(_ZN7cutlass13device_kernelIN5flash11enable_sm90INS1_16FlashAttnFwdSm90INS1_25CollectiveMainloopFwdSm90ILi2EN4cute5tupleIJNS5_1CILi1EEES8_S8_EEENS6_IJNS7_ILi192EEENS7_ILi128EEENS7_ILi64EEEEEELi64ENS_10bfloat16_tEfNS_4arch4Sm90ELb1ELb0ELb1ELb1ELb0ELb0ELb0ELb1ELb1ELb0ELb0ELb0EEENS1_21CollectiveEpilogueFwdINS6_IJSA_SC_SB_EEES9_SE_SG_Li384ELb1ELb0ELb0ELb0EEENS1_36VarlenDynamicPersistentTileSchedulerILi192ELi128ELi384ELi32ELb0ELb0ELb1ELb1ELb1ELb1EEEEEEEEEvNT_6ParamsE)
	.align		4
        /*0044*/ 	.word	index@(__assertfail)
	.align		4
        /*0048*/ 	.word	index@(_ZN7cutlass13device_kernelIN5flash11enable_sm90INS1_16FlashAttnFwdSm90INS1_25CollectiveMainloopFwdSm90ILi2EN4cute5tupleIJNS5_1CILi1EEES8_S8_EEENS6_IJNS7_ILi192EEENS7_ILi128EEENS7_ILi64EEEEEELi64ENS_10bfloat16_tEfNS_4arch4Sm90ELb1ELb0ELb1ELb1ELb0ELb1ELb0ELb1ELb1ELb0ELb0ELb0EEENS1_21CollectiveEpilogueFwdINS6_IJSA_SC_SB_EEES9_SE_SG_Li384ELb1ELb0ELb0ELb0EEENS1_36VarlenDynamicPersistentTileSchedulerILi192ELi128ELi384ELi32ELb0ELb0ELb1ELb1ELb1ELb1EEEEEEEEEvNT_6ParamsE)
	.align		4
        /*004c*/ 	.word	index@(__assertfail)
	.align		4
        /*0050*/ 	.word	0x00000000
	.align		4
        /*0054*/ 	.word	0xfffffffe
	.align		4
        /*0058*/ 	.word	0x00000000
	.align		4
        /*005c*/ 	.word	0xfffffffd
	.align		4
        /*0060*/ 	.word	0x00000000
	.align		4
        /*0064*/ 	.word	0xfffffffc


//--------------------- .nv.constant4             --------------------------
	.section	.nv.constant4,"a",@progbits
	.align	8
	.align		8
.nv.constant4:
        /*0000*/ 	.dword	__assertfail
	.align		8
        /*0008*/ 	.dword	__unnamed_1
	.align		8
        /*0010*/ 	.dword	__unnamed_2
	.align		8
        /*0018*/ 	.dword	__unnamed_3
	.align		8
        /*0020*/ 	.dword	__unnamed_4
	.align		8
        /*0028*/ 	.dword	__unnamed_5
	.align		8
        /*0030*/ 	.dword	__unnamed_6
	.align		8
        /*0038*/ 	.dword	__unnamed_7
	.align		8
        /*0040*/ 	.dword	__unnamed_8
	.align		8
        /*0048*/ 	.dword	__unnamed_9
	.align		8
        /*0050*/ 	.dword	_ZN73_INTERNAL_22021ef2_37_flash_fwd_hdim64_bf16_softcap_sm90_cu_93b96ec2_35274cuda3std3__45__cpo5beginE
	.align		8
        /*0058*/ 	.dword	_ZN73_INTERNAL_22021ef2_37_flash_fwd_hdim64_bf16_softcap_sm90_cu_93b96ec2_35274cuda3std3__45__cpo3endE
	.align		8
        /*0060*/ 	.dword	_ZN73_INTERNAL_22021ef2_37_flash_fwd_hdim64_bf16_softcap_sm90_cu_93b96ec2_35274cuda3std3__45__cpo6cbeginE
	.align		8
        /*0068*/ 	.dword	_ZN73_INTERNAL_22021ef2_37_flash_fwd_hdim64_bf16_softcap_sm90_cu_93b96ec2_35274cuda3std3__45__cpo4cendE
	.align		8
        /*0070*/ 	.dword	_ZN73_INTERNAL_22021ef2_37_flash_fwd_hdim64_bf16_softcap_sm90_cu_93b96ec2_35274cuda3std3__475_GLOBAL__N__22021ef2_37_flash_fwd_hdim64_bf16_softcap_sm90_cu_93b96ec2_35276ignoreE
	.align		8
        /*0078*/ 	.dword	_ZN73_INTERNAL_22021ef2_37_flash_fwd_hdim64_bf16_softcap_sm90_cu_93b96ec2_35274cuda3std3__419piecewise_constructE
	.align		8
        /*0080*/ 	.dword	_ZN73_INTERNAL_22021ef2_37_flash_fwd_hdim64_bf16_softcap_sm90_cu_93b96ec2_35274cuda3std3__48in_placeE
	.align		8
        /*0088*/ 	.dword	_ZN73_INTERNAL_22021ef2_37_flash_fwd_hdim64_bf16_softcap_sm90_cu_93b96ec2_35274cuda3std6ranges3__45__cpo4swapE
	.align		8
        /*0090*/ 	.dword	_ZN73_INTERNAL_22021ef2_37_flash_fwd_hdim64_bf16_softcap_sm90_cu_93b96ec2_35274cuda3std6ranges3__45__cpo9iter_moveE
	.align		8
        /*0098*/ 	.dword	_ZN73_INTERNAL_22021ef2_37_flash_fwd_hdim64_bf16_softcap_sm90_cu_93b96ec2_35274cute7productE
	.align		8
        /*00a0*/ 	.dword	_ZN73_INTERNAL_22021ef2_37_flash_fwd_hdim64_bf16_softcap_sm90_cu_93b96ec2_35274cute1_E
	.align		8
        /*00a8*/ 	.dword	$str$20
	.align		8
        /*00b0*/ 	.dword	$str$21


//--------------------- .text._ZN7cutlass13device_kernelIN5flash11enable_sm90INS1_16FlashAttnFwdSm90INS1_25CollectiveMainloopFwdSm90ILi2EN4cute5tupleIJNS5_1CILi1EEES8_S8_EEENS6_IJNS7_ILi192EEESA_NS7_ILi64EEEEEELi64ENS_10bfloat16_tEfNS_4arch4Sm90ELb0ELb0ELb1ELb0ELb0ELb0ELb0ELb0ELb1ELb0ELb0ELb0EEENS1_21CollectiveEpilogueFwdINS6_IJSA_SB_SA_EEES9_SD_SF_Li384ELb0ELb0ELb0ELb0EEENS1_29StaticPersistentTileSchedulerILb0EEEEEEEEEvNT_6ParamsE --------------------------
	.section	.text._ZN7cutlass13device_kernelIN5flash11enable_sm90INS1_16FlashAttnFwdSm90INS1_25CollectiveMainloopFwdSm90ILi2EN4cute5tupleIJNS5_1CILi1EEES8_S8_EEENS6_IJNS7_ILi192EEESA_NS7_ILi64EEEEEELi64ENS_10bfloat16_tEfNS_4arch4Sm90ELb0ELb0ELb1ELb0ELb0ELb0ELb0ELb0ELb1ELb0ELb0ELb0EEENS1_21CollectiveEpilogueFwdINS6_IJSA_SB_SA_EEES9_SD_SF_Li384ELb0ELb0ELb0ELb0EEENS1_29StaticPersistentTileSchedulerILb0EEEEEEEEEvNT_6ParamsE,"ax",@progbits
	.align	128
.text._ZN7cutlass13device_kernelIN5flash11enable_sm90INS1_16FlashAttnFwdSm90INS1_25CollectiveMainloopFwdSm90ILi2EN4cute5tupleIJNS5_1CILi1EEES8_S8_EEENS6_IJNS7_ILi192EEESA_NS7_ILi64EEEEEELi64ENS_10bfloat16_tEfNS_4arch4Sm90ELb0ELb0ELb1ELb0ELb0ELb0ELb0ELb0ELb1ELb0ELb0ELb0EEENS1_21CollectiveEpilogueFwdINS6_IJSA_SB_SA_EEES9_SD_SF_Li384ELb0ELb0ELb0ELb0EEENS1_29StaticPersistentTileSchedulerILb0EEEEEEEEEvNT_6ParamsE:
        .type           _ZN7cutlass13device_kernelIN5flash11enable_sm90INS1_16FlashAttnFwdSm90INS1_25CollectiveMainloopFwdSm90ILi2EN4cute5tupleIJNS5_1CILi1EEES8_S8_EEENS6_IJNS7_ILi192EEESA_NS7_ILi64EEEEEELi64ENS_10bfloat16_tEfNS_4arch4Sm90ELb0ELb0ELb1ELb0ELb0ELb0ELb0ELb0ELb1ELb0ELb0ELb0EEENS1_21CollectiveEpilogueFwdINS6_IJSA_SB_SA_EEES9_SD_SF_Li384ELb0ELb0ELb0ELb0EEENS1_29StaticPersistentTileSchedulerILb0EEEEEEEEEvNT_6ParamsE,@function
        .size           _ZN7cutlass13device_kernelIN5flash11enable_sm90INS1_16FlashAttnFwdSm90INS1_25CollectiveMainloopFwdSm90ILi2EN4cute5tupleIJNS5_1CILi1EEES8_S8_EEENS6_IJNS7_ILi192EEESA_NS7_ILi64EEEEEELi64ENS_10bfloat16_tEfNS_4arch4Sm90ELb0ELb0ELb1ELb0ELb0ELb0ELb0ELb0ELb1ELb0ELb0ELb0EEENS1_21CollectiveEpilogueFwdINS6_IJSA_SB_SA_EEES9_SD_SF_Li384ELb0ELb0ELb0ELb0EEENS1_29StaticPersistentTileSchedulerILb0EEEEEEEEEvNT_6ParamsE,(.L_x_2275 - _ZN7cutlass13device_kernelIN5flash11enable_sm90INS1_16FlashAttnFwdSm90INS1_25CollectiveMainloopFwdSm90ILi2EN4cute5tupleIJNS5_1CILi1EEES8_S8_EEENS6_IJNS7_ILi192EEESA_NS7_ILi64EEEEEELi64ENS_10bfloat16_tEfNS_4arch4Sm90ELb0ELb0ELb1ELb0ELb0ELb0ELb0ELb0ELb1ELb0ELb0ELb0EEENS1_21CollectiveEpilogueFwdINS6_IJSA_SB_SA_EEES9_SD_SF_Li384ELb0ELb0ELb0ELb0EEENS1_29StaticPersistentTileSchedulerILb0EEEEEEEEEvNT_6ParamsE)
        .other          _ZN7cutlass13device_kernelIN5flash11enable_sm90INS1_16FlashAttnFwdSm90INS1_25CollectiveMainloopFwdSm90ILi2EN4cute5tupleIJNS5_1CILi1EEES8_S8_EEENS6_IJNS7_ILi192EEESA_NS7_ILi64EEEEEELi64ENS_10bfloat16_tEfNS_4arch4Sm90ELb0ELb0ELb1ELb0ELb0ELb0ELb0ELb0ELb1ELb0ELb0ELb0EEENS1_21CollectiveEpilogueFwdINS6_IJSA_SB_SA_EEES9_SD_SF_Li384ELb0ELb0ELb0ELb0EEENS1_29StaticPersistentTileSchedulerILb0EEEEEEEEEvNT_6ParamsE,@"STO_CUDA_ENTRY STV_DEFAULT"
_ZN7cutlass13device_kernelIN5flash11enable_sm90INS1_16FlashAttnFwdSm90INS1_25CollectiveMainloopFwdSm90ILi2EN4cute5tupleIJNS5_1CILi1EEES8_S8_EEENS6_IJNS7_ILi192EEESA_NS7_ILi64EEEEEELi64ENS_10bfloat16_tEfNS_4arch4Sm90ELb0ELb0ELb1ELb0ELb0ELb0ELb0ELb0ELb1ELb0ELb0ELb0EEENS1_21CollectiveEpilogueFwdINS6_IJSA_SB_SA_EEES9_SD_SF_Li384ELb0ELb0ELb0ELb0EEENS1_29StaticPersistentTileSchedulerILb0EEEEEEEEEvNT_6ParamsE:
[----:B------:R-:W1:Y:S02]  /*0000*/  LDC R1, c[0x0][0x28] ;  /* 0x00000a00ff017b82 */ /* 0x000e640000000800 */
[----:B-1----:R-:W-:Y:S01]  /*0010*/  VIADD R1, R1, 0xffffffe8 ;  /* 0xffffffe801017836 */ /* 0x002fe20000000000 */
[----:B------:R-:W1:Y:S01]  /*0020*/  S2R R2, SR_TID.X ;  /* 0x0000000000027919 */ /* 0x000e620000002100 */
[----:B------:R-:W-:Y:S01]  /*0030*/  ELECT P0, URZ, PT ;  /* 0x00000000003f782f */ /* 0x000fe20003800000 */
[----:B------:R-:W-:Y:S01]  /*0040*/  BSSY B0, `(.L_x_0) ;  /* 0x0000013000007945 */ /* 0x000fe20003800000 */
[----:B-1----:R-:W-:-:S05]  /*0050*/  SHF.R.U32.HI R0, RZ, 0x5, R2 ;  /* 0x00000005ff007819 */ /* 0x002fca0000011602 */
[----:B------:R-:W1:Y:S02]  /*0060*/  SHFL.IDX PT, R3, R0, RZ, 0x1f ;  /* 0x00001fff00037589 */ /* 0x000e6400000e0000 */
[----:B-1----:R-:W-:-:S13]  /*0070*/  ISETP.EQ.AND P0, PT, R3, RZ, P0 ;  /* 0x000000ff0300720c */ /* 0x002fda0000702270 */
[----:B------:R-:W-:Y:S05]  /*0080*/  @!P0 BRA `(.L_x_1) ;  /* 0x0000000000388947 */ /* 0x000fea0003800000 */
[----:B------:R-:W-:Y:S02]  /*0090*/  ULDC.64 UR4, c[0x0][0x198] ;  /* 0x0000660000047ab9 */ /* 0x000fe40000000a00 */
[----:B------:R-:W-:Y:S02]  /*00a0*/  UIADD3 UR6, UP0, UR4, 0x270, URZ ;  /* 0x0000027004067890 */ /* 0x000fe4000ff1e03f */
[----:B------:R-:W-:Y:S02]  /*00b0*/  UIADD3 UR8, UP1, UR4, 0x370, URZ ;  /* 0x0000037004087890 */ /* 0x000fe4000ff3e03f */
[----:B------:R-:W-:Y:S02]  /*00c0*/  UIADD3 UR10, UP2, UR4, 0x470, URZ ;  /* 0x00000470040a7890 */ /* 0x000fe4000ff5e03f */
[----:B------:R-:W-:Y:S02]  /*00d0*/  UIADD3 UR4, UP3, UR4, 0x9f0, URZ ;  /* 0x000009f004047890 */ /* 0x000fe4000ff7e03f */
[----:B------:R-:W-:-:S02]  /*00e0*/  UIADD3.X UR7, URZ, UR5, URZ, UP0, !UPT ;  /* 0x000000053f077290 */ /* 0x000fc400087fe43f */
[----:B------:R-:W-:Y:S02]  /*00f0*/  UIADD3.X UR9, URZ, UR5, URZ, UP1, !UPT ;  /* 0x000000053f097290 */ /* 0x000fe40008ffe43f */
[----:B------:R-:W-:Y:S02]  /*0100*/  UIADD3.X UR11, URZ, UR5, URZ, UP2, !UPT ;  /* 0x000000053f0b7290 */ /* 0x000fe400097fe43f */
[----:B------:R-:W-:-:S03]  /*0110*/  UIADD3.X UR5, URZ, UR5, URZ, UP3, !UPT ;  /* 0x000000053f057290 */ /* 0x000fc60009ffe43f */
[----:B------:R1:W-:Y:S02]  /*0120*/  UTMACCTL.PF [UR6] ;  /* 0x00000000060079b9 */ /* 0x0003e40008040000 */
[----:B------:R1:W-:Y:S02]  /*0130*/  UTMACCTL.PF [UR8] ;  /* 0x00000000080079b9 */ /* 0x0003e40008040000 */
[----:B------:R1:W-:Y:S02]  /*0140*/  UTMACCTL.PF [UR10] ;  /* 0x000000000a0079b9 */ /* 0x0003e40008040000 */
[----:B------:R1:W-:Y:S02]  /*0150*/  UTMACCTL.PF [UR4] ;  /* 0x00000000040079b9 */ /* 0x0003e40008040000 */
[----:B-1----:R-:W-:Y:S01]  /*0160*/  NOP ;  /* 0x0000000000007918 */ /* 0x002fe20000000000 */
.L_x_1:
[----:B------:R-:W-:Y:S05]  /*0170*/  BSYNC B0 ;  /* 0x0000000000007941 */ /* 0x000fea0003800000 */
.L_x_0:
[----:B------:R-:W-:Y:S01]  /*0180*/  VOTEU.ANY UP0, P0 ;  /* 0x00000000003f7886 */ /* 0x000fe20000000100 */
[----:B------:R-:W1:Y:S01]  /*0190*/  SHFL.IDX PT, R3, R0, RZ, 0x1f ;  /* 0x00001fff00037589 */ /* 0x000e6200000e0000 */
[----:B------:R-:W-:Y:S01]  /*01a0*/  UMOV UR4, 0x1 ;  /* 0x0000000100047882 */ /* 0x000fe20000000000 */
[----:B------:R-:W-:Y:S01]  /*01b0*/  SHF.R.U32.HI R16, RZ, 0x7, R2 ;  /* 0x00000007ff107819 */ /* 0x000fe20000011602 */
[----:B------:R-:W-:Y:S01]  /*01c0*/  VOTEU.ANY UP1, P0 ;  /* 0x00000000003f7886 */ /* 0x000fe20000020100 */
[----:B------:R-:W2:Y:S01]  /*01d0*/  @UP0 S2UR UR7, SR_CgaCtaId ;  /* 0x00000000000709c3 */ /* 0x000ea20000008800 */
[----:B------:R-:W-:Y:S01]  /*01e0*/  @UP0 UMOV UR6, 0x400 ;  /* 0x0000040000060882 */ /* 0x000fe20000000000 */
[----:B------:R-:W-:-:S04]  /*01f0*/  @UP0 UIADD3 UR4, -UR4, 0x100000, URZ ;  /* 0x0010000004040890 */ /* 0x000fc8000fffe13f */
[----:B------:R-:W-:Y:S02]  /*0200*/  @UP0 USHF.L.U32 UR5, UR4, 0xb, URZ ;  /* 0x0000000b04050899 */ /* 0x000fe4000800063f */
[----:B------:R-:W-:Y:S01]  /*0210*/  @UP0 USHF.L.U32 UR4, UR4, 0x1, URZ ;  /* 0x0000000104040899 */ /* 0x000fe2000800063f */
[----:B-1----:R-:W-:Y:S02]  /*0220*/  ISETP.NE.AND P1, PT, R3, RZ, PT ;  /* 0x000000ff0300720c */ /* 0x002fe40003f25270 */
[----:B------:R1:W3:Y:S01]  /*0230*/  SHFL.IDX PT, R3, R16, RZ, 0x1f ;  /* 0x00001fff10037589 */ /* 0x0002e200000e0000 */
[----:B--2---:R-:W-:Y:S01]  /*0240*/  @UP0 ULEA UR6, UR7, UR6, 0x18 ;  /* 0x0000000607060291 */ /* 0x004fe2000f8ec03f */
[----:B------:R-:W-:Y:S02]  /*0250*/  VOTEU.ANY UP0, P0 ;  /* 0x00000000003f7886 */ /* 0x000fe40000000100 */
[----:B------:R-:W2:Y:S09]  /*0260*/  FENCE.VIEW.ASYNC.S ;  /* 0x00000000000073c6 */ /* 0x000eb20000000000 */
[----:B--2---:R1:W2:Y:S01]  /*0270*/  @UP0 SYNCS.EXCH.64 URZ, [UR6+0x30800], UR4 ;  /* 0x03080004063f05b2 */ /* 0x0042a20008000100 */
[----:B------:R1:W4:Y:S02]  /*0280*/  @UP1 SYNCS.EXCH.64 URZ, [UR6+0x30820], UR4 ;  /* 0x03082004063f15b2 */ /* 0x0003240008000100 */
[----:B-1----:R-:W-:Y:S05]  /*0290*/  @P1 BRA `(.L_x_2) ;  /* 0x0000000000481947 */ /* 0x002fea0003800000 */
[----:B------:R-:W1:Y:S01]  /*02a0*/  S2UR UR5, SR_CgaCtaId ;  /* 0x00000000000579c3 */ /* 0x000e620000008800 */
[----:B------:R-:W-:Y:S01]  /*02b0*/  UMOV UR4, 0x400 ;  /* 0x0000040000047882 */ /* 0x000fe20000000000 */
[----:B------:R-:W-:Y:S01]  /*02c0*/  UMOV UR6, 0x1 ;  /* 0x0000000100067882 */ /* 0x000fe20000000000 */
[----:B------:R-:W-:Y:S01]  /*02d0*/  UMOV UR9, 0x3 ;  /* 0x0000000300097882 */ /* 0x000fe20000000000 */
[----:B------:R-:W-:-:S04]  /*02e0*/  UIADD3 UR6, -UR6, 0x100000, URZ ;  /* 0x0010000006067890 */ /* 0x000fc8000fffe13f */
[----:B------:R-:W-:Y:S02]  /*02f0*/  USHF.L.U32 UR7, UR6, 0xb, URZ ;  /* 0x0000000b06077899 */ /* 0x000fe4000800063f */
[----:B------:R-:W-:Y:S01]  /*0300*/  USHF.L.U32 UR6, UR6, 0x1, URZ ;  /* 0x0000000106067899 */ /* 0x000fe2000800063f */
[----:B------:R-:W-:Y:S01]  /*0310*/  ELECT P0, URZ, PT ;  /* 0x00000000003f782f */ /* 0x000fe20003800000 */
[----:B-1----:R-:W-:Y:S02]  /*0320*/  ULEA UR8, UR5, UR4, 0x18 ;  /* 0x0000000405087291 */ /* 0x002fe4000f8ec03f */
[----:B------:R-:W-:-:S04]  /*0330*/  UIADD3 UR4, -UR9, 0x100000, URZ ;  /* 0x0010000009047890 */ /* 0x000fc8000fffe13f */
[----:B------:R-:W-:Y:S02]  /*0340*/  USHF.L.U32 UR5, UR4, 0xb, URZ ;  /* 0x0000000b04057899 */ /* 0x000fe4000800063f */
[----:B------:R-:W-:Y:S01]  /*0350*/  USHF.L.U32 UR4, UR4, 0x1, URZ ;  /* 0x0000000104047899 */ /* 0x000fe2000800063f */
[----:B------:R-:W1:Y:S03]  /*0360*/  FENCE.VIEW.ASYNC.S ;  /* 0x00000000000073c6 */ /* 0x000e660000000000 */
[----:B-1----:R1:W1:Y:S08]  /*0370*/  SYNCS.EXCH.64 URZ, [UR8+0x30830], UR6 ;  /* 0x03083006083f75b2 */ /* 0x0022700008000100 */
[----:B------:R1:W1:Y:S01]  /*0380*/  SYNCS.EXCH.64 URZ, [UR8+0x30840], UR4 ;  /* 0x03084004083f75b2 */ /* 0x0002620008000100 */
[----:B------:R1:W1:Y:S01]  /*0390*/  SYNCS.EXCH.64 URZ, [UR8+0x30838], UR6 ;  /* 0x03083806083f75b2 */ /* 0x0002620008000100 */
[----:B------:R1:W1:Y:S01]  /*03a0*/  SYNCS.EXCH.64 URZ, [UR8+0x30848], UR4 ;  /* 0x03084804083f75b2 */ /* 0x0002620008000100 */
[----:B------:R-:W-:Y:S01]  /*03b0*/  NOP ;  /* 0x0000000000007918 */ /* 0x000fe20000000000 */
.L_x_2:
[----:B------:R-:W5:Y:S01]  /*03c0*/  SHFL.IDX PT, R4, R0, RZ, 0x1f ;  /* 0x00001fff00047589 */ /* 0x000f6200000e0000 */
[----:B------:R-:W-:Y:S01]  /*03d0*/  NOP ;  /* 0x0000000000007918 */ /* 0x000fe20000000000 */
[----:B-----5:R-:W-:-:S13]  /*03e0*/  ISETP.NE.AND P0, PT, R4, RZ, PT ;  /* 0x000000ff0400720c */ /* 0x020fda0003f05270 */
[----:B------:R-:W-:Y:S05]  /*03f0*/  @P0 BRA `(.L_x_3) ;  /* 0x0000000000480947 */ /* 0x000fea0003800000 */
[----:B-1----:R-:W1:Y:S01]  /*0400*/  S2UR UR5, SR_CgaCtaId ;  /* 0x00000000000579c3 */ /* 0x002e620000008800 */
[----:B------:R-:W-:Y:S01]  /*0410*/  UMOV UR4, 0x400 ;  /* 0x0000040000047882 */ /* 0x000fe20000000000 */
[----:B------:R-:W-:Y:S01]  /*0420*/  UMOV UR6, 0x1 ;  /* 0x0000000100067882 */ /* 0x000fe20000000000 */
[----:B------:R-:W-:Y:S01]  /*0430*/  UMOV UR7, 0x3 ;  /* 0x0000000300077882 */ /* 0x000fe20000000000 */
[----:B------:R-:W-:Y:S01]  /*0440*/  ELECT P0, URZ, PT ;  /* 0x00000000003f782f */ /* 0x000fe20003800000 */
[----:B-1----:R-:W-:Y:S02]  /*0450*/  ULEA UR8, UR5, UR4, 0x18 ;  /* 0x0000000405087291 */ /* 0x002fe4000f8ec03f */
[----:B------:R-:W-:-:S04]  /*0460*/  UIADD3 UR4, -UR6, 0x100000, URZ ;  /* 0x0010000006047890 */ /* 0x000fc8000fffe13f */
[----:B------:R-:W-:Y:S02]  /*0470*/  USHF.L.U32 UR5, UR4, 0xb, URZ ;  /* 0x0000000b04057899 */ /* 0x000fe4000800063f */
[----:B------:R-:W-:Y:S02]  /*0480*/  USHF.L.U32 UR4, UR4, 0x1, URZ ;  /* 0x0000000104047899 */ /* 0x000fe4000800063f */
        /* <DEDUP_REMOVED lines=9> */
.L_x_3:
[----:B------:R-:W5:Y:S01]  /*0520*/  SHFL.IDX PT, R4, R0, RZ, 0x1f ;  /* 0x00001fff00047589 */ /* 0x000f6200000e0000 */
[----:B------:R-:W-:Y:S01]  /*0530*/  NOP ;  /* 0x0000000000007918 */ /* 0x000fe20000000000 */
[----:B-----5:R-:W-:-:S13]  /*0540*/  ISETP.NE.AND P0, PT, R4, RZ, PT ;  /* 0x000000ff0400720c */ /* 0x020fda0003f05270 */
[----:B------:R-:W-:Y:S05]  /*0550*/  @P0 BRA `(.L_x_4) ;  /* 0x0000000000380947 */ /* 0x000fea0003800000 */
[----:B-1----:R-:W1:Y:S01]  /*0560*/  S2UR UR5, SR_CgaCtaId ;  /* 0x00000000000579c3 */ /* 0x002e620000008800 */
[----:B------:R-:W-:Y:S01]  /*0570*/  UMOV UR4, 0x400 ;  /* 0x0000040000047882 */ /* 0x000fe20000000000 */
[----:B------:R-:W-:Y:S01]  /*0580*/  UMOV UR7, 0x1 ;  /* 0x0000000100077882 */ /* 0x000fe20000000000 */
[----:B------:R-:W-:Y:S01]  /*0590*/  ELECT P0, URZ, PT ;  /* 0x00000000003f782f */ /* 0x000fe20003800000 */
[----:B-1----:R-:W-:Y:S02]  /*05a0*/  ULEA UR6, UR5, UR4, 0x18 ;  /* 0x0000000405067291 */ /* 0x002fe4000f8ec03f */
[----:B------:R-:W-:-:S04]  /*05b0*/  UIADD3 UR4, -UR7, 0x100000, URZ ;  /* 0x0010000007047890 */ /* 0x000fc8000fffe13f */
[----:B------:R-:W-:Y:S02]  /*05c0*/  USHF.L.U32 UR5, UR4, 0xb, URZ ;  /* 0x0000000b04057899 */ /* 0x000fe4000800063f */
[----:B------:R-:W-:Y:S01]  /*05d0*/  USHF.L.U32 UR4, UR4, 0x1, URZ ;  /* 0x0000000104047899 */ /* 0x000fe2000800063f */
[----:B------:R-:W1:Y:S11]  /*05e0*/  FENCE.VIEW.ASYNC.S ;  /* 0x00000000000073c6 */ /* 0x000e760000000000 */
[----:B-1----:R1:W1:Y:S01]  /*05f0*/  SYNCS.EXCH.64 URZ, [UR6+0x30870], UR4 ;  /* 0x03087004063f75b2 */ /* 0x0022620008000100 */
[----:B------:R1:W1:Y:S01]  /*0600*/  SYNCS.EXCH.64 URZ, [UR6+0x30880], UR4 ;  /* 0x03088004063f75b2 */ /* 0x0002620008000100 */
[----:B------:R1:W1:Y:S01]  /*0610*/  SYNCS.EXCH.64 URZ, [UR6+0x30878], UR4 ;  /* 0x03087804063f75b2 */ /* 0x0002620008000100 */
[----:B------:R1:W1:Y:S01]  /*0620*/  SYNCS.EXCH.64 URZ, [UR6+0x30888], UR4 ;  /* 0x03088804063f75b2 */ /* 0x0002620008000100 */
[----:B------:R-:W-:Y:S01]  /*0630*/  NOP ;  /* 0x0000000000007918 */ /* 0x000fe20000000000 */
.L_x_4:
        /* <DEDUP_REMOVED lines=22> */
.L_x_5:
        /* <DEDUP_REMOVED lines=22> */
.L_x_6:
[----:B---3--:R-:W-:Y:S01]  /*0900*/  ISETP.NE.AND P0, PT, R3, RZ, PT ;  /* 0x000000ff0300720c */ /* 0x008fe20003f05270 */
[----:B------:R-:W-:Y:S01]  /*0910*/  IMAD.MOV.U32 R17, RZ, RZ, 0x1 ;  /* 0x00000001ff117424 */ /* 0x000fe200078e00ff */
[----:B------:R-:W-:Y:S01]  /*0920*/  NOP ;  /* 0x0000000000007918 */ /* 0x000fe20000000000 */
[----:B------:R-:W-:Y:S01]  /*0930*/  ULDC.64 UR38, c[0x0][0x208] ;  /* 0x0000820000267ab9 */ /* 0x000fe20000000a00 */
[----:B------:R-:W-:Y:S02]  /*0940*/  LOP3.LUT R18, R2, 0x7f, RZ, 0xc0, !PT ;  /* 0x0000007f02127812 */ /* 0x000fe400078ec0ff */
[----:B------:R-:W-:Y:S01]  /*0950*/  SEL R17, R17, 0x2, !P0 ;  /* 0x0000000211117807 */ /* 0x000fe20004000000 */
[----:B-12-4-:R-:W-:Y:S06]  /*0960*/  BAR.SYNC.DEFER_BLOCKING 0x0 ;  /* 0x0000000000007b1d */ /* 0x016fec0000010000 */
[----:B------:R-:W-:Y:S05]  /*0970*/  @!P0 BRA `(.L_x_7) ;  /* 0x0000008800908947 */ /* 0x000fea0003800000 */
.L_x_8:
[----:B------:R-:W-:-:S08]  /*0980*/  NOP ;  /* 0x0000000000007918 */ /* 0x000fd00000000000 */
[----:B------:R-:W1:Y:S02]  /*0990*/  USETMAXREG.TRY_ALLOC.CTAPOOL UP0, 0xa0 ;  /* 0x000000a0000079c8 */ /* 0x000e640008000600 */
[----:B-1----:R-:W-:-:S13]  /*09a0*/  PLOP3.LUT P0, PT, PT, PT, UP0, 0x80, 0x0 ;  /* 0x000000000000781c */ /* 0x002fda0003f0f008 */
[----:B------:R-:W-:Y:S05]  /*09b0*/  @!P0 BRA `(.L_x_8) ;  /* 0xfffffffc00f08947 */ /* 0x000fea000383ffff */
[----:B------:R-:W-:Y:S01]  /*09c0*/  LOP3.LUT R0, R2, 0xffffff80, RZ, 0xc0, !PT ;  /* 0xffffff8002007812 */ /* 0x000fe200078ec0ff */
[----:B------:R-:W1:Y:S08]  /*09d0*/  S2UR UR46, SR_CTAID.X ;  /* 0x00000000002e79c3 */ /* 0x000e700000002500 */
[----:B------:R-:W-:Y:S06]  /*09e0*/  BAR.ARV 0x8, 0x1a0 ;  /* 0x0206800000007b1d */ /* 0x000fec0000002000 */
[----:B------:R-:W-:-:S02]  /*09f0*/  ISETP.NE.AND P0, PT, R0, 0x80, PT ;  /* 0x000000800000780c */ /* 0x000fc40003f05270 */
[----:B------:R-:W1:Y:S11]  /*0a00*/  LDC R0, c[0x0][0xda4] ;  /* 0x00036900ff007b82 */ /* 0x000e760000000800 */
[----:B------:R-:W-:Y:S06]  /*0a10*/  @!P0 BAR.ARV 0x9, 0x100 ;  /* 0x0244000000008b1d */ /* 0x000fec0000002000 */
[----:B-1----:R-:W-:-:S13]  /*0a20*/  ISETP.LE.AND P0, PT, R0, UR46, PT ;  /* 0x0000002e00007c0c */ /* 0x002fda000bf03270 */
[----:B------:R-:W-:Y:S05]  /*0a30*/  @P0 EXIT ;  /* 0x000000000000094d */ /* 0x000fea0003800000 */
[----:B------:R-:W-:Y:S01]  /*0a40*/  IADD3 R0, R2, -0x80, RZ ;  /* 0xffffff8002007810 */ /* 0x000fe20007ffe0ff */
[----:B------:R-:W1:Y:S01]  /*0a50*/  S2UR UR4, SR_CgaCtaId ;  /* 0x00000000000479c3 */ /* 0x000e620000008800 */
[----:B------:R-:W-:Y:S01]  /*0a60*/  UMOV UR40, 0x400 ;  /* 0x0000040000287882 */ /* 0x000fe20000000000 */
[----:B------:R-:W-:Y:S01]  /*0a70*/  MOV R19, 0x40 ;  /* 0x0000004000137802 */ /* 0x000fe20000000f00 */
[----:B------:R-:W-:Y:S01]  /*0a80*/  IMAD.MOV.U32 R15, RZ, RZ, -0x2 ;  /* 0xfffffffeff0f7424 */ /* 0x000fe200078e00ff */
[----:B------:R-:W-:Y:S01]  /*0a90*/  SHF.R.S32.HI R3, RZ, 0x1f, R0 ;  /* 0x0000001fff037819 */ /* 0x000fe20000011400 */
[----:B------:R-:W-:Y:S01]  /*0aa0*/  IMAD.MOV.U32 R23, RZ, RZ, RZ ;  /* 0x000000ffff177224 */ /* 0x000fe200078e00ff */
[----:B------:R-:W-:Y:S01]  /*0ab0*/  ULDC.64 UR48, c[0x0][0x198] ;  /* 0x0000660000307ab9 */ /* 0x000fe20000000a00 */
[----:B------:R-:W-:Y:S01]  /*0ac0*/  UMOV UR37, URZ ;  /* 0x0000003f00257c82 */ /* 0x000fe20008000000 */
[CC--:B------:R-:W-:Y:S01]  /*0ad0*/  LEA.HI R5, R3.reuse, R0.reuse, RZ, 0x4 ;  /* 0x0000000003057211 */ /* 0x0c0fe200078f20ff */
[----:B------:R-:W2:Y:S01]  /*0ae0*/  S2UR UR6, SR_SWINHI ;  /* 0x00000000000679c3 */ /* 0x000ea20000002f00 */
[----:B------:R-:W-:Y:S01]  /*0af0*/  LEA.HI R4, R3, R0, RZ, 0x7 ;  /* 0x0000000003047211 */ /* 0x000fe200078f38ff */
[----:B------:R-:W-:Y:S01]  /*0b00*/  UMOV UR36, URZ ;  /* 0x0000003f00247c82 */ /* 0x000fe20008000000 */
[----:B------:R-:W-:-:S02]  /*0b10*/  LOP3.LUT R7, R5, 0xfffffff0, RZ, 0xc0, !PT ;  /* 0xfffffff005077812 */ /* 0x000fc400078ec0ff */
[----:B------:R-:W-:Y:S02]  /*0b20*/  LOP3.LUT R157, R4, 0xffffff80, RZ, 0xc0, !PT ;  /* 0xffffff80049d7812 */ /* 0x000fe400078ec0ff */
[----:B------:R-:W-:Y:S01]  /*0b30*/  SHF.R.S32.HI R8, RZ, 0x4, R5 ;  /* 0x00000004ff087819 */ /* 0x000fe20000011405 */
[C---:B------:R-:W-:Y:S01]  /*0b40*/  IMAD.IADD R7, R0.reuse, 0x1, -R7 ;  /* 0x0000000100077824 */ /* 0x040fe200078e0a07 */
[----:B------:R-:W-:Y:S01]  /*0b50*/  LEA.HI R3, R3, R0, RZ, 0x5 ;  /* 0x0000000003037211 */ /* 0x000fe200078f28ff */
[----:B------:R-:W-:Y:S01]  /*0b60*/  IMAD.IADD R157, R0, 0x1, -R157 ;  /* 0x00000001009d7824 */ /* 0x000fe200078e0a9d */
[----:B------:R-:W-:Y:S02]  /*0b70*/  LEA.HI R5, R5, R8, RZ, 0x1 ;  /* 0x0000000805057211 */ /* 0x000fe400078f08ff */
[----:B------:R-:W-:Y:S02]  /*0b80*/  SHF.R.S32.HI R6, RZ, 0x1f, R7 ;  /* 0x0000001fff067819 */ /* 0x000fe40000011407 */
[----:B------:R-:W-:Y:S01]  /*0b90*/  SHF.R.S32.HI R10, RZ, 0x1f, R157 ;  /* 0x0000001fff0a7819 */ /* 0x000fe2000001149d */
[----:B-1----:R-:W-:Y:S01]  /*0ba0*/  ULEA UR40, UR4, UR40, 0x18 ;  /* 0x0000002804287291 */ /* 0x002fe2000f8ec03f */
[----:B------:R-:W-:-:S02]  /*0bb0*/  LEA.HI R6, R6, R7, RZ, 0x3 ;  /* 0x0000000706067211 */ /* 0x000fc400078f18ff */
[----:B------:R-:W-:Y:S02]  /*0bc0*/  LEA.HI R11, R10, R157, RZ, 0x2 ;  /* 0x0000009d0a0b7211 */ /* 0x000fe400078f10ff */
[----:B------:R-:W-:Y:S02]  /*0bd0*/  LOP3.LUT R0, R6, 0xfffffff8, RZ, 0xc0, !PT ;  /* 0xfffffff806007812 */ /* 0x000fe400078ec0ff */
[--C-:B------:R-:W-:Y:S01]  /*0be0*/  SHF.R.S32.HI R12, RZ, 0x2, R11.reuse ;  /* 0x00000002ff0c7819 */ /* 0x100fe2000001140b */
[----:B------:R-:W-:Y:S01]  /*0bf0*/  UMOV UR4, UR40 ;  /* 0x0000002800047c82 */ /* 0x000fe20008000000 */
[----:B--2---:R-:W-:Y:S01]  /*0c00*/  UMOV UR5, UR6 ;  /* 0x0000000600057c82 */ /* 0x004fe20008000000 */
[----:B------:R-:W-:Y:S01]  /*0c10*/  SHF.R.S32.HI R13, RZ, 0x1f, R11 ;  /* 0x0000001fff0d7819 */ /* 0x000fe2000001140b */
[----:B------:R-:W-:Y:S01]  /*0c20*/  IMAD.IADD R0, R7, 0x1, -R0 ;  /* 0x0000000107007824 */ /* 0x000fe200078e0a00 */
[----:B------:R-:W-:Y:S02]  /*0c30*/  LOP3.LUT R5, R5, 0x1ffffffe, RZ, 0xc0, !PT ;  /* 0x1ffffffe05057812 */ /* 0x000fe400078ec0ff */
[----:B------:R-:W-:-:S02]  /*0c40*/  SHF.R.S32.HI R9, RZ, 0x5, R3 ;  /* 0x00000005ff097819 */ /* 0x000fc40000011403 */
[----:B------:R-:W-:Y:S02]  /*0c50*/  SHF.R.S32.HI R14, RZ, 0x7, R4 ;  /* 0x00000007ff0e7819 */ /* 0x000fe40000011404 */
[----:B------:R-:W-:Y:S01]  /*0c60*/  LEA.HI R13, R13, R12, RZ, 0x3 ;  /* 0x0000000c0d0d7211 */ /* 0x000fe200078f18ff */
[----:B------:R-:W-:Y:S01]  /*0c70*/  IMAD.SHL.U32 R9, R9, 0x400, RZ ;  /* 0x0000040009097824 */ /* 0x000fe200078e00ff */
[----:B------:R-:W-:Y:S02]  /*0c80*/  IADD3 R5, R8, -R5, RZ ;  /* 0x8000000508057210 */ /* 0x000fe40007ffe0ff */
[C---:B------:R-:W-:Y:S01]  /*0c90*/  SHF.L.U32 R3, R0.reuse, 0x6, RZ ;  /* 0x0000000600037819 */ /* 0x040fe200000006ff */
[----:B------:R-:W-:Y:S01]  /*0ca0*/  IMAD R7, R7, 0x40, R9 ;  /* 0x0000004007077824 */ /* 0x000fe200078e0209 */
[----:B------:R-:W-:Y:S01]  /*0cb0*/  R2P PR, R0, 0x6 ;  /* 0x0000000600007804 */ /* 0x000fe20000000000 */
[----:B------:R-:W-:Y:S01]  /*0cc0*/  IMAD.HI R0, R14, 0x55555556, RZ ;  /* 0x555555560e007827 */ /* 0x000fe200078e02ff */
[----:B------:R-:W-:-:S02]  /*0cd0*/  LOP3.LUT R13, R13, 0xfffffff8, RZ, 0xc0, !PT ;  /* 0xfffffff80d0d7812 */ /* 0x000fc400078ec0ff */
[----:B------:R-:W-:Y:S01]  /*0ce0*/  LEA.HI R10, R10, R157, RZ, 0x5 ;  /* 0x0000009d0a0a7211 */ /* 0x000fe200078f28ff */
[----:B------:R-:W-:Y:S01]  /*0cf0*/  IMAD.SHL.U32 R8, R5, 0x8, RZ ;  /* 0x0000000805087824 */ /* 0x000fe200078e00ff */
[----:B------:R-:W-:Y:S01]  /*0d00*/  LOP3.LUT R4, R11, 0x7ffffffc, RZ, 0xc0, !PT ;  /* 0x7ffffffc0b047812 */ /* 0x000fe200078ec0ff */
[----:B------:R-:W-:Y:S01]  /*0d10*/  IMAD.IADD R13, R12, 0x1, -R13 ;  /* 0x000000010c0d7824 */ /* 0x000fe200078e0a0d */
[----:B------:R-:W-:Y:S02]  /*0d20*/  LEA.HI R0, R0, R0, RZ, 0x1 ;  /* 0x0000000000007211 */ /* 0x000fe400078f08ff */
[----:B------:R-:W-:Y:S01]  /*0d30*/  SHF.R.S32.HI R10, RZ, 0x5, R10 ;  /* 0x00000005ff0a7819 */ /* 0x000fe2000001140a */
[----:B------:R-:W-:Y:S01]  /*0d40*/  IMAD.IADD R156, R157, 0x1, -R4 ;  /* 0x000000019d9c7824 */ /* 0x000fe200078e0a04 */
[----:B------:R-:W-:Y:S01]  /*0d50*/  LOP3.LUT R3, R3, 0x1c0, RZ, 0xc0, !PT ;  /* 0x000001c003037812 */ /* 0x000fe200078ec0ff */
[----:B------:R-:W-:Y:S01]  /*0d60*/  IMAD.U32 R4, RZ, RZ, UR4 ;  /* 0x00000004ff047e24 */ /* 0x000fe2000f8e00ff */
[----:B------:R-:W-:Y:S01]  /*0d70*/  IADD3 R7, R8, R7, RZ ;  /* 0x0000000708077210 */ /* 0x000fe20007ffe0ff */
[----:B------:R-:W-:Y:S01]  /*0d80*/  IMAD R0, R0, -0x3, R14 ;  /* 0xfffffffd00007824 */ /* 0x000fe200078e020e */
[----:B------:R-:W-:Y:S01]  /*0d90*/  MOV R5, UR5 ;  /* 0x0000000500057c02 */ /* 0x000fe20008000f00 */
[----:B------:R-:W-:Y:S01]  /*0da0*/  IMAD R13, R10, 0x10, R13 ;  /* 0x000000100a0d7824 */ /* 0x000fe200078e020d */
[----:B------:R-:W-:Y:S01]  /*0db0*/  LOP3.LUT R8, R3, 0x8, R8, 0xf8, !PT ;  /* 0x0000000803087812 */ /* 0x000fe200078ef808 */
[----:B------:R-:W-:Y:S01]  /*0dc0*/  IMAD R156, R156, R15, 0xc0 ;  /* 0x000000c09c9c7424 */ /* 0x000fe200078e020f */
[----:B------:R-:W-:Y:S01]  /*0dd0*/  SHF.R.U32.HI R3, RZ, 0x3, R3 ;  /* 0x00000003ff037819 */ /* 0x000fe20000011603 */
[----:B------:R-:W-:Y:S01]  /*0de0*/  IMAD.WIDE R4, R7, 0x2, R4 ;  /* 0x0000000207047825 */ /* 0x000fe200078e0204 */
[----:B------:R-:W-:-:S02]  /*0df0*/  SHF.L.U32 R6, R6, 0x6, RZ ;  /* 0x0000000606067819 */ /* 0x000fc400000006ff */
[----:B------:R-:W-:Y:S01]  /*0e00*/  LOP3.LUT R3, R8, R3, RZ, 0x3c, !PT ;  /* 0x0000000308037212 */ /* 0x000fe200078e3cff */
[----:B------:R-:W-:Y:S01]  /*0e10*/  IMAD R152, R0, 0x40, R13 ;  /* 0x0000004000987824 */ /* 0x000fe200078e020d */
[----:B------:R-:W-:Y:S01]  /*0e20*/  LOP3.LUT R0, R17, 0x1, RZ, 0xfc, !PT ;  /* 0x0000000111007812 */ /* 0x000fe200078efcff */
[----:B------:R1:W-:Y:S01]  /*0e30*/  STL.64 [R1+0x10], R4 ;  /* 0x0000100401007387 */ /* 0x0003e20000100a00 */
[----:B------:R-:W-:Y:S02]  /*0e40*/  LOP3.LUT R6, R6, 0x7ffffe00, RZ, 0xc0, !PT ;  /* 0x7ffffe0006067812 */ /* 0x000fe400078ec0ff */
[----:B------:R-:W-:Y:S01]  /*0e50*/  SEL R19, R19, 0xffffffc0, !P2 ;  /* 0xffffffc013137807 */ /* 0x000fe20005000000 */
[----:B------:R1:W-:Y:S01]  /*0e60*/  STL [R1], R0 ;  /* 0x0000000001007387 */ /* 0x0003e20000100800 */
[----:B------:R-:W-:-:S04]  /*0e70*/  IADD3 R3, R3, R6, R9 ;  /* 0x0000000603037210 */ /* 0x000fc80007ffe009 */
[----:B------:R-:W-:-:S05]  /*0e80*/  LEA R155, R3, UR40, 0x1 ;  /* 0x00000028039b7c11 */ /* 0x000fca000f8e08ff */
[C---:B------:R-:W-:Y:S02]  /*0e90*/  VIADD R153, R155.reuse, 0x1e800 ;  /* 0x0001e8009b997836 */ /* 0x040fe40000000000 */
[----:B------:R-:W-:-:S03]  /*0ea0*/  VIADD R154, R155, 0x1e820 ;  /* 0x0001e8209b9a7836 */ /* 0x000fc60000000000 */
[C---:B------:R-:W-:Y:S01]  /*0eb0*/  @P1 IADD3 R154, R153.reuse, -0x20, RZ ;  /* 0xffffffe0999a1810 */ /* 0x040fe20007ffe0ff */
[----:B------:R-:W-:-:S03]  /*0ec0*/  IMAD.IADD R153, R153, 0x1, R19 ;  /* 0x0000000199997824 */ /* 0x000fc600078e0213 */
[----:B------:R-:W-:Y:S01]  /*0ed0*/  IADD3 R19, R19, R154, RZ ;  /* 0x0000009a13137210 */ /* 0x000fe20007ffe0ff */
[C---:B------:R-:W-:Y:S02]  /*0ee0*/  VIADD R18, R154.reuse, 0x6000 ;  /* 0x000060009a127836 */ /* 0x040fe40000000000 */
[----:B-1----:R-:W-:-:S07]  /*0ef0*/  VIADD R17, R154, 0xc000 ;  /* 0x0000c0009a117836 */ /* 0x002fce0000000000 */
.L_x_31:
[C---:B------:R-:W-:Y:S01]  /*0f00*/  VIADD R0, R2.reuse, 0xffffff80 ;  /* 0xffffff8002007836 */ /* 0x040fe20000000000 */
[----:B------:R-:W-:Y:S01]  /*0f10*/  IADD3 R3, R2, -0x80, RZ ;  /* 0xffffff8002037810 */ /* 0x000fe20007ffe0ff */
[----:B------:R-:W1:Y:S01]  /*0f20*/  LDC R121, c[0x0][0x2e0] ;  /* 0x0000b800ff797b82 */ /* 0x000e620000000800 */
[----:B------:R-:W-:Y:S01]  /*0f30*/  ULDC.64 UR6, c[0x0][0x3f8] ;  /* 0x0000fe0000067ab9 */ /* 0x000fe20000000a00 */
[----:B------:R-:W-:Y:S01]  /*0f40*/  ULDC UR4, c[0x0][0xda8] ;  /* 0x00036a0000047ab9 */ /* 0x000fe20000000800 */
[----:B------:R-:W-:Y:S01]  /*0f50*/  SHF.R.S32.HI R0, RZ, 0x1f, R0 ;  /* 0x0000001fff007819 */ /* 0x000fe20000011400 */
[----:B------:R-:W-:Y:S02]  /*0f60*/  UISETP.NE.U32.AND UP0, UPT, UR6, URZ, UPT ;  /* 0x0000003f0600728c */ /* 0x000fe4000bf05070 */
[----:B------:R-:W-:Y:S01]  /*0f70*/  UISETP.NE.AND UP1, UPT, UR4, 0x1, UPT ;  /* 0x000000010400788c */ /* 0x000fe2000bf25270 */
[----:B------:R-:W-:Y:S01]  /*0f80*/  LEA.HI R0, R0, R3, RZ, 0x7 ;  /* 0x0000000300007211 */ /* 0x000fe200078f38ff */
[----:B------:R-:W-:Y:S01]  /*0f90*/  UISETP.NE.AND.EX UP0, UPT, UR7, URZ, UPT, UP0 ;  /* 0x0000003f0700728c */ /* 0x000fe2000bf05300 */
[----:B------:R-:W-:-:S02]  /*0fa0*/  ULDC UR6, c[0x0][0x404] ;  /* 0x0001010000067ab9 */ /* 0x000fc40000000800 */
[----:B------:R-:W-:Y:S01]  /*0fb0*/  SHF.R.S32.HI R0, RZ, 0x7, R0 ;  /* 0x00000007ff007819 */ /* 0x000fe20000011400 */
[----:B------:R-:W-:Y:S02]  /*0fc0*/  USEL UR6, UR6, 0x1, UP0 ;  /* 0x0000000106067887 */ /* 0x000fe40008000000 */
[----:B------:R-:W-:Y:S02]  /*0fd0*/  UIADD3 UR7, UR40, 0x1e800, URZ ;  /* 0x0001e80028077890 */ /* 0x000fe4000fffe03f */
[----:B------:R2:W3:Y:S01]  /*0fe0*/  SHFL.IDX PT, R22, R0, RZ, 0x1f ;  /* 0x00001fff00167589 */ /* 0x0004e200000e0000 */
[----:B------:R-:W-:Y:S01]  /*0ff0*/  ULDC UR4, c[0x0][0xdb4] ;  /* 0x00036d0000047ab9 */ /* 0x000fe20000000800 */
[----:B------:R-:W-:Y:S02]  /*1000*/  ULOP3.LUT UP0, URZ, UR7, 0x3ff, URZ, 0xc0, !UPT ;  /* 0x000003ff073f7892 */ /* 0x000fe4000f80c03f */
[----:B------:R-:W-:Y:S01]  /*1010*/  UISETP.NE.AND UP2, UPT, UR4, 0x1, UPT ;  /* 0x000000010400788c */ /* 0x000fe2000bf45270 */
[----:B------:R-:W-:-:S02]  /*1020*/  UMOV UR41, UR46 ;  /* 0x0000002e00297c82 */ /* 0x000fc40008000000 */
[----:B------:R-:W-:Y:S01]  /*1030*/  @UP1 ULDC UR4, c[0x0][0xdac] ;  /* 0x00036b0000041ab9 */ /* 0x000fe20000000800 */
[----:B-1----:R-:W-:Y:S01]  /*1040*/  IMAD R121, R121, UR6, RZ ;  /* 0x0000000679797c24 */ /* 0x002fe2000f8e02ff */
[----:B------:R-:W-:Y:S01]  /*1050*/  UIMAD.WIDE.U32 UR4, UR46, UR4, URZ ;  /* 0x000000042e0472a5 */ /* 0x000fe2000f8e003f */
[----:B------:R-:W-:Y:S01]  /*1060*/  PLOP3.LUT P0, PT, PT, PT, UP0, 0x80, 0x0 ;  /* 0x000000000000781c */ /* 0x000fe20003f0f008 */
[----:B------:R-:W-:Y:S01]  /*1070*/  @UP1 ULDC UR6, c[0x0][0xdb0] ;  /* 0x00036c0000061ab9 */ /* 0x000fe20000000800 */
[----:B--2---:R-:W-:Y:S01]  /*1080*/  VIADD R0, R121, 0xbf ;  /* 0x000000bf79007836 */ /* 0x004fe20000000000 */
[----:B------:R-:W-:-:S03]  /*1090*/  @UP1 USHF.R.U32.HI UR41, URZ, UR6, UR5 ;  /* 0x000000063f291299 */ /* 0x000fc60008011605 */
[----:B------:R-:W-:Y:S01]  /*10a0*/  IMAD.HI R0, R0, 0x2aaaaaab, RZ ;  /* 0x2aaaaaab00007827 */ /* 0x000fe200078e02ff */
[----:B------:R-:W-:Y:S02]  /*10b0*/  @UP2 ULDC.64 UR6, c[0x0][0xdb8] ;  /* 0x00036e0000062ab9 */ /* 0x000fe40000000a00 */
[----:B------:R-:W-:Y:S02]  /*10c0*/  UIMAD.WIDE.U32 UR4, UR41, UR6, URZ ;  /* 0x00000006290472a5 */ /* 0x000fe4000f8e003f */
[----:B------:R-:W-:Y:S02]  /*10d0*/  UMOV UR44, UR41 ;  /* 0x00000029002c7c82 */ /* 0x000fe40008000000 */
[----:B------:R-:W-:Y:S01]  /*10e0*/  @UP2 USHF.R.U32.HI UR44, URZ, UR7, UR5 ;  /* 0x000000073f2c2299 */ /* 0x000fe20008011605 */
[----:B---3--:R-:W-:-:S05]  /*10f0*/  IMAD.HI R3, R22, 0x55555556, RZ ;  /* 0x5555555616037827 */ /* 0x008fca00078e02ff */
[----:B------:R-:W-:Y:S02]  /*1100*/  LEA.HI R5, R3, R3, RZ, 0x1 ;  /* 0x0000000303057211 */ /* 0x000fe400078f08ff */
[----:B------:R-:W-:-:S03]  /*1110*/  SHF.R.U32.HI R3, RZ, 0x1f, R0 ;  /* 0x0000001fff037819 */ /* 0x000fc60000011600 */
[----:B------:R-:W-:Y:S01]  /*1120*/  IMAD R24, R5, -0x3, R22 ;  /* 0xfffffffd05187824 */ /* 0x000fe200078e0216 */
[----:B------:R-:W-:-:S05]  /*1130*/  LEA.HI.SX32 R0, R0, R3, 0x1b ;  /* 0x0000000300007211 */ /* 0x000fca00078fdaff */
[----:B------:R1:W-:Y:S01]  /*1140*/  STL [R1+0xc], R0 ;  /* 0x00000c0001007387 */ /* 0x0003e20000100800 */
[----:B------:R-:W-:Y:S05]  /*1150*/  @!P0 BRA `(.L_x_9) ;  /* 0x0000000000408947 */ /* 0x000fea0003800000 */
[----:B-1----:R-:W-:Y:S01]  /*1160*/  MOV R0, 0x0 ;  /* 0x0000000000007802 */ /* 0x002fe20000000f00 */
[----:B------:R-:W-:Y:S01]  /*1170*/  ULDC.64 UR4, c[0x4][0xa8] ;  /* 0x01002a0000047ab9 */ /* 0x000fe20000000a00 */
[----:B------:R-:W-:Y:S01]  /*1180*/  ULDC.64 UR6, c[0x4][0x48] ;  /* 0x0100120000067ab9 */ /* 0x000fe20000000a00 */
[----:B------:R-:W-:Y:S01]  /*1190*/  MOV R4, UR4 ;  /* 0x0000000400047c02 */ /* 0x000fe20008000f00 */
[----:B------:R1:W2:Y:S01]  /*11a0*/  LDC.64 R14, c[0x4][R0] ;  /* 0x01000000000e7b82 */ /* 0x0002a20000000a00 */
[----:B------:R-:W-:Y:S01]  /*11b0*/  IMAD.U32 R5, RZ, RZ, UR5 ;  /* 0x00000005ff057e24 */ /* 0x000fe2000f8e00ff */
[----:B------:R-:W-:Y:S01]  /*11c0*/  ULDC.64 UR4, c[0x4][0xb0] ;  /* 0x01002c0000047ab9 */ /* 0x000fe20000000a00 */
[----:B------:R-:W-:Y:S01]  /*11d0*/  IMAD.U32 R10, RZ, RZ, UR6 ;  /* 0x00000006ff0a7e24 */ /* 0x000fe2000f8e00ff */
[----:B------:R-:W-:Y:S01]  /*11e0*/  MOV R7, UR5 ;  /* 0x0000000500077c02 */ /* 0x000fe20008000f00 */
[----:B------:R-:W-:Y:S01]  /*11f0*/  IMAD.U32 R6, RZ, RZ, UR4 ;  /* 0x00000004ff067e24 */ /* 0x000fe2000f8e00ff */
[----:B------:R-:W-:Y:S01]  /*1200*/  MOV R8, 0x70 ;  /* 0x0000007000087802 */ /* 0x000fe20000000f00 */
[----:B------:R-:W-:-:S02]  /*1210*/  IMAD.U32 R11, RZ, RZ, UR7 ;  /* 0x00000007ff0b7e24 */ /* 0x000fc4000f8e00ff */
[----:B------:R-:W-:Y:S02]  /*1220*/  IMAD.MOV.U32 R12, RZ, RZ, 0x1 ;  /* 0x00000001ff0c7424 */ /* 0x000fe400078e00ff */
[----:B-1----:R-:W-:-:S07]  /*1230*/  IMAD.MOV.U32 R13, RZ, RZ, RZ ;  /* 0x000000ffff0d7224 */ /* 0x002fce00078e00ff */
[----:B------:R-:W-:-:S07]  /*1240*/  LEPC R20, `(.L_x_9) ;  /* 0x000000001014794e */ /* 0x000fce0000000000 */
[----:B--2---:R-:W-:Y:S05]  /*1250*/  CALL.ABS.NOINC R14 ;  /* 0x000000000e007343 */ /* 0x004fea0003c00000 */
.L_x_9:
[----:B------:R-:W2:Y:S01]  /*1260*/  LDL R20, [R1] ;  /* 0x0000000001147983 */ /* 0x000ea20000100800 */
[----:B-1----:R-:W-:-:S04]  /*1270*/  LOP3.LUT R0, R23, 0x1, RZ, 0xc0, !PT ;  /* 0x0000000117007812 */ /* 0x002fc800078ec0ff */
[----:B------:R-:W-:-:S04]  /*1280*/  SHF.L.U32 R0, R0, 0x1f, RZ ;  /* 0x0000001f00007819 */ /* 0x000fc800000006ff */
[----:B------:R-:W1:Y:S01]  /*1290*/  SYNCS.PHASECHK.TRANS64.TRYWAIT P1, [UR40+0x30800], R0 ;  /* 0x03080000ff0075a7 */ /* 0x000e620008020168 */
[----:B--2---:R-:W-:Y:S01]  /*12a0*/  ISETP.NE.AND P0, PT, R20, 0x3, PT ;  /* 0x000000031400780c */ /* 0x004fe20003f05270 */
[----:B-1----:R-:W-:-:S12]  /*12b0*/  @!P1 BRA `(.L_x_10) ;  /* 0x000000a400849947 */ /* 0x002fd80003800000 */
.L_x_87:
[----:B------:R-:W-:Y:S05]  /*12c0*/  @!P0 BRA `(.L_x_11) ;  /* 0x0000000000048947 */ /* 0x000fea0003800000 */
[----:B------:R-:W-:Y:S01]  /*12d0*/  BPT.TRAP 0x1 ;  /* 0x000000040000795c */ /* 0x000fe20000300000 */
.L_x_11:
[----:B------:R-:W-:Y:S01]  /*12e0*/  IMAD.U32 R6, RZ, RZ, UR37 ;  /* 0x00000025ff067e24 */ /* 0x000fe2000f8e00ff */
[----:B-1----:R-:W-:-:S04]  /*12f0*/  MOV R3, UR36 ;  /* 0x0000002400037c02 */ /* 0x002fc80008000f00 */
[----:B------:R-:W-:Y:S02]  /*1300*/  LEA R3, R3, UR40, 0x3 ;  /* 0x0000002803037c11 */ /* 0x000fe4000f8e18ff */
[----:B------:R-:W-:-:S04]  /*1310*/  SHF.L.U32 R6, R6, 0x1f, RZ ;  /* 0x0000001f06067819 */ /* 0x000fc800000006ff */
[----:B------:R1:W2:Y:S01]  /*1320*/  SYNCS.PHASECHK.TRANS64.TRYWAIT P2, [R3+URZ+0x30830], R6 ;  /* 0x03083006030075a7 */ /* 0x0002a2000804017f */
[----:B------:R-:W-:Y:S05]  /*1330*/  @!P0 BRA `(.L_x_12) ;  /* 0x0000000000048947 */ /* 0x000fea0003800000 */
[----:B------:R-:W-:Y:S01]  /*1340*/  BPT.TRAP 0x1 ;  /* 0x000000040000795c */ /* 0x000fe20000300000 */
.L_x_12:
[----:B------:R-:W-:Y:S02]  /*1350*/  LEA R0, R24, UR40, 0xd ;  /* 0x0000002818007c11 */ /* 0x000fe4000f8e68ff */
[----:B------:R-:W-:-:S03]  /*1360*/  LOP3.LUT P1, RZ, R2, 0x7f, RZ, 0xc0, !PT ;  /* 0x0000007f02ff7812 */ /* 0x000fc6000782c0ff */
[----:B------:R-:W-:-:S05]  /*1370*/  VIADD R4, R0, 0xc400 ;  /* 0x0000c40000047836 */ /* 0x000fca0000000000 */
[----:B------:R-:W-:-:S04]  /*1380*/  SHF.R.U32.HI R4, RZ, 0x4, R4 ;  /* 0x00000004ff047819 */ /* 0x000fc80000011604 */
[----:B------:R-:W-:Y:S01]  /*1390*/  LOP3.LUT R4, R4, 0x3fff, RZ, 0xc0, !PT ;  /* 0x00003fff04047812 */ /* 0x000fe200078ec0ff */
[----:B--2---:R-:W-:Y:S06]  /*13a0*/  @P2 BRA `(.L_x_13) ;  /* 0x0000000000082947 */ /* 0x004fec0003800000 */
[----:B------:R-:W2:Y:S02]  /*13b0*/  SYNCS.PHASECHK.TRANS64.TRYWAIT P2, [R3+URZ+0x30830], R6 ;  /* 0x03083006030075a7 */ /* 0x000ea4000804017f */
[----:B--2---:R-:W-:Y:S05]  /*13c0*/  @!P2 BRA `(.L_x_14) ;  /* 0x000000a40058a947 */ /* 0x004fea0003800000 */
.L_x_13:
[----:B------:R-:W-:Y:S05]  /*13d0*/  WARPSYNC.ALL ;  /* 0x0000000000007948 */ /* 0x000fea0003800000 */
[----:B------:R-:W-:Y:S01]  /*13e0*/  MOV R151, RZ ;  /* 0x000000ff00977202 */ /* 0x000fe20000000f00 */
[----:B------:R-:W-:Y:S01]  /*13f0*/  IMAD.MOV.U32 R9, RZ, RZ, 0x40000040 ;  /* 0x40000040ff097424 */ /* 0x000fe200078e00ff */
[----:B------:R-:W-:Y:S01]  /*1400*/  LOP3.LUT R8, R4, 0x10000, RZ, 0xfc, !PT ;  /* 0x0001000004087812 */ /* 0x000fe200078efcff */
[----:B------:R-:W-:-:S03]  /*1410*/  UIADD3 UR4, UR40, 0x12400, URZ ;  /* 0x0001240028047890 */ /* 0x000fc6000fffe03f */
[C---:B------:R-:W-:Y:S01]  /*1420*/  R2UR UR8, R8.reuse ;  /* 0x00000000080872ca */ /* 0x040fe200000e0000 */
[----:B------:R-:W-:Y:S01]  /*1430*/  WARPGROUP.ARRIVE ;  /* 0x00000000000079c5 */ /* 0x000fe20000000000 */
[----:B------:R-:W-:Y:S01]  /*1440*/  R2UR UR9, R9 ;  /* 0x00000000090972ca */ /* 0x000fe200000e0000 */
[----:B------:R-:W-:Y:S01]  /*1450*/  USHF.R.U32.HI UR4, URZ, 0x4, UR4 ;  /* 0x000000043f047899 */ /* 0x000fe20008011604 */
[----:B------:R-:W-:Y:S01]  /*1460*/  R2UR UR16, R8 ;  /* 0x00000000081072ca */ /* 0x000fe200000e0000 */
[----:B------:R-:W-:Y:S01]  /*1470*/  UMOV UR11, 0x40000040 ;  /* 0x40000040000b7882 */ /* 0x000fe20000000000 */
[----:B------:R-:W-:Y:S01]  /*1480*/  UMOV UR13, 0x40000040 ;  /* 0x40000040000d7882 */ /* 0x000fe20000000000 */
[----:B------:R-:W-:Y:S01]  /*1490*/  ULOP3.LUT UR4, UR4, 0x3fff, URZ, 0xc0, !UPT ;  /* 0x00003fff04047892 */ /* 0x000fe2000f8ec03f */
[C---:B------:R-:W-:Y:S01]  /*14a0*/  VIADD R123, R121.reuse, 0xbf ;  /* 0x000000bf797b7836 */ /* 0x040fe20000000000 */
[----:B------:R-:W-:Y:S01]  /*14b0*/  UMOV UR15, 0x40000040 ;  /* 0x40000040000f7882 */ /* 0x000fe20000000000 */
[----:B------:R-:W-:Y:S01]  /*14c0*/  UMOV UR17, 0x40000040 ;  /* 0x4000004000117882 */ /* 0x000fe20000000000 */
[----:B------:R-:W-:Y:S01]  /*14d0*/  ULOP3.LUT UR4, UR4, 0x10000, URZ, 0xfc, !UPT ;  /* 0x0001000004047892 */ /* 0x000fe2000f8efc3f */
[----:B------:R-:W-:Y:S01]  /*14e0*/  IADD3 R122, R121, 0xbf, RZ ;  /* 0x000000bf797a7810 */ /* 0x000fe20007ffe0ff */
[----:B------:R-:W-:Y:S01]  /*14f0*/  UMOV UR19, 0x40000040 ;  /* 0x4000004000137882 */ /* 0x000fe20000000000 */
[----:B------:R-:W-:Y:S01]  /*1500*/  ULDC UR5, c[0x0][0x9d8] ;  /* 0x0002760000057ab9 */ /* 0x000fe20000000800 */
[----:B------:R-:W-:Y:S01]  /*1510*/  UIMAD UR6, UR36, 0x600, UR4 ;  /* 0x00000600240678a4 */ /* 0x000fe2000f8e0204 */
[----:B------:R-:W-:Y:S01]  /*1520*/  IMAD.HI R123, R123, 0x2aaaaaab, RZ ;  /* 0x2aaaaaab7b7b7827 */ /* 0x000fe200078e02ff */
[----:B------:R-:W-:Y:S01]  /*1530*/  UIADD3 UR12, UR16, 0x4, URZ ;  /* 0x00000004100c7890 */ /* 0x000fe2000fffe03f */
[----:B------:R-:W-:Y:S01]  /*1540*/  P2R R120, PR, RZ, 0x1 ;  /* 0x00000001ff787803 */ /* 0x000fe20000000000 */
[----:B------:R-:W-:Y:S01]  /*1550*/  UIADD3 UR14, UR6, 0x4, URZ ;  /* 0x00000004060e7890 */ /* 0x000fe2000fffe03f */
[----:B------:R-:W-:Y:S01]  /*1560*/  IMAD.HI R122, R122, 0x2aaaaaab, RZ ;  /* 0x2aaaaaab7a7a7827 */ /* 0x000fe200078e02ff */
[----:B------:R-:W-:Y:S01]  /*1570*/  UIADD3 UR18, UR6, 0x6, URZ ;  /* 0x0000000606127890 */ /* 0x000fe2000fffe03f */
[----:B------:R-:W-:Y:S01]  /*1580*/  SHF.R.U32.HI R123, RZ, 0x1f, R123 ;  /* 0x0000001fff7b7819 */ /* 0x000fe2000001167b */
[----:B------:R-:W-:Y:S01]  /*1590*/  UMOV UR10, UR6 ;  /* 0x00000006000a7c82 */ /* 0x000fe20008000000 */
[--C-:B------:R-:W-:Y:S01]  /*15a0*/  IMAD.MOV.U32 R149, RZ, RZ, R151.reuse ;  /* 0x000000ffff957224 */ /* 0x100fe200078e0097 */
[----:B------:R-:W-:Y:S01]  /*15b0*/  HGMMA.64x192x16.F32.BF16 R24, gdesc[UR8], RZ, !UPT, gsb0 ;  /* 0x02e00000081879f0 */ /* 0x000fe2000c0018ff */
[----:B------:R-:W-:Y:S01]  /*15c0*/  UIADD3 UR8, UR16, 0x2, URZ ;  /* 0x0000000210087890 */ /* 0x000fe2000fffe03f */
[----:B------:R-:W-:Y:S01]  /*15d0*/  LEA.HI.SX32 R122, R122, R123, 0x1b ;  /* 0x0000007b7a7a7211 */ /* 0x000fe200078fdaff */
[----:B------:R-:W-:Y:S01]  /*15e0*/  UIADD3 UR10, UR6, 0x2, URZ ;  /* 0x00000002060a7890 */ /* 0x000fe2000fffe03f */
[--C-:B------:R-:W-:Y:S01]  /*15f0*/  IMAD.MOV.U32 R147, RZ, RZ, R151.reuse ;  /* 0x000000ffff937224 */ /* 0x100fe200078e0097 */
[----:B------:R-:W-:Y:S01]  /*1600*/  UMOV UR9, 0x40000040 ;  /* 0x4000004000097882 */ /* 0x000fe20000000000 */
[----:B------:R-:W-:Y:S01]  /*1610*/  UMOV UR11, 0x40000040 ;  /* 0x40000040000b7882 */ /* 0x000fe20000000000 */
[----:B------:R-:W-:Y:S01]  /*1620*/  UIADD3 UR16, UR16, 0x6, URZ ;  /* 0x0000000610107890 */ /* 0x000fe2000fffe03f */
[-C--:B------:R-:W-:Y:S01]  /*1630*/  MOV R145, R151.reuse ;  /* 0x0000009700917202 */ /* 0x080fe20000000f00 */
[----:B------:R-:W-:Y:S01]  /*1640*/  ULDC UR6, c[0x0][0x988] ;  /* 0x0002620000067ab9 */ /* 0x000fe20000000800 */
[--C-:B------:R-:W-:Y:S01]  /*1650*/  IMAD.MOV.U32 R143, RZ, RZ, R151.reuse ;  /* 0x000000ffff8f7224 */ /* 0x100fe200078e0097 */
[-C--:B------:R-:W-:Y:S01]  /*1660*/  MOV R139, R151.reuse ;  /* 0x00000097008b7202 */ /* 0x080fe20000000f00 */
[--C-:B------:R-:W-:Y:S01]  /*1670*/  IMAD.MOV.U32 R141, RZ, RZ, R151.reuse ;  /* 0x000000ffff8d7224 */ /* 0x100fe200078e0097 */
[-C--:B------:R-:W-:Y:S01]  /*1680*/  MOV R133, R151.reuse ;  /* 0x0000009700857202 */ /* 0x080fe20000000f00 */
[--C-:B------:R-:W-:Y:S01]  /*1690*/  IMAD.MOV.U32 R137, RZ, RZ, R151.reuse ;  /* 0x000000ffff897224 */ /* 0x100fe200078e0097 */
[----:B------:R-:W-:Y:S01]  /*16a0*/  MOV R127, R151 ;  /* 0x00000097007f7202 */ /* 0x000fe20000000f00 */
[----:B------:R-:W-:-:S02]  /*16b0*/  IMAD.MOV.U32 R135, RZ, RZ, R151 ;  /* 0x000000ffff877224 */ /* 0x000fc400078e0097 */
[--C-:B------:R-:W-:Y:S02]  /*16c0*/  IMAD.MOV.U32 R131, RZ, RZ, R151.reuse ;  /* 0x000000ffff837224 */ /* 0x100fe400078e0097 */
[--C-:B------:R-:W-:Y:S02]  /*16d0*/  IMAD.MOV.U32 R129, RZ, RZ, R151.reuse ;  /* 0x000000ffff817224 */ /* 0x100fe400078e0097 */
[--C-:B------:R-:W-:Y:S02]  /*16e0*/  IMAD.MOV.U32 R125, RZ, RZ, R151.reuse ;  /* 0x000000ffff7d7224 */ /* 0x100fe400078e0097 */
[----:B------:R-:W-:Y:S01]  /*16f0*/  IMAD.MOV.U32 R123, RZ, RZ, R151 ;  /* 0x000000ffff7b7224 */ /* 0x000fe200078e0097 */
[----:B------:R-:W-:Y:S02]  /*1700*/  WARPGROUP.DEPBAR.LE gsb0, 0x0 ;  /* 0x00008000000079c5 */ /* 0x000fe40000010000 */
[----:B------:R-:W-:-:S06]  /*1710*/  WARPGROUP.ARRIVE ;  /* 0x00000000000079c5 */ /* 0x000fcc0000000000 */
[----:B------:R-:W-:Y:S03]  /*1720*/  HGMMA.64x192x16.F32.BF16 R24, gdesc[UR8], R24, gsb0 ;  /* 0x02e00000081879f0 */ /* 0x000fe60008001818 */
[----:B------:R-:W-:Y:S02]  /*1730*/  WARPGROUP.DEPBAR.LE gsb0, 0x0 ;  /* 0x00008000000079c5 */ /* 0x000fe40000010000 */
[----:B------:R-:W-:-:S15]  /*1740*/  WARPGROUP.ARRIVE ;  /* 0x00000000000079c5 */ /* 0x000fde0000000000 */
[----:B------:R-:W-:Y:S03]  /*1750*/  HGMMA.64x192x16.F32.BF16 R24, gdesc[UR12], R24, gsb0 ;  /* 0x02e000000c1879f0 */ /* 0x000fe60008001818 */
[----:B------:R-:W-:Y:S02]  /*1760*/  WARPGROUP.DEPBAR.LE gsb0, 0x0 ;  /* 0x00008000000079c5 */ /* 0x000fe40000010000 */
[----:B------:R-:W-:-:S15]  /*1770*/  WARPGROUP.ARRIVE ;  /* 0x00000000000079c5 */ /* 0x000fde0000000000 */
[----:B------:R-:W-:Y:S03]  /*1780*/  HGMMA.64x192x16.F32.BF16 R24, gdesc[UR16], R24, gsb0 ;  /* 0x02e00000101879f0 */ /* 0x000fe60008001818 */
[----:B------:R-:W-:Y:S02]  /*1790*/  WARPGROUP.DEPBAR.LE gsb0, 0x0 ;  /* 0x00008000000079c5 */ /* 0x000fe40000010000 */
[----:B------:R-:W-:Y:S01]  /*17a0*/  FMUL.FTZ R10, R28, UR5 ;  /* 0x000000051c0a7c20 */ /* 0x000fe20008410000 */
[----:B------:R-:W-:Y:S01]  /*17b0*/  FMUL.FTZ R12, R30, UR5 ;  /* 0x000000051e0c7c20 */ /* 0x000fe20008410000 */
[----:B-12---:R-:W-:Y:S01]  /*17c0*/  FMUL.FTZ R6, R26, UR5 ;  /* 0x000000051a067c20 */ /* 0x006fe20008410000 */
[----:B------:R-:W-:Y:S01]  /*17d0*/  FMUL.FTZ R7, R27, UR5 ;  /* 0x000000051b077c20 */ /* 0x000fe20008410000 */
[----:B------:R-:W-:Y:S01]  /*17e0*/  FMUL.FTZ R5, R25, UR5 ;  /* 0x0000000519057c20 */ /* 0x000fe20008410000 */
[----:B------:R-:W-:Y:S01]  /*17f0*/  FMUL.FTZ R14, R32, UR5 ;  /* 0x00000005200e7c20 */ /* 0x000fe20008410000 */
[----:B------:R-:W-:Y:S01]  /*1800*/  FMUL.FTZ R25, R37, UR5 ;  /* 0x0000000525197c20 */ /* 0x000fe20008410000 */
[----:B------:R-:W1:Y:S01]  /*1810*/  MUFU.TANH R10, R10 ;  /* 0x0000000a000a7308 */ /* 0x000e620000002400 */
[----:B------:R-:W-:Y:S01]  /*1820*/  FMUL.FTZ R32, R44, UR5 ;  /* 0x000000052c207c20 */ /* 0x000fe20008410000 */
[----:B------:R-:W-:Y:S01]  /*1830*/  FMUL.FTZ R44, R56, UR5 ;  /* 0x00000005382c7c20 */ /* 0x000fe20008410000 */
[----:B------:R-:W-:Y:S01]  /*1840*/  FMUL.FTZ R56, R68, UR5 ;  /* 0x0000000544387c20 */ /* 0x000fe20008410000 */
[----:B------:R-:W-:Y:S01]  /*1850*/  FMUL.FTZ R27, R39, UR5 ;  /* 0x00000005271b7c20 */ /* 0x000fe20008410000 */
[----:B------:R-:W-:Y:S01]  /*1860*/  FMUL.FTZ R68, R80, UR5 ;  /* 0x0000000550447c20 */ /* 0x000fe20008410000 */
[----:B------:R-:W-:Y:S01]  /*1870*/  FMUL.FTZ R13, R31, UR5 ;  /* 0x000000051f0d7c20 */ /* 0x000fe20008410000 */
[----:B------:R-:W-:Y:S01]  /*1880*/  IMAD.IADD R80, R156, 0x1, R121 ;  /* 0x000000019c507824 */ /* 0x000fe200078e0279 */
[----:B------:R-:W2:Y:S01]  /*1890*/  MUFU.TANH R12, R12 ;  /* 0x0000000c000c7308 */ /* 0x000ea20000002400 */
[----:B------:R-:W-:Y:S01]  /*18a0*/  FMUL.FTZ R20, R34, UR5 ;  /* 0x0000000522147c20 */ /* 0x000fe20008410000 */
[----:B------:R-:W-:Y:S01]  /*18b0*/  FMUL.FTZ R4, R24, UR5 ;  /* 0x0000000518047c20 */ /* 0x000fe20008410000 */
[----:B------:R-:W-:-:S02]  /*18c0*/  IMAD R80, R122, -0xc0, R80 ;  /* 0xffffff407a507824 */ /* 0x000fc400078e0250 */
[----:B------:R-:W-:Y:S01]  /*18d0*/  FMUL.FTZ R11, R29, UR5 ;  /* 0x000000051d0b7c20 */ /* 0x000fe20008410000 */
[----:B------:R-:W-:Y:S01]  /*18e0*/  FMUL.FTZ R29, R41, UR5 ;  /* 0x00000005291d7c20 */ /* 0x000fe20008410000 */
[----:B------:R-:W-:Y:S01]  /*18f0*/  FMUL.FTZ R21, R35, UR5 ;  /* 0x0000000523157c20 */ /* 0x000fe20008410000 */
[----:B------:R-:W-:Y:S01]  /*1900*/  FMUL.FTZ R15, R33, UR5 ;  /* 0x00000005210f7c20 */ /* 0x000fe20008410000 */
[----:B------:R-:W3:Y:S01]  /*1910*/  MUFU.TANH R6, R6 ;  /* 0x0000000600067308 */ /* 0x000ee20000002400 */
[----:B------:R-:W-:Y:S01]  /*1920*/  ISETP.GT.AND P3, PT, R80, 0x8, PT ;  /* 0x000000085000780c */ /* 0x000fe20003f64270 */
[----:B------:R-:W-:Y:S01]  /*1930*/  FMUL.FTZ R26, R38, UR5 ;  /* 0x00000005261a7c20 */ /* 0x000fe20008410000 */
[C---:B------:R-:W-:Y:S01]  /*1940*/  ISETP.GT.AND P4, PT, R80.reuse, RZ, PT ;  /* 0x000000ff5000720c */ /* 0x040fe20003f84270 */
[----:B------:R-:W-:Y:S01]  /*1950*/  FMUL.FTZ R33, R45, UR5 ;  /* 0x000000052d217c20 */ /* 0x000fe20008410000 */
[----:B------:R-:W-:Y:S01]  /*1960*/  ISETP.GT.AND P2, PT, R80, 0x1, PT ;  /* 0x000000015000780c */ /* 0x000fe20003f44270 */
[----:B------:R-:W-:Y:S01]  /*1970*/  FMUL.FTZ R45, R57, UR5 ;  /* 0x00000005392d7c20 */ /* 0x000fe20008410000 */
[----:B-1----:R-:W-:Y:S01]  /*1980*/  FSEL R10, R10, -INF , P3 ;  /* 0xff8000000a0a7808 */ /* 0x002fe20001800000 */
[----:B------:R-:W1:Y:S01]  /*1990*/  MUFU.TANH R7, R7 ;  /* 0x0000000700077308 */ /* 0x000e620000002400 */
[----:B--2---:R-:W-:Y:S01]  /*19a0*/  FSEL R12, R12, -INF , P3 ;  /* 0xff8000000c0c7808 */ /* 0x004fe20001800000 */
[----:B------:R-:W-:Y:S01]  /*19b0*/  FMUL.FTZ R57, R69, UR5 ;  /* 0x0000000545397c20 */ /* 0x000fe20008410000 */
[----:B------:R-:W-:Y:S01]  /*19c0*/  ISETP.GT.AND P3, PT, R80, 0x19, PT ;  /* 0x000000195000780c */ /* 0x000fe20003f64270 */
[----:B------:R-:W-:Y:S01]  /*19d0*/  FMUL.FTZ R69, R81, UR5 ;  /* 0x0000000551457c20 */ /* 0x000fe20008410000 */
[----:B------:R-:W-:Y:S01]  /*19e0*/  FMUL.FTZ R35, R47, UR5 ;  /* 0x000000052f237c20 */ /* 0x000fe20008410000 */
[----:B------:R-:W-:Y:S01]  /*19f0*/  FMUL.FTZ R81, R92, UR5 ;  /* 0x000000055c517c20 */ /* 0x000fe20008410000 */
[----:B------:R-:W-:Y:S01]  /*1a00*/  FMUL.FTZ R24, R36, UR5 ;  /* 0x0000000524187c20 */ /* 0x000fe20008410000 */
[----:B------:R-:W2:Y:S01]  /*1a10*/  MUFU.TANH R25, R25 ;  /* 0x0000001900197308 */ /* 0x000ea20000002400 */
[----:B---3--:R-:W-:Y:S01]  /*1a20*/  FSEL R6, R6, -INF , P4 ;  /* 0xff80000006067808 */ /* 0x008fe20002000000 */
[----:B------:R-:W-:Y:S01]  /*1a30*/  FMUL.FTZ R47, R59, UR5 ;  /* 0x000000053b2f7c20 */ /* 0x000fe20008410000 */
[----:B------:R-:W-:Y:S01]  /*1a40*/  FMUL.FTZ R31, R43, UR5 ;  /* 0x000000052b1f7c20 */ /* 0x000fe20008410000 */
[----:B------:R-:W-:Y:S01]  /*1a50*/  FMUL.FTZ R36, R48, UR5 ;  /* 0x0000000530247c20 */ /* 0x000fe20008410000 */
[----:B------:R-:W-:Y:S01]  /*1a60*/  FMUL.FTZ R59, R71, UR5 ;  /* 0x00000005473b7c20 */ /* 0x000fe20008410000 */
[----:B------:R-:W-:Y:S01]  /*1a70*/  ISETP.GT.AND P6, PT, R80, 0x9, PT ;  /* 0x000000095000780c */ /* 0x000fe20003fc4270 */
[----:B------:R-:W-:Y:S01]  /*1a80*/  FMUL.FTZ R30, R42, UR5 ;  /* 0x000000052a1e7c20 */ /* 0x000fe20008410000 */
[----:B------:R-:W3:Y:S01]  /*1a90*/  MUFU.TANH R27, R27 ;  /* 0x0000001b001b7308 */ /* 0x000ee20000002400 */
[----:B-1----:R-:W-:Y:S01]  /*1aa0*/  FSEL R7, R7, -INF , P2 ;  /* 0xff80000007077808 */ /* 0x002fe20001000000 */
[----:B------:R-:W-:Y:S01]  /*1ab0*/  FMUL.FTZ R48, R60, UR5 ;  /* 0x000000053c307c20 */ /* 0x000fe20008410000 */
[----:B------:R-:W-:Y:S01]  /*1ac0*/  FMUL.FTZ R71, R83, UR5 ;  /* 0x0000000553477c20 */ /* 0x000fe20008410000 */
[----:B------:R-:W-:Y:S01]  /*1ad0*/  FMUL.FTZ R60, R72, UR5 ;  /* 0x00000005483c7c20 */ /* 0x000fe20008410000 */
[----:B------:R-:W-:Y:S01]  /*1ae0*/  ISETP.GT.AND P5, PT, R80, 0x10, PT ;  /* 0x000000105000780c */ /* 0x000fe20003fa4270 */
[----:B------:R-:W-:Y:S01]  /*1af0*/  FMUL.FTZ R83, R94, UR5 ;  /* 0x000000055e537c20 */ /* 0x000fe20008410000 */
[----:B------:R-:W-:Y:S01]  /*1b00*/  FMUL.FTZ R72, R84, UR5 ;  /* 0x0000000554487c20 */ /* 0x000fe20008410000 */
[----:B------:R-:W1:Y:S01]  /*1b10*/  MUFU.TANH R13, R13 ;  /* 0x0000000d000d7308 */ /* 0x000e620000002400 */
[----:B--2---:R-:W-:Y:S01]  /*1b20*/  FSEL R92, R25, -INF , P3 ;  /* 0xff800000195c7808 */ /* 0x004fe20001800000 */
[----:B------:R-:W-:Y:S01]  /*1b30*/  FMUL.FTZ R42, R54, UR5 ;  /* 0x00000005362a7c20 */ /* 0x000fe20008410000 */
[----:B------:R-:W-:Y:S01]  /*1b40*/  FMNMX.FTZ R25, R6, R7, !PT ;  /* 0x0000000706197209 */ /* 0x000fe20007810000 */
[----:B------:R-:W-:Y:S01]  /*1b50*/  FMUL.FTZ R34, R46, UR5 ;  /* 0x000000052e227c20 */ /* 0x000fe20008410000 */
[----:B------:R-:W-:Y:S01]  /*1b60*/  FMUL.FTZ R54, R66, UR5 ;  /* 0x0000000542367c20 */ /* 0x000fe20008410000 */
[----:B------:R-:W-:Y:S01]  /*1b70*/  FMUL.FTZ R66, R78, UR5 ;  /* 0x000000054e427c20 */ /* 0x000fe20008410000 */
[----:B------:R-:W-:Y:S01]  /*1b80*/  FMUL.FTZ R78, R90, UR5 ;  /* 0x000000055a4e7c20 */ /* 0x000fe20008410000 */
[----:B------:R-:W2:Y:S01]  /*1b90*/  MUFU.TANH R14, R14 ;  /* 0x0000000e000e7308 */ /* 0x000ea20000002400 */
[----:B---3--:R-:W-:Y:S01]  /*1ba0*/  FSEL R94, R27, -INF , P3 ;  /* 0xff8000001b5e7808 */ /* 0x008fe20001800000 */
[----:B------:R-:W-:Y:S01]  /*1bb0*/  FMUL.FTZ R38, R50, UR5 ;  /* 0x0000000532267c20 */ /* 0x000fe20008410000 */
[----:B------:R-:W-:Y:S01]  /*1bc0*/  FMNMX.FTZ R27, R12, R25, !PT ;  /* 0x000000190c1b7209 */ /* 0x000fe20007810000 */
[----:B------:R-:W-:Y:S01]  /*1bd0*/  FMUL.FTZ R28, R40, UR5 ;  /* 0x00000005281c7c20 */ /* 0x000fe20008410000 */
[----:B------:R-:W-:Y:S01]  /*1be0*/  FMUL.FTZ R50, R62, UR5 ;  /* 0x000000053e327c20 */ /* 0x000fe20008410000 */
[----:B------:R-:W-:Y:S01]  /*1bf0*/  FMUL.FTZ R62, R74, UR5 ;  /* 0x000000054a3e7c20 */ /* 0x000fe20008410000 */
[----:B------:R-:W-:Y:S01]  /*1c00*/  FMUL.FTZ R74, R86, UR5 ;  /* 0x00000005564a7c20 */ /* 0x000fe20008410000 */
[----:B------:R-:W3:Y:S01]  /*1c10*/  MUFU.TANH R20, R20 ;  /* 0x0000001400147308 */ /* 0x000ee20000002400 */
[----:B-1----:R-:W-:Y:S01]  /*1c20*/  FSEL R84, R13, -INF , P6 ;  /* 0xff8000000d547808 */ /* 0x002fe20003000000 */
[----:B------:R-:W-:Y:S01]  /*1c30*/  FMUL.FTZ R13, R96, UR5 ;  /* 0x00000005600d7c20 */ /* 0x000fe20008410000 */
[----:B------:R-:W-:Y:S01]  /*1c40*/  FMUL.FTZ R39, R51, UR5 ;  /* 0x0000000533277c20 */ /* 0x000fe20008410000 */
[----:B------:R-:W-:Y:S01]  /*1c50*/  FMUL.FTZ R40, R52, UR5 ;  /* 0x0000000534287c20 */ /* 0x000fe20008410000 */
[----:B------:R-:W-:Y:S01]  /*1c60*/  FMNMX.FTZ R27, R84, R27, !PT ;  /* 0x0000001b541b7209 */ /* 0x000fe20007810000 */
[----:B------:R-:W-:Y:S01]  /*1c70*/  FMUL.FTZ R52, R64, UR5 ;  /* 0x0000000540347c20 */ /* 0x000fe20008410000 */
[----:B------:R-:W-:Y:S01]  /*1c80*/  FMUL.FTZ R64, R76, UR5 ;  /* 0x000000054c407c20 */ /* 0x000fe20008410000 */
[----:B------:R-:W1:Y:S01]  /*1c90*/  MUFU.TANH R4, R4 ;  /* 0x0000000400047308 */ /* 0x000e620000002400 */
[----:B--2---:R-:W-:Y:S01]  /*1ca0*/  FSEL R14, R14, -INF , P5 ;  /* 0xff8000000e0e7808 */ /* 0x004fe20002800000 */
[----:B------:R-:W-:Y:S01]  /*1cb0*/  FMUL.FTZ R76, R88, UR5 ;  /* 0x00000005584c7c20 */ /* 0x000fe20008410000 */
[----:B------:R-:W-:Y:S01]  /*1cc0*/  FMUL.FTZ R43, R55, UR5 ;  /* 0x00000005372b7c20 */ /* 0x000fe20008410000 */
[----:B------:R-:W-:Y:S01]  /*1cd0*/  FMUL.FTZ R37, R49, UR5 ;  /* 0x0000000531257c20 */ /* 0x000fe20008410000 */
[----:B------:R-:W-:Y:S01]  /*1ce0*/  FMUL.FTZ R46, R58, UR5 ;  /* 0x000000053a2e7c20 */ /* 0x000fe20008410000 */
[----:B------:R-:W-:Y:S01]  /*1cf0*/  ISETP.GT.AND P3, PT, R80, 0x30, PT ;  /* 0x000000305000780c */ /* 0x000fe20003f64270 */
[----:B------:R-:W-:Y:S01]  /*1d00*/  FMUL.FTZ R41, R53, UR5 ;  /* 0x0000000535297c20 */ /* 0x000fe20008410000 */
[----:B------:R-:W2:Y:S01]  /*1d10*/  MUFU.TANH R5, R5 ;  /* 0x0000000500057308 */ /* 0x000ea20000002400 */
[----:B---3--:R-:W-:Y:S01]  /*1d20*/  FSEL R20, R20, -INF , P5 ;  /* 0xff80000014147808 */ /* 0x008fe20002800000 */
[----:B------:R-:W-:Y:S01]  /*1d30*/  FMUL.FTZ R51, R63, UR5 ;  /* 0x000000053f337c20 */ /* 0x000fe20008410000 */
[----:B------:R-:W-:Y:S01]  /*1d40*/  ISETP.GT.AND P5, PT, R80, 0x21, PT ;  /* 0x000000215000780c */ /* 0x000fe20003fa4270 */
[----:B------:R-:W-:Y:S01]  /*1d50*/  FMUL.FTZ R55, R67, UR5 ;  /* 0x0000000543377c20 */ /* 0x000fe20008410000 */
[----:B------:R-:W-:Y:S01]  /*1d60*/  FMUL.FTZ R58, R70, UR5 ;  /* 0x00000005463a7c20 */ /* 0x000fe20008410000 */
[----:B------:R-:W-:Y:S01]  /*1d70*/  FMUL.FTZ R49, R61, UR5 ;  /* 0x000000053d317c20 */ /* 0x000fe20008410000 */
[----:B------:R-:W-:Y:S01]  /*1d80*/  FMUL.FTZ R53, R65, UR5 ;  /* 0x0000000541357c20 */ /* 0x000fe20008410000 */
[----:B------:R-:W3:Y:S01]  /*1d90*/  MUFU.TANH R29, R29 ;  /* 0x0000001d001d7308 */ /* 0x000ee20000002400 */
[----:B-1----:R-:W-:Y:S01]  /*1da0*/  FSEL R4, R4, -INF , P4 ;  /* 0xff80000004047808 */ /* 0x002fe20002000000 */
[----:B------:R-:W-:Y:S01]  /*1db0*/  FMUL.FTZ R63, R75, UR5 ;  /* 0x000000054b3f7c20 */ /* 0x000fe20008410000 */
[----:B------:R-:W-:Y:S01]  /*1dc0*/  ISETP.GT.AND P4, PT, R80, 0x11, PT ;  /* 0x000000115000780c */ /* 0x000fe20003f84270 */
[----:B------:R-:W-:Y:S01]  /*1dd0*/  FMUL.FTZ R61, R73, UR5 ;  /* 0x00000005493d7c20 */ /* 0x000fe20008410000 */
[----:B------:R-:W-:Y:S01]  /*1de0*/  FMUL.FTZ R70, R82, UR5 ;  /* 0x0000000552467c20 */ /* 0x000fe20008410000 */
[----:B------:R-:W-:Y:S01]  /*1df0*/  FMUL.FTZ R67, R79, UR5 ;  /* 0x000000054f437c20 */ /* 0x000fe20008410000 */
[----:B------:R-:W-:Y:S01]  /*1e00*/  FMUL.FTZ R65, R77, UR5 ;  /* 0x000000054d417c20 */ /* 0x000fe20008410000 */
        /* <DEDUP_REMOVED lines=21> */
[----:B------:R-:W-:-:S03]  /*1f60*/  FMNMX.FTZ R29, R90, R29, !PT ;  /* 0x0000001d5a1d7209 */ /* 0x000fc60007810000 */
[----:B------:R-:W1:Y:S01]  /*1f70*/  MUFU.TANH R31, R31 ;  /* 0x0000001f001f7308 */ /* 0x000e620000002400 */
[----:B--2---:R-:W-:-:S04]  /*1f80*/  FSEL R26, R26, -INF , P2 ;  /* 0xff8000001a1a7808 */ /* 0x004fc80001000000 */
[----:B------:R-:W-:-:S03]  /*1f90*/  FMNMX.FTZ R29, R26, R29, !PT ;  /* 0x0000001d1a1d7209 */ /* 0x000fc60007810000 */
[----:B------:R-:W2:Y:S01]  /*1fa0*/  MUFU.TANH R30, R30 ;  /* 0x0000001e001e7308 */ /* 0x000ea20000002400 */
[----:B---3--:R-:W-:Y:S01]  /*1fb0*/  FSEL R86, R11, -INF , P6 ;  /* 0xff8000000b567808 */ /* 0x008fe20003000000 */
[----:B------:R-:W-:Y:S01]  /*1fc0*/  FMUL.FTZ R11, R95, UR5 ;  /* 0x000000055f0b7c20 */ /* 0x000fe20008410000 */
[----:B------:R-:W-:Y:S01]  /*1fd0*/  ISETP.GT.AND P6, PT, R80, 0x20, PT ;  /* 0x000000205000780c */ /* 0x000fe20003fc4270 */
[----:B------:R-:W-:-:S04]  /*1fe0*/  FMUL.FTZ R95, R109, UR5 ;  /* 0x000000056d5f7c20 */ /* 0x000fc80008410000 */
[----:B------:R-:W3:Y:S01]  /*1ff0*/  MUFU.TANH R15, R15 ;  /* 0x0000000f000f7308 */ /* 0x000ee20000002400 */
[----:B-1----:R-:W-:Y:S02]  /*2000*/  FSEL R122, R31, -INF , P5 ;  /* 0xff8000001f7a7808 */ /* 0x002fe40002800000 */
[----:B------:R-:W-:Y:S01]  /*2010*/  FMNMX.FTZ R31, R94, R29, !PT ;  /* 0x0000001d5e1f7209 */ /* 0x000fe20007810000 */
[----:B------:R-:W-:Y:S01]  /*2020*/  FMUL.FTZ R29, R101, UR5 ;  /* 0x00000005651d7c20 */ /* 0x000fe20008410000 */
[----:B------:R-:W-:Y:S01]  /*2030*/  ISETP.GT.AND P5, PT, R80, 0x38, PT ;  /* 0x000000385000780c */ /* 0x000fe20003fa4270 */
[----:B------:R-:W-:Y:S02]  /*2040*/  FMUL.FTZ R101, R117, UR5 ;  /* 0x0000000575657c20 */ /* 0x000fe40008410000 */
[----:B------:R-:W1:Y:S01]  /*2050*/  MUFU.TANH R24, R24 ;  /* 0x0000001800187308 */ /* 0x000e620000002400 */
[----:B--2---:R-:W-:-:S04]  /*2060*/  FSEL R30, R30, -INF , P6 ;  /* 0xff8000001e1e7808 */ /* 0x004fc80003000000 */
[----:B------:R-:W-:-:S03]  /*2070*/  FMNMX.FTZ R31, R30, R31, !PT ;  /* 0x0000001f1e1f7209 */ /* 0x000fc60007810000 */
[----:B------:R-:W2:Y:S01]  /*2080*/  MUFU.TANH R34, R34 ;  /* 0x0000002200227308 */ /* 0x000ea20000002400 */
[----:B---3--:R-:W-:Y:S01]  /*2090*/  FSEL R88, R15, -INF , P4 ;  /* 0xff8000000f587808 */ /* 0x008fe20002000000 */
[----:B------:R-:W-:Y:S01]  /*20a0*/  FMUL.FTZ R15, R97, UR5 ;  /* 0x00000005610f7c20 */ /* 0x000fe20008410000 */
[----:B------:R-:W-:Y:S01]  /*20b0*/  ISETP.GT.AND P4, PT, R80, 0x28, PT ;  /* 0x000000285000780c */ /* 0x000fe20003f84270 */
[----:B------:R-:W-:Y:S01]  /*20c0*/  FMUL.FTZ R97, R113, UR5 ;  /* 0x0000000571617c20 */ /* 0x000fe20008410000 */
[----:B------:R-:W-:-:S03]  /*20d0*/  FMNMX.FTZ R31, R122, R31, !PT ;  /* 0x0000001f7a1f7209 */ /* 0x000fc60007810000 */
[----:B------:R-:W3:Y:S01]  /*20e0*/  MUFU.TANH R33, R33 ;  /* 0x0000002100217308 */ /* 0x000ee20000002400 */
[----:B-1----:R-:W-:Y:S02]  /*20f0*/  FSEL R24, R24, -INF , P2 ;  /* 0xff80000018187808 */ /* 0x002fe40001000000 */
[----:B------:R-:W-:-:S05]  /*2100*/  ISETP.GT.AND P2, PT, R80, 0x29, PT ;  /* 0x000000295000780c */ /* 0x000fca0003f44270 */
[----:B------:R-:W1:Y:S01]  /*2110*/  MUFU.TANH R35, R35 ;  /* 0x0000002300237308 */ /* 0x000e620000002400 */
[----:B--2---:R-:W-:-:S07]  /*2120*/  FSEL R34, R34, -INF , P4 ;  /* 0xff80000022227808 */ /* 0x004fce0002000000 */
[----:B------:R-:W2:Y:S01]  /*2130*/  MUFU.TANH R28, R28 ;  /* 0x0000001c001c7308 */ /* 0x000ea20000002400 */
[----:B---3--:R-:W-:Y:S02]  /*2140*/  FSEL R124, R33, -INF , P2 ;  /* 0xff800000217c7808 */ /* 0x008fe40001000000 */
[----:B------:R-:W-:Y:S01]  /*2150*/  FMNMX.FTZ R33, R34, R31, !PT ;  /* 0x0000001f22217209 */ /* 0x000fe20007810000 */
[----:B------:R-:W-:-:S04]  /*2160*/  FMUL.FTZ R31, R102, UR5 ;  /* 0x00000005661f7c20 */ /* 0x000fc80008410000 */
[----:B------:R-:W3:Y:S01]  /*2170*/  MUFU.TANH R38, R38 ;  /* 0x0000002600267308 */ /* 0x000ee20000002400 */
[----:B-1----:R-:W-:Y:S02]  /*2180*/  FSEL R126, R35, -INF , P2 ;  /* 0xff800000237e7808 */ /* 0x002fe40001000000 */
[----:B------:R-:W-:Y:S02]  /*2190*/  ISETP.GT.AND P2, PT, R80, 0x40, PT ;  /* 0x000000405000780c */ /* 0x000fe40003f44270 */
[----:B------:R-:W-:-:S03]  /*21a0*/  FMNMX.FTZ R33, R126, R33, !PT ;  /* 0x000000217e217209 */ /* 0x000fc60007810000 */
[----:B------:R-:W1:Y:S01]  /*21b0*/  MUFU.TANH R39, R39 ;  /* 0x0000002700277308 */ /* 0x000e620000002400 */
[----:B--2---:R-:W-:Y:S02]  /*21c0*/  FSEL R28, R28, -INF , P6 ;  /* 0xff8000001c1c7808 */ /* 0x004fe40003000000 */
[----:B------:R-:W-:-:S05]  /*21d0*/  ISETP.GT.AND P6, PT, R80, 0x31, PT ;  /* 0x000000315000780c */ /* 0x000fca0003fc4270 */
[----:B------:R-:W2:Y:S01]  /*21e0*/  MUFU.TANH R32, R32 ;  /* 0x0000002000207308 */ /* 0x000ea20000002400 */
[----:B---3--:R-:W-:-:S04]  /*21f0*/  FSEL R38, R38, -INF , P3 ;  /* 0xff80000026267808 */ /* 0x008fc80001800000 */
[----:B------:R-:W-:Y:S01]  /*2200*/  FMNMX.FTZ R35, R38, R33, !PT ;  /* 0x0000002126237209 */ /* 0x000fe20007810000 */
[----:B------:R-:W-:Y:S02]  /*2210*/  FMUL.FTZ R33, R103, UR5 ;  /* 0x0000000567217c20 */ /* 0x000fe40008410000 */
[----:B------:R-:W3:Y:S01]  /*2220*/  MUFU.TANH R42, R42 ;  /* 0x0000002a002a7308 */ /* 0x000ee20000002400 */
[----:B-1----:R-:W-:-:S04]  /*2230*/  FSEL R128, R39, -INF , P6 ;  /* 0xff80000027807808 */ /* 0x002fc80003000000 */
[----:B------:R-:W-:-:S03]  /*2240*/  FMNMX.FTZ R35, R128, R35, !PT ;  /* 0x0000002380237209 */ /* 0x000fc60007810000 */
[----:B------:R-:W1:Y:S01]  /*2250*/  MUFU.TANH R43, R43 ;  /* 0x0000002b002b7308 */ /* 0x000e620000002400 */
[----:B--2---:R-:W-:Y:S02]  /*2260*/  FSEL R32, R32, -INF , P4 ;  /* 0xff80000020207808 */ /* 0x004fe40002000000 */
[----:B------:R-:W-:-:S05]  /*2270*/  ISETP.GT.AND P4, PT, R80, 0x39, PT ;  /* 0x000000395000780c */ /* 0x000fca0003f84270 */
[----:B------:R-:W2:Y:S01]  /*2280*/  MUFU.TANH R36, R36 ;  /* 0x0000002400247308 */ /* 0x000ea20000002400 */
[----:B---3--:R-:W-:-:S04]  /*2290*/  FSEL R42, R42, -INF , P5 ;  /* 0xff8000002a2a7808 */ /* 0x008fc80002800000 */
[----:B------:R-:W-:-:S03]  /*22a0*/  FMNMX.FTZ R35, R42, R35, !PT ;  /* 0x000000232a237209 */ /* 0x000fc60007810000 */
[----:B------:R-:W3:Y:S01]  /*22b0*/  MUFU.TANH R37, R37 ;  /* 0x0000002500257308 */ /* 0x000ee20000002400 */
[----:B-1----:R-:W-:-:S07]  /*22c0*/  FSEL R100, R43, -INF , P4 ;  /* 0xff8000002b647808 */ /* 0x002fce0002000000 */
[----:B------:R-:W1:Y:S01]  /*22d0*/  MUFU.TANH R46, R46 ;  /* 0x0000002e002e7308 */ /* 0x000e620000002400 */
[----:B--2---:R-:W-:Y:S02]  /*22e0*/  FSEL R36, R36, -INF , P3 ;  /* 0xff80000024247808 */ /* 0x004fe40001800000 */
[----:B------:R-:W-:-:S05]  /*22f0*/  ISETP.GT.AND P3, PT, R80, 0x41, PT ;  /* 0x000000415000780c */ /* 0x000fca0003f64270 */
[----:B------:R-:W2:Y:S01]  /*2300*/  MUFU.TANH R47, R47 ;  /* 0x0000002f002f7308 */ /* 0x000ea20000002400 */
[----:B---3--:R-:W-:Y:S02]  /*2310*/  FSEL R130, R37, -INF , P6 ;  /* 0xff80000025827808 */ /* 0x008fe40003000000 */
[----:B------:R-:W-:Y:S01]  /*2320*/  FMNMX.FTZ R37, R100, R35, !PT ;  /* 0x0000002364257209 */ /* 0x000fe20007810000 */
[----:B------:R-:W-:Y:S01]  /*2330*/  FMUL.FTZ R35, R104, UR5 ;  /* 0x0000000568237c20 */ /* 0x000fe20008410000 */
[----:B------:R-:W-:-:S03]  /*2340*/  ISETP.GT.AND P6, PT, R80, 0x48, PT ;  /* 0x000000485000780c */ /* 0x000fc60003fc4270 */
[----:B------:R-:W3:Y:S01]  /*2350*/  MUFU.TANH R40, R40 ;  /* 0x0000002800287308 */ /* 0x000ee20000002400 */
[----:B-1----:R-:W-:-:S04]  /*2360*/  FSEL R46, R46, -INF , P2 ;  /* 0xff8000002e2e7808 */ /* 0x002fc80001000000 */
[----:B------:R-:W-:-:S03]  /*2370*/  FMNMX.FTZ R37, R46, R37, !PT ;  /* 0x000000252e257209 */ /* 0x000fc60007810000 */
[----:B------:R-:W1:Y:S01]  /*2380*/  MUFU.TANH R50, R50 ;  /* 0x0000003200327308 */ /* 0x000e620000002400 */
[----:B--2---:R-:W-:Y:S01]  /*2390*/  FSEL R134, R47, -INF , P3 ;  /* 0xff8000002f867808 */ /* 0x004fe20001800000 */
[----:B------:R-:W-:-:S03]  /*23a0*/  FMUL.FTZ R47, R110, UR5 ;  /* 0x000000056e2f7c20 */ /* 0x000fc60008410000 */
[----:B------:R-:W-:-:S03]  /*23b0*/  FMNMX.FTZ R37, R134, R37, !PT ;  /* 0x0000002586257209 */ /* 0x000fc60007810000 */
[----:B------:R-:W2:Y:S01]  /*23c0*/  MUFU.TANH R41, R41 ;  /* 0x0000002900297308 */ /* 0x000ea20000002400 */
[----:B---3--:R-:W-:Y:S02]  /*23d0*/  FSEL R40, R40, -INF , P5 ;  /* 0xff80000028287808 */ /* 0x008fe40002800000 */
[----:B------:R-:W-:-:S05]  /*23e0*/  ISETP.GT.AND P5, PT, R80, 0x49, PT ;  /* 0x000000495000780c */ /* 0x000fca0003fa4270 */
[----:B------:R-:W3:Y:S01]  /*23f0*/  MUFU.TANH R51, R51 ;  /* 0x0000003300337308 */ /* 0x000ee20000002400 */
[----:B-1----:R-:W-:-:S04]  /*2400*/  FSEL R50, R50, -INF , P6 ;  /* 0xff80000032327808 */ /* 0x002fc80003000000 */
[----:B------:R-:W-:Y:S01]  /*2410*/  FMNMX.FTZ R39, R50, R37, !PT ;  /* 0x0000002532277209 */ /* 0x000fe20007810000 */
[----:B------:R-:W-:Y:S02]  /*2420*/  FMUL.FTZ R37, R105, UR5 ;  /* 0x0000000569257c20 */ /* 0x000fe40008410000 */
[----:B------:R-:W1:Y:S01]  /*2430*/  MUFU.TANH R44, R44 ;  /* 0x0000002c002c7308 */ /* 0x000e620000002400 */
[----:B--2---:R-:W-:Y:S02]  /*2440*/  FSEL R132, R41, -INF , P4 ;  /* 0xff80000029847808 */ /* 0x004fe40002000000 */
[----:B------:R-:W-:-:S05]  /*2450*/  ISETP.GT.AND P4, PT, R80, 0x50, PT ;  /* 0x000000505000780c */ /* 0x000fca0003f84270 */
[----:B------:R-:W2:Y:S01]  /*2460*/  MUFU.TANH R54, R54 ;  /* 0x0000003600367308 */ /* 0x000ea20000002400 */
[----:B---3--:R-:W-:Y:S01]  /*2470*/  FSEL R102, R51, -INF , P5 ;  /* 0xff80000033667808 */ /* 0x008fe20002800000 */
[----:B------:R-:W-:-:S03]  /*2480*/  FMUL.FTZ R51, R108, UR5 ;  /* 0x000000056c337c20 */ /* 0x000fc60008410000 */
[----:B------:R-:W-:-:S03]  /*2490*/  FMNMX.FTZ R39, R102, R39, !PT ;  /* 0x0000002766277209 */ /* 0x000fc60007810000 */
[----:B------:R-:W3:Y:S01]  /*24a0*/  MUFU.TANH R45, R45 ;  /* 0x0000002d002d7308 */ /* 0x000ee20000002400 */
[----:B-1----:R-:W-:Y:S02]  /*24b0*/  FSEL R44, R44, -INF , P2 ;  /* 0xff8000002c2c7808 */ /* 0x002fe40001000000 */
[----:B------:R-:W-:-:S05]  /*24c0*/  ISETP.GT.AND P2, PT, R80, 0x51, PT ;  /* 0x000000515000780c */ /* 0x000fca0003f44270 */
[----:B------:R-:W1:Y:S01]  /*24d0*/  MUFU.TANH R55, R55 ;  /* 0x0000003700377308 */ /* 0x000e620000002400 */
[----:B--2---:R-:W-:-:S04]  /*24e0*/  FSEL R140, R54, -INF , P4 ;  /* 0xff800000368c7808 */ /* 0x004fc80002000000 */
[----:B------:R-:W-:Y:S01]  /*24f0*/  FMNMX.FTZ R41, R140, R39, !PT ;  /* 0x000000278c297209 */ /* 0x000fe20007810000 */
[----:B------:R-:W-:Y:S02]  /*2500*/  FMUL.FTZ R39, R106, UR5 ;  /* 0x000000056a277c20 */ /* 0x000fe40008410000 */
[----:B------:R-:W2:Y:S01]  /*2510*/  MUFU.TANH R48, R48 ;  /* 0x0000003000307308 */ /* 0x000ea20000002400 */
[----:B---3--:R-:W-:Y:S01]  /*2520*/  FSEL R136, R45, -INF , P3 ;  /* 0xff8000002d887808 */ /* 0x008fe20001800000 */
[----:B------:R-:W-:Y:S01]  /*2530*/  FMUL.FTZ R45, R107, UR5 ;  /* 0x000000056b2d7c20 */ /* 0x000fe20008410000 */
[----:B------:R-:W-:-:S05]  /*2540*/  ISETP.GT.AND P3, PT, R80, 0x58, PT ;  /* 0x000000585000780c */ /* 0x000fca0003f64270 */
[----:B------:R-:W3:Y:S01]  /*2550*/  MUFU.TANH R58, R58 ;  /* 0x0000003a003a7308 */ /* 0x000ee20000002400 */
[----:B-1----:R-:W-:Y:S01]  /*2560*/  FSEL R142, R55, -INF , P2 ;  /* 0xff800000378e7808 */ /* 0x002fe20001000000 */
[----:B------:R-:W-:-:S03]  /*2570*/  FMUL.FTZ R55, R118, UR5 ;  /* 0x0000000576377c20 */ /* 0x000fc60008410000 */
        /* <DEDUP_REMOVED lines=8> */
[----:B-1----:R-:W-:Y:S01]  /*2600*/  FSEL R138, R49, -INF , P5 ;  /* 0xff800000318a7808 */ /* 0x002fe20002800000 */
[----:B------:R-:W-:Y:S01]  /*2610*/  FMUL.FTZ R49, R114, UR5 ;  /* 0x0000000572317c20 */ /* 0x000fe20008410000 */
[----:B------:R-:W-:-:S05]  /*2620*/  ISETP.GT.AND P5, PT, R80, 0x60, PT ;  /* 0x000000605000780c */ /* 0x000fca0003fa4270 */
[----:B------:R-:W1:Y:S01]  /*2630*/  MUFU.TANH R62, R62 ;  /* 0x0000003e003e7308 */ /* 0x000e620000002400 */
[----:B--2---:R-:W-:-:S04]  /*2640*/  FSEL R144, R59, -INF , P6 ;  /* 0xff8000003b907808 */ /* 0x004fc80003000000 */
[----:B------:R-:W-:-:S03]  /*2650*/  FMNMX.FTZ R41, R144, R41, !PT ;  /* 0x0000002990297209 */ /* 0x000fc60007810000 */
[----:B------:R-:W2:Y:S01]  /*2660*/  MUFU.TANH R53, R53 ;  /* 0x0000003500357308 */ /* 0x000ea20000002400 */
[----:B---3--:R-:W-:Y:S02]  /*2670*/  FSEL R52, R52, -INF , P4 ;  /* 0xff80000034347808 */ /* 0x008fe40002000000 */
[----:B------:R-:W-:-:S05]  /*2680*/  ISETP.GT.AND P4, PT, R80, 0x61, PT ;  /* 0x000000615000780c */ /* 0x000fca0003f84270 */
        /* <DEDUP_REMOVED lines=10> */
[----:B-1----:R-:W-:Y:S02]  /*2730*/  FSEL R58, R57, -INF , P6 ;  /* 0xff800000393a7808 */ /* 0x002fe40003000000 */
[----:B------:R-:W-:-:S05]  /*2740*/  ISETP.GT.AND P6, PT, R80, 0x70, PT ;  /* 0x000000705000780c */ /* 0x000fca0003fc4270 */
[----:B------:R-:W1:Y:S01]  /*2750*/  MUFU.TANH R61, R61 ;  /* 0x0000003d003d7308 */ /* 0x000e620000002400 */
[----:B--2---:R-:W-:Y:S02]  /*2760*/  FSEL R56, R56, -INF , P3 ;  /* 0xff80000038387808 */ /* 0x004fe40001800000 */
[----:B------:R-:W-:-:S05]  /*2770*/  ISETP.GT.AND P3, PT, R80, 0x69, PT ;  /* 0x000000695000780c */ /* 0x000fca0003f64270 */
[----:B------:R-:W2:Y:S01]  /*2780*/  MUFU.TANH R70, R70 ;  /* 0x0000004600467308 */ /* 0x000ea20000002400 */
[----:B---3--:R-:W-:-:S07]  /*2790*/  FSEL R106, R66, -INF , P2 ;  /* 0xff800000426a7808 */ /* 0x008fce0001000000 */
[----:B------:R-:W3:Y:S01]  /*27a0*/  MUFU.TANH R67, R67 ;  /* 0x0000004300437308 */ /* 0x000ee20000002400 */
[----:B-1----:R-:W-:Y:S02]  /*27b0*/  FSEL R62, R61, -INF , P4 ;  /* 0xff8000003d3e7808 */ /* 0x002fe40002000000 */
[----:B------:R-:W-:-:S05]  /*27c0*/  ISETP.GT.AND P4, PT, R80, 0x78, PT ;  /* 0x000000785000780c */ /* 0x000fca0003f84270 */
[----:B------:R-:W1:Y:S01]  /*27d0*/  MUFU.TANH R60, R60 ;  /* 0x0000003c003c7308 */ /* 0x000e620000002400 */
[----:B--2---:R-:W-:Y:S02]  /*27e0*/  FSEL R41, R70, -INF , P6 ;  /* 0xff80000046297808 */ /* 0x004fe40003000000 */
[----:B------:R-:W-:-:S05]  /*27f0*/  FMNMX.FTZ R70, R106, R43, !PT ;  /* 0x0000002b6a467209 */ /* 0x000fca0007810000 */
[----:B------:R-:W2:Y:S01]  /*2800*/  MUFU.TANH R74, R74 ;  /* 0x0000004a004a7308 */ /* 0x000ea20000002400 */
[----:B---3--:R-:W-:-:S07]  /*2810*/  FSEL R67, R67, -INF , P3 ;  /* 0xff80000043437808 */ /* 0x008fce0001800000 */
[----:B------:R-:W3:Y:S01]  /*2820*/  MUFU.TANH R71, R71 ;  /* 0x0000004700477308 */ /* 0x000ee20000002400 */
[----:B-1----:R-:W-:Y:S02]  /*2830*/  FSEL R60, R60, -INF , P5 ;  /* 0xff8000003c3c7808 */ /* 0x002fe40002800000 */
[----:B------:R-:W-:-:S05]  /*2840*/  ISETP.GT.AND P5, PT, R80, 0x71, PT ;  /* 0x000000715000780c */ /* 0x000fca0003fa4270 */
[----:B------:R-:W1:Y:S01]  /*2850*/  MUFU.TANH R65, R65 ;  /* 0x0000004100417308 */ /* 0x000e620000002400 */
[----:B--2---:R-:W-:Y:S02]  /*2860*/  FSEL R108, R74, -INF , P4 ;  /* 0xff8000004a6c7808 */ /* 0x004fe40002000000 */
[----:B------:R-:W-:-:S04]  /*2870*/  FMNMX.FTZ R74, R67, R70, !PT ;  /* 0x00000046434a7209 */ /* 0x000fc80007810000 */
[----:B------:R-:W-:Y:S01]  /*2880*/  FMNMX.FTZ R74, R41, R74, !PT ;  /* 0x0000004a294a7209 */ /* 0x000fe20007810000 */
        /* <DEDUP_REMOVED lines=10> */
[----:B---3--:R-:W-:Y:S02]  /*2930*/  FSEL R110, R78, -INF , P3 ;  /* 0xff8000004e6e7808 */ /* 0x008fe40001800000 */
[----:B------:R-:W-:-:S05]  /*2940*/  FMNMX.FTZ R78, R108, R43, !PT ;  /* 0x0000002b6c4e7209 */ /* 0x000fca0007810000 */
[----:B------:R-:W3:Y:S01]  /*2950*/  MUFU.TANH R69, R69 ;  /* 0x0000004500457308 */ /* 0x000ee20000002400 */
[----:B-1----:R-:W-:-:S04]  /*2960*/  FSEL R75, R75, -INF , P2 ;  /* 0xff8000004b4b7808 */ /* 0x002fc80001000000 */
[----:B------:R-:W-:-:S03]  /*2970*/  FMNMX.FTZ R43, R75, R78, !PT ;  /* 0x0000004e4b2b7209 */ /* 0x000fc60007810000 */
[----:B------:R-:W1:Y:S01]  /*2980*/  MUFU.TANH R79, R79 ;  /* 0x0000004f004f7308 */ /* 0x000e620000002400 */
[----:B--2---:R-:W-:Y:S02]  /*2990*/  FSEL R150, R68, -INF , P6 ;  /* 0xff80000044967808 */ /* 0x004fe40003000000 */
[----:B------:R-:W-:Y:S02]  /*29a0*/  ISETP.GT.AND P6, PT, R80, 0x81, PT ;  /* 0x000000815000780c */ /* 0x000fe40003fc4270 */
        /* <DEDUP_REMOVED lines=47> */
[----:B---3--:R-:W-:Y:S01]  /*2ca0*/  FSEL R15, R39, -INF , P4 ;  /* 0xff800000270f7808 */ /* 0x008fe20002000000 */
[----:B------:R-:W-:-:S03]  /*2cb0*/  IMAD.U32 R39, RZ, RZ, UR6 ;  /* 0x00000006ff277e24 */ /* 0x000fc6000f8e00ff */
        /* <DEDUP_REMOVED lines=38> */
[----:B-1----:R-:W-:-:S04]  /*2f20*/  FSEL R55, R119, -INF , P2 ;  /* 0xff80000077377808 */ /* 0x002fc80001000000 */
[----:B------:R-:W-:-:S03]  /*2f30*/  FMNMX.FTZ R57, R55, R98, !PT ;  /* 0x0000006237397209 */ /* 0x000fc60007810000 */
[----:B------:R-:W1:Y:S02]  /*2f40*/  MUFU.TANH R97, R97 ;  /* 0x0000006100617308 */ /* 0x000e640000002400 */
[----:B------:R-:W4:Y:S06]  /*2f50*/  SHFL.BFLY PT, R80, R57, 0x2, 0x1f ;  /* 0x0c401f0039507f89 */ /* 0x000f2c00000e0000 */
[----:B------:R-:W-:Y:S08]  /*2f60*/  MUFU.TANH R99, R99 ;  /* 0x0000006300637308 */ /* 0x000ff00000002400 */
[----:B------:R-:W-:Y:S01]  /*2f70*/  MUFU.TANH R101, R101 ;  /* 0x0000006500657308 */ /* 0x000fe20000002400 */
[----:B----4-:R-:W-:-:S05]  /*2f80*/  FMNMX.FTZ R59, R57, R80, !PT ;  /* 0x00000050393b7209 */ /* 0x010fca0007810000 */
[----:B------:R-:W4:Y:S02]  /*2f90*/  SHFL.BFLY PT, R98, R59, 0x1, 0x1f ;  /* 0x0c201f003b627f89 */ /* 0x000f2400000e0000 */
[----:B----4-:R-:W-:Y:S02]  /*2fa0*/  FMNMX.FTZ R98, R59, R98, !PT ;  /* 0x000000623b627209 */ /* 0x010fe40007810000 */
[----:B------:R-:W-:Y:S02]  /*2fb0*/  FMNMX.FTZ R59, R4, R5, !PT ;  /* 0x00000005043b7209 */ /* 0x000fe40007810000 */
[C---:B------:R-:W-:Y:S01]  /*2fc0*/  FSETP.NEU.FTZ.AND P0, PT, R98.reuse, -INF , PT ;  /* 0xff8000006200780b */ /* 0x040fe20003f1d000 */
[----:B------:R-:W-:Y:S01]  /*2fd0*/  FMUL.FTZ R80, R98, R39 ;  /* 0x0000002762507220 */ /* 0x000fe20000410000 */
[----:B------:R-:W-:-:S04]  /*2fe0*/  FMNMX.FTZ R59, R10, R59, !PT ;  /* 0x0000003b0a3b7209 */ /* 0x000fc80007810000 */
[----:B------:R-:W-:Y:S02]  /*2ff0*/  FMNMX.FTZ R59, R86, R59, !PT ;  /* 0x0000003b563b7209 */ /* 0x000fe40007810000 */
[----:B------:R-:W-:Y:S02]  /*3000*/  FSEL R80, R80, RZ, P0 ;  /* 0x000000ff50507208 */ /* 0x000fe40000000000 */
[----:B------:R-:W-:Y:S02]  /*3010*/  FMNMX.FTZ R59, R14, R59, !PT ;  /* 0x0000003b0e3b7209 */ /* 0x000fe40007810000 */
[----:B------:R-:W-:Y:S01]  /*3020*/  ISETP.NE.AND P0, PT, R120, RZ, PT ;  /* 0x000000ff7800720c */ /* 0x000fe20003f05270 */
[--C-:B------:R-:W-:Y:S01]  /*3030*/  FFMA.FTZ R89, R46, R39, -R80.reuse ;  /* 0x000000272e597223 */ /* 0x100fe20000010850 */
[----:B------:R-:W-:Y:S01]  /*3040*/  FMNMX.FTZ R59, R88, R59, !PT ;  /* 0x0000003b583b7209 */ /* 0x000fe20007810000 */
[-CC-:B------:R-:W-:Y:S01]  /*3050*/  FFMA.FTZ R112, R94, R39.reuse, -R80.reuse ;  /* 0x000000275e707223 */ /* 0x180fe20000010850 */
[-CC-:B------:R-:W-:Y:S01]  /*3060*/  FFMA.FTZ R94, R67, R39.reuse, -R80.reuse ;  /* 0x00000027435e7223 */ /* 0x180fe20000010850 */
[--C-:B------:R-:W-:Y:S01]  /*3070*/  FFMA.FTZ R91, R50, R39, -R80.reuse ;  /* 0x00000027325b7223 */ /* 0x100fe20000010850 */
[----:B------:R-:W-:Y:S01]  /*3080*/  FMNMX.FTZ R59, R24, R59, !PT ;  /* 0x0000003b183b7209 */ /* 0x000fe20007810000 */
[-CC-:B------:R-:W-:Y:S01]  /*3090*/  FFMA.FTZ R77, R128, R39.reuse, -R80.reuse ;  /* 0x00000027804d7223 */ /* 0x180fe20000010850 */
[----:B--2---:R-:W-:Y:S01]  /*30a0*/  FSEL R128, R95, -INF , P6 ;  /* 0xff8000005f807808 */ /* 0x004fe20003000000 */
[--C-:B------:R-:W-:Y:S01]  /*30b0*/  FFMA.FTZ R116, R134, R39, -R80.reuse ;  /* 0x0000002786747223 */ /* 0x100fe20000010850 */
[----:B------:R-:W-:Y:S01]  /*30c0*/  FMNMX.FTZ R59, R92, R59, !PT ;  /* 0x0000003b5c3b7209 */ /* 0x000fe20007810000 */
[-CC-:B------:R-:W-:Y:S01]  /*30d0*/  FFMA.FTZ R87, R26, R39.reuse, -R80.reuse ;  /* 0x000000271a577223 */ /* 0x180fe20000010850 */
[----:B---3--:R-:W-:Y:S01]  /*30e0*/  FSEL R134, R93, -INF , P5 ;  /* 0xff8000005d867808 */ /* 0x008fe20002800000 */
[--C-:B------:R-:W-:Y:S01]  /*30f0*/  FFMA.FTZ R26, R34, R39, -R80.reuse ;  /* 0x00000027221a7223 */ /* 0x100fe20000010850 */
[----:B------:R-:W-:Y:S01]  /*3100*/  FMNMX.FTZ R59, R28, R59, !PT ;  /* 0x0000003b1c3b7209 */ /* 0x000fe20007810000 */
[-CC-:B------:R-:W-:Y:S01]  /*3110*/  FFMA.FTZ R34, R140, R39.reuse, -R80.reuse ;  /* 0x000000278c227223 */ /* 0x180fe20000010850 */
[-CC-:B------:R-:W-:Y:S01]  /*3120*/  FFMA.FTZ R142, R142, R39.reuse, -R80.reuse ;  /* 0x000000278e8e7223 */ /* 0x180fe20000010850 */
[----:B-1----:R-:W-:Y:S01]  /*3130*/  FSEL R140, R97, -INF , P4 ;  /* 0xff800000618c7808 */ /* 0x002fe20002000000 */
[--C-:B------:R-:W-:Y:S01]  /*3140*/  FFMA.FTZ R144, R144, R39, -R80.reuse ;  /* 0x0000002790907223 */ /* 0x100fe20000010850 */
[----:B------:R-:W-:Y:S01]  /*3150*/  FMNMX.FTZ R59, R96, R59, !PT ;  /* 0x0000003b603b7209 */ /* 0x000fe20007810000 */
[-CC-:B------:R-:W-:Y:S01]  /*3160*/  FFMA.FTZ R85, R42, R39.reuse, -R80.reuse ;  /* 0x000000272a557223 */ /* 0x180fe20000010850 */
[-CC-:B------:R-:W-:Y:S01]  /*3170*/  FFMA.FTZ R42, R104, R39.reuse, -R80.reuse ;  /* 0x00000027682a7223 */ /* 0x180fe20000010850 */
        /* <DEDUP_REMOVED lines=10> */
[----:B------:R-:W-:Y:S01]  /*3220*/  MUFU.EX2 R6, R6 ;  /* 0x0000000600067308 */ /* 0x000fe20000000800 */
[-CC-:B------:R-:W-:Y:S01]  /*3230*/  FFMA.FTZ R83, R31, R39.reuse, -R80.reuse ;  /* 0x000000271f537223 */ /* 0x180fe20000010850 */
[--C-:B------:R-:W-:Y:S01]  /*3240*/  FFMA.FTZ R69, R84, R39, -R80.reuse ;  /* 0x0000002754457223 */ /* 0x100fe20000010850 */
[----:B------:R-:W-:Y:S01]  /*3250*/  FMNMX.FTZ R59, R130, R59, !PT ;  /* 0x0000003b823b7209 */ /* 0x000fe20007810000 */
[-CC-:B------:R-:W-:Y:S01]  /*3260*/  FFMA.FTZ R146, R146, R39.reuse, -R80.reuse ;  /* 0x0000002792927223 */ /* 0x180fe20000010850 */
[-CC-:B------:R-:W-:Y:S01]  /*3270*/  FFMA.FTZ R73, R20, R39.reuse, -R80.reuse ;  /* 0x0000002714497223 */ /* 0x180fe20000010850 */
[--C-:B------:R-:W-:Y:S01]  /*3280*/  FFMA.FTZ R90, R90, R39, -R80.reuse ;  /* 0x000000275a5a7223 */ /* 0x100fe20000010850 */
[----:B------:R-:W-:Y:S01]  /*3290*/  FMNMX.FTZ R59, R40, R59, !PT ;  /* 0x0000003b283b7209 */ /* 0x000fe20007810000 */
[----:B------:R-:W1:Y:S01]  /*32a0*/  MUFU.EX2 R7, R7 ;  /* 0x0000000700077308 */ /* 0x000e620000000800 */
[-CC-:B------:R-:W-:Y:S01]  /*32b0*/  FFMA.FTZ R20, R30, R39.reuse, -R80.reuse ;  /* 0x000000271e147223 */ /* 0x180fe20000010850 */
[--C-:B------:R-:W-:Y:S01]  /*32c0*/  FFMA.FTZ R30, R38, R39, -R80.reuse ;  /* 0x00000027261e7223 */ /* 0x100fe20000010850 */
[----:B------:R-:W-:Y:S01]  /*32d0*/  FMNMX.FTZ R59, R132, R59, !PT ;  /* 0x0000003b843b7209 */ /* 0x000fe20007810000 */
[-CC-:B------:R-:W-:Y:S01]  /*32e0*/  FFMA.FTZ R38, R41, R39.reuse, -R80.reuse ;  /* 0x0000002729267223 */ /* 0x180fe20000010850 */
[-CC-:B------:R-:W-:Y:S01]  /*32f0*/  FFMA.FTZ R41, R71, R39.reuse, -R80.reuse ;  /* 0x0000002747297223 */ /* 0x180fe20000010850 */
[--C-:B------:R-:W-:Y:S01]  /*3300*/  FFMA.FTZ R71, R75, R39, -R80.reuse ;  /* 0x000000274b477223 */ /* 0x100fe20000010850 */
[----:B------:R-:W-:Y:S01]  /*3310*/  FMNMX.FTZ R59, R44, R59, !PT ;  /* 0x0000003b2c3b7209 */ /* 0x000fe20007810000 */
[----:B------:R-:W2:Y:S01]  /*3320*/  MUFU.EX2 R12, R12 ;  /* 0x0000000c000c7308 */ /* 0x000ea20000000800 */
[-CC-:B------:R-:W-:Y:S01]  /*3330*/  FFMA.FTZ R75, R110, R39.reuse, -R80.reuse ;  /* 0x000000276e4b7223 */ /* 0x180fe20000010850 */
[--C-:B------:R-:W-:Y:S01]  /*3340*/  FFMA.FTZ R110, R13, R39, -R80.reuse ;  /* 0x000000270d6e7223 */ /* 0x100fe20000010850 */
[----:B------:R-:W-:Y:S01]  /*3350*/  FMNMX.FTZ R59, R136, R59, !PT ;  /* 0x0000003b883b7209 */ /* 0x000fe20007810000 */
[-CC-:B------:R-:W-:Y:S01]  /*3360*/  FFMA.FTZ R63, R126, R39.reuse, -R80.reuse ;  /* 0x000000277e3f7223 */ /* 0x180fe20000010850 */
[-CC-:B------:R-:W-:Y:S01]  /*3370*/  FFMA.FTZ R108, R108, R39.reuse, -R80.reuse ;  /* 0x000000276c6c7223 */ /* 0x180fe20000010850 */
[--C-:B------:R-:W-:Y:S01]  /*3380*/  FFMA.FTZ R126, R53, R39, -R80.reuse ;  /* 0x00000027357e7223 */ /* 0x100fe20000010850 */
[----:B------:R-:W-:Y:S01]  /*3390*/  FMNMX.FTZ R59, R48, R59, !PT ;  /* 0x0000003b303b7209 */ /* 0x000fe20007810000 */
[----:B------:R-:W3:Y:S01]  /*33a0*/  MUFU.EX2 R69, R69 ;  /* 0x0000004500457308 */ /* 0x000ee20000000800 */
[----:B-1----:R-:W-:Y:S01]  /*33b0*/  FADD.FTZ R13, R6, R7 ;  /* 0x00000007060d7221 */ /* 0x002fe20000010000 */
        /* <DEDUP_REMOVED lines=12> */
[----:B------:R-:W-:Y:S01]  /*3480*/  FFMA.FTZ R45, R45, R39, -R80 ;  /* 0x000000272d2d7223 */ /* 0x000fe20000010850 */
[----:B------:R-:W-:Y:S01]  /*3490*/  FMNMX.FTZ R61, R56, R61, !PT ;  /* 0x0000003d383d7209 */ /* 0x000fe20007810000 */
[----:B------:R4:W-:Y:S01]  /*34a0*/  MUFU.EX2 R59, R142 ;  /* 0x0000008e003b7308 */ /* 0x0009e20000000800 */
[----:B------:R-:W-:-:S02]  /*34b0*/  MOV R148, R151 ;  /* 0x0000009700947202 */ /* 0x000fc40000000f00 */
[----:B------:R-:W-:-:S04]  /*34c0*/  FMNMX.FTZ R61, R58, R61, !PT ;  /* 0x0000003d3a3d7209 */ /* 0x000fc80007810000 */
[----:B------:R-:W-:Y:S01]  /*34d0*/  FMNMX.FTZ R61, R60, R61, !PT ;  /* 0x0000003d3c3d7209 */ /* 0x000fe20007810000 */
[----:B------:R-:W-:Y:S01]  /*34e0*/  MUFU.EX2 R90, R90 ;  /* 0x0000005a005a7308 */ /* 0x000fe20000000800 */
[----:B----4-:R-:W-:Y:S02]  /*34f0*/  FSEL R142, R99, -INF , P3 ;  /* 0xff800000638e7808 */ /* 0x010fe40001800000 */
[----:B------:R-:W-:-:S04]  /*3500*/  FMNMX.FTZ R65, R62, R61, !PT ;  /* 0x0000003d3e417209 */ /* 0x000fc80007810000 */
[----:B------:R-:W-:Y:S01]  /*3510*/  FMNMX.FTZ R65, R64, R65, !PT ;  /* 0x0000004140417209 */ /* 0x000fe20007810000 */
[----:B------:R4:W-:Y:S03]  /*3520*/  MUFU.EX2 R61, R144 ;  /* 0x00000090003d7308 */ /* 0x0009e60000000800 */
[----:B------:R-:W-:-:S04]  /*3530*/  FMNMX.FTZ R81, R66, R65, !PT ;  /* 0x0000004142517209 */ /* 0x000fc80007810000 */
[----:B------:R-:W-:Y:S01]  /*3540*/  FMNMX.FTZ R81, R150, R81, !PT ;  /* 0x0000005196517209 */ /* 0x000fe20007810000 */
[----:B------:R-:W-:Y:S01]  /*3550*/  MUFU.EX2 R65, R146 ;  /* 0x0000009200417308 */ /* 0x000fe20000000800 */
[----:B----4-:R-:W-:Y:S02]  /*3560*/  FSEL R144, R101, -INF , P2 ;  /* 0xff80000065907808 */ /* 0x010fe40001000000 */
[----:B------:R-:W-:-:S04]  /*3570*/  FMNMX.FTZ R81, R68, R81, !PT ;  /* 0x0000005144517209 */ /* 0x000fc80007810000 */
[----:B------:R-:W-:Y:S01]  /*3580*/  FMNMX.FTZ R81, R72, R81, !PT ;  /* 0x0000005148517209 */ /* 0x000fe20007810000 */
[----:B------:R-:W-:Y:S03]  /*3590*/  MUFU.EX2 R87, R87 ;  /* 0x0000005700577308 */ /* 0x000fe60000000800 */
        /* <DEDUP_REMOVED lines=8> */
[----:B------:R4:W-:Y:S03]  /*3620*/  MUFU.EX2 R81, R106 ;  /* 0x0000006a00517308 */ /* 0x0009e60000000800 */
[----:B------:R-:W-:-:S04]  /*3630*/  FMNMX.FTZ R67, R11, R46, !PT ;  /* 0x0000002e0b437209 */ /* 0x000fc80007810000 */
[----:B------:R-:W-:Y:S01]  /*3640*/  FMNMX.FTZ R46, R118, R67, !PT ;  /* 0x00000043762e7209 */ /* 0x000fe20007810000 */
[----:B------:R-:W-:Y:S01]  /*3650*/  MUFU.EX2 R57, R57 ;  /* 0x0000003900397308 */ /* 0x000fe20000000800 */
[----:B----4-:R-:W-:Y:S02]  /*3660*/  FFMA.FTZ R106, R43, R39, -R80 ;  /* 0x000000272b6a7223 */ /* 0x010fe40000010850 */
[----:B------:R-:W-:-:S04]  /*3670*/  FMNMX.FTZ R50, R29, R46, !PT ;  /* 0x0000002e1d327209 */ /* 0x000fc80007810000 */
[----:B------:R-:W-:Y:S01]  /*3680*/  FMNMX.FTZ R50, R35, R50, !PT ;  /* 0x0000003223327209 */ /* 0x000fe20007810000 */
[----:B------:R4:W-:Y:S03]  /*3690*/  MUFU.EX2 R46, R108 ;  /* 0x0000006c002e7308 */ /* 0x0009e60000000800 */
[----:B------:R-:W-:-:S04]  /*36a0*/  FMNMX.FTZ R50, R37, R50, !PT ;  /* 0x0000003225327209 */ /* 0x000fc80007810000 */
[----:B------:R-:W-:Y:S01]  /*36b0*/  FMNMX.FTZ R67, R27, R50, !PT ;  /* 0x000000321b437209 */ /* 0x000fe20007810000 */
[----:B------:R-:W-:Y:S01]  /*36c0*/  MUFU.EX2 R26, R26 ;  /* 0x0000001a001a7308 */ /* 0x000fe20000000800 */
[-CC-:B----4-:R-:W-:Y:S01]  /*36d0*/  FFMA.FTZ R108, R33, R39.reuse, -R80.reuse ;  /* 0x00000027216c7223 */ /* 0x190fe20000010850 */
[--C-:B------:R-:W-:Y:S01]  /*36e0*/  FFMA.FTZ R33, R15, R39, -R80.reuse ;  /* 0x000000270f217223 */ /* 0x100fe20000010850 */
[----:B------:R-:W-:Y:S01]  /*36f0*/  FMNMX.FTZ R67, R128, R67, !PT ;  /* 0x0000004380437209 */ /* 0x000fe20007810000 */
[----:B------:R-:W-:-:S03]  /*3700*/  FFMA.FTZ R80, R55, R39, -R80 ;  /* 0x0000002737507223 */ /* 0x000fc60000010850 */
[----:B------:R-:W-:Y:S01]  /*3710*/  FMNMX.FTZ R67, R134, R67, !PT ;  /* 0x0000004386437209 */ /* 0x000fe20007810000 */
[----:B------:R-:W-:Y:S03]  /*3720*/  MUFU.EX2 R63, R63 ;  /* 0x0000003f003f7308 */ /* 0x000fe60000000800 */
[----:B------:R-:W-:-:S04]  /*3730*/  FMNMX.FTZ R67, R140, R67, !PT ;  /* 0x000000438c437209 */ /* 0x000fc80007810000 */
[----:B------:R-:W-:Y:S01]  /*3740*/  FMNMX.FTZ R67, R142, R67, !PT ;  /* 0x000000438e437209 */ /* 0x000fe20007810000 */
[----:B------:R-:W-:Y:S03]  /*3750*/  MUFU.EX2 R30, R30 ;  /* 0x0000001e001e7308 */ /* 0x000fe60000000800 */
[----:B------:R-:W-:-:S05]  /*3760*/  FMNMX.FTZ R67, R144, R67, !PT ;  /* 0x0000004390437209 */ /* 0x000fca0007810000 */
[----:B------:R-:W4:Y:S01]  /*3770*/  SHFL.BFLY PT, R50, R67, 0x2, 0x1f ;  /* 0x0c401f0043327f89 */ /* 0x000f2200000e0000 */
[----:B------:R-:W-:Y:S08]  /*3780*/  MUFU.EX2 R77, R77 ;  /* 0x0000004d004d7308 */ /* 0x000ff00000000800 */
[----:B------:R-:W-:Y:S08]  /*3790*/  MUFU.EX2 R85, R85 ;  /* 0x0000005500557308 */ /* 0x000ff00000000800 */
[----:B------:R-:W-:Y:S01]  /*37a0*/  MUFU.EX2 R100, R100 ;  /* 0x0000006400647308 */ /* 0x000fe20000000800 */
[----:B----4-:R-:W-:-:S07]  /*37b0*/  FMNMX.FTZ R25, R67, R50, !PT ;  /* 0x0000003243197209 */ /* 0x010fce0007810000 */
[----:B------:R-:W-:Y:S01]  /*37c0*/  MUFU.EX2 R89, R89 ;  /* 0x0000005900597308 */ /* 0x000fe20000000800 */
[----:B------:R-:W4:Y:S07]  /*37d0*/  SHFL.BFLY PT, R50, R25, 0x1, 0x1f ;  /* 0x0c201f0019327f89 */ /* 0x000f2e00000e0000 */
[----:B------:R-:W-:Y:S08]  /*37e0*/  MUFU.EX2 R116, R116 ;  /* 0x0000007400747308 */ /* 0x000ff00000000800 */
[----:B------:R-:W-:Y:S08]  /*37f0*/  MUFU.EX2 R91, R91 ;  /* 0x0000005b005b7308 */ /* 0x000ff00000000800 */
[----:B------:R-:W-:Y:S01]  /*3800*/  MUFU.EX2 R120, R120 ;  /* 0x0000007800787308 */ /* 0x000fe20000000800 */
[----:B----4-:R-:W-:-:S04]  /*3810*/  FMNMX.FTZ R50, R25, R50, !PT ;  /* 0x0000003219327209 */ /* 0x010fc80007810000 */
[C---:B------:R-:W-:Y:S01]  /*3820*/  FSETP.NEU.FTZ.AND P2, PT, R50.reuse, -INF , PT ;  /* 0xff8000003200780b */ /* 0x040fe20003f5d000 */
[----:B------:R-:W-:Y:S02]  /*3830*/  FMUL.FTZ R25, R50, R39 ;  /* 0x0000002732197220 */ /* 0x000fe40000410000 */
[----:B------:R-:W-:Y:S03]  /*3840*/  MUFU.EX2 R34, R34 ;  /* 0x0000002200227308 */ /* 0x000fe60000000800 */
[----:B------:R-:W-:Y:S02]  /*3850*/  FSEL R25, R25, RZ, P2 ;  /* 0x000000ff19197208 */ /* 0x000fe40001000000 */
[----:B------:R-:W-:-:S03]  /*3860*/  ISETP.GE.AND P2, PT, R121, 0xc1, PT ;  /* 0x000000c17900780c */ /* 0x000fc60003f46270 */
[----:B------:R-:W-:Y:S01]  /*3870*/  MUFU.EX2 R42, R42 ;  /* 0x0000002a002a7308 */ /* 0x000fe20000000800 */
[-CC-:B------:R-:W-:Y:S01]  /*3880*/  FFMA.FTZ R4, R4, R39.reuse, -R25.reuse ;  /* 0x0000002704047223 */ /* 0x180fe20000010819 */
[-CC-:B------:R-:W-:Y:S01]  /*3890*/  FFMA.FTZ R31, R5, R39.reuse, -R25.reuse ;  /* 0x00000027051f7223 */ /* 0x180fe20000010819 */
[-CC-:B------:R-:W-:Y:S01]  /*38a0*/  FFMA.FTZ R99, R10, R39.reuse, -R25.reuse ;  /* 0x000000270a637223 */ /* 0x180fe20000010819 */
[-CC-:B------:R-:W-:Y:S01]  /*38b0*/  FFMA.FTZ R146, R86, R39.reuse, -R25.reuse ;  /* 0x0000002756927223 */ /* 0x180fe20000010819 */
[-CC-:B------:R-:W-:Y:S01]  /*38c0*/  FFMA.FTZ R14, R14, R39.reuse, -R25.reuse ;  /* 0x000000270e0e7223 */ /* 0x180fe20000010819 */
[-CC-:B------:R-:W-:Y:S01]  /*38d0*/  FFMA.FTZ R101, R88, R39.reuse, -R25.reuse ;  /* 0x0000002758657223 */ /* 0x180fe20000010819 */
[-CC-:B------:R-:W-:Y:S01]  /*38e0*/  FFMA.FTZ R88, R24, R39.reuse, -R25.reuse ;  /* 0x0000002718587223 */ /* 0x180fe20000010819 */
[----:B------:R-:W-:Y:S01]  /*38f0*/  MUFU.EX2 R4, R4 ;  /* 0x0000000400047308 */ /* 0x000fe20000000800 */
[-CC-:B------:R-:W-:Y:S01]  /*3900*/  FFMA.FTZ R24, R28, R39.reuse, -R25.reuse ;  /* 0x000000271c187223 */ /* 0x180fe20000010819 */
[-CC-:B------:R-:W-:Y:S01]  /*3910*/  FFMA.FTZ R28, R36, R39.reuse, -R25.reuse ;  /* 0x00000027241c7223 */ /* 0x180fe20000010819 */
[-C--:B------:R-:W-:Y:S01]  /*3920*/  FFMA.FTZ R36, R56, R39.reuse, -R25 ;  /* 0x0000002738247223 */ /* 0x080fe20000010819 */
[----:B--2---:R-:W-:Y:S01]  /*3930*/  FADD.FTZ R56, R12, R13 ;  /* 0x0000000d0c387221 */ /* 0x004fe20000010000 */
[-CC-:B------:R-:W-:Y:S01]  /*3940*/  FFMA.FTZ R53, R54, R39.reuse, -R25.reuse ;  /* 0x0000002736357223 */ /* 0x180fe20000010819 */
[-CC-:B------:R-:W-:Y:S01]  /*3950*/  FFMA.FTZ R103, R92, R39.reuse, -R25.reuse ;  /* 0x000000275c677223 */ /* 0x180fe20000010819 */
[----:B------:R-:W-:Y:S01]  /*3960*/  @!P1 IADD3 R5, R3, 0x30840, RZ ;  /* 0x0003084003059810 */ /* 0x000fe20007ffe0ff */
[----:B------:R-:W2:Y:S01]  /*3970*/  MUFU.EX2 R31, R31 ;  /* 0x0000001f001f7308 */ /* 0x000ea20000000800 */
[----:B---3--:R-:W-:Y:S01]  /*3980*/  FADD.FTZ R56, R69, R56 ;  /* 0x0000003845387221 */ /* 0x008fe20000010000 */
[-C--:B------:R-:W-:Y:S01]  /*3990*/  FFMA.FTZ R43, R96, R39.reuse, -R25 ;  /* 0x00000027602b7223 */ /* 0x080fe20000010819 */
[----:B------:R-:W-:Y:S01]  /*39a0*/  @!P1 PRMT R5, RZ, 0x654, R5 ;  /* 0x00000654ff059816 */ /* 0x000fe20000000005 */
[-CC-:B------:R-:W-:Y:S01]  /*39b0*/  FFMA.FTZ R10, R32, R39.reuse, -R25.reuse ;  /* 0x00000027200a7223 */ /* 0x180fe20000010819 */
[----:B-1----:R-:W-:Y:S01]  /*39c0*/  FADD.FTZ R15, R73, R56 ;  /* 0x00000038490f7221 */ /* 0x002fe20000010000 */
[-CC-:B------:R-:W-:Y:S01]  /*39d0*/  FFMA.FTZ R51, R124, R39.reuse, -R25.reuse ;  /* 0x000000277c337223 */ /* 0x180fe20000010819 */
[----:B------:R1:W-:Y:S01]  /*39e0*/  @!P1 SYNCS.ARRIVE.TRANS64.RED.A1T0 RZ, [R5+URZ], RZ ;  /* 0x000000ff05ff99a7 */ /* 0x0003e2000810043f */
[----:B------:R-:W3:Y:S01]  /*39f0*/  MUFU.EX2 R99, R99 ;  /* 0x0000006300637308 */ /* 0x000ee20000000800 */
[-CC-:B------:R-:W-:Y:S01]  /*3a00*/  FFMA.FTZ R93, R58, R39.reuse, -R25.reuse ;  /* 0x000000273a5d7223 */ /* 0x180fe20000010819 */
[-CC-:B------:R-:W-:Y:S01]  /*3a10*/  FFMA.FTZ R55, R130, R39.reuse, -R25.reuse ;  /* 0x0000002782377223 */ /* 0x180fe20000010819 */
[-CC-:B------:R-:W-:Y:S01]  /*3a20*/  FFMA.FTZ R86, R44, R39.reuse, -R25.reuse ;  /* 0x000000272c567223 */ /* 0x180fe20000010819 */
[-CC-:B------:R-:W-:Y:S01]  /*3a30*/  FFMA.FTZ R44, R60, R39.reuse, -R25.reuse ;  /* 0x000000273c2c7223 */ /* 0x180fe20000010819 */
[-CC-:B------:R-:W-:Y:S01]  /*3a40*/  FFMA.FTZ R40, R40, R39.reuse, -R25.reuse ;  /* 0x0000002728287223 */ /* 0x180fe20000010819 */
[-C--:B------:R-:W-:Y:S01]  /*3a50*/  FFMA.FTZ R66, R66, R39.reuse, -R25 ;  /* 0x0000002742427223 */ /* 0x080fe20000010819 */
[----:B-1----:R-:W-:Y:S01]  /*3a60*/  F2FP.BF16.F32.PACK_AB R5, R7, R6 ;  /* 0x000000060705723e */ /* 0x002fe200000010ff */
[----:B------:R-:W1:Y:S01]  /*3a70*/  MUFU.EX2 R146, R146 ;  /* 0x0000009200927308 */ /* 0x000e620000000800 */
[----:B--2---:R-:W-:Y:S01]  /*3a80*/  FADD.FTZ R54, R4, R31 ;  /* 0x0000001f04367221 */ /* 0x004fe20000010000 */
[----:B------:R-:W-:Y:S01]  /*3a90*/  F2FP.BF16.F32.PACK_AB R4, R31, R4 ;  /* 0x000000041f04723e */ /* 0x000fe200000010ff */
[-CC-:B------:R-:W-:Y:S01]  /*3aa0*/  FFMA.FTZ R67, R132, R39.reuse, -R25.reuse ;  /* 0x0000002784437223 */ /* 0x180fe20000010819 */
[-CC-:B------:R-:W-:Y:S01]  /*3ab0*/  FFMA.FTZ R62, R62, R39.reuse, -R25.reuse ;  /* 0x000000273e3e7223 */ /* 0x180fe20000010819 */
[----:B------:R-:W-:Y:S01]  /*3ac0*/  F2FP.BF16.F32.PACK_AB R7, R69, R12 ;  /* 0x0000000c4507723e */ /* 0x000fe200000010ff */
[-CC-:B------:R-:W-:Y:S01]  /*3ad0*/  FFMA.FTZ R95, R136, R39.reuse, -R25.reuse ;  /* 0x00000027885f7223 */ /* 0x180fe20000010819 */
[-C--:B------:R-:W-:Y:S01]  /*3ae0*/  FFMA.FTZ R48, R48, R39.reuse, -R25 ;  /* 0x0000002730307223 */ /* 0x080fe20000010819 */
[----:B------:R-:W2:Y:S01]  /*3af0*/  MUFU.EX2 R14, R14 ;  /* 0x0000000e000e7308 */ /* 0x000ea20000000800 */
[----:B---3--:R-:W-:Y:S01]  /*3b00*/  FADD.FTZ R13, R99, R54 ;  /* 0x00000036630d7221 */ /* 0x008fe20000010000 */
[----:B------:R-:W-:Y:S01]  /*3b10*/  FADD.FTZ R54, R90, R15 ;  /* 0x0000000f5a367221 */ /* 0x000fe20000010000 */
[-CC-:B------:R-:W-:Y:S01]  /*3b20*/  FFMA.FTZ R97, R138, R39.reuse, -R25.reuse ;  /* 0x000000278a617223 */ /* 0x180fe20000010819 */
[-CC-:B------:R-:W-:Y:S01]  /*3b30*/  FFMA.FTZ R32, R52, R39.reuse, -R25.reuse ;  /* 0x0000002734207223 */ /* 0x180fe20000010819 */
[-CC-:B------:R-:W-:Y:S01]  /*3b40*/  FFMA.FTZ R52, R64, R39.reuse, -R25.reuse ;  /* 0x0000002740347223 */ /* 0x180fe20000010819 */
[----:B------:R-:W-:Y:S01]  /*3b50*/  FADD.FTZ R15, R87, R54 ;  /* 0x00000036570f7221 */ /* 0x000fe20000010000 */
[----:B------:R-:W-:Y:S01]  /*3b60*/  FFMA.FTZ R54, R150, R39, -R25 ;  /* 0x0000002796367223 */ /* 0x000fe20000010819 */
[----:B------:R-:W3:Y:S01]  /*3b70*/  MUFU.EX2 R101, R101 ;  /* 0x0000006500657308 */ /* 0x000ee20000000800 */
[----:B-1----:R-:W-:Y:S01]  /*3b80*/  FADD.FTZ R13, R146, R13 ;  /* 0x0000000d920d7221 */ /* 0x002fe20000010000 */
[C---:B------:R-:W-:Y:S01]  /*3b90*/  FADD.FTZ R105, R112.reuse, R15 ;  /* 0x0000000f70697221 */ /* 0x040fe20000010000 */
[----:B------:R-:W-:Y:S01]  /*3ba0*/  F2FP.BF16.F32.PACK_AB R15, R112, R87 ;  /* 0x00000057700f723e */ /* 0x000fe200000010ff */
[-CC-:B------:R-:W-:Y:S01]  /*3bb0*/  FFMA.FTZ R70, R70, R39.reuse, -R25.reuse ;  /* 0x0000002746467223 */ /* 0x180fe20000010819 */
[-C--:B------:R-:W-:Y:S01]  /*3bc0*/  FFMA.FTZ R76, R76, R39.reuse, -R25 ;  /* 0x000000274c4c7223 */ /* 0x080fe20000010819 */
[----:B------:R-:W-:Y:S01]  /*3bd0*/  FADD.FTZ R58, R20, R105 ;  /* 0x00000069143a7221 */ /* 0x000fe20000010000 */
[----:B------:R-:W-:Y:S01]  /*3be0*/  FFMA.FTZ R74, R74, R39, -R25 ;  /* 0x000000274a4a7223 */ /* 0x000fe20000010819 */
[----:B------:R-:W1:Y:S01]  /*3bf0*/  MUFU.EX2 R88, R88 ;  /* 0x0000005800587308 */ /* 0x000e620000000800 */
[----:B--2---:R-:W-:Y:S01]  /*3c00*/  FADD.FTZ R6, R14, R13 ;  /* 0x0000000d0e067221 */ /* 0x004fe20000010000 */
[----:B------:R-:W-:Y:S01]  /*3c10*/  F2FP.BF16.F32.PACK_AB R13, R90, R73 ;  /* 0x000000495a0d723e */ /* 0x000fe200000010ff */
[-CC-:B------:R-:W-:Y:S01]  /*3c20*/  FFMA.FTZ R78, R78, R39.reuse, -R25.reuse ;  /* 0x000000274e4e7223 */ /* 0x180fe20000010819 */
[-CC-:B------:R-:W-:Y:S01]  /*3c30*/  FFMA.FTZ R87, R82, R39.reuse, -R25.reuse ;  /* 0x0000002752577223 */ /* 0x180fe20000010819 */
[-CC-:B------:R-:W-:Y:S01]  /*3c40*/  FFMA.FTZ R114, R114, R39.reuse, -R25.reuse ;  /* 0x0000002772727223 */ /* 0x180fe20000010819 */
[-CC-:B------:R-:W-:Y:S01]  /*3c50*/  FFMA.FTZ R64, R11, R39.reuse, -R25.reuse ;  /* 0x000000270b407223 */ /* 0x180fe20000010819 */
[--C-:B------:R-:W-:Y:S01]  /*3c60*/  FFMA.FTZ R118, R118, R39, -R25.reuse ;  /* 0x0000002776767223 */ /* 0x100fe20000010819 */
[----:B------:R-:W2:Y:S01]  /*3c70*/  MUFU.EX2 R103, R103 ;  /* 0x0000006700677308 */ /* 0x000ea20000000800 */
[----:B---3--:R-:W-:Y:S01]  /*3c80*/  FADD.FTZ R73, R101, R6 ;  /* 0x0000000665497221 */ /* 0x008fe20000010000 */
[----:B------:R-:W-:Y:S01]  /*3c90*/  F2FP.BF16.F32.PACK_AB R6, R146, R99 ;  /* 0x000000639206723e */ /* 0x000fe200000010ff */
[----:B------:R-:W-:Y:S01]  /*3ca0*/  FADD.FTZ R99, R57, R58 ;  /* 0x0000003a39637221 */ /* 0x000fe20000010000 */
[-CC-:B------:R-:W-:Y:S01]  /*3cb0*/  FFMA.FTZ R128, R128, R39.reuse, -R25.reuse ;  /* 0x0000002780807223 */ /* 0x180fe20000010819 */
[-CC-:B------:R-:W-:Y:S01]  /*3cc0*/  FFMA.FTZ R134, R134, R39.reuse, -R25.reuse ;  /* 0x0000002786867223 */ /* 0x180fe20000010819 */
[-C--:B------:R-:W-:Y:S01]  /*3cd0*/  FFMA.FTZ R140, R140, R39.reuse, -R25 ;  /* 0x000000278c8c7223 */ /* 0x080fe20000010819 */
[----:B------:R-:W-:Y:S01]  /*3ce0*/  FADD.FTZ R60, R26, R99 ;  /* 0x000000631a3c7221 */ /* 0x000fe20000010000 */
[----:B------:R-:W3:Y:S01]  /*3cf0*/  MUFU.EX2 R24, R24 ;  /* 0x0000001800187308 */ /* 0x000ee20000000800 */
[----:B-1----:R-:W-:Y:S01]  /*3d00*/  FADD.FTZ R56, R88, R73 ;  /* 0x0000004958387221 */ /* 0x002fe20000010000 */
[-CC-:B------:R-:W-:Y:S01]  /*3d10*/  FFMA.FTZ R73, R68, R39.reuse, -R25.reuse ;  /* 0x0000002744497223 */ /* 0x180fe20000010819 */
[----:B------:R-:W-:Y:S01]  /*3d20*/  FADD.FTZ R99, R63, R60 ;  /* 0x0000003c3f637221 */ /* 0x000fe20000010000 */
[-CC-:B------:R-:W-:Y:S01]  /*3d30*/  FFMA.FTZ R142, R142, R39.reuse, -R25.reuse ;  /* 0x000000278e8e7223 */ /* 0x180fe20000010819 */
[-CC-:B------:R-:W-:Y:S01]  /*3d40*/  FFMA.FTZ R144, R144, R39.reuse, -R25.reuse ;  /* 0x0000002790907223 */ /* 0x180fe20000010819 */
[----:B------:R1:W-:Y:S01]  /*3d50*/  STSM.16.M88.4 [R155+0x1e800], R4 ;  /* 0x01e800049b007844 */ /* 0x0003e20000000200 */
[----:B------:R-:W-:Y:S01]  /*3d60*/  F2FP.BF16.F32.PACK_AB R12, R101, R14 ;  /* 0x0000000e650c723e */ /* 0x000fe200000010ff */
[----:B------:R-:W4:Y:S01]  /*3d70*/  MUFU.EX2 R43, R43 ;  /* 0x0000002b002b7308 */ /* 0x000f220000000800 */
[C---:B--2---:R-:W-:Y:S01]  /*3d80*/  FADD.FTZ R31, R103.reuse, R56 ;  /* 0x00000038671f7221 */ /* 0x044fe20000010000 */
[----:B------:R-:W-:Y:S01]  /*3d90*/  FFMA.FTZ R56, R72, R39, -R25 ;  /* 0x0000002748387223 */ /* 0x000fe20000010819 */
[----:B------:R-:W-:Y:S01]  /*3da0*/  F2FP.BF16.F32.PACK_AB R14, R103, R88 ;  /* 0x00000058670e723e */ /* 0x000fe200000010ff */
[--C-:B------:R-:W-:Y:S01]  /*3db0*/  IMAD.MOV.U32 R150, RZ, RZ, R151.reuse ;  /* 0x000000ffff967224 */ /* 0x100fe200078e0097 */
[-C--:B------:R-:W-:Y:S01]  /*3dc0*/  MOV R136, R151.reuse ;  /* 0x0000009700887202 */ /* 0x080fe20000000f00 */
[----:B------:R-:W-:Y:S01]  /*3dd0*/  IMAD.MOV.U32 R146, RZ, RZ, R151 ;  /* 0x000000ffff927224 */ /* 0x000fe200078e0097 */
[-C--:B------:R-:W-:Y:S01]  /*3de0*/  MOV R130, R151.reuse ;  /* 0x0000009700827202 */ /* 0x080fe20000000f00 */
[----:B------:R-:W2:Y:S01]  /*3df0*/  MUFU.EX2 R10, R10 ;  /* 0x0000000a000a7308 */ /* 0x000ea20000000800 */
[----:B---3--:R-:W-:Y:S01]  /*3e00*/  FADD.FTZ R58, R24, R31 ;  /* 0x0000001f183a7221 */ /* 0x008fe20000010000 */
[----:B------:R3:W-:Y:S01]  /*3e10*/  STSM.16.M88.4 [R154], R12 ;  /* 0x0000000c9a007844 */ /* 0x0007e20000000200 */
[--C-:B------:R-:W-:Y:S01]  /*3e20*/  IMAD.MOV.U32 R138, RZ, RZ, R151.reuse ;  /* 0x000000ffff8a7224 */ /* 0x100fe200078e0097 */
[----:B------:R-:W-:Y:S01]  /*3e30*/  MOV R124, R151 ;  /* 0x00000097007c7202 */ /* 0x000fe20000000f00 */
[----:B------:R-:W-:Y:S01]  /*3e40*/  IMAD.MOV.U32 R132, RZ, RZ, R151 ;  /* 0x000000ffff847224 */ /* 0x000fe200078e0097 */
[----:B-1----:R-:W-:-:S02]  /*3e50*/  F2FP.BF16.F32.PACK_AB R7, R120, R91 ;  /* 0x0000005b7807723e */ /* 0x002fc400000010ff */
[----:B------:R-:W1:Y:S01]  /*3e60*/  MUFU.EX2 R51, R51 ;  /* 0x0000003300337308 */ /* 0x000e620000000800 */
[----:B----4-:R-:W-:Y:S01]  /*3e70*/  FADD.FTZ R31, R43, R58 ;  /* 0x0000003a2b1f7221 */ /* 0x010fe20000010000 */
[----:B------:R-:W-:Y:S01]  /*3e80*/  FFMA.FTZ R58, R35, R39, -R25 ;  /* 0x00000027233a7223 */ /* 0x000fe20000010819 */
[----:B------:R-:W-:Y:S02]  /*3e90*/  F2FP.BF16.F32.PACK_AB R24, R43, R24 ;  /* 0x000000182b18723e */ /* 0x000fe400000010ff */
[----:B------:R-:W-:-:S03]  /*3ea0*/  MOV R121, R151 ;  /* 0x0000009700797202 */ /* 0x000fc60000000f00 */
[----:B------:R-:W4:Y:S01]  /*3eb0*/  MUFU.EX2 R28, R28 ;  /* 0x0000001c001c7308 */ /* 0x000f220000000800 */
[----:B--2---:R-:W-:Y:S01]  /*3ec0*/  FADD.FTZ R60, R10, R31 ;  /* 0x0000001f0a3c7221 */ /* 0x004fe20000010000 */
[----:B------:R-:W-:-:S06]  /*3ed0*/  F2FP.BF16.F32.PACK_AB R31, R100, R85 ;  /* 0x00000055641f723e */ /* 0x000fcc00000010ff */
[----:B------:R-:W2:Y:S08]  /*3ee0*/  MUFU.EX2 R55, R55 ;  /* 0x0000003700377308 */ /* 0x000eb00000000800 */
[----:B------:R-:W5:Y:S08]  /*3ef0*/  MUFU.EX2 R40, R40 ;  /* 0x0000002800287308 */ /* 0x000f700000000800 */
[----:B------:R3:W-:Y:S08]  /*3f00*/  MUFU.EX2 R69, R66 ;  /* 0x0000004200457308 */ /* 0x0007f00000000800 */
[----:B------:R1:W-:Y:S01]  /*3f10*/  MUFU.EX2 R3, R62 ;  /* 0x0000003e00037308 */ /* 0x0003e20000000800 */
[----:B---3--:R-:W-:-:S04]  /*3f20*/  FADD.FTZ R66, R30, R99 ;  /* 0x000000631e427221 */ /* 0x008fc80000010000 */
[----:B------:R-:W-:-:S03]  /*3f30*/  FADD.FTZ R68, R77, R66 ;  /* 0x000000424d447221 */ /* 0x000fc60000010000 */
[----:B------:R-:W3:Y:S01]  /*3f40*/  MUFU.EX2 R67, R67 ;  /* 0x0000004300437308 */ /* 0x000ee20000000800 */
[-CC-:B-1----:R-:W-:Y:S01]  /*3f50*/  FFMA.FTZ R62, R29, R39.reuse, -R25.reuse ;  /* 0x000000271d3e7223 */ /* 0x182fe20000010819 */
[----:B------:R-:W-:Y:S01]  /*3f60*/  FADD.FTZ R29, R51, R60 ;  /* 0x0000003c331d7221 */ /* 0x000fe20000010000 */
[-CC-:B------:R-:W-:Y:S01]  /*3f70*/  FFMA.FTZ R60, R37, R39.reuse, -R25.reuse ;  /* 0x00000027253c7223 */ /* 0x180fe20000010819 */
[----:B------:R-:W-:Y:S02]  /*3f80*/  FFMA.FTZ R37, R27, R39, -R25 ;  /* 0x000000271b257223 */ /* 0x000fe40000010819 */
[----:B----4-:R-:W-:Y:S01]  /*3f90*/  FADD.FTZ R66, R28, R29 ;  /* 0x0000001d1c427221 */ /* 0x010fe20000010000 */
[----:B------:R-:W-:Y:S01]  /*3fa0*/  FADD.FTZ R29, R85, R68 ;  /* 0x00000044551d7221 */ /* 0x000fe20000010000 */
[----:B------:R-:W1:Y:S01]  /*3fb0*/  MUFU.EX2 R86, R86 ;  /* 0x0000005600567308 */ /* 0x000e620000000800 */
[C---:B--2---:R-:W-:Y:S01]  /*3fc0*/  F2FP.BF16.F32.PACK_AB R28, R55.reuse, R28 ;  /* 0x0000001c371c723e */ /* 0x044fe200000010ff */
[----:B------:R-:W-:Y:S01]  /*3fd0*/  FADD.FTZ R27, R55, R66 ;  /* 0x00000042371b7221 */ /* 0x000fe20000010000 */
[----:B------:R-:W-:-:S03]  /*3fe0*/  FADD.FTZ R68, R100, R29 ;  /* 0x0000001d64447221 */ /* 0x000fc60000010000 */
[----:B-----5:R-:W-:Y:S01]  /*3ff0*/  FADD.FTZ R66, R40, R27 ;  /* 0x0000001b28427221 */ /* 0x020fe20000010000 */
[----:B------:R-:W-:Y:S01]  /*4000*/  FADD.FTZ R29, R89, R68 ;  /* 0x00000044591d7221 */ /* 0x000fe20000010000 */
[----:B------:R-:W2:Y:S02]  /*4010*/  MUFU.EX2 R95, R95 ;  /* 0x0000005f005f7308 */ /* 0x000ea40000000800 */
[----:B---3--:R-:W-:Y:S01]  /*4020*/  FADD.FTZ R27, R67, R66 ;  /* 0x00000042431b7221 */ /* 0x008fe20000010000 */
[----:B------:R-:W-:-:S04]  /*4030*/  FADD.FTZ R68, R116, R29 ;  /* 0x0000001d74447221 */ /* 0x000fc80000010000 */
[----:B------:R-:W-:Y:S01]  /*4040*/  FADD.FTZ R25, R91, R68 ;  /* 0x000000445b197221 */ /* 0x000fe20000010000 */
[----:B------:R-:W3:Y:S01]  /*4050*/  MUFU.EX2 R48, R48 ;  /* 0x0000003000307308 */ /* 0x000ee20000000800 */
[----:B-1----:R-:W-:Y:S02]  /*4060*/  FADD.FTZ R66, R86, R27 ;  /* 0x0000001b56427221 */ /* 0x002fe40000010000 */
[----:B------:R-:W-:Y:S01]  /*4070*/  FADD.FTZ R29, R120, R25 ;  /* 0x00000019781d7221 */ /* 0x000fe20000010000 */
[----:B------:R-:W-:Y:S01]  /*4080*/  F2FP.BF16.F32.PACK_AB R25, R57, R20 ;  /* 0x000000143919723e */ /* 0x000fe200000010ff */
[----:B------:R-:W-:-:S03]  /*4090*/  IMAD.MOV.U32 R120, RZ, RZ, R151 ;  /* 0x000000ffff787224 */ /* 0x000fc600078e0097 */
[----:B------:R-:W1:Y:S01]  /*40a0*/  MUFU.EX2 R97, R97 ;  /* 0x0000006100617308 */ /* 0x000e620000000800 */
[----:B--2---:R-:W-:Y:S01]  /*40b0*/  FADD.FTZ R27, R95, R66 ;  /* 0x000000425f1b7221 */ /* 0x004fe20000010000 */
[----:B------:R-:W-:Y:S01]  /*40c0*/  FADD.FTZ R66, R34, R29 ;  /* 0x0000001d22427221 */ /* 0x000fe20000010000 */
[----:B------:R-:W-:Y:S02]  /*40d0*/  F2FP.BF16.F32.PACK_AB R29, R77, R30 ;  /* 0x0000001e4d1d723e */ /* 0x000fe400000010ff */
[----:B------:R-:W-:Y:S01]  /*40e0*/  F2FP.BF16.F32.PACK_AB R30, R67, R40 ;  /* 0x00000028431e723e */ /* 0x000fe200000010ff */
[----:B------:R-:W-:Y:S02]  /*40f0*/  FADD.FTZ R5, R59, R66 ;  /* 0x000000423b057221 */ /* 0x000fe40000010000 */
[----:B------:R-:W2:Y:S01]  /*4100*/  MUFU.EX2 R32, R32 ;  /* 0x0000002000207308 */ /* 0x000ea20000000800 */
[----:B---3--:R-:W-:Y:S01]  /*4110*/  FADD.FTZ R20, R48, R27 ;  /* 0x0000001b30147221 */ /* 0x008fe20000010000 */
[----:B------:R-:W-:Y:S01]  /*4120*/  FADD.FTZ R6, R42, R5 ;  /* 0x000000052a067221 */ /* 0x000fe20000010000 */
[----:B------:R-:W-:-:S02]  /*4130*/  F2FP.BF16.F32.PACK_AB R27, R63, R26 ;  /* 0x0000001a3f1b723e */ /* 0x000fc400000010ff */
[----:B------:R-:W-:Y:S01]  /*4140*/  F2FP.BF16.F32.PACK_AB R26, R51, R10 ;  /* 0x0000000a331a723e */ /* 0x000fe200000010ff */
[----:B------:R-:W-:Y:S01]  /*4150*/  FADD.FTZ R6, R61, R6 ;  /* 0x000000063d067221 */ /* 0x000fe20000010000 */
[----:B------:R-:W-:Y:S01]  /*4160*/  F2FP.BF16.F32.PACK_AB R5, R116, R89 ;  /* 0x000000597405723e */ /* 0x000fe200000010ff */
[----:B------:R-:W3:Y:S01]  /*4170*/  MUFU.EX2 R53, R53 ;  /* 0x0000003500357308 */ /* 0x000ee20000000800 */
[----:B-1----:R-:W-:Y:S01]  /*4180*/  FADD.FTZ R57, R97, R20 ;  /* 0x0000001461397221 */ /* 0x002fe20000010000 */
[----:B------:R-:W-:Y:S01]  /*4190*/  FADD.FTZ R15, R65, R6 ;  /* 0x00000006410f7221 */ /* 0x000fe20000010000 */
[----:B------:R-:W-:Y:S01]  /*41a0*/  F2FP.BF16.F32.PACK_AB R6, R97, R48 ;  /* 0x000000306106723e */ /* 0x000fe200000010ff */
[----:B------:R1:W-:Y:S04]  /*41b0*/  STSM.16.M88.4 [R153], R24 ;  /* 0x0000001899007844 */ /* 0x0003e80000000200 */
[----:B------:R-:W4:Y:S01]  /*41c0*/  MUFU.EX2 R36, R36 ;  /* 0x0000002400247308 */ /* 0x000f220000000800 */
[----:B--2---:R-:W-:Y:S01]  /*41d0*/  FADD.FTZ R4, R32, R57 ;  /* 0x0000003920047221 */ /* 0x004fe20000010000 */
[----:B------:R-:W-:Y:S06]  /*41e0*/  STSM.16.M88.4 [R19], R28 ;  /* 0x0000001c13007844 */ /* 0x000fec0000000200 */
[----:B------:R-:W2:Y:S01]  /*41f0*/  MUFU.EX2 R93, R93 ;  /* 0x0000005d005d7308 */ /* 0x000ea20000000800 */
[----:B---3--:R-:W-:-:S07]  /*4200*/  FADD.FTZ R13, R53, R4 ;  /* 0x00000004350d7221 */ /* 0x008fce0000010000 */
[----:B------:R-:W3:Y:S01]  /*4210*/  MUFU.EX2 R84, R84 ;  /* 0x0000005400547308 */ /* 0x000ee20000000800 */
[----:B----4-:R-:W-:-:S07]  /*4220*/  FADD.FTZ R4, R36, R13 ;  /* 0x0000000d24047221 */ /* 0x010fce0000010000 */
[----:B------:R-:W4:Y:S01]  /*4230*/  MUFU.EX2 R44, R44 ;  /* 0x0000002c002c7308 */ /* 0x000f220000000800 */
[C---:B--2---:R-:W-:Y:S01]  /*4240*/  FADD.FTZ R13, R93.reuse, R4 ;  /* 0x000000045d0d7221 */ /* 0x044fe20000010000 */
[----:B------:R-:W-:-:S06]  /*4250*/  F2FP.BF16.F32.PACK_AB R14, R93, R36 ;  /* 0x000000245d0e723e */ /* 0x000fcc00000010ff */
[----:B------:R-:W2:Y:S01]  /*4260*/  MUFU.EX2 R94, R94 ;  /* 0x0000005e005e7308 */ /* 0x000ea20000000800 */
[C---:B---3--:R-:W-:Y:S01]  /*4270*/  FADD.FTZ R4, R84.reuse, R15 ;  /* 0x0000000f54047221 */ /* 0x048fe20000010000 */
[----:B------:R-:W-:-:S03]  /*4280*/  F2FP.BF16.F32.PACK_AB R65, R84, R65 ;  /* 0x000000415441723e */ /* 0x000fc600000010ff */
[----:B------:R-:W-:Y:S01]  /*4290*/  FADD.FTZ R15, R81, R4 ;  /* 0x00000004510f7221 */ /* 0x000fe20000010000 */
[----:B------:R-:W-:Y:S02]  /*42a0*/  F2FP.BF16.F32.PACK_AB R4, R95, R86 ;  /* 0x000000565f04723e */ /* 0x000fe400000010ff */
[----:B------:R-:W3:Y:S01]  /*42b0*/  MUFU.EX2 R52, R52 ;  /* 0x0000003400347308 */ /* 0x000ee20000000800 */
[----:B----4-:R-:W-:Y:S02]  /*42c0*/  FADD.FTZ R10, R44, R13 ;  /* 0x0000000d2c0a7221 */ /* 0x010fe40000010000 */
[----:B------:R4:W-:Y:S02]  /*42d0*/  STSM.16.M88.4 [R155+0x24800], R4 ;  /* 0x024800049b007844 */ /* 0x0009e40000000200 */
[----:B------:R-:W-:-:S03]  /*42e0*/  FADD.FTZ R13, R3, R10 ;  /* 0x0000000a030d7221 */ /* 0x000fc60000010000 */
[----:B------:R-:W5:Y:S01]  /*42f0*/  MUFU.EX2 R38, R38 ;  /* 0x0000002600267308 */ /* 0x000f620000000800 */
[C---:B--2---:R-:W-:Y:S01]  /*4300*/  FADD.FTZ R15, R94.reuse, R15 ;  /* 0x0000000f5e0f7221 */ /* 0x044fe20000010000 */
[----:B------:R-:W-:-:S06]  /*4310*/  F2FP.BF16.F32.PACK_AB R67, R94, R81 ;  /* 0x000000515e43723e */ /* 0x000fcc00000010ff */
[----:B------:R-:W2:Y:S01]  /*4320*/  MUFU.EX2 R41, R41 ;  /* 0x0000002900297308 */ /* 0x000ea20000000800 */
[----:B---3--:R-:W-:Y:S01]  /*4330*/  FADD.FTZ R10, R52, R13 ;  /* 0x0000000d340a7221 */ /* 0x008fe20000010000 */
[----:B------:R-:W-:Y:S02]  /*4340*/  F2FP.BF16.F32.PACK_AB R13, R59, R34 ;  /* 0x000000223b0d723e */ /* 0x000fe400000010ff */
[----:B------:R-:W-:-:S04]  /*4350*/  F2FP.BF16.F32.PACK_AB R66, R69, R52 ;  /* 0x000000344542723e */ /* 0x000fc800000010ff */
[----:B------:R-:W3:Y:S01]  /*4360*/  MUFU.EX2 R54, R54 ;  /* 0x0000003600367308 */ /* 0x000ee20000000800 */
[----:B-----5:R-:W-:Y:S01]  /*4370*/  FADD.FTZ R12, R38, R15 ;  /* 0x0000000f260c7221 */ /* 0x020fe20000010000 */
[----:B------:R-:W-:-:S06]  /*4380*/  FADD.FTZ R15, R69, R10 ;  /* 0x0000000a450f7221 */ /* 0x000fcc0000010000 */
[----:B------:R-:W1:Y:S01]  /*4390*/  MUFU.EX2 R73, R73 ;  /* 0x0000004900497308 */ /* 0x000e620000000800 */
[C---:B--2---:R-:W-:Y:S01]  /*43a0*/  FADD.FTZ R43, R41.reuse, R12 ;  /* 0x0000000c292b7221 */ /* 0x044fe20000010000 */
[----:B------:R-:W-:-:S03]  /*43b0*/  F2FP.BF16.F32.PACK_AB R41, R41, R38 ;  /* 0x000000262929723e */ /* 0x000fc600000010ff */
[----:B------:R-:W-:-:S03]  /*43c0*/  FADD.FTZ R12, R46, R43 ;  /* 0x0000002b2e0c7221 */ /* 0x000fc60000010000 */
[----:B------:R-:W2:Y:S01]  /*43d0*/  MUFU.EX2 R71, R71 ;  /* 0x0000004700477308 */ /* 0x000ea20000000800 */
[----:B---3--:R-:W-:Y:S01]  /*43e0*/  FADD.FTZ R10, R54, R15 ;  /* 0x0000000f360a7221 */ /* 0x008fe20000010000 */
[----:B------:R-:W-:-:S06]  /*43f0*/  F2FP.BF16.F32.PACK_AB R15, R61, R42 ;  /* 0x0000002a3d0f723e */ /* 0x000fcc00000010ff */
[----:B------:R-:W4:Y:S01]  /*4400*/  MUFU.EX2 R56, R56 ;  /* 0x0000003800387308 */ /* 0x000f220000000800 */
[C---:B-1----:R-:W-:Y:S01]  /*4410*/  FADD.FTZ R25, R73.reuse, R10 ;  /* 0x0000000a49197221 */ /* 0x042fe20000010000 */
[----:B------:R-:W-:-:S06]  /*4420*/  F2FP.BF16.F32.PACK_AB R40, R73, R54 ;  /* 0x000000364928723e */ /* 0x000fcc00000010ff */
[----:B------:R-:W1:Y:S01]  /*4430*/  MUFU.EX2 R75, R75 ;  /* 0x0000004b004b7308 */ /* 0x000e620000000800 */
[C---:B--2---:R-:W-:Y:S01]  /*4440*/  FADD.FTZ R12, R71.reuse, R12 ;  /* 0x0000000c470c7221 */ /* 0x044fe20000010000 */
[----:B------:R-:W-:-:S06]  /*4450*/  F2FP.BF16.F32.PACK_AB R43, R71, R46 ;  /* 0x0000002e472b723e */ /* 0x000fcc00000010ff */
[----:B------:R-:W2:Y:S01]  /*4460*/  MUFU.EX2 R11, R70 ;  /* 0x00000046000b7308 */ /* 0x000ea20000000800 */
[----:B----4-:R-:W-:-:S07]  /*4470*/  FADD.FTZ R4, R56, R25 ;  /* 0x0000001938047221 */ /* 0x010fce0000010000 */
[----:B------:R-:W3:Y:S01]  /*4480*/  MUFU.EX2 R102, R102 ;  /* 0x0000006600667308 */ /* 0x000ee20000000800 */
[----:B-1----:R-:W-:Y:S01]  /*4490*/  FADD.FTZ R25, R75, R12 ;  /* 0x0000000c4b197221 */ /* 0x002fe20000010000 */
[----:B------:R-:W-:-:S05]  /*44a0*/  F2FP.BF16.F32.PACK_AB R12, R53, R32 ;  /* 0x00000020350c723e */ /* 0x000fca00000010ff */
[----:B------:R1:W-:Y:S01]  /*44b0*/  STSM.16.M88.4 [R18], R12 ;  /* 0x0000000c12007844 */ /* 0x0003e20000000200 */
[----:B------:R-:W4:Y:S01]  /*44c0*/  MUFU.EX2 R76, R76 ;  /* 0x0000004c004c7308 */ /* 0x000f220000000800 */
[C---:B--2---:R-:W-:Y:S01]  /*44d0*/  FADD.FTZ R7, R11.reuse, R4 ;  /* 0x000000040b077221 */ /* 0x044fe20000010000 */
[----:B------:R-:W-:-:S06]  /*44e0*/  F2FP.BF16.F32.PACK_AB R42, R11, R56 ;  /* 0x000000380b2a723e */ /* 0x000fcc00000010ff */
[----:B------:R-:W-:Y:S01]  /*44f0*/  MUFU.EX2 R79, R79 ;  /* 0x0000004f004f7308 */ /* 0x000fe20000000800 */
[C---:B---3--:R-:W-:Y:S01]  /*4500*/  FADD.FTZ R6, R102.reuse, R25 ;  /* 0x0000001966067221 */ /* 0x048fe20000010000 */
[----:B------:R-:W-:-:S06]  /*4510*/  F2FP.BF16.F32.PACK_AB R77, R102, R75 ;  /* 0x0000004b664d723e */ /* 0x000fcc00000010ff */
[----:B------:R-:W2:Y:S01]  /*4520*/  MUFU.EX2 R35, R74 ;  /* 0x0000004a00237308 */ /* 0x000ea20000000800 */
[----:B----4-:R-:W-:-:S07]  /*4530*/  FADD.FTZ R4, R76, R7 ;  /* 0x000000074c047221 */ /* 0x010fce0000010000 */
[----:B------:R-:W-:Y:S08]  /*4540*/  MUFU.EX2 R106, R106 ;  /* 0x0000006a006a7308 */ /* 0x000ff00000000800 */
[----:B------:R-:W3:Y:S01]  /*4550*/  MUFU.EX2 R78, R78 ;  /* 0x0000004e004e7308 */ /* 0x000ee20000000800 */
[C---:B--2---:R-:W-:Y:S01]  /*4560*/  FADD.FTZ R7, R35.reuse, R4 ;  /* 0x0000000423077221 */ /* 0x044fe20000010000 */
[----:B------:R-:W-:-:S06]  /*4570*/  F2FP.BF16.F32.PACK_AB R76, R35, R76 ;  /* 0x0000004c234c723e */ /* 0x000fcc00000010ff */
[----:B------:R-:W-:Y:S08]  /*4580*/  MUFU.EX2 R21, R21 ;  /* 0x0000001500157308 */ /* 0x000ff00000000800 */
[----:B------:R-:W2:Y:S01]  /*4590*/  MUFU.EX2 R87, R87 ;  /* 0x0000005700577308 */ /* 0x000ea20000000800 */
[----:B---3--:R-:W-:-:S07]  /*45a0*/  FADD.FTZ R4, R78, R7 ;  /* 0x000000074e047221 */ /* 0x008fce0000010000 */
[----:B------:R-:W-:Y:S08]  /*45b0*/  MUFU.EX2 R104, R104 ;  /* 0x0000006800687308 */ /* 0x000ff00000000800 */
[----:B------:R-:W3:Y:S01]  /*45c0*/  MUFU.EX2 R114, R114 ;  /* 0x0000007200727308 */ /* 0x000ee20000000800 */
[C---:B--2---:R-:W-:Y:S01]  /*45d0*/  FADD.FTZ R7, R87.reuse, R4 ;  /* 0x0000000457077221 */ /* 0x044fe20000010000 */
[----:B------:R-:W-:-:S06]  /*45e0*/  F2FP.BF16.F32.PACK_AB R78, R87, R78 ;  /* 0x0000004e574e723e */ /* 0x000fcc00000010ff */
[----:B------:R2:W1:Y:S08]  /*45f0*/  MUFU.EX2 R57, R64 ;  /* 0x0000004000397308 */ /* 0x0004700000000800 */
[----:B------:R-:W4:Y:S01]  /*4600*/  MUFU.EX2 R83, R83 ;  /* 0x0000005300537308 */ /* 0x000f220000000800 */
[----:B--2---:R-:W-:Y:S01]  /*4610*/  F2FP.BF16.F32.PACK_AB R64, R3, R44 ;  /* 0x0000002c0340723e */ /* 0x004fe200000010ff */
[----:B------:R-:W-:Y:S01]  /*4620*/  FADD.FTZ R3, R79, R6 ;  /* 0x000000064f037221 */ /* 0x000fe20000010000 */
[----:B---3--:R-:W-:Y:S01]  /*4630*/  FADD.FTZ R4, R114, R7 ;  /* 0x0000000772047221 */ /* 0x008fe20000010000 */
[----:B------:R-:W-:-:S02]  /*4640*/  F2FP.BF16.F32.PACK_AB R79, R106, R79 ;  /* 0x0000004f6a4f723e */ /* 0x000fc400000010ff */
[----:B------:R-:W-:Y:S01]  /*4650*/  FADD.FTZ R6, R106, R3 ;  /* 0x000000036a067221 */ /* 0x000fe20000010000 */
[----:B------:R2:W-:Y:S01]  /*4660*/  STSM.16.M88.4 [R153+0x6000], R64 ;  /* 0x0060004099007844 */ /* 0x0005e20000000200 */
[----:B------:R-:W3:Y:S01]  /*4670*/  MUFU.EX2 R108, R108 ;  /* 0x0000006c006c7308 */ /* 0x000ee20000000800 */
[----:B-1----:R-:W-:Y:S01]  /*4680*/  FADD.FTZ R13, R57, R4 ;  /* 0x00000004390d7221 */ /* 0x002fe20000010000 */
[----:B------:R-:W-:Y:S01]  /*4690*/  FADD.FTZ R25, R21, R6 ;  /* 0x0000000615197221 */ /* 0x000fe20000010000 */
[----:B------:R-:W-:Y:S01]  /*46a0*/  F2FP.BF16.F32.PACK_AB R12, R57, R114 ;  /* 0x00000072390c723e */ /* 0x000fe200000010ff */
[----:B------:R2:W-:Y:S02]  /*46b0*/  STSM.16.M88.4 [R19+0x6000], R40 ;  /* 0x0060002813007844 */ /* 0x0005e40000000200 */
[----:B------:R-:W-:Y:S02]  /*46c0*/  FADD.FTZ R6, R104, R25 ;  /* 0x0000001968067221 */ /* 0x000fe40000010000 */
[----:B------:R-:W1:Y:S01]  /*46d0*/  MUFU.EX2 R118, R118 ;  /* 0x0000007600767308 */ /* 0x000e620000000800 */
[----:B------:R2:W-:Y:S01]  /*46e0*/  STSM.16.M88.4 [R155+0x2a800], R76 ;  /* 0x02a8004c9b007844 */ /* 0x0005e20000000200 */
[----:B----4-:R-:W-:-:S06]  /*46f0*/  FADD.FTZ R7, R83, R6 ;  /* 0x0000000653077221 */ /* 0x010fcc0000010000 */
[----:B------:R-:W4:Y:S01]  /*4700*/  MUFU.EX2 R33, R33 ;  /* 0x0000002100217308 */ /* 0x000f220000000800 */
[C---:B---3--:R-:W-:Y:S01]  /*4710*/  FADD.FTZ R6, R108.reuse, R7 ;  /* 0x000000076c067221 */ /* 0x048fe20000010000 */
[----:B------:R-:W-:-:S06]  /*4720*/  F2FP.BF16.F32.PACK_AB R15, R108, R83 ;  /* 0x000000536c0f723e */ /* 0x000fcc00000010ff */
[----:B------:R-:W3:Y:S01]  /*4730*/  MUFU.EX2 R51, R62 ;  /* 0x0000003e00337308 */ /* 0x000ee20000000800 */
[----:B-1----:R-:W-:-:S07]  /*4740*/  FADD.FTZ R4, R118, R13 ;  /* 0x0000000d76047221 */ /* 0x002fce0000010000 */
[----:B------:R-:W1:Y:S01]  /*4750*/  MUFU.EX2 R110, R110 ;  /* 0x0000006e006e7308 */ /* 0x000e620000000800 */
[----:B----4-:R-:W-:-:S07]  /*4760*/  FADD.FTZ R13, R33, R6 ;  /* 0x00000006210d7221 */ /* 0x010fce0000010000 */
[----:B------:R-:W4:Y:S01]  /*4770*/  MUFU.EX2 R58, R58 ;  /* 0x0000003a003a7308 */ /* 0x000f220000000800 */
[C---:B---3--:R-:W-:Y:S01]  /*4780*/  FADD.FTZ R11, R51.reuse, R4 ;  /* 0x00000004330b7221 */ /* 0x048fe20000010000 */
[----:B------:R-:W-:-:S06]  /*4790*/  F2FP.BF16.F32.PACK_AB R14, R51, R118 ;  /* 0x00000076330e723e */ /* 0x000fcc00000010ff */
[----:B------:R-:W3:Y:S01]  /*47a0*/  MUFU.EX2 R45, R45 ;  /* 0x0000002d002d7308 */ /* 0x000ee20000000800 */
[----:B-1----:R-:W-:Y:S01]  /*47b0*/  FADD.FTZ R6, R110, R13 ;  /* 0x0000000d6e067221 */ /* 0x002fe20000010000 */
[----:B------:R-:W-:Y:S02]  /*47c0*/  F2FP.BF16.F32.PACK_AB R13, R104, R21 ;  /* 0x00000015680d723e */ /* 0x000fe400000010ff */
[----:B------:R-:W-:-:S03]  /*47d0*/  F2FP.BF16.F32.PACK_AB R33, R110, R33 ;  /* 0x000000216e21723e */ /* 0x000fc600000010ff */
[----:B------:R2:W-:Y:S01]  /*47e0*/  STSM.16.M88.4 [R17], R12 ;  /* 0x0000000c11007844 */ /* 0x0005e20000000200 */
[----:B------:R-:W1:Y:S01]  /*47f0*/  MUFU.EX2 R122, R122 ;  /* 0x0000007a007a7308 */ /* 0x000e620000000800 */
[----:B----4-:R-:W-:-:S07]  /*4800*/  FADD.FTZ R4, R58, R11 ;  /* 0x0000000b3a047221 */ /* 0x010fce0000010000 */
[----:B------:R-:W4:Y:S01]  /*4810*/  MUFU.EX2 R5, R60 ;  /* 0x0000003c00057308 */ /* 0x000f220000000800 */
[----:B---3--:R-:W-:-:S07]  /*4820*/  FADD.FTZ R11, R45, R6 ;  /* 0x000000062d0b7221 */ /* 0x008fce0000010000 */
[----:B------:R-:W3:Y:S01]  /*4830*/  MUFU.EX2 R34, R37 ;  /* 0x0000002500227308 */ /* 0x000ee20000000800 */
[C---:B-1----:R-:W-:Y:S01]  /*4840*/  FADD.FTZ R6, R122.reuse, R11 ;  /* 0x0000000b7a067221 */ /* 0x042fe20000010000 */
[----:B------:R-:W-:Y:S01]  /*4850*/  F2FP.BF16.F32.PACK_AB R35, R122, R45 ;  /* 0x0000002d7a23723e */ /* 0x000fe200000010ff */
[----:B------:R-:W-:-:S05]  /*4860*/  IMAD.MOV.U32 R122, RZ, RZ, R151 ;  /* 0x000000ffff7a7224 */ /* 0x000fca00078e0097 */
[----:B------:R-:W1:Y:S01]  /*4870*/  MUFU.EX2 R47, R47 ;  /* 0x0000002f002f7308 */ /* 0x000e620000000800 */
[C---:B----4-:R-:W-:Y:S01]  /*4880*/  FADD.FTZ R21, R5.reuse, R4 ;  /* 0x0000000405157221 */ /* 0x050fe20000010000 */
[----:B------:R-:W-:-:S06]  /*4890*/  F2FP.BF16.F32.PACK_AB R32, R5, R58 ;  /* 0x0000003a0520723e */ /* 0x000fcc00000010ff */
[----:B------:R4:W5:Y:S01]  /*48a0*/  MUFU.EX2 R3, R128 ;  /* 0x0000008000037308 */ /* 0x0009620000000800 */
[----:B---3--:R-:W-:-:S07]  /*48b0*/  FADD.FTZ R4, R34, R21 ;  /* 0x0000001522047221 */ /* 0x008fce0000010000 */
[----:B------:R-:W3:Y:S01]  /*48c0*/  MUFU.EX2 R126, R126 ;  /* 0x0000007e007e7308 */ /* 0x000ee20000000800 */
[----:B-1----:R-:W-:Y:S01]  /*48d0*/  FADD.FTZ R25, R47, R6 ;  /* 0x000000062f197221 */ /* 0x002fe20000010000 */
[----:B----4-:R-:W-:-:S06]  /*48e0*/  IMAD.MOV.U32 R128, RZ, RZ, R151 ;  /* 0x000000ffff807224 */ /* 0x010fcc00078e0097 */
[----:B------:R1:W4:Y:S01]  /*48f0*/  MUFU.EX2 R24, R134 ;  /* 0x0000008600187308 */ /* 0x0003220000000800 */
[C---:B-----5:R-:W-:Y:S01]  /*4900*/  FADD.FTZ R21, R3.reuse, R4 ;  /* 0x0000000403157221 */ /* 0x060fe20000010000 */
[----:B------:R-:W-:-:S05]  /*4910*/  F2FP.BF16.F32.PACK_AB R34, R3, R34 ;  /* 0x000000220322723e */ /* 0x000fca00000010ff */
[----:B------:R2:W-:Y:S01]  /*4920*/  STSM.16.M88.4 [R153+0xc000], R32 ;  /* 0x00c0002099007844 */ /* 0x0005e20000000200 */
[----:B------:R-:W5:Y:S01]  /*4930*/  MUFU.EX2 R49, R49 ;  /* 0x0000003100317308 */ /* 0x000f620000000800 */
[C---:B---3--:R-:W-:Y:S01]  /*4940*/  FADD.FTZ R6, R126.reuse, R25 ;  /* 0x000000197e067221 */ /* 0x048fe20000010000 */
[----:B------:R-:W-:Y:S01]  /*4950*/  F2FP.BF16.F32.PACK_AB R25, R126, R47 ;  /* 0x0000002f7e19723e */ /* 0x000fe200000010ff */
[--C-:B-1----:R-:W-:Y:S02]  /*4960*/  IMAD.MOV.U32 R134, RZ, RZ, R151.reuse ;  /* 0x000000ffff867224 */ /* 0x102fe400078e0097 */
[----:B------:R-:W-:-:S03]  /*4970*/  IMAD.MOV.U32 R126, RZ, RZ, R151 ;  /* 0x000000ffff7e7224 */ /* 0x000fc600078e0097 */
[----:B------:R-:W1:Y:S01]  /*4980*/  MUFU.EX2 R80, R80 ;  /* 0x0000005000507308 */ /* 0x000e620000000800 */
[----:B----4-:R-:W-:-:S07]  /*4990*/  FADD.FTZ R4, R24, R21 ;  /* 0x0000001518047221 */ /* 0x010fce0000010000 */
[----:B------:R3:W4:Y:S01]  /*49a0*/  MUFU.EX2 R7, R140 ;  /* 0x0000008c00077308 */ /* 0x0007220000000800 */
[----:B-----5:R-:W-:-:S07]  /*49b0*/  FADD.FTZ R5, R49, R6 ;  /* 0x0000000631057221 */ /* 0x020fce0000010000 */
[----:B------:R-:W5:Y:S01]  /*49c0*/  MUFU.EX2 R142, R142 ;  /* 0x0000008e008e7308 */ /* 0x000f620000000800 */
[C---:B-1----:R-:W-:Y:S01]  /*49d0*/  F2FP.BF16.F32.PACK_AB R27, R80.reuse, R49 ;  /* 0x00000031501b723e */ /* 0x042fe200000010ff */
[----:B------:R-:W-:Y:S01]  /*49e0*/  FADD.FTZ R5, R80, R5 ;  /* 0x0000000550057221 */ /* 0x000fe20000010000 */
[----:B---3--:R-:W-:-:S05]  /*49f0*/  IMAD.MOV.U32 R140, RZ, RZ, R151 ;  /* 0x000000ffff8c7224 */ /* 0x008fca00078e0097 */
[----:B------:R1:W3:Y:S01]  /*4a00*/  MUFU.EX2 R11, R144 ;  /* 0x00000090000b7308 */ /* 0x0002e20000000800 */
[C---:B----4-:R-:W-:Y:S01]  /*4a10*/  F2FP.BF16.F32.PACK_AB R24, R7.reuse, R24 ;  /* 0x000000180718723e */ /* 0x050fe200000010ff */
[----:B------:R-:W-:-:S04]  /*4a20*/  FADD.FTZ R3, R7, R4 ;  /* 0x0000000407037221 */ /* 0x000fc80000010000 */
[----:B-----5:R-:W-:Y:S01]  /*4a30*/  FADD.FTZ R6, R142, R3 ;  /* 0x000000038e067221 */ /* 0x020fe20000010000 */
[----:B-1----:R-:W-:Y:S01]  /*4a40*/  IMAD.MOV.U32 R144, RZ, RZ, R151 ;  /* 0x000000ffff907224 */ /* 0x002fe200078e0097 */
[C---:B---3--:R-:W-:Y:S02]  /*4a50*/  F2FP.BF16.F32.PACK_AB R26, R11.reuse, R142 ;  /* 0x0000008e0b1a723e */ /* 0x048fe400000010ff */
[----:B------:R-:W-:Y:S01]  /*4a60*/  FADD.FTZ R6, R11, R6 ;  /* 0x000000060b067221 */ /* 0x000fe20000010000 */
[----:B------:R-:W-:Y:S02]  /*4a70*/  MOV R142, R151 ;  /* 0x00000097008e7202 */ /* 0x000fe40000000f00 */
[----:B------:R2:W-:Y:S01]  /*4a80*/  STSM.16.M88.4 [R19+0xc000], R24 ;  /* 0x00c0001813007844 */ /* 0x0005e20000000200 */
[----:B------:R1:W-:Y:S06]  /*4a90*/  MEMBAR.ALL.CTA ;  /* 0x0000000000007992 */ /* 0x0003ec0000008000 */
[----:B-1----:R-:W1:Y:S02]  /*4aa0*/  FENCE.VIEW.ASYNC.S ;  /* 0x00000000000073c6 */ /* 0x002e640000000000 */
[----:B-1----:R-:W-:Y:S01]  /*4ab0*/  NOP ;  /* 0x0000000000007918 */ /* 0x002fe20000000000 */
[----:B------:R-:W-:Y:S05]  /*4ac0*/  @!P2 BRA `(.L_x_15) ;  /* 0x0000003400cca947 */ /* 0x000fea0003800000 */
[----:B------:R-:W3:Y:S01]  /*4ad0*/  LDL.LU R107, [R1+0xc] ;  /* 0x00000c00016b7983 */ /* 0x000ee20000300800 */
[----:B------:R-:W-:Y:S01]  /*4ae0*/  MOV R7, R98 ;  /* 0x0000006200077202 */ /* 0x000fe20000000f00 */
[----:B------:R-:W-:Y:S01]  /*4af0*/  IMAD.MOV.U32 R4, RZ, RZ, R50 ;  /* 0x000000ffff047224 */ /* 0x000fe200078e0032 */
[----:B------:R-:W-:Y:S02]  /*4b00*/  CS2R R150, SRZ ;  /* 0x0000000000967805 */ /* 0x000fe4000001ff00 */
[----:B------:R-:W-:Y:S02]  /*4b10*/  CS2R R148, SRZ ;  /* 0x0000000000947805 */ /* 0x000fe4000001ff00 */
[----:B------:R-:W-:Y:S02]  /*4b20*/  CS2R R146, SRZ ;  /* 0x0000000000927805 */ /* 0x000fe4000001ff00 */
[----:B------:R-:W-:Y:S02]  /*4b30*/  CS2R R144, SRZ ;  /* 0x0000000000907805 */ /* 0x000fe4000001ff00 */
[----:B------:R-:W-:-:S02]  /*4b40*/  CS2R R142, SRZ ;  /* 0x00000000008e7805 */ /* 0x000fc4000001ff00 */
[----:B------:R-:W-:Y:S02]  /*4b50*/  CS2R R140, SRZ ;  /* 0x00000000008c7805 */ /* 0x000fe4000001ff00 */
        /* <DEDUP_REMOVED lines=9> */
[----:B------:R-:W-:Y:S01]  /*4bf0*/  CS2R R120, SRZ ;  /* 0x0000000000787805 */ /* 0x000fe2000001ff00 */
[----:B------:R-:W-:Y:S01]  /*4c00*/  UMOV UR7, UR37 ;  /* 0x0000002500077c82 */ /* 0x000fe20008000000 */
[----:B------:R-:W-:Y:S01]  /*4c10*/  UMOV UR6, UR36 ;  /* 0x0000002400067c82 */ /* 0x000fe20008000000 */
[----:B------:R-:W-:Y:S01]  /*4c20*/  ULDC UR5, c[0x0][0x9d8] ;  /* 0x0002760000057ab9 */ /* 0x000fe20000000800 */
[----:B---3--:R-:W-:-:S07]  /*4c30*/  VIADD R3, R107, 0xfffffffe ;  /* 0xfffffffe6b037836 */ /* 0x008fce0000000000 */
.L_x_24:
[----:B------:R-:W-:Y:S01]  /*4c40*/  UIADD3 UR36, UR6, 0x1, URZ ;  /* 0x0000000106247890 */ /* 0x000fe2000fffe03f */
[----:B------:R-:W-:-:S03]  /*4c50*/  ISETP.NE.AND P3, PT, R22, RZ, PT ;  /* 0x000000ff1600720c */ /* 0x000fc60003f65270 */
[----:B------:R-:W-:-:S04]  /*4c60*/  UISETP.NE.AND UP0, UPT, UR36, 0x2, UPT ;  /* 0x000000022400788c */ /* 0x000fc8000bf05270 */
[----:B------:R-:W-:Y:S02]  /*4c70*/  USEL UR37, URZ, 0x1, UP0 ;  /* 0x000000013f257887 */ /* 0x000fe40008000000 */
[----:B------:R-:W-:Y:S02]  /*4c80*/  USEL UR36, UR36, URZ, UP0 ;  /* 0x0000003f24247287 */ /* 0x000fe40008000000 */
[----:B------:R-:W-:Y:S02]  /*4c90*/  ULOP3.LUT UR37, UR7, UR37, URZ, 0x3c, !UPT ;  /* 0x0000002507257292 */ /* 0x000fe4000f8e3c3f */
[----:B---3--:R-:W-:Y:S10]  /*4ca0*/  @P3 BRA `(.L_x_16) ;  /* 0x00000000002c3947 */ /* 0x008ff40003800000 */
[----:B------:R-:W-:Y:S05]  /*4cb0*/  @!P0 BRA `(.L_x_17) ;  /* 0x0000000000048947 */ /* 0x000fea0003800000 */
[----:B------:R-:W-:Y:S01]  /*4cc0*/  BPT.TRAP 0x1 ;  /* 0x000000040000795c */ /* 0x000fe20000300000 */
.L_x_17:
[----:B------:R-:W-:Y:S01]  /*4cd0*/  ULEA UR10, UR36, UR40, 0x3 ;  /* 0x00000028240a7291 */ /* 0x000fe2000f8e183f */
[----:B------:R-:W-:-:S05]  /*4ce0*/  IMAD.U32 R10, RZ, RZ, UR37 ;  /* 0x00000025ff0a7e24 */ /* 0x000fca000f8e00ff */
[----:B------:R-:W-:-:S04]  /*4cf0*/  SHF.L.U32 R10, R10, 0x1f, RZ ;  /* 0x0000001f0a0a7819 */ /* 0x000fc800000006ff */
[----:B------:R1:W3:Y:S01]  /*4d00*/  SYNCS.PHASECHK.TRANS64.TRYWAIT P2, [UR10+0x30830], R10 ;  /* 0x0308300aff0075a7 */ /* 0x0002e2000804014a */
[----:B------:R-:W-:Y:S05]  /*4d10*/  @!P0 BRA `(.L_x_18) ;  /* 0x0000000000048947 */ /* 0x000fea0003800000 */
[----:B------:R-:W-:Y:S01]  /*4d20*/  BPT.TRAP 0x1 ;  /* 0x000000040000795c */ /* 0x000fe20000300000 */
.L_x_18:
[----:B---3--:R-:W-:Y:S05]  /*4d30*/  @P2 BRA `(.L_x_16) ;  /* 0x0000000000082947 */ /* 0x008fea0003800000 */
[----:B------:R-:W3:Y:S02]  /*4d40*/  SYNCS.PHASECHK.TRANS64.TRYWAIT P2, [UR10+0x30830], R10 ;  /* 0x0308300aff0075a7 */ /* 0x000ee4000804014a */
[----:B---3--:R-:W-:Y:S05]  /*4d50*/  @!P2 BRA `(.L_x_19) ;  /* 0x0000006c0008a947 */ /* 0x008fea0003800000 */
.L_x_16:
[----:B-1-3--:R-:W-:Y:S01]  /*4d60*/  IADD3 R10, R16, 0x8, RZ ;  /* 0x00000008100a7810 */ /* 0x00afe20007ffe0ff */
[----:B------:R-:W-:Y:S01]  /*4d70*/  UIMAD UR22, UR36, 0x600, UR4 ;  /* 0x00000600241678a4 */ /* 0x000fe2000f8e0204 */
[----:B------:R-:W-:Y:S01]  /*4d80*/  R2UR UR20, R8 ;  /* 0x00000000081472ca */ /* 0x000fe200000e0000 */
[----:B------:R-:W-:Y:S01]  /*4d90*/  UMOV UR23, 0x40000040 ;  /* 0x4000004000177882 */ /* 0x000fe20000000000 */
[----:B------:R-:W-:Y:S01]  /*4da0*/  R2UR UR21, R9 ;  /* 0x00000000091572ca */ /* 0x000fe200000e0000 */
[----:B------:R1:W-:Y:S01]  /*4db0*/  BAR.SYNC.DEFER_BLOCKING R10, 0x100 ;  /* 0x0004000a0000751d */ /* 0x0003e20000010000 */
[----:B------:R-:W-:Y:S02]  /*4dc0*/  UIADD3 UR10, UR22, 0x2, URZ ;  /* 0x00000002160a7890 */ /* 0x000fe4000fffe03f */
[----:B------:R-:W-:Y:S02]  /*4dd0*/  UIADD3 UR14, UR22, 0x4, URZ ;  /* 0x00000004160e7890 */ /* 0x000fe4000fffe03f */
[----:B------:R-:W-:Y:S01]  /*4de0*/  UIADD3 UR18, UR22, 0x6, URZ ;  /* 0x0000000616127890 */ /* 0x000fe2000fffe03f */
[----:B------:R-:W-:Y:S01]  /*4df0*/  UMOV UR11, 0x40000040 ;  /* 0x40000040000b7882 */ /* 0x000fe20000000000 */
[----:B------:R-:W-:Y:S01]  /*4e00*/  UMOV UR15, 0x40000040 ;  /* 0x40000040000f7882 */ /* 0x000fe20000000000 */
[----:B------:R-:W-:Y:S01]  /*4e10*/  UMOV UR19, 0x40000040 ;  /* 0x4000004000137882 */ /* 0x000fe20000000000 */
[----:B--2---:R-:W-:-:S06]  /*4e20*/  WARPGROUP.ARRIVE ;  /* 0x00000000000079c5 */ /* 0x004fcc0000000000 */
[----:B------:R-:W-:Y:S03]  /*4e30*/  HGMMA.64x192x16.F32.BF16 R24, gdesc[UR20], RZ, !UPT, gsb0 ;  /* 0x02e00000141879f0 */ /* 0x000fe6000c0018ff */
[----:B------:R-:W-:Y:S02]  /*4e40*/  WARPGROUP.DEPBAR.LE gsb0, 0x0 ;  /* 0x00008000000079c5 */ /* 0x000fe40000010000 */
[----:B------:R-:W-:-:S15]  /*4e50*/  WARPGROUP.ARRIVE ;  /* 0x00000000000079c5 */ /* 0x000fde0000000000 */
        /* <DEDUP_REMOVED lines=8> */
[----:B-1----:R-:W-:Y:S05]  /*4ee0*/  @P3 BRA `(.L_x_20) ;  /* 0x00000000002c3947 */ /* 0x002fea0003800000 */
[----:B------:R-:W-:Y:S05]  /*4ef0*/  @!P0 BRA `(.L_x_21) ;  /* 0x0000000000048947 */ /* 0x000fea0003800000 */
[----:B------:R-:W-:Y:S01]  /*4f00*/  BPT.TRAP 0x1 ;  /* 0x000000040000795c */ /* 0x000fe20000300000 */
.L_x_21:
[----:B------:R-:W-:Y:S01]  /*4f10*/  ULEA UR10, UR6, UR40, 0x3 ;  /* 0x00000028060a7291 */ /* 0x000fe2000f8e183f */
[----:B------:R-:W-:-:S05]  /*4f20*/  IMAD.U32 R10, RZ, RZ, UR7 ;  /* 0x00000007ff0a7e24 */ /* 0x000fca000f8e00ff */
[----:B------:R-:W-:-:S04]  /*4f30*/  SHF.L.U32 R10, R10, 0x1f, RZ ;  /* 0x0000001f0a0a7819 */ /* 0x000fc800000006ff */
[----:B------:R1:W2:Y:S01]  /*4f40*/  SYNCS.PHASECHK.TRANS64.TRYWAIT P2, [UR10+0x30850], R10 ;  /* 0x0308500aff0075a7 */ /* 0x0002a2000804014a */
[----:B------:R-:W-:Y:S05]  /*4f50*/  @!P0 BRA `(.L_x_22) ;  /* 0x0000000000048947 */ /* 0x000fea0003800000 */
[----:B------:R-:W-:Y:S01]  /*4f60*/  BPT.TRAP 0x1 ;  /* 0x000000040000795c */ /* 0x000fe20000300000 */
.L_x_22:
[----:B--2---:R-:W-:Y:S05]  /*4f70*/  @P2 BRA `(.L_x_20) ;  /* 0x0000000000082947 */ /* 0x004fea0003800000 */
[----:B------:R-:W2:Y:S02]  /*4f80*/  SYNCS.PHASECHK.TRANS64.TRYWAIT P2, [UR10+0x30850], R10 ;  /* 0x0308500aff0075a7 */ /* 0x000ea4000804014a */
[----:B--2---:R-:W-:Y:S05]  /*4f90*/  @!P2 BRA `(.L_x_23) ;  /* 0x000000680090a947 */ /* 0x004fea0003800000 */
.L_x_20:
[----:B------:R-:W-:Y:S01]  /*4fa0*/  R2UR UR10, R0 ;  /* 0x00000000000a72ca */ /* 0x000fe200000e0000 */
[----:B------:R-:W-:Y:S01]  /*4fb0*/  UIADD3 UR7, UR40, 0x400, URZ ;  /* 0x0000040028077890 */ /* 0x000fe2000fffe03f */
[----:B------:R-:W-:Y:S01]  /*4fc0*/  WARPGROUP.ARRIVE ;  /* 0x00000000000079c5 */ /* 0x000fe20000000000 */
[----:B------:R-:W-:Y:S01]  /*4fd0*/  UMOV UR23, 0x40000040 ;  /* 0x4000004000177882 */ /* 0x000fe20000000000 */
[----:B------:R-:W-:Y:S01]  /*4fe0*/  UMOV UR21, 0x40000040 ;  /* 0x4000004000157882 */ /* 0x000fe20000000000 */
[----:B------:R-:W-:Y:S01]  /*4ff0*/  USHF.R.U32.HI UR7, URZ, 0x4, UR7 ;  /* 0x000000043f077899 */ /* 0x000fe20008011607 */
[----:B--2---:R-:W-:Y:S01]  /*5000*/  FMUL.FTZ R11, R24, UR5 ;  /* 0x00000005180b7c20 */ /* 0x004fe20008410000 */
[----:B------:R-:W-:Y:S01]  /*5010*/  FMUL.FTZ R13, R25, UR5 ;  /* 0x00000005190d7c20 */ /* 0x000fe20008410000 */
[----:B------:R-:W-:Y:S01]  /*5020*/  FMUL.FTZ R14, R28, UR5 ;  /* 0x000000051c0e7c20 */ /* 0x000fe20008410000 */
[----:B------:R-:W-:Y:S01]  /*5030*/  ULOP3.LUT UR7, UR7, 0x3fff, URZ, 0xc0, !UPT ;  /* 0x00003fff07077892 */ /* 0x000fe2000f8ec03f */
[----:B------:R-:W-:Y:S01]  /*5040*/  FMUL.FTZ R21, R29, UR5 ;  /* 0x000000051d157c20 */ /* 0x000fe20008410000 */
[----:B------:R-:W-:Y:S01]  /*5050*/  FMUL.FTZ R24, R32, UR5 ;  /* 0x0000000520187c20 */ /* 0x000fe20008410000 */
[----:B------:R-:W2:Y:S01]  /*5060*/  MUFU.TANH R11, R11 ;  /* 0x0000000b000b7308 */ /* 0x000ea20000002400 */
[----:B------:R-:W-:Y:S01]  /*5070*/  UIADD3 UR10, UR10, 0x1e800, URZ ;  /* 0x0001e8000a0a7890 */ /* 0x000fe2000fffe03f */
[----:B------:R-:W-:Y:S01]  /*5080*/  FMUL.FTZ R25, R33, UR5 ;  /* 0x0000000521197c20 */ /* 0x000fe20008410000 */
[----:B------:R-:W-:Y:S01]  /*5090*/  FMUL.FTZ R32, R48, UR5 ;  /* 0x0000000530207c20 */ /* 0x000fe20008410000 */
[----:B------:R-:W-:Y:S01]  /*50a0*/  FMUL.FTZ R48, R64, UR5 ;  /* 0x0000000540307c20 */ /* 0x000fe20008410000 */
[----:B------:R-:W-:Y:S01]  /*50b0*/  USHF.R.U32.HI UR10, URZ, 0x4, UR10 ;  /* 0x000000043f0a7899 */ /* 0x000fe2000801160a */
[----:B-1----:R-:W-:Y:S01]  /*50c0*/  FMUL.FTZ R10, R26, UR5 ;  /* 0x000000051a0a7c20 */ /* 0x002fe20008410000 */
[----:B------:R-:W-:Y:S01]  /*50d0*/  FMUL.FTZ R26, R36, UR5 ;  /* 0x00000005241a7c20 */ /* 0x000fe20008410000 */
[----:B------:R-:W1:Y:S01]  /*50e0*/  MUFU.TANH R13, R13 ;  /* 0x0000000d000d7308 */ /* 0x000e620000002400 */
[----:B------:R-:W-:Y:S01]  /*50f0*/  ULOP3.LUT UR11, UR10, 0x3fff, URZ, 0xc0, !UPT ;  /* 0x00003fff0a0b7892 */ /* 0x000fe2000f8ec03f */
[----:B------:R-:W-:Y:S01]  /*5100*/  FMUL.FTZ R33, R49, UR5 ;  /* 0x0000000531217c20 */ /* 0x000fe20008410000 */
[----:B------:R-:W-:Y:S01]  /*5110*/  UIMAD UR10, UR6, 0x600, UR7 ;  /* 0x00000600060a78a4 */ /* 0x000fe2000f8e0207 */
[----:B------:R-:W-:Y:S01]  /*5120*/  FMUL.FTZ R49, R65, UR5 ;  /* 0x0000000541317c20 */ /* 0x000fe20008410000 */
[----:B------:R-:W-:Y:S01]  /*5130*/  ULOP3.LUT UR7, UR11, 0x10000, URZ, 0xfc, !UPT ;  /* 0x000100000b077892 */ /* 0x000fe2000f8efc3f */
[----:B------:R-:W-:Y:S01]  /*5140*/  FMUL.FTZ R12, R27, UR5 ;  /* 0x000000051b0c7c20 */ /* 0x000fe20008410000 */
[----:B------:R-:W-:Y:S01]  /*5150*/  FMUL.FTZ R27, R37, UR5 ;  /* 0x00000005251b7c20 */ /* 0x000fe20008410000 */
[----:B------:R-:W3:Y:S01]  /*5160*/  MUFU.TANH R14, R14 ;  /* 0x0000000e000e7308 */ /* 0x000ee20000002400 */
[----:B--2---:R-:W-:Y:S01]  /*5170*/  FMNMX.FTZ R64, R11, R4, !PT ;  /* 0x000000040b407209 */ /* 0x004fe20007810000 */
[----:B------:R-:W-:Y:S01]  /*5180*/  UMOV UR22, UR10 ;  /* 0x0000000a00167c82 */ /* 0x000fe20008000000 */
[----:B------:R-:W-:Y:S01]  /*5190*/  FMUL.FTZ R36, R52, UR5 ;  /* 0x0000000534247c20 */ /* 0x000fe20008410000 */
[----:B------:R-:W-:Y:S01]  /*51a0*/  UMOV UR20, UR7 ;  /* 0x0000000700147c82 */ /* 0x000fe20008000000 */
[----:B------:R-:W-:Y:S01]  /*51b0*/  FMUL.FTZ R52, R68, UR5 ;  /* 0x0000000544347c20 */ /* 0x000fe20008410000 */
[----:B------:R-:W-:Y:S01]  /*51c0*/  HGMMA.64x64x16.F32.BF16 R120, gdesc[UR20].tnspB, R120, gsb0 ;  /* 0x40e00000147879f0 */ /* 0x000fe20008001878 */
[----:B------:R-:W-:Y:S01]  /*51d0*/  UIADD3 UR22, UR10, 0x80, URZ ;  /* 0x000000800a167890 */ /* 0x000fe2000fffe03f */
[----:B------:R-:W2:Y:S01]  /*51e0*/  MUFU.TANH R21, R21 ;  /* 0x0000001500157308 */ /* 0x000ea20000002400 */
[----:B------:R-:W-:Y:S01]  /*51f0*/  UIADD3 UR20, UR7, 0x2, URZ ;  /* 0x0000000207147890 */ /* 0x000fe2000fffe03f */
[----:B-1----:R-:W-:Y:S01]  /*5200*/  FMNMX.FTZ R65, R13, R64, !PT ;  /* 0x000000400d417209 */ /* 0x002fe20007810000 */
[----:B------:R-:W-:Y:S01]  /*5210*/  UMOV UR23, 0x40000040 ;  /* 0x4000004000177882 */ /* 0x000fe20000000000 */
[----:B------:R-:W-:Y:S01]  /*5220*/  UMOV UR21, 0x40000040 ;  /* 0x4000004000157882 */ /* 0x000fe20000000000 */
[----:B------:R-:W-:Y:S01]  /*5230*/  FMUL.FTZ R28, R40, UR5 ;  /* 0x00000005281c7c20 */ /* 0x000fe20008410000 */
[----:B------:R-:W-:Y:S01]  /*5240*/  FMUL.FTZ R29, R41, UR5 ;  /* 0x00000005291d7c20 */ /* 0x000fe20008410000 */
[----:B------:R-:W-:Y:S01]  /*5250*/  FMUL.FTZ R15, R30, UR5 ;  /* 0x000000051e0f7c20 */ /* 0x000fe20008410000 */
[----:B------:R-:W1:Y:S01]  /*5260*/  MUFU.TANH R24, R24 ;  /* 0x0000001800187308 */ /* 0x000e620000002400 */
[----:B---3--:R-:W-:Y:S01]  /*5270*/  FMNMX.FTZ R68, R14, R65, !PT ;  /* 0x000000410e447209 */ /* 0x008fe20007810000 */
[----:B------:R-:W-:Y:S01]  /*5280*/  FMUL.FTZ R30, R44, UR5 ;  /* 0x000000052c1e7c20 */ /* 0x000fe20008410000 */
[----:B------:R-:W-:Y:S01]  /*5290*/  FMUL.FTZ R37, R53, UR5 ;  /* 0x0000000535257c20 */ /* 0x000fe20008410000 */
[----:B------:R-:W-:Y:S01]  /*52a0*/  FMUL.FTZ R53, R69, UR5 ;  /* 0x0000000545357c20 */ /* 0x000fe20008410000 */
[----:B------:R-:W-:Y:S01]  /*52b0*/  FMUL.FTZ R20, R31, UR5 ;  /* 0x000000051f147c20 */ /* 0x000fe20008410000 */
[----:B------:R-:W-:Y:S01]  /*52c0*/  FMUL.FTZ R31, R45, UR5 ;  /* 0x000000052d1f7c20 */ /* 0x000fe20008410000 */
[----:B------:R-:W-:Y:S01]  /*52d0*/  FMUL.FTZ R40, R56, UR5 ;  /* 0x0000000538287c20 */ /* 0x000fe20008410000 */
[----:B------:R-:W3:Y:S01]  /*52e0*/  MUFU.TANH R25, R25 ;  /* 0x0000001900197308 */ /* 0x000ee20000002400 */
[----:B--2---:R-:W-:Y:S01]  /*52f0*/  FMNMX.FTZ R65, R21, R68, !PT ;  /* 0x0000004415417209 */ /* 0x004fe20007810000 */
[----:B------:R-:W-:Y:S01]  /*5300*/  FMUL.FTZ R56, R72, UR5 ;  /* 0x0000000548387c20 */ /* 0x000fe20008410000 */
[----:B------:R-:W-:Y:S01]  /*5310*/  FMUL.FTZ R41, R57, UR5 ;  /* 0x0000000539297c20 */ /* 0x000fe20008410000 */
[----:B------:R-:W-:Y:S01]  /*5320*/  FMUL.FTZ R57, R73, UR5 ;  /* 0x0000000549397c20 */ /* 0x000fe20008410000 */
[----:B------:R-:W-:Y:S01]  /*5330*/  FMUL.FTZ R44, R60, UR5 ;  /* 0x000000053c2c7c20 */ /* 0x000fe20008410000 */
[----:B------:R-:W-:Y:S01]  /*5340*/  FMUL.FTZ R60, R76, UR5 ;  /* 0x000000054c3c7c20 */ /* 0x000fe20008410000 */
[----:B------:R-:W-:Y:S01]  /*5350*/  FMUL.FTZ R45, R61, UR5 ;  /* 0x000000053d2d7c20 */ /* 0x000fe20008410000 */
[----:B------:R-:W2:Y:S01]  /*5360*/  MUFU.TANH R26, R26 ;  /* 0x0000001a001a7308 */ /* 0x000ea20000002400 */
[----:B-1----:R-:W-:Y:S01]  /*5370*/  FMNMX.FTZ R68, R24, R65, !PT ;  /* 0x0000004118447209 */ /* 0x002fe20007810000 */
[----:B------:R-:W-:Y:S01]  /*5380*/  FMUL.FTZ R61, R77, UR5 ;  /* 0x000000054d3d7c20 */ /* 0x000fe20008410000 */
[----:B------:R-:W-:Y:S01]  /*5390*/  FMUL.FTZ R64, R80, UR5 ;  /* 0x0000000550407c20 */ /* 0x000fe20008410000 */
[----:B------:R-:W-:Y:S01]  /*53a0*/  FMUL.FTZ R65, R81, UR5 ;  /* 0x0000000551417c20 */ /* 0x000fe20008410000 */
        /* <DEDUP_REMOVED lines=31> */
[----:B------:R-:W-:-:S04]  /*55a0*/  ISETP.GE.U32.AND P2, PT, R2, 0x180, PT ;  /* 0x000001800200780c */ /* 0x000fc80003f46070 */
[----:B------:R-:W3:Y:S01]  /*55b0*/  MUFU.TANH R31, R31 ;  /* 0x0000001f001f7308 */ /* 0x000ee20000002400 */
[----:B--2---:R-:W-:Y:S01]  /*55c0*/  FMNMX.FTZ R73, R29, R72, !PT ;  /* 0x000000481d497209 */ /* 0x004fe20007810000 */
[----:B------:R-:W-:-:S06]  /*55d0*/  FMUL.FTZ R72, R88, UR5 ;  /* 0x0000000558487c20 */ /* 0x000fcc0008410000 */
[----:B------:R-:W2:Y:S01]  /*55e0*/  MUFU.TANH R32, R32 ;  /* 0x0000002000207308 */ /* 0x000ea20000002400 */
[----:B-1----:R-:W-:Y:S01]  /*55f0*/  FMNMX.FTZ R76, R30, R73, !PT ;  /* 0x000000491e4c7209 */ /* 0x002fe20007810000 */
[----:B------:R-:W-:Y:S02]  /*5600*/  WARPGROUP.DEPBAR.LE gsb0, 0x0 ;  /* 0x00008000000079c5 */ /* 0x000fe40000010000 */
[----:B------:R-:W-:-:S04]  /*5610*/  WARPGROUP.ARRIVE ;  /* 0x00000000000079c5 */ /* 0x000fc80000000000 */
[----:B------:R-:W1:Y:S01]  /*5620*/  MUFU.TANH R33, R33 ;  /* 0x0000002100217308 */ /* 0x000e620000002400 */
[----:B---3--:R-:W-:Y:S01]  /*5630*/  FMNMX.FTZ R73, R31, R76, !PT ;  /* 0x0000004c1f497209 */ /* 0x008fe20007810000 */
[----:B------:R-:W-:Y:S01]  /*5640*/  HGMMA.64x64x16.F32.BF16 R120, gdesc[UR20].tnspB, R120, gsb0 ;  /* 0x40e00000147879f0 */ /* 0x000fe20008001878 */
[----:B------:R-:W-:Y:S02]  /*5650*/  UIADD3 UR22, UR10, 0x100, URZ ;  /* 0x000001000a167890 */ /* 0x000fe4000fffe03f */
[----:B------:R-:W-:Y:S01]  /*5660*/  UIADD3 UR20, UR7, 0x4, URZ ;  /* 0x0000000407147890 */ /* 0x000fe2000fffe03f */
[----:B------:R-:W-:Y:S01]  /*5670*/  UMOV UR23, 0x40000040 ;  /* 0x4000004000177882 */ /* 0x000fe20000000000 */
[----:B------:R-:W-:Y:S01]  /*5680*/  UMOV UR21, 0x40000040 ;  /* 0x4000004000157882 */ /* 0x000fe20000000000 */
[----:B------:R-:W3:Y:S01]  /*5690*/  MUFU.TANH R36, R36 ;  /* 0x0000002400247308 */ /* 0x000ee20000002400 */
[----:B--2---:R-:W-:Y:S01]  /*56a0*/  FMNMX.FTZ R76, R32, R73, !PT ;  /* 0x00000049204c7209 */ /* 0x004fe20007810000 */
[----:B------:R-:W-:-:S06]  /*56b0*/  FMUL.FTZ R73, R89, UR5 ;  /* 0x0000000559497c20 */ /* 0x000fcc0008410000 */
[----:B------:R-:W2:Y:S01]  /*56c0*/  MUFU.TANH R37, R37 ;  /* 0x0000002500257308 */ /* 0x000ea20000002400 */
[----:B-1----:R-:W-:Y:S01]  /*56d0*/  FMNMX.FTZ R77, R33, R76, !PT ;  /* 0x0000004c214d7209 */ /* 0x002fe20007810000 */
[----:B------:R-:W-:-:S06]  /*56e0*/  FMUL.FTZ R76, R92, UR5 ;  /* 0x000000055c4c7c20 */ /* 0x000fcc0008410000 */
[----:B------:R-:W1:Y:S01]  /*56f0*/  MUFU.TANH R40, R40 ;  /* 0x0000002800287308 */ /* 0x000e620000002400 */
[----:B---3--:R-:W-:-:S07]  /*5700*/  FMNMX.FTZ R80, R36, R77, !PT ;  /* 0x0000004d24507209 */ /* 0x008fce0007810000 */
[----:B------:R-:W3:Y:S01]  /*5710*/  MUFU.TANH R41, R41 ;  /* 0x0000002900297308 */ /* 0x000ee20000002400 */
[----:B--2---:R-:W-:-:S07]  /*5720*/  FMNMX.FTZ R77, R37, R80, !PT ;  /* 0x00000050254d7209 */ /* 0x004fce0007810000 */
[----:B------:R-:W2:Y:S01]  /*5730*/  MUFU.TANH R44, R44 ;  /* 0x0000002c002c7308 */ /* 0x000ea20000002400 */
[----:B-1----:R-:W-:Y:S01]  /*5740*/  FMNMX.FTZ R80, R40, R77, !PT ;  /* 0x0000004d28507209 */ /* 0x002fe20007810000 */
[----:B------:R-:W-:-:S06]  /*5750*/  FMUL.FTZ R77, R93, UR5 ;  /* 0x000000055d4d7c20 */ /* 0x000fcc0008410000 */
[----:B------:R-:W1:Y:S01]  /*5760*/  MUFU.TANH R45, R45 ;  /* 0x0000002d002d7308 */ /* 0x000e620000002400 */
[----:B---3--:R-:W-:Y:S01]  /*5770*/  FMNMX.FTZ R81, R41, R80, !PT ;  /* 0x0000005029517209 */ /* 0x008fe20007810000 */
[----:B------:R-:W-:-:S06]  /*5780*/  FMUL.FTZ R80, R96, UR5 ;  /* 0x0000000560507c20 */ /* 0x000fcc0008410000 */
[----:B------:R-:W3:Y:S01]  /*5790*/  MUFU.TANH R48, R48 ;  /* 0x0000003000307308 */ /* 0x000ee20000002400 */
[----:B--2---:R-:W-:-:S07]  /*57a0*/  FMNMX.FTZ R84, R44, R81, !PT ;  /* 0x000000512c547209 */ /* 0x004fce0007810000 */
[----:B------:R-:W2:Y:S01]  /*57b0*/  MUFU.TANH R49, R49 ;  /* 0x0000003100317308 */ /* 0x000ea20000002400 */
[----:B-1----:R-:W-:-:S07]  /*57c0*/  FMNMX.FTZ R81, R45, R84, !PT ;  /* 0x000000542d517209 */ /* 0x002fce0007810000 */
[----:B------:R-:W1:Y:S01]  /*57d0*/  MUFU.TANH R52, R52 ;  /* 0x0000003400347308 */ /* 0x000e620000002400 */
[----:B---3--:R-:W-:Y:S01]  /*57e0*/  FMNMX.FTZ R84, R48, R81, !PT ;  /* 0x0000005130547209 */ /* 0x008fe20007810000 */
[----:B------:R-:W-:Y:S01]  /*57f0*/  FMUL.FTZ R81, R97, UR5 ;  /* 0x0000000561517c20 */ /* 0x000fe20008410000 */
[----:B------:R-:W-:Y:S02]  /*5800*/  WARPGROUP.DEPBAR.LE gsb0, 0x0 ;  /* 0x00008000000079c5 */ /* 0x000fe40000010000 */
[----:B------:R-:W-:-:S03]  /*5810*/  WARPGROUP.ARRIVE ;  /* 0x00000000000079c5 */ /* 0x000fc60000000000 */
[----:B------:R-:W3:Y:S01]  /*5820*/  MUFU.TANH R53, R53 ;  /* 0x0000003500357308 */ /* 0x000ee20000002400 */
[----:B--2---:R-:W-:Y:S01]  /*5830*/  FMNMX.FTZ R85, R49, R84, !PT ;  /* 0x0000005431557209 */ /* 0x004fe20007810000 */
[----:B------:R-:W-:Y:S01]  /*5840*/  FMUL.FTZ R84, R100, UR5 ;  /* 0x0000000564547c20 */ /* 0x000fe20008410000 */
[----:B------:R-:W-:Y:S01]  /*5850*/  HGMMA.64x64x16.F32.BF16 R120, gdesc[UR20].tnspB, R120, gsb0 ;  /* 0x40e00000147879f0 */ /* 0x000fe20008001878 */
[----:B------:R-:W-:Y:S02]  /*5860*/  UIADD3 UR22, UR10, 0x180, URZ ;  /* 0x000001800a167890 */ /* 0x000fe4000fffe03f */
[----:B------:R-:W-:Y:S02]  /*5870*/  UIADD3 UR20, UR7, 0x6, URZ ;  /* 0x0000000607147890 */ /* 0x000fe4000fffe03f */
[----:B------:R-:W2:Y:S01]  /*5880*/  MUFU.TANH R56, R56 ;  /* 0x0000003800387308 */ /* 0x000ea20000002400 */
[----:B------:R-:W-:Y:S01]  /*5890*/  UMOV UR23, 0x40000040 ;  /* 0x4000004000177882 */ /* 0x000fe20000000000 */
[----:B------:R-:W-:Y:S01]  /*58a0*/  UMOV UR21, 0x40000040 ;  /* 0x4000004000157882 */ /* 0x000fe20000000000 */
[----:B-1----:R-:W-:-:S05]  /*58b0*/  FMNMX.FTZ R88, R52, R85, !PT ;  /* 0x0000005534587209 */ /* 0x002fca0007810000 */
[----:B------:R-:W1:Y:S01]  /*58c0*/  MUFU.TANH R57, R57 ;  /* 0x0000003900397308 */ /* 0x000e620000002400 */
[----:B---3--:R-:W-:-:S07]  /*58d0*/  FMNMX.FTZ R85, R53, R88, !PT ;  /* 0x0000005835557209 */ /* 0x008fce0007810000 */
        /* <DEDUP_REMOVED lines=17> */
[----:B--2---:R-:W-:Y:S01]  /*59f0*/  FMNMX.FTZ R96, R68, R93, !PT ;  /* 0x0000005d44607209 */ /* 0x004fe20007810000 */
[----:B------:R-:W-:Y:S02]  /*5a00*/  WARPGROUP.DEPBAR.LE gsb0, 0x0 ;  /* 0x00008000000079c5 */ /* 0x000fe40000010000 */
[----:B------:R-:W-:-:S04]  /*5a10*/  WARPGROUP.ARRIVE ;  /* 0x00000000000079c5 */ /* 0x000fc80000000000 */
[----:B------:R-:W2:Y:S01]  /*5a20*/  MUFU.TANH R73, R73 ;  /* 0x0000004900497308 */ /* 0x000ea20000002400 */
[----:B-1----:R-:W-:Y:S01]  /*5a30*/  FMNMX.FTZ R93, R69, R96, !PT ;  /* 0x00000060455d7209 */ /* 0x002fe20007810000 */
[----:B------:R-:W-:Y:S01]  /*5a40*/  HGMMA.64x64x16.F32.BF16 R120, gdesc[UR20].tnspB, R120, gsb0 ;  /* 0x40e00000147879f0 */ /* 0x000fe20008001878 */
[----:B------:R-:W-:Y:S02]  /*5a50*/  UIADD3 UR22, UR10, 0x200, URZ ;  /* 0x000002000a167890 */ /* 0x000fe4000fffe03f */
[----:B---3--:R-:W-:Y:S01]  /*5a60*/  FMNMX.FTZ R96, R72, R93, !PT ;  /* 0x0000005d48607209 */ /* 0x008fe20007810000 */
[----:B------:R-:W-:Y:S02]  /*5a70*/  UIADD3 UR20, UR7, 0x600, URZ ;  /* 0x0000060007147890 */ /* 0x000fe4000fffe03f */
[----:B------:R-:W1:Y:S01]  /*5a80*/  MUFU.TANH R76, R76 ;  /* 0x0000004c004c7308 */ /* 0x000e620000002400 */
[----:B------:R-:W-:Y:S01]  /*5a90*/  UMOV UR23, 0x40000040 ;  /* 0x4000004000177882 */ /* 0x000fe20000000000 */
[----:B------:R-:W-:Y:S01]  /*5aa0*/  UMOV UR21, 0x40000040 ;  /* 0x4000004000157882 */ /* 0x000fe20000000000 */
[----:B------:R-:W-:-:S05]  /*5ab0*/  FMUL.FTZ R93, R109, UR5 ;  /* 0x000000056d5d7c20 */ /* 0x000fca0008410000 */
[----:B------:R-:W3:Y:S01]  /*5ac0*/  MUFU.TANH R77, R77 ;  /* 0x0000004d004d7308 */ /* 0x000ee20000002400 */
[----:B--2---:R-:W-:Y:S01]  /*5ad0*/  FMNMX.FTZ R97, R73, R96, !PT ;  /* 0x0000006049617209 */ /* 0x004fe20007810000 */
[----:B------:R-:W-:Y:S01]  /*5ae0*/  FMUL.FTZ R96, R112, UR5 ;  /* 0x0000000570607c20 */ /* 0x000fe20008410000 */
[----:B------:R-:W-:Y:S01]  /*5af0*/  FMUL.FTZ R112, R43, UR5 ;  /* 0x000000052b707c20 */ /* 0x000fe20008410000 */
[----:B------:R-:W-:-:S04]  /*5b00*/  FMUL.FTZ R43, R50, UR5 ;  /* 0x00000005322b7c20 */ /* 0x000fc80008410000 */
[----:B------:R-:W2:Y:S01]  /*5b10*/  MUFU.TANH R80, R80 ;  /* 0x0000005000507308 */ /* 0x000ea20000002400 */
[----:B-1----:R-:W-:-:S07]  /*5b20*/  FMNMX.FTZ R100, R76, R97, !PT ;  /* 0x000000614c647209 */ /* 0x002fce0007810000 */
        /* <DEDUP_REMOVED lines=21> */
[----:B--2---:R-:W-:Y:S01]  /*5c80*/  FMNMX.FTZ R108, R92, R101, !PT ;  /* 0x000000655c6c7209 */ /* 0x004fe20007810000 */
[----:B------:R-:W-:Y:S02]  /*5c90*/  UIADD3 UR20, UR7, 0x602, URZ ;  /* 0x0000060207147890 */ /* 0x000fe4000fffe03f */
[----:B------:R-:W2:Y:S01]  /*5ca0*/  MUFU.TANH R96, R96 ;  /* 0x0000006000607308 */ /* 0x000ea20000002400 */
[----:B------:R-:W-:Y:S01]  /*5cb0*/  UMOV UR23, 0x40000040 ;  /* 0x4000004000177882 */ /* 0x000fe20000000000 */
[----:B------:R-:W-:-:S06]  /*5cc0*/  UMOV UR21, 0x40000040 ;  /* 0x4000004000157882 */ /* 0x000fcc0000000000 */
[----:B------:R-:W3:Y:S01]  /*5cd0*/  MUFU.TANH R97, R97 ;  /* 0x0000006100617308 */ /* 0x000ee20000002400 */
[----:B-1----:R-:W-:-:S07]  /*5ce0*/  FMNMX.FTZ R101, R93, R108, !PT ;  /* 0x0000006c5d657209 */ /* 0x002fce0007810000 */
[----:B------:R-:W1:Y:S01]  /*5cf0*/  MUFU.TANH R100, R100 ;  /* 0x0000006400647308 */ /* 0x000e620000002400 */
[----:B--2---:R-:W-:-:S07]  /*5d00*/  FMNMX.FTZ R108, R96, R101, !PT ;  /* 0x00000065606c7209 */ /* 0x004fce0007810000 */
[----:B------:R-:W2:Y:S01]  /*5d10*/  MUFU.TANH R104, R104 ;  /* 0x0000006800687308 */ /* 0x000ea20000002400 */
[----:B---3--:R-:W-:Y:S01]  /*5d20*/  FMNMX.FTZ R101, R97, R108, !PT ;  /* 0x0000006c61657209 */ /* 0x008fe20007810000 */
[----:B------:R-:W-:-:S06]  /*5d30*/  FMUL.FTZ R108, R39, UR5 ;  /* 0x00000005276c7c20 */ /* 0x000fcc0008410000 */
[----:B------:R-:W-:Y:S01]  /*5d40*/  MUFU.TANH R10, R10 ;  /* 0x0000000a000a7308 */ /* 0x000fe20000002400 */
[----:B-1----:R-:W-:-:S07]  /*5d50*/  FMNMX.FTZ R101, R100, R101, !PT ;  /* 0x0000006564657209 */ /* 0x002fce0007810000 */
[----:B------:R-:W-:Y:S01]  /*5d60*/  MUFU.TANH R12, R12 ;  /* 0x0000000c000c7308 */ /* 0x000fe20000002400 */
[----:B--2---:R-:W-:-:S05]  /*5d70*/  FMNMX.FTZ R116, R104, R101, !PT ;  /* 0x0000006568747209 */ /* 0x004fca0007810000 */
[----:B------:R-:W1:Y:S02]  /*5d80*/  SHFL.BFLY PT, R101, R116, 0x2, 0x1f ;  /* 0x0c401f0074657f89 */ /* 0x000e6400000e0000 */
[----:B------:R-:W-:Y:S08]  /*5d90*/  MUFU.TANH R15, R15 ;  /* 0x0000000f000f7308 */ /* 0x000ff00000002400 */
[----:B------:R-:W-:Y:S08]  /*5da0*/  MUFU.TANH R20, R20 ;  /* 0x0000001400147308 */ /* 0x000ff00000002400 */
[----:B------:R-:W-:Y:S01]  /*5db0*/  MUFU.TANH R34, R34 ;  /* 0x0000002200227308 */ /* 0x000fe20000002400 */
[----:B-1----:R-:W-:Y:S01]  /*5dc0*/  FMNMX.FTZ R39, R116, R101, !PT ;  /* 0x0000006574277209 */ /* 0x002fe20007810000 */
[----:B------:R-:W-:Y:S01]  /*5dd0*/  FMUL.FTZ R101, R47, UR5 ;  /* 0x000000052f657c20 */ /* 0x000fe20008410000 */
[----:B------:R-:W-:-:S02]  /*5de0*/  WARPGROUP.DEPBAR.LE gsb0, 0x0 ;  /* 0x00008000000079c5 */ /* 0x000fc40000010000 */
[----:B------:R-:W-:Y:S01]  /*5df0*/  WARPGROUP.ARRIVE ;  /* 0x00000000000079c5 */ /* 0x000fe20000000000 */
[----:B------:R-:W1:Y:S01]  /*5e00*/  SHFL.BFLY PT, R50, R39, 0x1, 0x1f ;  /* 0x0c201f0027327f89 */ /* 0x000e6200000e0000 */
[----:B------:R-:W-:Y:S01]  /*5e10*/  FMUL.FTZ R47, R51, UR5 ;  /* 0x00000005332f7c20 */ /* 0x000fe20008410000 */
[----:B------:R-:W-:Y:S01]  /*5e20*/  FMUL.FTZ R51, R55, UR5 ;  /* 0x0000000537337c20 */ /* 0x000fe20008410000 */
[----:B------:R-:W-:Y:S01]  /*5e30*/  FMUL.FTZ R55, R59, UR5 ;  /* 0x000000053b377c20 */ /* 0x000fe20008410000 */
[----:B------:R-:W-:Y:S01]  /*5e40*/  FMUL.FTZ R59, R63, UR5 ;  /* 0x000000053f3b7c20 */ /* 0x000fe20008410000 */
[----:B------:R-:W-:Y:S01]  /*5e50*/  HGMMA.64x64x16.F32.BF16 R120, gdesc[UR20].tnspB, R120, gsb0 ;  /* 0x40e00000147879f0 */ /* 0x000fe20008001878 */
[----:B------:R-:W-:Y:S01]  /*5e60*/  UIADD3 UR22, UR10, 0x300, URZ ;  /* 0x000003000a167890 */ /* 0x000fe2000fffe03f */
[----:B------:R2:W-:Y:S01]  /*5e70*/  MUFU.TANH R116, R101 ;  /* 0x0000006500747308 */ /* 0x0005e20000002400 */
[----:B------:R-:W-:Y:S01]  /*5e80*/  UIADD3 UR20, UR7, 0x604, URZ ;  /* 0x0000060407147890 */ /* 0x000fe2000fffe03f */
[----:B------:R-:W-:Y:S01]  /*5e90*/  UMOV UR23, 0x40000040 ;  /* 0x4000004000177882 */ /* 0x000fe20000000000 */
[----:B------:R-:W-:-:S05]  /*5ea0*/  UMOV UR21, 0x40000040 ;  /* 0x4000004000157882 */ /* 0x000fca0000000000 */
[----:B------:R-:W-:Y:S08]  /*5eb0*/  MUFU.TANH R35, R35 ;  /* 0x0000002300237308 */ /* 0x000ff00000002400 */
[----:B------:R-:W-:Y:S01]  /*5ec0*/  MUFU.TANH R38, R38 ;  /* 0x0000002600267308 */ /* 0x000fe20000002400 */
[----:B-1----:R-:W-:Y:S02]  /*5ed0*/  FMNMX.FTZ R50, R39, R50, !PT ;  /* 0x0000003227327209 */ /* 0x002fe40007810000 */
[----:B------:R-:W1:Y:S03]  /*5ee0*/  LDC R39, c[0x0][0x988] ;  /* 0x00026200ff277b82 */ /* 0x000e660000000800 */
[----:B------:R-:W-:-:S02]  /*5ef0*/  FADD.FTZ R4, -R50, R4 ;  /* 0x0000000432047221 */ /* 0x000fc40000010100 */
[----:B------:R-:W-:Y:S08]  /*5f00*/  MUFU.TANH R108, R108 ;  /* 0x0000006c006c7308 */ /* 0x000ff00000002400 */
[----:B------:R-:W-:Y:S08]  /*5f10*/  MUFU.TANH R42, R42 ;  /* 0x0000002a002a7308 */ /* 0x000ff00000002400 */
[----:B------:R-:W-:Y:S01]  /*5f20*/  MUFU.TANH R112, R112 ;  /* 0x0000007000707308 */ /* 0x000fe20000002400 */
[-C--:B-1----:R-:W-:Y:S01]  /*5f30*/  FMUL.FTZ R63, R50, R39.reuse ;  /* 0x00000027323f7220 */ /* 0x082fe20000410000 */
[----:B------:R-:W-:-:S03]  /*5f40*/  FMUL.FTZ R4, R4, R39 ;  /* 0x0000002704047220 */ /* 0x000fc60000410000 */
[-CC-:B------:R-:W-:Y:S01]  /*5f50*/  FFMA.FTZ R11, R11, R39.reuse, -R63.reuse ;  /* 0x000000270b0b7223 */ /* 0x180fe2000001083f */
[-CC-:B------:R-:W-:Y:S01]  /*5f60*/  FFMA.FTZ R13, R13, R39.reuse, -R63.reuse ;  /* 0x000000270d0d7223 */ /* 0x180fe2000001083f */
[-CC-:B--2---:R-:W-:Y:S01]  /*5f70*/  FFMA.FTZ R101, R21, R39.reuse, -R63.reuse ;  /* 0x0000002715657223 */ /* 0x184fe2000001083f */
[-CC-:B------:R-:W-:Y:S01]  /*5f80*/  FFMA.FTZ R21, R24, R39.reuse, -R63.reuse ;  /* 0x0000002718157223 */ /* 0x180fe2000001083f */
[-CC-:B------:R-:W-:Y:S01]  /*5f90*/  FFMA.FTZ R105, R85, R39.reuse, -R63.reuse ;  /* 0x0000002755697223 */ /* 0x180fe2000001083f */
        /* <DEDUP_REMOVED lines=8> */
[----:B------:R-:W1:Y:S01]  /*6020*/  MUFU.EX2 R85, R4 ;  /* 0x0000000400557308 */ /* 0x000e620000000800 */
[-CC-:B------:R-:W-:Y:S01]  /*6030*/  FFMA.FTZ R31, R31, R39.reuse, -R63.reuse ;  /* 0x000000271f1f7223 */ /* 0x180fe2000001083f */
[-CC-:B------:R-:W-:Y:S01]  /*6040*/  FFMA.FTZ R32, R32, R39.reuse, -R63.reuse ;  /* 0x0000002720207223 */ /* 0x180fe2000001083f */
[-CC-:B------:R-:W-:Y:S01]  /*6050*/  FFMA.FTZ R33, R33, R39.reuse, -R63.reuse ;  /* 0x0000002721217223 */ /* 0x180fe2000001083f */
[-CC-:B------:R-:W-:Y:S01]  /*6060*/  FFMA.FTZ R36, R36, R39.reuse, -R63.reuse ;  /* 0x0000002724247223 */ /* 0x180fe2000001083f */
[-CC-:B------:R-:W-:Y:S01]  /*6070*/  FFMA.FTZ R37, R37, R39.reuse, -R63.reuse ;  /* 0x0000002725257223 */ /* 0x180fe2000001083f */
[-CC-:B------:R-:W-:Y:S01]  /*6080*/  FFMA.FTZ R40, R40, R39.reuse, -R63.reuse ;  /* 0x0000002728287223 */ /* 0x180fe2000001083f */
[-CC-:B------:R-:W-:Y:S01]  /*6090*/  FFMA.FTZ R41, R41, R39.reuse, -R63.reuse ;  /* 0x0000002729297223 */ /* 0x180fe2000001083f */
[----:B------:R-:W2:Y:S01]  /*60a0*/  MUFU.EX2 R13, R13 ;  /* 0x0000000d000d7308 */ /* 0x000ea20000000800 */
[-CC-:B------:R-:W-:Y:S01]  /*60b0*/  FFMA.FTZ R44, R44, R39.reuse, -R63.reuse ;  /* 0x000000272c2c7223 */ /* 0x180fe2000001083f */
[-CC-:B------:R-:W-:Y:S01]  /*60c0*/  FFMA.FTZ R45, R45, R39.reuse, -R63.reuse ;  /* 0x000000272d2d7223 */ /* 0x180fe2000001083f */
[-CC-:B------:R-:W-:Y:S01]  /*60d0*/  FFMA.FTZ R48, R48, R39.reuse, -R63.reuse ;  /* 0x0000002730307223 */ /* 0x180fe2000001083f */
[-CC-:B------:R-:W-:Y:S01]  /*60e0*/  FFMA.FTZ R49, R49, R39.reuse, -R63.reuse ;  /* 0x0000002731317223 */ /* 0x180fe2000001083f */
[----:B------:R-:W-:Y:S01]  /*60f0*/  FFMA.FTZ R52, R52, R39, -R63 ;  /* 0x0000002734347223 */ /* 0x000fe2000001083f */
[----:B------:R-:W-:-:S02]  /*6100*/  WARPGROUP.DEPBAR.LE gsb0, 0x0 ;  /* 0x00008000000079c5 */ /* 0x000fc40000010000 */
[----:B------:R-:W-:Y:S01]  /*6110*/  WARPGROUP.ARRIVE ;  /* 0x00000000000079c5 */ /* 0x000fe20000000000 */
[----:B-1----:R-:W-:Y:S01]  /*6120*/  FFMA.FTZ R6, R85, R6, R24 ;  /* 0x0000000655067223 */ /* 0x002fe20000010018 */
[-CC-:B------:R-:W-:Y:S01]  /*6130*/  FFMA.FTZ R53, R53, R39.reuse, -R63.reuse ;  /* 0x0000002735357223 */ /* 0x180fe2000001083f */
[-CC-:B------:R-:W-:Y:S01]  /*6140*/  FFMA.FTZ R56, R56, R39.reuse, -R63.reuse ;  /* 0x0000002738387223 */ /* 0x180fe2000001083f */
[-CC-:B------:R-:W-:Y:S01]  /*6150*/  FFMA.FTZ R57, R57, R39.reuse, -R63.reuse ;  /* 0x0000002739397223 */ /* 0x180fe2000001083f */
[-CC-:B------:R-:W-:Y:S01]  /*6160*/  FFMA.FTZ R60, R60, R39.reuse, -R63.reuse ;  /* 0x000000273c3c7223 */ /* 0x180fe2000001083f */
[----:B------:R-:W-:Y:S01]  /*6170*/  HGMMA.64x64x16.F32.BF16 R120, gdesc[UR20].tnspB, R120, gsb0 ;  /* 0x40e00000147879f0 */ /* 0x000fe20008001878 */
[----:B------:R-:W-:Y:S01]  /*6180*/  UIADD3 UR22, UR10, 0x380, URZ ;  /* 0x000003800a167890 */ /* 0x000fe2000fffe03f */
[-CC-:B------:R-:W-:Y:S01]  /*6190*/  FFMA.FTZ R61, R61, R39.reuse, -R63.reuse ;  /* 0x000000273d3d7223 */ /* 0x180fe2000001083f */
[----:B------:R-:W-:Y:S01]  /*61a0*/  UIADD3 UR20, UR7, 0x606, URZ ;  /* 0x0000060607147890 */ /* 0x000fe2000fffe03f */
[C---:B--2---:R-:W-:Y:S01]  /*61b0*/  FADD.FTZ R6, R13.reuse, R6 ;  /* 0x000000060d067221 */ /* 0x044fe20000010000 */
[----:B------:R-:W-:Y:S01]  /*61c0*/  UMOV UR23, 0x40000040 ;  /* 0x4000004000177882 */ /* 0x000fe20000000000 */
[----:B------:R-:W-:Y:S01]  /*61d0*/  UMOV UR21, 0x40000040 ;  /* 0x4000004000157882 */ /* 0x000fe20000000000 */
[----:B------:R-:W-:Y:S01]  /*61e0*/  F2FP.BF16.F32.PACK_AB R4, R13, R24 ;  /* 0x000000180d04723e */ /* 0x000fe200000010ff */
        /* <DEDUP_REMOVED lines=20> */
[----:B------:R-:W-:Y:S01]  /*6330*/  FFMA.FTZ R63, R104, R39, -R63 ;  /* 0x00000027683f7223 */ /* 0x000fe2000001083f */
[----:B------:R-:W-:Y:S01]  /*6340*/  FMUL.FTZ R104, R67, UR5 ;  /* 0x0000000543687c20 */ /* 0x000fe20008410000 */
[----:B-1----:R-:W-:Y:S01]  /*6350*/  FADD.FTZ R67, R13, R6 ;  /* 0x000000060d437221 */ /* 0x002fe20000010000 */
[----:B------:R-:W-:Y:S01]  /*6360*/  MUFU.EX2 R25, R25 ;  /* 0x0000001900197308 */ /* 0x000fe20000000800 */
[----:B------:R-:W-:Y:S01]  /*6370*/  FMUL.FTZ R11, R71, UR5 ;  /* 0x00000005470b7c20 */ /* 0x000fe20008410000 */
[----:B------:R-:W-:Y:S01]  /*6380*/  FMUL.FTZ R14, R75, UR5 ;  /* 0x000000054b0e7c20 */ /* 0x000fe20008410000 */
[C---:B--2---:R-:W-:Y:S01]  /*6390*/  FADD.FTZ R67, R24.reuse, R67 ;  /* 0x0000004318437221 */ /* 0x044fe20000010000 */
[----:B------:R-:W-:-:S04]  /*63a0*/  F2FP.BF16.F32.PACK_AB R6, R24, R13 ;  /* 0x0000000d1806723e */ /* 0x000fc800000010ff */
[----:B------:R1:W2:Y:S08]  /*63b0*/  MUFU.EX2 R24, R21 ;  /* 0x0000001500187308 */ /* 0x0002b00000000800 */
[----:B------:R-:W3:Y:S01]  /*63c0*/  MUFU.TANH R46, R46 ;  /* 0x0000002e002e7308 */ /* 0x000ee20000002400 */
[----:B-1----:R-:W-:-:S04]  /*63d0*/  FMNMX.FTZ R21, R10, R7, !PT ;  /* 0x000000070a157209 */ /* 0x002fc80007810000 */
[----:B------:R-:W-:-:S03]  /*63e0*/  FMNMX.FTZ R21, R12, R21, !PT ;  /* 0x000000150c157209 */ /* 0x000fc60007810000 */
[----:B------:R-:W1:Y:S01]  /*63f0*/  MUFU.TANH R43, R43 ;  /* 0x0000002b002b7308 */ /* 0x000e620000002400 */
[----:B--2---:R-:W-:Y:S01]  /*6400*/  FADD.FTZ R13, R24, R67 ;  /* 0x00000043180d7221 */ /* 0x004fe20000010000 */
[----:B------:R-:W-:Y:S01]  /*6410*/  FMNMX.FTZ R21, R15, R21, !PT ;  /* 0x000000150f157209 */ /* 0x000fe20007810000 */
[----:B------:R-:W-:Y:S01]  /*6420*/  FMUL.FTZ R67, R79, UR5 ;  /* 0x000000054f437c20 */ /* 0x000fe20008410000 */
[C---:B------:R-:W-:Y:S01]  /*6430*/  F2FP.BF16.F32.PACK_AB R24, R25.reuse, R24 ;  /* 0x000000181918723e */ /* 0x040fe200000010ff */
[----:B------:R-:W-:Y:S01]  /*6440*/  FADD.FTZ R13, R25, R13 ;  /* 0x0000000d190d7221 */ /* 0x000fe20000010000 */
[----:B------:R-:W-:Y:S01]  /*6450*/  FMNMX.FTZ R25, R20, R21, !PT ;  /* 0x0000001514197209 */ /* 0x000fe20007810000 */
[----:B------:R-:W-:Y:S01]  /*6460*/  FMUL.FTZ R21, R83, UR5 ;  /* 0x0000000553157c20 */ /* 0x000fe20008410000 */
[----:B------:R-:W2:Y:S02]  /*6470*/  MUFU.TANH R47, R47 ;  /* 0x0000002f002f7308 */ /* 0x000ea40000002400 */
[----:B------:R-:W-:-:S04]  /*6480*/  FMNMX.FTZ R25, R34, R25, !PT ;  /* 0x0000001922197209 */ /* 0x000fc80007810000 */
[----:B------:R-:W-:Y:S02]  /*6490*/  FMNMX.FTZ R25, R35, R25, !PT ;  /* 0x0000001923197209 */ /* 0x000fe40007810000 */
[----:B------:R-:W4:Y:S02]  /*64a0*/  MUFU.TANH R54, R54 ;  /* 0x0000003600367308 */ /* 0x000f240000002400 */
[----:B------:R-:W-:Y:S01]  /*64b0*/  FMNMX.FTZ R25, R38, R25, !PT ;  /* 0x0000001926197209 */ /* 0x000fe20007810000 */
[----:B------:R-:W-:Y:S02]  /*64c0*/  WARPGROUP.DEPBAR.LE gsb0, 0x0 ;  /* 0x00008000000079c5 */ /* 0x000fe40000010000 */
[----:B------:R-:W-:Y:S01]  /*64d0*/  WARPGROUP.ARRIVE ;  /* 0x00000000000079c5 */ /* 0x000fe20000000000 */
[----:B------:R-:W-:Y:S02]  /*64e0*/  FMNMX.FTZ R71, R108, R25, !PT ;  /* 0x000000196c477209 */ /* 0x000fe40007810000 */
[----:B------:R-:W5:Y:S01]  /*64f0*/  MUFU.TANH R51, R51 ;  /* 0x0000003300337308 */ /* 0x000f620000002400 */
[----:B------:R-:W-:Y:S01]  /*6500*/  FMUL.FTZ R25, R87, UR5 ;  /* 0x0000000557197c20 */ /* 0x000fe20008410000 */
[----:B------:R-:W-:Y:S01]  /*6510*/  FMNMX.FTZ R71, R42, R71, !PT ;  /* 0x000000472a477209 */ /* 0x000fe20007810000 */
[----:B------:R-:W-:Y:S01]  /*6520*/  HGMMA.64x64x16.F32.BF16 R120, gdesc[UR20].tnspB, R120, gsb0 ;  /* 0x40e00000147879f0 */ /* 0x000fe20008001878 */
[----:B------:R-:W-:-:S02]  /*6530*/  UIADD3 UR22, UR10, 0x400, URZ ;  /* 0x000004000a167890 */ /* 0x000fc4000fffe03f */
[----:B------:R-:W-:Y:S01]  /*6540*/  UIADD3 UR20, UR7, 0xc00, URZ ;  /* 0x00000c0007147890 */ /* 0x000fe2000fffe03f */
[----:B------:R-:W-:Y:S01]  /*6550*/  FMNMX.FTZ R71, R112, R71, !PT ;  /* 0x0000004770477209 */ /* 0x000fe20007810000 */
[----:B------:R-:W-:Y:S01]  /*6560*/  UMOV UR23, 0x40000040 ;  /* 0x4000004000177882 */ /* 0x000fe20000000000 */
[----:B------:R-:W-:Y:S01]  /*6570*/  UMOV UR21, 0x40000040 ;  /* 0x4000004000157882 */ /* 0x000fe20000000000 */
[----:B------:R-:W5:Y:S01]  /*6580*/  MUFU.TANH R58, R58 ;  /* 0x0000003a003a7308 */ /* 0x000f620000002400 */
[----:B---3--:R-:W-:-:S04]  /*6590*/  FMNMX.FTZ R71, R46, R71, !PT ;  /* 0x000000472e477209 */ /* 0x008fc80007810000 */
[----:B------:R-:W-:Y:S01]  /*65a0*/  FMNMX.FTZ R75, R116, R71, !PT ;  /* 0x00000047744b7209 */ /* 0x000fe20007810000 */
[----:B------:R-:W-:Y:S02]  /*65b0*/  FMUL.FTZ R71, R91, UR5 ;  /* 0x000000055b477c20 */ /* 0x000fe40008410000 */
[----:B------:R-:W3:Y:S01]  /*65c0*/  MUFU.TANH R55, R55 ;  /* 0x0000003700377308 */ /* 0x000ee20000002400 */
[----:B-1----:R-:W-:-:S04]  /*65d0*/  FMNMX.FTZ R75, R43, R75, !PT ;  /* 0x0000004b2b4b7209 */ /* 0x002fc80007810000 */
[----:B--2---:R-:W-:-:S03]  /*65e0*/  FMNMX.FTZ R75, R47, R75, !PT ;  /* 0x0000004b2f4b7209 */ /* 0x004fc60007810000 */
[----:B------:R-:W1:Y:S01]  /*65f0*/  MUFU.TANH R62, R62 ;  /* 0x0000003e003e7308 */ /* 0x000e620000002400 */
[----:B----4-:R-:W-:-:S04]  /*6600*/  FMNMX.FTZ R75, R54, R75, !PT ;  /* 0x0000004b364b7209 */ /* 0x010fc80007810000 */
[----:B-----5:R-:W-:Y:S01]  /*6610*/  FMNMX.FTZ R79, R51, R75, !PT ;  /* 0x0000004b334f7209 */ /* 0x020fe20007810000 */
[----:B------:R-:W-:Y:S02]  /*6620*/  FMUL.FTZ R75, R95, UR5 ;  /* 0x000000055f4b7c20 */ /* 0x000fe40008410000 */
[----:B------:R-:W2:Y:S01]  /*6630*/  MUFU.TANH R59, R59 ;  /* 0x0000003b003b7308 */ /* 0x000ea20000002400 */
[----:B------:R-:W-:-:S04]  /*6640*/  FMNMX.FTZ R79, R58, R79, !PT ;  /* 0x0000004f3a4f7209 */ /* 0x000fc80007810000 */
[----:B---3--:R-:W-:Y:S01]  /*6650*/  FMNMX.FTZ R83, R55, R79, !PT ;  /* 0x0000004f37537209 */ /* 0x008fe20007810000 */
[----:B------:R-:W-:Y:S02]  /*6660*/  FMUL.FTZ R79, R98, UR5 ;  /* 0x00000005624f7c20 */ /* 0x000fe40008410000 */
[----:B------:R-:W3:Y:S01]  /*6670*/  MUFU.TANH R66, R66 ;  /* 0x0000004200427308 */ /* 0x000ee20000002400 */
[----:B-1----:R-:W-:Y:S01]  /*6680*/  FMNMX.FTZ R98, R62, R83, !PT ;  /* 0x000000533e627209 */ /* 0x002fe20007810000 */
[----:B------:R-:W-:-:S06]  /*6690*/  FMUL.FTZ R83, R99, UR5 ;  /* 0x0000000563537c20 */ /* 0x000fcc0008410000 */
[----:B------:R-:W1:Y:S01]  /*66a0*/  MUFU.TANH R104, R104 ;  /* 0x0000006800687308 */ /* 0x000e620000002400 */
[----:B--2---:R-:W-:-:S07]  /*66b0*/  FMNMX.FTZ R87, R59, R98, !PT ;  /* 0x000000623b577209 */ /* 0x004fce0007810000 */
[----:B------:R-:W2:Y:S01]  /*66c0*/  MUFU.TANH R70, R70 ;  /* 0x0000004600467308 */ /* 0x000ea20000002400 */
[----:B---3--:R-:W-:-:S07]  /*66d0*/  FMNMX.FTZ R87, R66, R87, !PT ;  /* 0x0000005742577209 */ /* 0x008fce0007810000 */
[----:B------:R-:W3:Y:S01]  /*66e0*/  MUFU.TANH R11, R11 ;  /* 0x0000000b000b7308 */ /* 0x000ee20000002400 */
[----:B-1----:R-:W-:-:S07]  /*66f0*/  FMNMX.FTZ R87, R104, R87, !PT ;  /* 0x0000005768577209 */ /* 0x002fce0007810000 */
[----:B------:R-:W1:Y:S01]  /*6700*/  MUFU.TANH R74, R74 ;  /* 0x0000004a004a7308 */ /* 0x000e620000002400 */
[----:B--2---:R-:W-:Y:S01]  /*6710*/  FMNMX.FTZ R98, R70, R87, !PT ;  /* 0x0000005746627209 */ /* 0x004fe20007810000 */
[----:B------:R-:W-:Y:S02]  /*6720*/  WARPGROUP.DEPBAR.LE gsb0, 0x0 ;  /* 0x00008000000079c5 */ /* 0x000fe40000010000 */
[----:B------:R-:W-:-:S04]  /*6730*/  WARPGROUP.ARRIVE ;  /* 0x00000000000079c5 */ /* 0x000fc80000000000 */
[----:B------:R-:W2:Y:S01]  /*6740*/  MUFU.TANH R14, R14 ;  /* 0x0000000e000e7308 */ /* 0x000ea20000002400 */
[----:B---3--:R-:W-:Y:S01]  /*6750*/  FMNMX.FTZ R87, R11, R98, !PT ;  /* 0x000000620b577209 */ /* 0x008fe20007810000 */
[----:B------:R-:W-:Y:S01]  /*6760*/  HGMMA.64x64x16.F32.BF16 R120, gdesc[UR20].tnspB, R120, gsb0 ;  /* 0x40e00000147879f0 */ /* 0x000fe20008001878 */
[----:B------:R-:W-:Y:S02]  /*6770*/  UIADD3 UR22, UR10, 0x480, URZ ;  /* 0x000004800a167890 */ /* 0x000fe4000fffe03f */
[----:B------:R-:W-:-:S03]  /*6780*/  UIADD3 UR20, UR7, 0xc02, URZ ;  /* 0x00000c0207147890 */ /* 0x000fc6000fffe03f */
[----:B------:R-:W3:Y:S01]  /*6790*/  MUFU.TANH R78, R78 ;  /* 0x0000004e004e7308 */ /* 0x000ee20000002400 */
[----:B------:R-:W-:Y:S01]  /*67a0*/  UMOV UR23, 0x40000040 ;  /* 0x4000004000177882 */ /* 0x000fe20000000000 */
[----:B------:R-:W-:Y:S01]  /*67b0*/  UMOV UR21, 0x40000040 ;  /* 0x4000004000157882 */ /* 0x000fe20000000000 */
[----:B-1----:R-:W-:Y:S01]  /*67c0*/  FMNMX.FTZ R91, R74, R87, !PT ;  /* 0x000000574a5b7209 */ /* 0x002fe20007810000 */
[----:B------:R-:W-:Y:S01]  /*67d0*/  FMUL.FTZ R87, R103, UR5 ;  /* 0x0000000567577c20 */ /* 0x000fe20008410000 */
[----:B------:R-:W-:-:S03]  /*67e0*/  FMUL.FTZ R103, R119, UR5 ;  /* 0x0000000577677c20 */ /* 0x000fc60008410000 */
        /* <DEDUP_REMOVED lines=8> */
[----:B------:R-:W-:-:S06]  /*6870*/  FMUL.FTZ R91, R107, UR5 ;  /* 0x000000056b5b7c20 */ /* 0x000fcc0008410000 */
[----:B------:R-:W2:Y:S01]  /*6880*/  MUFU.TANH R25, R25 ;  /* 0x0000001900197308 */ /* 0x000ea20000002400 */
[----:B---3--:R-:W-:-:S07]  /*6890*/  FMNMX.FTZ R95, R21, R98, !PT ;  /* 0x00000062155f7209 */ /* 0x008fce0007810000 */
[----:B------:R-:W3:Y:S01]  /*68a0*/  MUFU.TANH R90, R90 ;  /* 0x0000005a005a7308 */ /* 0x000ee20000002400 */
[----:B-1----:R-:W-:-:S07]  /*68b0*/  FMNMX.FTZ R98, R86, R95, !PT ;  /* 0x0000005f56627209 */ /* 0x002fce0007810000 */
[----:B------:R-:W1:Y:S01]  /*68c0*/  MUFU.TANH R71, R71 ;  /* 0x0000004700477308 */ /* 0x000e620000002400 */
[----:B--2---:R-:W-:-:S07]  /*68d0*/  FMNMX.FTZ R95, R25, R98, !PT ;  /* 0x00000062195f7209 */ /* 0x004fce0007810000 */
[----:B------:R-:W2:Y:S01]  /*68e0*/  MUFU.TANH R94, R94 ;  /* 0x0000005e005e7308 */ /* 0x000ea20000002400 */
[----:B---3--:R-:W-:Y:S01]  /*68f0*/  FMNMX.FTZ R98, R90, R95, !PT ;  /* 0x0000005f5a627209 */ /* 0x008fe20007810000 */
[----:B------:R-:W-:Y:S01]  /*6900*/  FMUL.FTZ R95, R111, UR5 ;  /* 0x000000056f5f7c20 */ /* 0x000fe20008410000 */
[----:B------:R-:W-:Y:S02]  /*6910*/  WARPGROUP.DEPBAR.LE gsb0, 0x0 ;  /* 0x00008000000079c5 */ /* 0x000fe40000010000 */
[----:B------:R-:W-:-:S03]  /*6920*/  WARPGROUP.ARRIVE ;  /* 0x00000000000079c5 */ /* 0x000fc60000000000 */
[----:B------:R-:W3:Y:S01]  /*6930*/  MUFU.TANH R75, R75 ;  /* 0x0000004b004b7308 */ /* 0x000ee20000002400 */
[----:B-1----:R-:W-:Y:S02]  /*6940*/  FMNMX.FTZ R99, R71, R98, !PT ;  /* 0x0000006247637209 */ /* 0x002fe40007810000 */
[----:B------:R-:W-:Y:S01]  /*6950*/  HGMMA.64x64x16.F32.BF16 R120, gdesc[UR20].tnspB, R120, gsb0 ;  /* 0x40e00000147879f0 */ /* 0x000fe20008001878 */
[----:B------:R-:W-:Y:S01]  /*6960*/  UIADD3 UR22, UR10, 0x500, URZ ;  /* 0x000005000a167890 */ /* 0x000fe2000fffe03f */
[----:B--2---:R-:W-:Y:S01]  /*6970*/  FMNMX.FTZ R98, R94, R99, !PT ;  /* 0x000000635e627209 */ /* 0x004fe20007810000 */
[----:B------:R-:W-:Y:S02]  /*6980*/  UIADD3 UR20, UR7, 0xc04, URZ ;  /* 0x00000c0407147890 */ /* 0x000fe4000fffe03f */
[----:B------:R-:W1:Y:S01]  /*6990*/  MUFU.TANH R79, R79 ;  /* 0x0000004f004f7308 */ /* 0x000e620000002400 */
[----:B------:R-:W-:Y:S01]  /*69a0*/  UMOV UR23, 0x40000040 ;  /* 0x4000004000177882 */ /* 0x000fe20000000000 */
[----:B------:R-:W-:Y:S01]  /*69b0*/  UMOV UR21, 0x40000040 ;  /* 0x4000004000157882 */ /* 0x000fe20000000000 */
[----:B------:R-:W-:-:S05]  /*69c0*/  FMUL.FTZ R99, R115, UR5 ;  /* 0x0000000573637c20 */ /* 0x000fca0008410000 */
[----:B------:R-:W2:Y:S01]  /*69d0*/  MUFU.TANH R83, R83 ;  /* 0x0000005300537308 */ /* 0x000ea20000002400 */
[----:B---3--:R-:W-:-:S07]  /*69e0*/  FMNMX.FTZ R98, R75, R98, !PT ;  /* 0x000000624b627209 */ /* 0x008fce0007810000 */
[----:B------:R-:W3:Y:S01]  /*69f0*/  MUFU.TANH R102, R102 ;  /* 0x0000006600667308 */ /* 0x000ee20000002400 */
[----:B-1----:R-:W-:-:S07]  /*6a00*/  FMNMX.FTZ R98, R79, R98, !PT ;  /* 0x000000624f627209 */ /* 0x002fce0007810000 */
[----:B------:R-:W1:Y:S01]  /*6a10*/  MUFU.TANH R87, R87 ;  /* 0x0000005700577308 */ /* 0x000e620000002400 */
[----:B--2---:R-:W-:-:S07]  /*6a20*/  FMNMX.FTZ R101, R83, R98, !PT ;  /* 0x0000006253657209 */ /* 0x004fce0007810000 */
        /* <DEDUP_REMOVED lines=9> */
[----:B-1----:R-:W-:Y:S01]  /*6ac0*/  FMNMX.FTZ R98, R110, R101, !PT ;  /* 0x000000656e627209 */ /* 0x002fe20007810000 */
[----:B------:R-:W-:Y:S02]  /*6ad0*/  WARPGROUP.DEPBAR.LE gsb0, 0x0 ;  /* 0x00008000000079c5 */ /* 0x000fe40000010000 */
[----:B------:R-:W-:-:S04]  /*6ae0*/  WARPGROUP.ARRIVE ;  /* 0x00000000000079c5 */ /* 0x000fc80000000000 */
[----:B------:R-:W1:Y:S01]  /*6af0*/  MUFU.TANH R99, R99 ;  /* 0x0000006300637308 */ /* 0x000e620000002400 */
[----:B--2---:R-:W-:Y:S01]  /*6b00*/  FMNMX.FTZ R101, R95, R98, !PT ;  /* 0x000000625f657209 */ /* 0x004fe20007810000 */
[----:B------:R-:W-:Y:S03]  /*6b10*/  HGMMA.64x64x16.F32.BF16 R120, gdesc[UR20].tnspB, R120, gsb0 ;  /* 0x40e00000147879f0 */ /* 0x000fe60008001878 */
[----:B---3--:R-:W-:Y:S01]  /*6b20*/  FMNMX.FTZ R98, R114, R101, !PT ;  /* 0x0000006572627209 */ /* 0x008fe20007810000 */
[----:B------:R-:W-:Y:S02]  /*6b30*/  UIADD3 UR22, UR10, 0x580, URZ ;  /* 0x000005800a167890 */ /* 0x000fe4000fffe03f */
[----:B------:R-:W2:Y:S01]  /*6b40*/  MUFU.TANH R118, R118 ;  /* 0x0000007600767308 */ /* 0x000ea20000002400 */
[----:B------:R-:W-:Y:S01]  /*6b50*/  UIADD3 UR20, UR7, 0xc06, URZ ;  /* 0x00000c0607147890 */ /* 0x000fe2000fffe03f */
[----:B------:R-:W-:Y:S01]  /*6b60*/  UMOV UR23, 0x40000040 ;  /* 0x4000004000177882 */ /* 0x000fe20000000000 */
[----:B------:R-:W-:Y:S01]  /*6b70*/  UMOV UR21, 0x40000040 ;  /* 0x4000004000157882 */ /* 0x000fe20000000000 */
[----:B------:R-:W-:-:S04]  /*6b80*/  UMOV UR7, UR37 ;  /* 0x0000002500077c82 */ /* 0x000fc80008000000 */
[----:B------:R-:W3:Y:S01]  /*6b90*/  MUFU.TANH R103, R103 ;  /* 0x0000006700677308 */ /* 0x000ee20000002400 */
[----:B-1----:R-:W-:-:S07]  /*6ba0*/  FMNMX.FTZ R101, R99, R98, !PT ;  /* 0x0000006263657209 */ /* 0x002fce0007810000 */
[----:B------:R-:W-:Y:S01]  /*6bb0*/  MUFU.EX2 R26, R26 ;  /* 0x0000001a001a7308 */ /* 0x000fe20000000800 */
[----:B--2---:R-:W-:-:S07]  /*6bc0*/  FMNMX.FTZ R98, R118, R101, !PT ;  /* 0x0000006576627209 */ /* 0x004fce0007810000 */
[----:B------:R-:W-:Y:S01]  /*6bd0*/  MUFU.EX2 R27, R27 ;  /* 0x0000001b001b7308 */ /* 0x000fe20000000800 */
[----:B---3--:R-:W-:-:S05]  /*6be0*/  FMNMX.FTZ R107, R103, R98, !PT ;  /* 0x00000062676b7209 */ /* 0x008fca0007810000 */
[----:B------:R-:W1:Y:S02]  /*6bf0*/  SHFL.BFLY PT, R98, R107, 0x2, 0x1f ;  /* 0x0c401f006b627f89 */ /* 0x000e6400000e0000 */
[----:B------:R-:W-:Y:S08]  /*6c00*/  MUFU.EX2 R28, R28 ;  /* 0x0000001c001c7308 */ /* 0x000ff00000000800 */
[----:B------:R-:W-:Y:S08]  /*6c10*/  MUFU.EX2 R29, R29 ;  /* 0x0000001d001d7308 */ /* 0x000ff00000000800 */
[----:B------:R-:W-:Y:S01]  /*6c20*/  MUFU.EX2 R30, R30 ;  /* 0x0000001e001e7308 */ /* 0x000fe20000000800 */
[----:B-1----:R-:W-:-:S07]  /*6c30*/  FMNMX.FTZ R109, R107, R98, !PT ;  /* 0x000000626b6d7209 */ /* 0x002fce0007810000 */
[----:B------:R-:W-:Y:S01]  /*6c40*/  MUFU.EX2 R31, R31 ;  /* 0x0000001f001f7308 */ /* 0x000fe20000000800 */
[----:B------:R-:W1:Y:S07]  /*6c50*/  SHFL.BFLY PT, R98, R109, 0x1, 0x1f ;  /* 0x0c201f006d627f89 */ /* 0x000e6e00000e0000 */
[----:B------:R-:W-:Y:S08]  /*6c60*/  MUFU.EX2 R33, R33 ;  /* 0x0000002100217308 */ /* 0x000ff00000000800 */
[----:B------:R-:W-:Y:S01]  /*6c70*/  MUFU.EX2 R36, R36 ;  /* 0x0000002400247308 */ /* 0x000fe20000000800 */
[----:B------:R-:W-:-:S02]  /*6c80*/  WARPGROUP.DEPBAR.LE gsb0, 0x0 ;  /* 0x00008000000079c5 */ /* 0x000fc40000010000 */
[----:B------:R-:W-:-:S05]  /*6c90*/  WARPGROUP.ARRIVE ;  /* 0x00000000000079c5 */ /* 0x000fca0000000000 */
[----:B------:R-:W-:Y:S01]  /*6ca0*/  MUFU.EX2 R37, R37 ;  /* 0x0000002500257308 */ /* 0x000fe20000000800 */
[----:B------:R-:W-:Y:S01]  /*6cb0*/  HGMMA.64x64x16.F32.BF16 R120, gdesc[UR20].tnspB, R120, gsb0 ;  /* 0x40e00000147879f0 */ /* 0x000fe20008001878 */
[----:B-1----:R-:W-:-:S05]  /*6cc0*/  FMNMX.FTZ R98, R109, R98, !PT ;  /* 0x000000626d627209 */ /* 0x002fca0007810000 */
[CC--:B------:R-:W-:Y:S01]  /*6cd0*/  FMUL.FTZ R101, R98.reuse, R39.reuse ;  /* 0x0000002762657220 */ /* 0x0c0fe20000410000 */
[----:B------:R-:W-:Y:S01]  /*6ce0*/  FADD.FTZ R7, -R98, R7 ;  /* 0x0000000762077221 */ /* 0x000fe20000010100 */
[----:B------:R-:W-:Y:S02]  /*6cf0*/  MUFU.EX2 R40, R40 ;  /* 0x0000002800287308 */ /* 0x000fe40000000800 */
        /* <DEDUP_REMOVED lines=47> */
[-C--:B------:R-:W-:Y:S01]  /*6ff0*/  FFMA.FTZ R101, R103, R39.reuse, -R101 ;  /* 0x0000002767657223 */ /* 0x080fe20000010865 */
[----:B------:R-:W-:Y:S01]  /*7000*/  MOV R103, UR36 ;  /* 0x0000002400677c02 */ /* 0x000fe20008000f00 */
[----:B------:R-:W-:Y:S01]  /*7010*/  FMUL.FTZ R70, R7, R39 ;  /* 0x0000002707467220 */ /* 0x000fe20000410000 */
[----:B------:R-:W-:Y:S01]  /*7020*/  VIADD R7, R16, 0x9 ;  /* 0x0000000910077836 */ /* 0x000fe20000000000 */
[----:B------:R-:W-:Y:S01]  /*7030*/  MUFU.EX2 R12, R12 ;  /* 0x0000000c000c7308 */ /* 0x000fe20000000800 */
[----:B------:R-:W-:-:S03]  /*7040*/  @!P1 LEA R103, R103, UR40, 0x3 ;  /* 0x0000002867679c11 */ /* 0x000fc6000f8e18ff */
[----:B------:R-:W-:Y:S02]  /*7050*/  SEL R25, R7, 0x9, !P2 ;  /* 0x0000000907197807 */ /* 0x000fe40005000000 */
[----:B------:R-:W-:Y:S01]  /*7060*/  @!P1 VIADD R103, R103, 0x30840 ;  /* 0x0003084067679836 */ /* 0x000fe20000000000 */
[C---:B------:R-:W-:Y:S01]  /*7070*/  ISETP.GT.AND P2, PT, R3.reuse, RZ, PT ;  /* 0x000000ff0300720c */ /* 0x040fe20003f44270 */
[----:B------:R-:W-:Y:S01]  /*7080*/  MUFU.EX2 R70, R70 ;  /* 0x0000004600467308 */ /* 0x000fe20000000800 */
[----:B------:R-:W-:Y:S02]  /*7090*/  VIADD R3, R3, 0xffffffff ;  /* 0xffffffff03037836 */ /* 0x000fe40000000000 */
[----:B------:R-:W-:Y:S01]  /*70a0*/  @!P1 PRMT R103, RZ, 0x654, R103 ;  /* 0x00000654ff679816 */ /* 0x000fe20000000067 */
[----:B------:R-:W-:-:S04]  /*70b0*/  WARPGROUP.DEPBAR.LE gsb0, 0x0 ;  /* 0x00008000000079c5 */ /* 0x000fc80000010000 */
[----:B------:R-:W1:Y:S01]  /*70c0*/  MUFU.EX2 R7, R10 ;  /* 0x0000000a00077308 */ /* 0x000e620000000800 */
[----:B------:R2:W-:Y:S06]  /*70d0*/  BAR.ARV R25, 0x100 ;  /* 0x000400190000751d */ /* 0x0005ec0000002000 */
[----:B------:R3:W-:Y:S01]  /*70e0*/  @!P1 SYNCS.ARRIVE.TRANS64.RED.A1T0 RZ, [R103+URZ], RZ ;  /* 0x000000ff67ff99a7 */ /* 0x0007e2000810043f */
[----:B------:R-:W-:Y:S01]  /*70f0*/  MUFU.EX2 R15, R15 ;  /* 0x0000000f000f7308 */ /* 0x000fe20000000800 */
[-C--:B------:R-:W-:Y:S01]  /*7100*/  FMUL.FTZ R120, R120, R85.reuse ;  /* 0x0000005578787220 */ /* 0x080fe20000410000 */
[-C--:B------:R-:W-:Y:S01]  /*7110*/  FMUL.FTZ R121, R121, R85.reuse ;  /* 0x0000005579797220 */ /* 0x080fe20000410000 */
[-C--:B------:R-:W-:Y:S01]  /*7120*/  FMUL.FTZ R124, R124, R85.reuse ;  /* 0x000000557c7c7220 */ /* 0x080fe20000410000 */
[-C--:B------:R-:W-:Y:S01]  /*7130*/  FMUL.FTZ R125, R125, R85.reuse ;  /* 0x000000557d7d7220 */ /* 0x080fe20000410000 */
[-C--:B------:R-:W-:Y:S01]  /*7140*/  FMUL.FTZ R128, R128, R85.reuse ;  /* 0x0000005580807220 */ /* 0x080fe20000410000 */
[----:B------:R-:W-:Y:S01]  /*7150*/  FMUL.FTZ R129, R129, R85 ;  /* 0x0000005581817220 */ /* 0x000fe20000410000 */
[----:B---3--:R-:W-:Y:S01]  /*7160*/  IMAD.U32 R103, RZ, RZ, UR6 ;  /* 0x00000006ff677e24 */ /* 0x008fe2000f8e00ff */
[----:B------:R-:W3:Y:S01]  /*7170*/  MUFU.EX2 R20, R20 ;  /* 0x0000001400147308 */ /* 0x000ee20000000800 */
[----:B-1----:R-:W-:Y:S01]  /*7180*/  FFMA.FTZ R5, R70, R5, R7 ;  /* 0x0000000546057223 */ /* 0x002fe20000010007 */
[----:B------:R-:W-:Y:S01]  /*7190*/  UMOV UR6, UR36 ;  /* 0x0000002400067c82 */ /* 0x000fe20008000000 */
[-C--:B------:R-:W-:Y:S01]  /*71a0*/  FMUL.FTZ R132, R132, R85.reuse ;  /* 0x0000005584847220 */ /* 0x080fe20000410000 */
[----:B------:R-:W-:Y:S01]  /*71b0*/  @!P1 LEA R10, R103, UR40, 0x3 ;  /* 0x00000028670a9c11 */ /* 0x000fe2000f8e18ff */
[-C--:B------:R-:W-:Y:S01]  /*71c0*/  FMUL.FTZ R133, R133, R85.reuse ;  /* 0x0000005585857220 */ /* 0x080fe20000410000 */
[-C--:B------:R-:W-:Y:S01]  /*71d0*/  FMUL.FTZ R136, R136, R85.reuse ;  /* 0x0000005588887220 */ /* 0x080fe20000410000 */
[-C--:B------:R-:W-:Y:S01]  /*71e0*/  FMUL.FTZ R137, R137, R85.reuse ;  /* 0x0000005589897220 */ /* 0x080fe20000410000 */
[----:B------:R-:W-:Y:S01]  /*71f0*/  @!P1 IADD3 R10, R10, 0x30860, RZ ;  /* 0x000308600a0a9810 */ /* 0x000fe20007ffe0ff */
[----:B--2---:R-:W1:Y:S01]  /*7200*/  MUFU.EX2 R25, R34 ;  /* 0x0000002200197308 */ /* 0x004e620000000800 */
[-C--:B------:R-:W-:Y:S01]  /*7210*/  FMUL.FTZ R140, R140, R85.reuse ;  /* 0x000000558c8c7220 */ /* 0x080fe20000410000 */
[-C--:B------:R-:W-:Y:S01]  /*7220*/  FMUL.FTZ R141, R141, R85.reuse ;  /* 0x000000558d8d7220 */ /* 0x080fe20000410000 */
[----:B------:R-:W-:Y:S01]  /*7230*/  @!P1 PRMT R10, RZ, 0x654, R10 ;  /* 0x00000654ff0a9816 */ /* 0x000fe2000000000a */
[-C--:B------:R-:W-:Y:S01]  /*7240*/  FMUL.FTZ R144, R144, R85.reuse ;  /* 0x0000005590907220 */ /* 0x080fe20000410000 */
[-C--:B------:R-:W-:Y:S01]  /*7250*/  FMUL.FTZ R145, R145, R85.reuse ;  /* 0x0000005591917220 */ /* 0x080fe20000410000 */
[-C--:B------:R-:W-:Y:S01]  /*7260*/  FMUL.FTZ R148, R148, R85.reuse ;  /* 0x0000005594947220 */ /* 0x080fe20000410000 */
[----:B------:R2:W-:Y:S01]  /*7270*/  @!P1 SYNCS.ARRIVE.TRANS64.RED.A1T0 RZ, [R10+URZ], RZ ;  /* 0x000000ff0aff99a7 */ /* 0x0005e2000810043f */
[----:B------:R-:W-:Y:S01]  /*7280*/  MUFU.EX2 R38, R38 ;  /* 0x0000002600267308 */ /* 0x000fe20000000800 */
[----:B------:R-:W-:Y:S01]  /*7290*/  FMUL.FTZ R149, R149, R85 ;  /* 0x0000005595957220 */ /* 0x000fe20000410000 */
[-C--:B------:R-:W-:Y:S01]  /*72a0*/  FMUL.FTZ R122, R122, R70.reuse ;  /* 0x000000467a7a7220 */ /* 0x080fe20000410000 */
[-C--:B------:R-:W-:Y:S01]  /*72b0*/  FMUL.FTZ R123, R123, R70.reuse ;  /* 0x000000467b7b7220 */ /* 0x080fe20000410000 */
[-C--:B------:R-:W-:Y:S01]  /*72c0*/  FMUL.FTZ R126, R126, R70.reuse ;  /* 0x000000467e7e7220 */ /* 0x080fe20000410000 */
[-C--:B------:R-:W-:Y:S01]  /*72d0*/  FMUL.FTZ R127, R127, R70.reuse ;  /* 0x000000467f7f7220 */ /* 0x080fe20000410000 */
[-C--:B------:R-:W-:Y:S01]  /*72e0*/  FMUL.FTZ R130, R130, R70.reuse ;  /* 0x0000004682827220 */ /* 0x080fe20000410000 */
[C---:B--2---:R-:W-:Y:S01]  /*72f0*/  FADD.FTZ R10, R12.reuse, R5 ;  /* 0x000000050c0a7221 */ /* 0x044fe20000010000 */
[----:B------:R-:W-:Y:S01]  /*7300*/  F2FP.BF16.F32.PACK_AB R5, R12, R7 ;  /* 0x000000070c05723e */ /* 0x000fe200000010ff */
[----:B------:R-:W2:Y:S01]  /*7310*/  MUFU.EX2 R111, R108 ;  /* 0x0000006c006f7308 */ /* 0x000ea20000000800 */
[----:B---3--:R-:W-:Y:S01]  /*7320*/  F2FP.BF16.F32.PACK_AB R7, R20, R15 ;  /* 0x0000000f1407723e */ /* 0x008fe200000010ff */
[----:B------:R-:W-:Y:S01]  /*7330*/  FADD.FTZ R15, R15, R10 ;  /* 0x0000000a0f0f7221 */ /* 0x000fe20000010000 */
[-C--:B------:R-:W-:Y:S01]  /*7340*/  FMUL.FTZ R131, R131, R70.reuse ;  /* 0x0000004683837220 */ /* 0x080fe20000410000 */
[-C--:B------:R-:W-:Y:S01]  /*7350*/  FMUL.FTZ R134, R134, R70.reuse ;  /* 0x0000004686867220 */ /* 0x080fe20000410000 */
[-C--:B------:R-:W-:Y:S01]  /*7360*/  FMUL.FTZ R135, R135, R70.reuse ;  /* 0x0000004687877220 */ /* 0x080fe20000410000 */
[----:B------:R3:W-:Y:S01]  /*7370*/  STSM.16.M88.4 [R155+0x1e800], R4 ;  /* 0x01e800049b007844 */ /* 0x0007e20000000200 */
[----:B------:R-:W-:Y:S01]  /*7380*/  FADD.FTZ R20, R20, R15 ;  /* 0x0000000f14147221 */ /* 0x000fe20000010000 */
[----:B------:R-:W-:Y:S01]  /*7390*/  MUFU.EX2 R112, R112 ;  /* 0x0000007000707308 */ /* 0x000fe20000000800 */
[-C--:B------:R-:W-:Y:S01]  /*73a0*/  FMUL.FTZ R138, R138, R70.reuse ;  /* 0x000000468a8a7220 */ /* 0x080fe20000410000 */
[-C--:B------:R-:W-:Y:S01]  /*73b0*/  FMUL.FTZ R139, R139, R70.reuse ;  /* 0x000000468b8b7220 */ /* 0x080fe20000410000 */
[----:B-1----:R-:W-:Y:S01]  /*73c0*/  FADD.FTZ R15, R25, R20 ;  /* 0x00000014190f7221 */ /* 0x002fe20000010000 */
[-C--:B------:R-:W-:Y:S01]  /*73d0*/  FMUL.FTZ R142, R142, R70.reuse ;  /* 0x000000468e8e7220 */ /* 0x080fe20000410000 */
[-C--:B------:R-:W-:Y:S01]  /*73e0*/  FMUL.FTZ R143, R143, R70.reuse ;  /* 0x000000468f8f7220 */ /* 0x080fe20000410000 */
[-C--:B------:R-:W-:Y:S01]  /*73f0*/  FMUL.FTZ R146, R146, R70.reuse ;  /* 0x0000004692927220 */ /* 0x080fe20000410000 */
[-C--:B------:R-:W-:Y:S01]  /*7400*/  FMUL.FTZ R147, R147, R70.reuse ;  /* 0x0000004693937220 */ /* 0x080fe20000410000 */
[----:B------:R1:W-:Y:S01]  /*7410*/  MUFU.EX2 R34, R11 ;  /* 0x0000000b00227308 */ /* 0x0003e20000000800 */
[-C--:B------:R-:W-:Y:S01]  /*7420*/  FMUL.FTZ R150, R150, R70.reuse ;  /* 0x0000004696967220 */ /* 0x080fe20000410000 */
[----:B------:R-:W-:Y:S01]  /*7430*/  FMUL.FTZ R151, R151, R70 ;  /* 0x0000004697977220 */ /* 0x000fe20000410000 */
[----:B---3--:R-:W-:Y:S01]  /*7440*/  FADD.FTZ R6, R26, R13 ;  /* 0x0000000d1a067221 */ /* 0x008fe20000010000 */
[----:B------:R-:W-:-:S04]  /*7450*/  F2FP.BF16.F32.PACK_AB R26, R27, R26 ;  /* 0x0000001a1b1a723e */ /* 0x000fc800000010ff */
[----:B------:R-:W3:Y:S01]  /*7460*/  MUFU.EX2 R4, R35 ;  /* 0x0000002300047308 */ /* 0x000ee20000000800 */
[----:B-1----:R-:W-:Y:S01]  /*7470*/  FADD.FTZ R11, R27, R6 ;  /* 0x000000061b0b7221 */ /* 0x002fe20000010000 */
[----:B--2---:R-:W-:-:S03]  /*7480*/  F2FP.BF16.F32.PACK_AB R27, R111, R38 ;  /* 0x000000266f1b723e */ /* 0x004fc600000010ff */
[----:B------:R-:W-:-:S03]  /*7490*/  FADD.FTZ R10, R28, R11 ;  /* 0x0000000b1c0a7221 */ /* 0x000fc60000010000 */
[----:B------:R-:W1:Y:S01]  /*74a0*/  MUFU.EX2 R5, R42 ;  /* 0x0000002a00057308 */ /* 0x000e620000000800 */
[----:B------:R-:W-:-:S04]  /*74b0*/  FADD.FTZ R13, R29, R10 ;  /* 0x0000000a1d0d7221 */ /* 0x000fc80000010000 */
[----:B------:R-:W-:-:S03]  /*74c0*/  FADD.FTZ R10, R30, R13 ;  /* 0x0000000d1e0a7221 */ /* 0x000fc60000010000 */
[----:B------:R-:W2:Y:S01]  /*74d0*/  MUFU.EX2 R7, R46 ;  /* 0x0000002e00077308 */ /* 0x000ea20000000800 */
[C---:B---3--:R-:W-:Y:S01]  /*74e0*/  FADD.FTZ R15, R4.reuse, R15 ;  /* 0x0000000f040f7221 */ /* 0x048fe20000010000 */
[----:B------:R-:W-:Y:S01]  /*74f0*/  F2FP.BF16.F32.PACK_AB R25, R4, R25 ;  /* 0x000000190419723e */ /* 0x000fe200000010ff */
[----:B------:R-:W-:Y:S02]  /*7500*/  FADD.FTZ R13, R31, R10 ;  /* 0x0000000a1f0d7221 */ /* 0x000fe40000010000 */
[----:B------:R-:W-:Y:S02]  /*7510*/  FADD.FTZ R4, R38, R15 ;  /* 0x0000000f26047221 */ /* 0x000fe40000010000 */
[----:B------:R-:W-:Y:S01]  /*7520*/  STSM.16.M88.4 [R154], R24 ;  /* 0x000000189a007844 */ /* 0x000fe20000000200 */
[----:B------:R-:W3:Y:S01]  /*7530*/  MUFU.EX2 R12, R32 ;  /* 0x00000020000c7308 */ /* 0x000ee20000000800 */
[----:B------:R-:W-:Y:S01]  /*7540*/  FADD.FTZ R6, R111, R4 ;  /* 0x000000046f067221 */ /* 0x000fe20000010000 */
[----:B------:R-:W-:-:S03]  /*7550*/  F2FP.BF16.F32.PACK_AB R4, R29, R28 ;  /* 0x0000001c1d04723e */ /* 0x000fc600000010ff */
[----:B-1----:R-:W-:Y:S01]  /*7560*/  FADD.FTZ R11, R5, R6 ;  /* 0x00000006050b7221 */ /* 0x002fe20000010000 */
[C---:B------:R-:W-:Y:S02]  /*7570*/  F2FP.BF16.F32.PACK_AB R5, R112.reuse, R5 ;  /* 0x000000057005723e */ /* 0x040fe400000010ff */
[----:B------:R-:W1:Y:S01]  /*7580*/  MUFU.EX2 R116, R116 ;  /* 0x0000007400747308 */ /* 0x000e620000000800 */
[----:B------:R-:W-:-:S04]  /*7590*/  FADD.FTZ R6, R112, R11 ;  /* 0x0000000b70067221 */ /* 0x000fc80000010000 */
[----:B--2---:R-:W-:-:S03]  /*75a0*/  FADD.FTZ R11, R7, R6 ;  /* 0x00000006070b7221 */ /* 0x004fc60000010000 */
[----:B------:R-:W2:Y:S01]  /*75b0*/  MUFU.EX2 R43, R43 ;  /* 0x0000002b002b7308 */ /* 0x000ea20000000800 */
[----:B---3--:R-:W-:Y:S01]  /*75c0*/  FADD.FTZ R10, R12, R13 ;  /* 0x0000000d0c0a7221 */ /* 0x008fe20000010000 */
[----:B------:R-:W-:-:S03]  /*75d0*/  F2FP.BF16.F32.PACK_AB R12, R33, R12 ;  /* 0x0000000c210c723e */ /* 0x000fc600000010ff */
[----:B------:R-:W-:-:S03]  /*75e0*/  FADD.FTZ R13, R33, R10 ;  /* 0x0000000a210d7221 */ /* 0x000fc60000010000 */
[----:B------:R-:W-:Y:S01]  /*75f0*/  MUFU.EX2 R32, R96 ;  /* 0x0000006000207308 */ /* 0x000fe20000000800 */
[C---:B-1----:R-:W-:Y:S01]  /*7600*/  FADD.FTZ R6, R116.reuse, R11 ;  /* 0x0000000b74067221 */ /* 0x042fe20000010000 */
[----:B------:R-:W-:-:S06]  /*7610*/  F2FP.BF16.F32.PACK_AB R7, R116, R7 ;  /* 0x000000077407723e */ /* 0x000fcc00000010ff */
[----:B------:R-:W1:Y:S01]  /*7620*/  MUFU.EX2 R96, R47 ;  /* 0x0000002f00607308 */ /* 0x000e620000000800 */
[----:B--2---:R-:W-:Y:S01]  /*7630*/  FADD.FTZ R11, R43, R6 ;  /* 0x000000062b0b7221 */ /* 0x004fe20000010000 */
[----:B------:R-:W-:-:S04]  /*7640*/  FADD.FTZ R6, R36, R13 ;  /* 0x0000000d24067221 */ /* 0x000fc80000010000 */
[----:B------:R-:W-:Y:S02]  /*7650*/  FADD.FTZ R13, R37, R6 ;  /* 0x00000006250d7221 */ /* 0x000fe40000010000 */
[----:B------:R-:W2:Y:S02]  /*7660*/  MUFU.EX2 R54, R54 ;  /* 0x0000003600367308 */ /* 0x000ea40000000800 */
[----:B------:R-:W-:-:S06]  /*7670*/  FADD.FTZ R10, R40, R13 ;  /* 0x0000000d280a7221 */ /* 0x000fcc0000010000 */
[----:B------:R-:W3:Y:S01]  /*7680*/  MUFU.EX2 R51, R51 ;  /* 0x0000003300337308 */ /* 0x000ee20000000800 */
[----:B-1----:R-:W-:-:S07]  /*7690*/  FADD.FTZ R11, R96, R11 ;  /* 0x0000000b600b7221 */ /* 0x002fce0000010000 */
[----:B------:R-:W1:Y:S01]  /*76a0*/  MUFU.EX2 R41, R41 ;  /* 0x0000002900297308 */ /* 0x000e620000000800 */
[----:B--2---:R-:W-:-:S07]  /*76b0*/  FADD.FTZ R6, R54, R11 ;  /* 0x0000000b36067221 */ /* 0x004fce0000010000 */
[----:B------:R-:W2:Y:S01]  /*76c0*/  MUFU.EX2 R58, R58 ;  /* 0x0000003a003a7308 */ /* 0x000ea20000000800 */
[----:B---3--:R-:W-:-:S07]  /*76d0*/  FADD.FTZ R11, R51, R6 ;  /* 0x00000006330b7221 */ /* 0x008fce0000010000 */
[----:B------:R-:W3:Y:S01]  /*76e0*/  MUFU.EX2 R44, R44 ;  /* 0x0000002c002c7308 */ /* 0x000ee20000000800 */
[----:B-1----:R-:W-:-:S07]  /*76f0*/  FADD.FTZ R13, R41, R10 ;  /* 0x0000000a290d7221 */ /* 0x002fce0000010000 */
[----:B------:R-:W1:Y:S01]  /*7700*/  MUFU.EX2 R55, R55 ;  /* 0x0000003700377308 */ /* 0x000e620000000800 */
[----:B--2---:R-:W-:-:S07]  /*7710*/  FADD.FTZ R6, R58, R11 ;  /* 0x0000000b3a067221 */ /* 0x004fce0000010000 */
[----:B------:R-:W2:Y:S01]  /*7720*/  MUFU.EX2 R45, R45 ;  /* 0x0000002d002d7308 */ /* 0x000ea20000000800 */
[----:B---3--:R-:W-:-:S07]  /*7730*/  FADD.FTZ R10, R44, R13 ;  /* 0x0000000d2c0a7221 */ /* 0x008fce0000010000 */
[----:B------:R-:W3:Y:S01]  /*7740*/  MUFU.EX2 R62, R62 ;  /* 0x0000003e003e7308 */ /* 0x000ee20000000800 */
[----:B-1----:R-:W-:Y:S01]  /*7750*/  FADD.FTZ R11, R55, R6 ;  /* 0x00000006370b7221 */ /* 0x002fe20000010000 */
[----:B------:R-:W-:-:S05]  /*7760*/  F2FP.BF16.F32.PACK_AB R6, R31, R30 ;  /* 0x0000001e1f06723e */ /* 0x000fca00000010ff */
[----:B------:R1:W-:Y:S01]  /*7770*/  STSM.16.M88.4 [R153], R4 ;  /* 0x0000000499007844 */ /* 0x0003e20000000200 */
[----:B------:R-:W-:Y:S01]  /*7780*/  MUFU.EX2 R48, R48 ;  /* 0x0000003000307308 */ /* 0x000fe20000000800 */
[C---:B--2---:R-:W-:Y:S01]  /*7790*/  FADD.FTZ R13, R45.reuse, R10 ;  /* 0x0000000a2d0d7221 */ /* 0x044fe20000010000 */
[----:B------:R-:W-:-:S06]  /*77a0*/  F2FP.BF16.F32.PACK_AB R30, R45, R44 ;  /* 0x0000002c2d1e723e */ /* 0x000fcc00000010ff */
[----:B------:R-:W2:Y:S01]  /*77b0*/  MUFU.EX2 R59, R59 ;  /* 0x0000003b003b7308 */ /* 0x000ea20000000800 */
[----:B---3--:R-:W-:-:S07]  /*77c0*/  FADD.FTZ R10, R62, R11 ;  /* 0x0000000b3e0a7221 */ /* 0x008fce0000010000 */
[----:B------:R-:W1:Y:S08]  /*77d0*/  MUFU.EX2 R49, R49 ;  /* 0x0000003100317308 */ /* 0x000e700000000800 */
[----:B------:R-:W3:Y:S01]  /*77e0*/  MUFU.EX2 R66, R66 ;  /* 0x0000004200427308 */ /* 0x000ee20000000800 */
[C---:B--2---:R-:W-:Y:S01]  /*77f0*/  FADD.FTZ R11, R59.reuse, R10 ;  /* 0x0000000a3b0b7221 */ /* 0x044fe20000010000 */
[----:B------:R-:W-:-:S06]  /*7800*/  F2FP.BF16.F32.PACK_AB R31, R59, R62 ;  /* 0x0000003e3b1f723e */ /* 0x000fcc00000010ff */
[----:B------:R-:W-:Y:S01]  /*7810*/  MUFU.EX2 R52, R52 ;  /* 0x0000003400347308 */ /* 0x000fe20000000800 */
[----:B-1----:R-:W-:-:S07]  /*7820*/  F2FP.BF16.F32.PACK_AB R4, R49, R48 ;  /* 0x000000303104723e */ /* 0x002fce00000010ff */
[----:B------:R-:W1:Y:S01]  /*7830*/  MUFU.EX2 R103, R104 ;  /* 0x0000006800677308 */ /* 0x000e620000000800 */
[----:B---3--:R-:W-:-:S07]  /*7840*/  FADD.FTZ R10, R66, R11 ;  /* 0x0000000b420a7221 */ /* 0x008fce0000010000 */
[----:B------:R-:W-:Y:S08]  /*7850*/  MUFU.EX2 R53, R53 ;  /* 0x0000003500357308 */ /* 0x000ff00000000800 */
[----:B------:R-:W2:Y:S01]  /*7860*/  MUFU.EX2 R107, R107 ;  /* 0x0000006b006b7308 */ /* 0x000ea20000000800 */
[----:B-1----:R-:W-:-:S07]  /*7870*/  FADD.FTZ R20, R103, R10 ;  /* 0x0000000a67147221 */ /* 0x002fce0000010000 */
[----:B------:R-:W1:Y:S08]  /*7880*/  MUFU.EX2 R56, R56 ;  /* 0x0000003800387308 */ /* 0x000e700000000800 */
[----:B------:R3:W-:Y:S01]  /*7890*/  MUFU.EX2 R35, R14 ;  /* 0x0000000e00237308 */ /* 0x0007e20000000800 */
[----:B--2---:R-:W-:-:S04]  /*78a0*/  FADD.FTZ R11, R107, R20 ;  /* 0x000000146b0b7221 */ /* 0x004fc80000010000 */
[----:B------:R-:W-:-:S03]  /*78b0*/  FADD.FTZ R11, R34, R11 ;  /* 0x0000000b220b7221 */ /* 0x000fc60000010000 */
[----:B------:R-:W2:Y:S01]  /*78c0*/  MUFU.EX2 R57, R57 ;  /* 0x0000003900397308 */ /* 0x000ea20000000800 */
[----:B---3--:R-:W-:Y:S01]  /*78d0*/  FADD.FTZ R14, R48, R13 ;  /* 0x0000000d300e7221 */ /* 0x008fe20000010000 */
[----:B------:R-:W-:-:S03]  /*78e0*/  F2FP.BF16.F32.PACK_AB R13, R96, R43 ;  /* 0x0000002b600d723e */ /* 0x000fc600000010ff */
[----:B------:R-:W-:Y:S01]  /*78f0*/  FADD.FTZ R15, R49, R14 ;  /* 0x0000000e310f7221 */ /* 0x000fe20000010000 */
[----:B------:R-:W-:Y:S02]  /*7900*/  F2FP.BF16.F32.PACK_AB R14, R37, R36 ;  /* 0x00000024250e723e */ /* 0x000fe400000010ff */
[----:B------:R-:W3:Y:S01]  /*7910*/  MUFU.EX2 R74, R74 ;  /* 0x0000004a004a7308 */ /* 0x000ee20000000800 */
[----:B------:R-:W-:Y:S01]  /*7920*/  FADD.FTZ R28, R52, R15 ;  /* 0x0000000f341c7221 */ /* 0x000fe20000010000 */
[----:B------:R-:W-:-:S03]  /*7930*/  F2FP.BF16.F32.PACK_AB R15, R51, R54 ;  /* 0x00000036330f723e */ /* 0x000fc600000010ff */
[----:B------:R-:W-:Y:S01]  /*7940*/  FADD.FTZ R29, R53, R28 ;  /* 0x0000001c351d7221 */ /* 0x000fe20000010000 */
[----:B------:R-:W-:Y:S01]  /*7950*/  F2FP.BF16.F32.PACK_AB R28, R41, R40 ;  /* 0x00000028291c723e */ /* 0x000fe200000010ff */
[----:B------:R4:W-:Y:S01]  /*7960*/  STSM.16.M88.4 [R19], R12 ;  /* 0x0000000c13007844 */ /* 0x0009e20000000200 */
[----:B------:R-:W5:Y:S01]  /*7970*/  MUFU.EX2 R60, R60 ;  /* 0x0000003c003c7308 */ /* 0x000f620000000800 */
[----:B-1----:R-:W-:-:S04]  /*7980*/  FADD.FTZ R20, R56, R29 ;  /* 0x0000001d38147221 */ /* 0x002fc80000010000 */
[----:B--2---:R-:W-:-:S03]  /*7990*/  FADD.FTZ R29, R57, R20 ;  /* 0x00000014391d7221 */ /* 0x004fc60000010000 */
[----:B------:R-:W1:Y:S01]  /*79a0*/  MUFU.EX2 R61, R61 ;  /* 0x0000003d003d7308 */ /* 0x000e620000000800 */
[----:B---3--:R-:W-:-:S04]  /*79b0*/  FADD.FTZ R20, R74, R11 ;  /* 0x0000000b4a147221 */ /* 0x008fc80000010000 */
[----:B------:R-:W-:-:S03]  /*79c0*/  FADD.FTZ R11, R35, R20 ;  /* 0x00000014230b7221 */ /* 0x000fc60000010000 */
[----:B------:R-:W2:Y:S01]  /*79d0*/  MUFU.EX2 R78, R78 ;  /* 0x0000004e004e7308 */ /* 0x000ea20000000800 */
[----:B-----5:R-:W-:Y:S01]  /*79e0*/  FADD.FTZ R36, R60, R29 ;  /* 0x0000001d3c247221 */ /* 0x020fe20000010000 */
[----:B------:R-:W-:-:S05]  /*79f0*/  F2FP.BF16.F32.PACK_AB R29, R55, R58 ;  /* 0x0000003a371d723e */ /* 0x000fca00000010ff */
[----:B------:R-:W-:Y:S01]  /*7a00*/  STSM.16.M88.4 [R155+0x24800], R28 ;  /* 0x0248001c9b007844 */ /* 0x000fe20000000200 */
[----:B------:R-:W4:Y:S01]  /*7a10*/  MUFU.EX2 R64, R64 ;  /* 0x0000004000407308 */ /* 0x000f220000000800 */
[----:B-1----:R-:W-:-:S07]  /*7a20*/  FADD.FTZ R5, R61, R36 ;  /* 0x000000243d057221 */ /* 0x002fce0000010000 */
[----:B------:R-:W1:Y:S01]  /*7a30*/  MUFU.EX2 R109, R109 ;  /* 0x0000006d006d7308 */ /* 0x000e620000000800 */
[----:B--2---:R-:W-:-:S07]  /*7a40*/  FADD.FTZ R6, R78, R11 ;  /* 0x0000000b4e067221 */ /* 0x004fce0000010000 */
[----:B------:R-:W2:Y:S01]  /*7a50*/  MUFU.EX2 R65, R65 ;  /* 0x0000004100417308 */ /* 0x000ea20000000800 */
[----:B----4-:R-:W-:Y:S01]  /*7a60*/  FADD.FTZ R12, R64, R5 ;  /* 0x00000005400c7221 */ /* 0x010fe20000010000 */
[----:B------:R-:W-:-:S06]  /*7a70*/  F2FP.BF16.F32.PACK_AB R5, R103, R66 ;  /* 0x000000426705723e */ /* 0x000fcc00000010ff */
[----:B------:R-:W3:Y:S01]  /*7a80*/  MUFU.EX2 R82, R82 ;  /* 0x0000005200527308 */ /* 0x000ee20000000800 */
[----:B-1----:R-:W-:Y:S01]  /*7a90*/  FADD.FTZ R7, R109, R6 ;  /* 0x000000066d077221 */ /* 0x002fe20000010000 */
[----:B------:R-:W-:-:S06]  /*7aa0*/  F2FP.BF16.F32.PACK_AB R6, R53, R52 ;  /* 0x000000343506723e */ /* 0x000fcc00000010ff */
[----:B------:R-:W1:Y:S01]  /*7ab0*/  MUFU.EX2 R68, R68 ;  /* 0x0000004400447308 */ /* 0x000e620000000800 */
[----:B--2---:R-:W-:-:S07]  /*7ac0*/  FADD.FTZ R11, R65, R12 ;  /* 0x0000000c410b7221 */ /* 0x004fce0000010000 */
[----:B------:R-:W2:Y:S01]  /*7ad0*/  MUFU.EX2 R67, R67 ;  /* 0x0000004300437308 */ /* 0x000ea20000000800 */
[----:B---3--:R-:W-:Y:S01]  /*7ae0*/  FADD.FTZ R12, R82, R7 ;  /* 0x00000007520c7221 */ /* 0x008fe20000010000 */
[----:B------:R-:W-:-:S05]  /*7af0*/  F2FP.BF16.F32.PACK_AB R7, R34, R107 ;  /* 0x0000006b2207723e */ /* 0x000fca00000010ff */
[----:B------:R3:W-:Y:S01]  /*7b00*/  STSM.16.M88.4 [R18], R4 ;  /* 0x0000000412007844 */ /* 0x0007e20000000200 */
[----:B------:R-:W4:Y:S01]  /*7b10*/  MUFU.EX2 R69, R69 ;  /* 0x0000004500457308 */ /* 0x000f220000000800 */
[----:B-1----:R-:W-:-:S07]  /*7b20*/  FADD.FTZ R14, R68, R11 ;  /* 0x0000000b440e7221 */ /* 0x002fce0000010000 */
[----:B------:R-:W1:Y:S01]  /*7b30*/  MUFU.EX2 R86, R86 ;  /* 0x0000005600567308 */ /* 0x000e620000000800 */
[----:B--2---:R-:W-:Y:S01]  /*7b40*/  FADD.FTZ R11, R67, R12 ;  /* 0x0000000c430b7221 */ /* 0x004fe20000010000 */
[----:B------:R-:W-:Y:S02]  /*7b50*/  F2FP.BF16.F32.PACK_AB R12, R57, R56 ;  /* 0x00000038390c723e */ /* 0x000fe400000010ff */
[----:B---3--:R-:W-:-:S04]  /*7b60*/  F2FP.BF16.F32.PACK_AB R4, R65, R64 ;  /* 0x000000404104723e */ /* 0x008fc800000010ff */
[----:B------:R-:W2:Y:S01]  /*7b70*/  MUFU.EX2 R72, R72 ;  /* 0x0000004800487308 */ /* 0x000ea20000000800 */
[C---:B----4-:R-:W-:Y:S01]  /*7b80*/  FADD.FTZ R13, R69.reuse, R14 ;  /* 0x0000000e450d7221 */ /* 0x050fe20000010000 */
[----:B------:R-:W-:-:S06]  /*7b90*/  F2FP.BF16.F32.PACK_AB R6, R69, R68 ;  /* 0x000000444506723e */ /* 0x000fcc00000010ff */
[----:B------:R-:W3:Y:S01]  /*7ba0*/  MUFU.EX2 R21, R21 ;  /* 0x0000001500157308 */ /* 0x000ee20000000800 */
[----:B-1----:R-:W-:-:S07]  /*7bb0*/  FADD.FTZ R14, R86, R11 ;  /* 0x0000000b560e7221 */ /* 0x002fce0000010000 */
[----:B------:R-:W1:Y:S01]  /*7bc0*/  MUFU.EX2 R73, R73 ;  /* 0x0000004900497308 */ /* 0x000e620000000800 */
[----:B--2---:R-:W-:Y:S01]  /*7bd0*/  FADD.FTZ R20, R72, R13 ;  /* 0x0000000d48147221 */ /* 0x004fe20000010000 */
[----:B------:R-:W-:-:S06]  /*7be0*/  F2FP.BF16.F32.PACK_AB R13, R35, R74 ;  /* 0x0000004a230d723e */ /* 0x000fcc00000010ff */
[----:B------:R-:W2:Y:S01]  /*7bf0*/  MUFU.EX2 R90, R90 ;  /* 0x0000005a005a7308 */ /* 0x000ea20000000800 */
[----:B---3--:R-:W-:Y:S01]  /*7c00*/  FADD.FTZ R11, R21, R14 ;  /* 0x0000000e150b7221 */ /* 0x008fe20000010000 */
[----:B------:R-:W-:-:S06]  /*7c10*/  F2FP.BF16.F32.PACK_AB R14, R61, R60 ;  /* 0x0000003c3d0e723e */ /* 0x000fcc00000010ff */
[----:B------:R-:W3:Y:S01]  /*7c20*/  MUFU.EX2 R76, R76 ;  /* 0x0000004c004c7308 */ /* 0x000ee20000000800 */
[----:B-1----:R-:W-:-:S07]  /*7c30*/  FADD.FTZ R15, R73, R20 ;  /* 0x00000014490f7221 */ /* 0x002fce0000010000 */
[----:B------:R-:W1:Y:S01]  /*7c40*/  MUFU.EX2 R71, R71 ;  /* 0x0000004700477308 */ /* 0x000e620000000800 */
[----:B--2---:R-:W-:-:S07]  /*7c50*/  FADD.FTZ R20, R90, R11 ;  /* 0x0000000b5a147221 */ /* 0x004fce0000010000 */
[----:B------:R-:W2:Y:S01]  /*7c60*/  MUFU.EX2 R77, R77 ;  /* 0x0000004d004d7308 */ /* 0x000ea20000000800 */
[----:B---3--:R-:W-:Y:S01]  /*7c70*/  FADD.FTZ R24, R76, R15 ;  /* 0x0000000f4c187221 */ /* 0x008fe20000010000 */
[----:B------:R-:W-:-:S05]  /*7c80*/  F2FP.BF16.F32.PACK_AB R15, R109, R78 ;  /* 0x0000004e6d0f723e */ /* 0x000fca00000010ff */
[----:B------:R3:W-:Y:S01]  /*7c90*/  STSM.16.M88.4 [R153+0x6000], R12 ;  /* 0x0060000c99007844 */ /* 0x0007e20000000200 */
[----:B------:R-:W4:Y:S01]  /*7ca0*/  MUFU.EX2 R94, R94 ;  /* 0x0000005e005e7308 */ /* 0x000f220000000800 */
[C---:B-1----:R-:W-:Y:S01]  /*7cb0*/  FADD.FTZ R5, R71.reuse, R20 ;  /* 0x0000001447057221 */ /* 0x042fe20000010000 */
[----:B------:R-:W-:-:S06]  /*7cc0*/  F2FP.BF16.F32.PACK_AB R25, R71, R90 ;  /* 0x0000005a4719723e */ /* 0x000fcc00000010ff */
[----:B------:R-:W1:Y:S01]  /*7cd0*/  MUFU.EX2 R80, R80 ;  /* 0x0000005000507308 */ /* 0x000e620000000800 */
[C---:B--2---:R-:W-:Y:S01]  /*7ce0*/  FADD.FTZ R7, R77.reuse, R24 ;  /* 0x000000184d077221 */ /* 0x044fe20000010000 */
[----:B------:R-:W-:-:S06]  /*7cf0*/  F2FP.BF16.F32.PACK_AB R26, R77, R76 ;  /* 0x0000004c4d1a723e */ /* 0x000fcc00000010ff */
[----:B------:R-:W2:Y:S01]  /*7d00*/  MUFU.EX2 R75, R75 ;  /* 0x0000004b004b7308 */ /* 0x000ea20000000800 */
[----:B----4-:R-:W-:Y:S01]  /*7d10*/  FADD.FTZ R20, R94, R5 ;  /* 0x000000055e147221 */ /* 0x010fe20000010000 */
[----:B------:R-:W-:-:S06]  /*7d20*/  F2FP.BF16.F32.PACK_AB R5, R67, R82 ;  /* 0x000000524305723e */ /* 0x000fcc00000010ff */
[----:B------:R-:W4:Y:S01]  /*7d30*/  MUFU.EX2 R81, R81 ;  /* 0x0000005100517308 */ /* 0x000f220000000800 */
[----:B-1----:R-:W-:Y:S01]  /*7d40*/  FADD.FTZ R24, R80, R7 ;  /* 0x0000000750187221 */ /* 0x002fe20000010000 */
[----:B------:R-:W-:-:S05]  /*7d50*/  F2FP.BF16.F32.PACK_AB R7, R21, R86 ;  /* 0x000000561507723e */ /* 0x000fca00000010ff */
[----:B------:R1:W-:Y:S01]  /*7d60*/  STSM.16.M88.4 [R19+0x6000], R4 ;  /* 0x0060000413007844 */ /* 0x0003e20000000200 */
[----:B------:R-:W5:Y:S01]  /*7d70*/  MUFU.EX2 R79, R79 ;  /* 0x0000004f004f7308 */ /* 0x000f620000000800 */
[C---:B--2---:R-:W-:Y:S01]  /*7d80*/  FADD.FTZ R20, R75.reuse, R20 ;  /* 0x000000144b147221 */ /* 0x044fe20000010000 */
[----:B------:R-:W-:-:S06]  /*7d90*/  F2FP.BF16.F32.PACK_AB R27, R75, R94 ;  /* 0x0000005e4b1b723e */ /* 0x000fcc00000010ff */
[----:B------:R-:W2:Y:S01]  /*7da0*/  MUFU.EX2 R84, R84 ;  /* 0x0000005400547308 */ /* 0x000ea20000000800 */
[----:B----4-:R-:W-:Y:S01]  /*7db0*/  FADD.FTZ R21, R81, R24 ;  /* 0x0000001851157221 */ /* 0x010fe20000010000 */
[----:B------:R-:W-:Y:S02]  /*7dc0*/  F2FP.BF16.F32.PACK_AB R24, R73, R72 ;  /* 0x000000484918723e */ /* 0x000fe400000010ff */
[----:B---3--:R-:W-:-:S03]  /*7dd0*/  F2FP.BF16.F32.PACK_AB R12, R81, R80 ;  /* 0x00000050510c723e */ /* 0x008fc600000010ff */
[----:B------:R3:W-:Y:S01]  /*7de0*/  STSM.16.M88.4 [R155+0x2a800], R24 ;  /* 0x02a800189b007844 */ /* 0x0007e20000000200 */
[----:B------:R-:W4:Y:S01]  /*7df0*/  MUFU.EX2 R10, R83 ;  /* 0x00000053000a7308 */ /* 0x000f220000000800 */
[----:B-----5:R-:W-:-:S07]  /*7e00*/  FADD.FTZ R11, R79, R20 ;  /* 0x000000144f0b7221 */ /* 0x020fce0000010000 */
[----:B------:R-:W5:Y:S01]  /*7e10*/  MUFU.EX2 R105, R105 ;  /* 0x0000006900697308 */ /* 0x000f620000000800 */
[----:B--2---:R-:W-:-:S07]  /*7e20*/  FADD.FTZ R20, R84, R21 ;  /* 0x0000001554147221 */ /* 0x004fce0000010000 */
[----:B------:R-:W2:Y:S01]  /*7e30*/  MUFU.EX2 R102, R102 ;  /* 0x0000006600667308 */ /* 0x000ea20000000800 */
[C---:B----4-:R-:W-:Y:S01]  /*7e40*/  FADD.FTZ R11, R10.reuse, R11 ;  /* 0x0000000b0a0b7221 */ /* 0x050fe20000010000 */
[----:B------:R-:W-:-:S06]  /*7e50*/  F2FP.BF16.F32.PACK_AB R13, R10, R79 ;  /* 0x0000004f0a0d723e */ /* 0x000fcc00000010ff */
[----:B------:R-:W4:Y:S01]  /*7e60*/  MUFU.EX2 R87, R87 ;  /* 0x0000005700577308 */ /* 0x000f220000000800 */
[C---:B-----5:R-:W-:Y:S01]  /*7e70*/  FADD.FTZ R21, R105.reuse, R20 ;  /* 0x0000001469157221 */ /* 0x060fe20000010000 */
[----:B------:R-:W-:-:S06]  /*7e80*/  F2FP.BF16.F32.PACK_AB R14, R105, R84 ;  /* 0x00000054690e723e */ /* 0x000fcc00000010ff */
[----:B------:R-:W5:Y:S01]  /*7e90*/  MUFU.EX2 R88, R88 ;  /* 0x0000005800587308 */ /* 0x000f620000000800 */
[----:B--2---:R-:W-:-:S07]  /*7ea0*/  FADD.FTZ R20, R102, R11 ;  /* 0x0000000b66147221 */ /* 0x004fce0000010000 */
[----:B------:R-:W1:Y:S01]  /*7eb0*/  MUFU.EX2 R106, R106 ;  /* 0x0000006a006a7308 */ /* 0x000e620000000800 */
[C---:B----4-:R-:W-:Y:S01]  /*7ec0*/  FADD.FTZ R11, R87.reuse, R20 ;  /* 0x00000014570b7221 */ /* 0x050fe20000010000 */
[----:B------:R-:W-:-:S05]  /*7ed0*/  F2FP.BF16.F32.PACK_AB R15, R87, R102 ;  /* 0x00000066570f723e */ /* 0x000fca00000010ff */
[----:B------:R3:W-:Y:S01]  /*7ee0*/  STSM.16.M88.4 [R17], R12 ;  /* 0x0000000c11007844 */ /* 0x0007e20000000200 */
[----:B------:R-:W2:Y:S01]  /*7ef0*/  MUFU.EX2 R89, R89 ;  /* 0x0000005900597308 */ /* 0x000ea20000000800 */
[----:B-----5:R-:W-:-:S07]  /*7f00*/  FADD.FTZ R28, R88, R21 ;  /* 0x00000015581c7221 */ /* 0x020fce0000010000 */
[----:B------:R-:W4:Y:S01]  /*7f10*/  MUFU.EX2 R91, R91 ;  /* 0x0000005b005b7308 */ /* 0x000f220000000800 */
[----:B-1----:R-:W-:-:S07]  /*7f20*/  FADD.FTZ R4, R106, R11 ;  /* 0x0000000b6a047221 */ /* 0x002fce0000010000 */
[----:B------:R-:W1:Y:S01]  /*7f30*/  MUFU.EX2 R92, R92 ;  /* 0x0000005c005c7308 */ /* 0x000e620000000800 */
[C---:B--2---:R-:W-:Y:S01]  /*7f40*/  FADD.FTZ R5, R89.reuse, R28 ;  /* 0x0000001c59057221 */ /* 0x044fe20000010000 */
[----:B------:R-:W-:-:S06]  /*7f50*/  F2FP.BF16.F32.PACK_AB R28, R89, R88 ;  /* 0x00000058591c723e */ /* 0x000fcc00000010ff */
[----:B------:R-:W2:Y:S01]  /*7f60*/  MUFU.EX2 R33, R110 ;  /* 0x0000006e00217308 */ /* 0x000ea20000000800 */
[C---:B----4-:R-:W-:Y:S01]  /*7f70*/  FADD.FTZ R4, R91.reuse, R4 ;  /* 0x000000045b047221 */ /* 0x050fe20000010000 */
[----:B------:R-:W-:-:S06]  /*7f80*/  F2FP.BF16.F32.PACK_AB R29, R91, R106 ;  /* 0x0000006a5b1d723e */ /* 0x000fcc00000010ff */
[----:B------:R-:W4:Y:S01]  /*7f90*/  MUFU.EX2 R93, R93 ;  /* 0x0000005d005d7308 */ /* 0x000f220000000800 */
[----:B-1----:R-:W-:-:S07]  /*7fa0*/  FADD.FTZ R6, R92, R5 ;  /* 0x000000055c067221 */ /* 0x002fce0000010000 */
[----:B------:R-:W1:Y:S01]  /*7fb0*/  MUFU.EX2 R31, R95 ;  /* 0x0000005f001f7308 */ /* 0x000e620000000800 */
[----:B--2---:R-:W-:-:S07]  /*7fc0*/  FADD.FTZ R4, R33, R4 ;  /* 0x0000000421047221 */ /* 0x004fce0000010000 */
[----:B------:R-:W2:Y:S01]  /*7fd0*/  MUFU.EX2 R35, R114 ;  /* 0x0000007200237308 */ /* 0x000ea20000000800 */
[C---:B----4-:R-:W-:Y:S01]  /*7fe0*/  FADD.FTZ R5, R93.reuse, R6 ;  /* 0x000000065d057221 */ /* 0x050fe20000010000 */
[----:B------:R-:W-:-:S03]  /*7ff0*/  F2FP.BF16.F32.PACK_AB R30, R93, R92 ;  /* 0x0000005c5d1e723e */ /* 0x000fc600000010ff */
[----:B------:R-:W-:-:S03]  /*8000*/  FADD.FTZ R6, R32, R5 ;  /* 0x0000000520067221 */ /* 0x000fc60000010000 */
[----:B------:R-:W4:Y:S01]  /*8010*/  MUFU.EX2 R99, R99 ;  /* 0x0000006300637308 */ /* 0x000f220000000800 */
[C---:B-1----:R-:W-:Y:S01]  /*8020*/  FADD.FTZ R4, R31.reuse, R4 ;  /* 0x000000041f047221 */ /* 0x042fe20000010000 */
[----:B------:R-:W-:-:S05]  /*8030*/  F2FP.BF16.F32.PACK_AB R31, R31, R33 ;  /* 0x000000211f1f723e */ /* 0x000fca00000010ff */
[----:B------:R3:W-:Y:S01]  /*8040*/  STSM.16.M88.4 [R153+0xc000], R28 ;  /* 0x00c0001c99007844 */ /* 0x0007e20000000200 */
[----:B------:R-:W1:Y:S01]  /*8050*/  MUFU.EX2 R97, R97 ;  /* 0x0000006100617308 */ /* 0x000e620000000800 */
[----:B--2---:R-:W-:-:S07]  /*8060*/  FADD.FTZ R4, R35, R4 ;  /* 0x0000000423047221 */ /* 0x004fce0000010000 */
[----:B------:R-:W2:Y:S01]  /*8070*/  MUFU.EX2 R100, R100 ;  /* 0x0000006400647308 */ /* 0x000ea20000000800 */
[C---:B----4-:R-:W-:Y:S01]  /*8080*/  F2FP.BF16.F32.PACK_AB R33, R99.reuse, R35 ;  /* 0x000000236321723e */ /* 0x050fe200000010ff */
[----:B------:R-:W-:-:S06]  /*8090*/  FADD.FTZ R4, R99, R4 ;  /* 0x0000000463047221 */ /* 0x000fcc0000010000 */
[----:B------:R-:W4:Y:S01]  /*80a0*/  MUFU.EX2 R63, R63 ;  /* 0x0000003f003f7308 */ /* 0x000f220000000800 */
[C---:B-1----:R-:W-:Y:S01]  /*80b0*/  F2FP.BF16.F32.PACK_AB R32, R97.reuse, R32 ;  /* 0x000000206120723e */ /* 0x042fe200000010ff */
[----:B------:R-:W-:-:S06]  /*80c0*/  FADD.FTZ R5, R97, R6 ;  /* 0x0000000661057221 */ /* 0x000fcc0000010000 */
[----:B------:R-:W1:Y:S01]  /*80d0*/  MUFU.EX2 R7, R118 ;  /* 0x0000007600077308 */ /* 0x000e620000000800 */
[----:B--2---:R-:W-:-:S07]  /*80e0*/  FADD.FTZ R6, R100, R5 ;  /* 0x0000000564067221 */ /* 0x004fce0000010000 */
[----:B------:R-:W2:Y:S01]  /*80f0*/  MUFU.EX2 R101, R101 ;  /* 0x0000006500657308 */ /* 0x000ea20000000800 */
[C---:B----4-:R-:W-:Y:S01]  /*8100*/  F2FP.BF16.F32.PACK_AB R34, R63.reuse, R100 ;  /* 0x000000643f22723e */ /* 0x050fe200000010ff */
[----:B------:R-:W-:Y:S01]  /*8110*/  FADD.FTZ R6, R63, R6 ;  /* 0x000000063f067221 */ /* 0x000fe20000010000 */
[----:B-1----:R-:W-:Y:S01]  /*8120*/  FADD.FTZ R4, R7, R4 ;  /* 0x0000000407047221 */ /* 0x002fe20000010000 */
[----:B--2---:R-:W-:-:S03]  /*8130*/  F2FP.BF16.F32.PACK_AB R35, R101, R7 ;  /* 0x000000076523723e */ /* 0x004fc600000010ff */
[----:B------:R-:W-:Y:S01]  /*8140*/  FADD.FTZ R5, R101, R4 ;  /* 0x0000000465057221 */ /* 0x000fe20000010000 */
[----:B------:R-:W-:Y:S01]  /*8150*/  IMAD.MOV.U32 R7, RZ, RZ, R98 ;  /* 0x000000ffff077224 */ /* 0x000fe200078e0062 */
[----:B------:R-:W-:Y:S01]  /*8160*/  MOV R4, R50 ;  /* 0x0000003200047202 */ /* 0x000fe20000000f00 */
[----:B------:R3:W-:Y:S01]  /*8170*/  STSM.16.M88.4 [R19+0xc000], R32 ;  /* 0x00c0002013007844 */ /* 0x0007e20000000200 */
[----:B------:R-:W-:Y:S01]  /*8180*/  @!PT LDS RZ, [RZ] ;  /* 0x00000000fffff984 */ /* 0x000fe20000000800 */
[----:B------:R-:W-:Y:S01]  /*8190*/  @!PT LDS RZ, [RZ] ;  /* 0x00000000fffff984 */ /* 0x000fe20000000800 */
[----:B------:R-:W-:Y:S01]  /*81a0*/  @!PT LDS RZ, [RZ] ;  /* 0x00000000fffff984 */ /* 0x000fe20000000800 */
[----:B------:R-:W-:Y:S01]  /*81b0*/  @!PT LDS RZ, [RZ] ;  /* 0x00000000fffff984 */ /* 0x000fe20000000800 */
[----:B------:R1:W-:Y:S06]  /*81c0*/  MEMBAR.ALL.CTA ;  /* 0x0000000000007992 */ /* 0x0003ec0000008000 */
[----:B-1----:R-:W1:Y:S02]  /*81d0*/  FENCE.VIEW.ASYNC.S ;  /* 0x00000000000073c6 */ /* 0x002e640000000000 */
[----:B-1----:R-:W-:Y:S01]  /*81e0*/  NOP ;  /* 0x0000000000007918 */ /* 0x002fe20000000000 */
[----:B------:R-:W-:Y:S05]  /*81f0*/  @P2 BRA `(.L_x_24) ;  /* 0xffffffc800902947 */ /* 0x000fea000383ffff */
.L_x_15:
[----:B------:R-:W-:Y:S06]  /*8200*/  BAR.ARV 0x8, 0x1a0 ;  /* 0x0206800000007b1d */ /* 0x000fec0000002000 */
[----:B------:R-:W-:Y:S05]  /*8210*/  @!P0 BRA `(.L_x_25) ;  /* 0x0000000000048947 */ /* 0x000fea0003800000 */
[----:B------:R-:W-:Y:S01]  /*8220*/  BPT.TRAP 0x1 ;  /* 0x000000040000795c */ /* 0x000fe20000300000 */
.L_x_25:
[----:B------:R-:W-:Y:S01]  /*8230*/  ULEA UR12, UR36, UR40, 0x3 ;  /* 0x00000028240c7291 */ /* 0x000fe2000f8e183f */
[----:B------:R-:W-:-:S05]  /*8240*/  IMAD.U32 R3, RZ, RZ, UR37 ;  /* 0x00000025ff037e24 */ /* 0x000fca000f8e00ff */
[----:B------:R-:W-:-:S04]  /*8250*/  SHF.L.U32 R3, R3, 0x1f, RZ ;  /* 0x0000001f03037819 */ /* 0x000fc800000006ff */
[----:B------:R1:W4:Y:S01]  /*8260*/  SYNCS.PHASECHK.TRANS64.TRYWAIT P2, [UR12+0x30850], R3 ;  /* 0x03085003ff0075a7 */ /* 0x000322000804014c */
[----:B------:R-:W-:Y:S05]  /*8270*/  @!P0 BRA `(.L_x_26) ;  /* 0x0000000000048947 */ /* 0x000fea0003800000 */
[----:B------:R-:W-:Y:S01]  /*8280*/  BPT.TRAP 0x1 ;  /* 0x000000040000795c */ /* 0x000fe20000300000 */
.L_x_26:
[----:B----4-:R-:W-:Y:S05]  /*8290*/  @P2 BRA `(.L_x_27) ;  /* 0x0000000000082947 */ /* 0x010fea0003800000 */
[----:B------:R-:W4:Y:S02]  /*82a0*/  SYNCS.PHASECHK.TRANS64.TRYWAIT P0, [UR12+0x30850], R3 ;  /* 0x03085003ff0075a7 */ /* 0x000f24000800014c */
[----:B----4-:R-:W-:Y:S05]  /*82b0*/  @!P0 BRA `(.L_x_28) ;  /* 0x0000003400e08947 */ /* 0x010fea0003800000 */
.L_x_27:
[----:B------:R-:W-:Y:S01]  /*82c0*/  R2UR UR4, R0 ;  /* 0x00000000000472ca */ /* 0x000fe200000e0000 */
[----:B------:R-:W-:Y:S01]  /*82d0*/  UIADD3 UR5, UR40, 0x400, URZ ;  /* 0x0000040028057890 */ /* 0x000fe2000fffe03f */
[----:B------:R-:W5:Y:S01]  /*82e0*/  LDL.64 R20, [R1+0x10] ;  /* 0x0000100001147983 */ /* 0x000f620000100a00 */
[----:B------:R-:W-:Y:S01]  /*82f0*/  WARPGROUP.ARRIVE ;  /* 0x00000000000079c5 */ /* 0x000fe20000000000 */
[----:B------:R-:W-:Y:S01]  /*8300*/  UMOV UR7, 0x40000040 ;  /* 0x4000004000077882 */ /* 0x000fe20000000000 */
[----:B------:R-:W-:Y:S01]  /*8310*/  USHF.R.U32.HI UR5, URZ, 0x4, UR5 ;  /* 0x000000043f057899 */ /* 0x000fe20008011605 */
[----:B----4-:R-:W4:Y:S01]  /*8320*/  SHFL.BFLY PT, R4, R5, 0x2, 0x1f ;  /* 0x0c401f0005047f89 */ /* 0x010f2200000e0000 */
[----:B------:R-:W-:Y:S01]  /*8330*/  UMOV UR11, 0x40000040 ;  /* 0x40000040000b7882 */ /* 0x000fe20000000000 */
[----:B------:R-:W-:Y:S01]  /*8340*/  UMOV UR9, 0x40000040 ;  /* 0x4000004000097882 */ /* 0x000fe20000000000 */
[----:B------:R-:W-:Y:S01]  /*8350*/  ULOP3.LUT UR5, UR5, 0x3fff, URZ, 0xc0, !UPT ;  /* 0x00003fff05057892 */ /* 0x000fe2000f8ec03f */
[----:B-1----:R-:W1:Y:S01]  /*8360*/  SHFL.BFLY PT, R3, R6, 0x2, 0x1f ;  /* 0x0c401f0006037f89 */ /* 0x002e6200000e0000 */
[----:B------:R-:W-:Y:S01]  /*8370*/  UIADD3 UR42, -UR41, URZ, URZ ;  /* 0x0000003f292a7290 */ /* 0x000fe2000fffe13f */
[C---:B------:R-:W-:Y:S01]  /*8380*/  IADD3 R47, R2.reuse, -0x80, RZ ;  /* 0xffffff80022f7810 */ /* 0x040fe20007ffe0ff */
[----:B------:R-:W-:Y:S01]  /*8390*/  UIADD3 UR4, UR4, 0x1e800, URZ ;  /* 0x0001e80004047890 */ /* 0x000fe2000fffe03f */
[----:B------:R-:W-:Y:S01]  /*83a0*/  VIADD R48, R2, 0xffffff80 ;  /* 0xffffff8002307836 */ /* 0x000fe20000000000 */
[----:B------:R-:W-:Y:S01]  /*83b0*/  UIMAD UR6, UR36, 0x600, UR5 ;  /* 0x00000600240678a4 */ /* 0x000fe2000f8e0205 */
[----:B------:R-:W-:Y:S01]  /*83c0*/  SHF.R.S32.HI R47, RZ, 0x1f, R47 ;  /* 0x0000001fff2f7819 */ /* 0x000fe2000001142f */
[----:B------:R-:W-:Y:S01]  /*83d0*/  USHF.R.U32.HI UR4, URZ, 0x4, UR4 ;  /* 0x000000043f047899 */ /* 0x000fe20008011604 */
[----:B------:R-:W-:Y:S01]  /*83e0*/  UMOV UR5, 0x40000040 ;  /* 0x4000004000057882 */ /* 0x000fe20000000000 */
[----:B------:R-:W-:Y:S01]  /*83f0*/  UIADD3 UR10, UR6, 0x80, URZ ;  /* 0x00000080060a7890 */ /* 0x000fe2000fffe03f */
[----:B------:R-:W-:Y:S01]  /*8400*/  LEA.HI R47, R47, R48, RZ, 0x5 ;  /* 0x000000302f2f7211 */ /* 0x000fe200078f28ff */
[----:B------:R-:W-:-:S02]  /*8410*/  ULOP3.LUT UR4, UR4, 0x3fff, URZ, 0xc0, !UPT ;  /* 0x00003fff04047892 */ /* 0x000fc4000f8ec03f */
[----:B------:R-:W-:Y:S01]  /*8420*/  UIADD3 UR43, -UR44, URZ, URZ ;  /* 0x0000003f2c2b7290 */ /* 0x000fe2000fffe13f */
[----:B------:R-:W-:Y:S01]  /*8430*/  SHF.R.S32.HI R47, RZ, 0x5, R47 ;  /* 0x00000005ff2f7819 */ /* 0x000fe2000001142f */
[----:B------:R-:W-:-:S04]  /*8440*/  ULOP3.LUT UR4, UR4, 0x10000, URZ, 0xfc, !UPT ;  /* 0x0001000004047892 */ /* 0x000fc8000f8efc3f */
[----:B------:R-:W-:Y:S01]  /*8450*/  UIADD3 UR8, UR4, 0x2, URZ ;  /* 0x0000000204087890 */ /* 0x000fe2000fffe03f */
[----:B----4-:R-:W-:Y:S01]  /*8460*/  FADD.FTZ R7, R4, R5 ;  /* 0x0000000504077221 */ /* 0x010fe20000010000 */
[----:B-1----:R-:W-:-:S03]  /*8470*/  FADD.FTZ R3, R3, R6 ;  /* 0x0000000603037221 */ /* 0x002fc60000010000 */
[----:B------:R-:W-:Y:S01]  /*8480*/  HGMMA.64x64x16.F32.BF16 R120, gdesc[UR4].tnspB, R120, gsb0 ;  /* 0x40e00000047879f0 */ /* 0x000fe20008001878 */
[----:B------:R-:W-:Y:S01]  /*8490*/  UMOV UR7, 0x40000040 ;  /* 0x4000004000077882 */ /* 0x000fe20000000000 */
[----:B------:R-:W-:Y:S01]  /*84a0*/  UMOV UR5, 0x40000040 ;  /* 0x4000004000057882 */ /* 0x000fe20000000000 */
[----:B--23--:R-:W1:Y:S04]  /*84b0*/  SHFL.BFLY PT, R12, R7, 0x1, 0x1f ;  /* 0x0c201f00070c7f89 */ /* 0x00ce6800000e0000 */
[----:B------:R-:W2:Y:S01]  /*84c0*/  SHFL.BFLY PT, R0, R3, 0x1, 0x1f ;  /* 0x0c201f0003007f89 */ /* 0x000ea200000e0000 */
[----:B-1----:R-:W-:Y:S01]  /*84d0*/  FADD.FTZ R14, R7, R12 ;  /* 0x0000000c070e7221 */ /* 0x002fe20000010000 */
[----:B------:R-:W-:Y:S02]  /*84e0*/  IMAD.U32 R12, RZ, RZ, UR12 ;  /* 0x0000000cff0c7e24 */ /* 0x000fe4000f8e00ff */
[----:B--2---:R-:W-:Y:S01]  /*84f0*/  FADD.FTZ R13, R3, R0 ;  /* 0x00000000030d7221 */ /* 0x004fe20000010000 */
[----:B------:R-:W-:-:S02]  /*8500*/  IMAD.MOV.U32 R0, RZ, RZ, RZ ;  /* 0x000000ffff007224 */ /* 0x000fc400078e00ff */
[----:B------:R-:W-:Y:S02]  /*8510*/  @!P1 VIADD R12, R12, 0x30860 ;  /* 0x000308600c0c9836 */ /* 0x000fe40000000000 */
[----:B------:R-:W-:-:S03]  /*8520*/  FSETP.NE.FTZ.AND P2, PT, R13, RZ, PT ;  /* 0x000000ff0d00720b */ /* 0x000fc60003f55000 */
[----:B------:R-:W-:-:S10]  /*8530*/  @!P1 PRMT R12, RZ, 0x654, R12 ;  /* 0x00000654ff0c9816 */ /* 0x000fd4000000000c */
[----:B------:R-:W-:Y:S01]  /*8540*/  @P2 MUFU.RCP R0, R13 ;  /* 0x0000000d00002308 */ /* 0x000fe20000001000 */
[----:B------:R-:W-:Y:S02]  /*8550*/  WARPGROUP.DEPBAR.LE gsb0, 0x0 ;  /* 0x00008000000079c5 */ /* 0x000fe40000010000 */
[----:B------:R-:W-:-:S06]  /*8560*/  WARPGROUP.ARRIVE ;  /* 0x00000000000079c5 */ /* 0x000fcc0000000000 */
[----:B------:R-:W-:Y:S01]  /*8570*/  HGMMA.64x64x16.F32.BF16 R120, gdesc[UR8].tnspB, R120, gsb0 ;  /* 0x40e00000087879f0 */ /* 0x000fe20008001878 */
[----:B------:R-:W-:Y:S02]  /*8580*/  UIADD3 UR10, UR6, 0x100, URZ ;  /* 0x00000100060a7890 */ /* 0x000fe4000fffe03f */
[----:B------:R-:W-:Y:S01]  /*8590*/  UIADD3 UR8, UR4, 0x4, URZ ;  /* 0x0000000404087890 */ /* 0x000fe2000fffe03f */
[----:B------:R-:W-:Y:S01]  /*85a0*/  UMOV UR11, 0x40000040 ;  /* 0x40000040000b7882 */ /* 0x000fe20000000000 */
[----:B------:R-:W-:Y:S01]  /*85b0*/  UMOV UR9, 0x40000040 ;  /* 0x4000004000097882 */ /* 0x000fe20000000000 */
        /* <DEDUP_REMOVED lines=14> */
[C---:B-----5:R-:W-:Y:S02]  /*86a0*/  IADD3 R9, P4, R20.reuse, 0x20, RZ ;  /* 0x0000002014097810 */ /* 0x060fe40007f9e0ff */
[----:B------:R-:W-:Y:S02]  /*86b0*/  IADD3 R5, P0, R20, 0x60, RZ ;  /* 0x0000006014057810 */ /* 0x000fe40007f1e0ff */
[----:B------:R-:W-:-:S02]  /*86c0*/  LOP3.LUT R8, R9, 0x380, RZ, 0xc0, !PT ;  /* 0x0000038009087812 */ /* 0x000fc400078ec0ff */
[----:B------:R-:W-:Y:S02]  /*86d0*/  LOP3.LUT R4, R5, 0x380, RZ, 0xc0, !PT ;  /* 0x0000038005047812 */ /* 0x000fe400078ec0ff */
[----:B------:R-:W-:Y:S02]  /*86e0*/  SHF.R.U64 R8, R8, 0x3, RZ ;  /* 0x0000000308087819 */ /* 0x000fe400000012ff */
[----:B------:R-:W-:Y:S02]  /*86f0*/  IADD3 R3, P3, R20, 0x40, RZ ;  /* 0x0000004014037810 */ /* 0x000fe40007f7e0ff */
[----:B------:R-:W-:Y:S01]  /*8700*/  LOP3.LUT R8, R8, R9, RZ, 0x3c, !PT ;  /* 0x0000000908087212 */ /* 0x000fe200078e3cff */
[--C-:B------:R-:W-:Y:S01]  /*8710*/  IMAD.X R9, RZ, RZ, R21.reuse, P4 ;  /* 0x000000ffff097224 */ /* 0x100fe200020e0615 */
[----:B------:R-:W-:Y:S01]  /*8720*/  LOP3.LUT R10, R20, 0x380, RZ, 0xc0, !PT ;  /* 0x00000380140a7812 */ /* 0x000fe200078ec0ff */
[----:B------:R-:W-:Y:S01]  /*8730*/  IMAD.X R7, RZ, RZ, R21, P3 ;  /* 0x000000ffff077224 */ /* 0x000fe200018e0615 */
[----:B------:R-:W-:-:S02]  /*8740*/  SHF.R.U64 R4, R4, 0x3, RZ ;  /* 0x0000000304047819 */ /* 0x000fc400000012ff */
[----:B------:R-:W-:Y:S02]  /*8750*/  FSETP.NE.FTZ.AND P4, PT, R14, RZ, PT ;  /* 0x000000ff0e00720b */ /* 0x000fe40003f95000 */
[----:B------:R-:W-:Y:S02]  /*8760*/  LOP3.LUT R6, R3, 0x380, RZ, 0xc0, !PT ;  /* 0x0000038003067812 */ /* 0x000fe400078ec0ff */
[----:B------:R-:W-:Y:S02]  /*8770*/  SHF.R.U64 R10, R10, 0x3, RZ ;  /* 0x000000030a0a7819 */ /* 0x000fe400000012ff */
[----:B------:R-:W-:Y:S02]  /*8780*/  LOP3.LUT R4, R4, R5, RZ, 0x3c, !PT ;  /* 0x0000000504047212 */ /* 0x000fe400078e3cff */
[----:B------:R-:W-:Y:S02]  /*8790*/  IADD3.X R5, RZ, R21, RZ, P0, !PT ;  /* 0x00000015ff057210 */ /* 0x000fe400007fe4ff */
[----:B------:R-:W-:-:S02]  /*87a0*/  SHF.R.U64 R6, R6, 0x3, RZ ;  /* 0x0000000306067819 */ /* 0x000fc400000012ff */
[----:B------:R-:W-:Y:S02]  /*87b0*/  MOV R11, R21 ;  /* 0x00000015000b7202 */ /* 0x000fe40000000f00 */
[----:B------:R-:W-:Y:S02]  /*87c0*/  LOP3.LUT R10, R10, R20, RZ, 0x3c, !PT ;  /* 0x000000140a0a7212 */ /* 0x000fe400078e3cff */
[----:B------:R-:W-:Y:S02]  /*87d0*/  MOV R38, R4 ;  /* 0x0000000400267202 */ /* 0x000fe40000000f00 */
[----:B------:R-:W-:Y:S01]  /*87e0*/  LOP3.LUT R6, R6, R3, RZ, 0x3c, !PT ;  /* 0x0000000306067212 */ /* 0x000fe200078e3cff */
[----:B------:R-:W1:Y:S01]  /*87f0*/  LDC.64 R4, c[0x0][0xb78] ;  /* 0x0002de00ff047b82 */ /* 0x000e620000000a00 */
[----:B------:R-:W-:Y:S01]  /*8800*/  MOV R43, R10 ;  /* 0x0000000a002b7202 */ /* 0x000fe20000000f00 */
[----:B------:R-:W-:Y:S01]  /*8810*/  IMAD.MOV.U32 R10, RZ, RZ, RZ ;  /* 0x000000ffff0a7224 */ /* 0x000fe200078e00ff */
[----:B------:R-:W2:Y:S01]  /*8820*/  @P4 MUFU.LG2 R11, R14 ;  /* 0x0000000e000b4308 */ /* 0x000ea20000000c00 */
[----:B------:R-:W-:Y:S01]  /*8830*/  MOV R40, R6 ;  /* 0x0000000600287202 */ /* 0x000fe20000000f00 */
[----:B------:R-:W-:Y:S01]  /*8840*/  @P2 FMUL.FTZ R7, R39, 0.69314718246459960938 ;  /* 0x3f31721827072820 */ /* 0x000fe20000410000 */
[----:B------:R-:W-:-:S02]  /*8850*/  MOV R42, R8 ;  /* 0x00000008002a7202 */ /* 0x000fc40000000f00 */
[----:B------:R-:W-:Y:S02]  /*8860*/  LOP3.LUT P0, RZ, R157, 0x3, RZ, 0xc0, !PT ;  /* 0x000000039dff7812 */ /* 0x000fe4000780c0ff */
[----:B------:R-:W-:Y:S01]  /*8870*/  MOV R21, 0xff800000 ;  /* 0xff80000000157802 */ /* 0x000fe20000000f00 */
[----:B------:R-:W3:Y:S08]  /*8880*/  @P2 MUFU.LG2 R6, R13 ;  /* 0x0000000d00062308 */ /* 0x000ef00000000c00 */
[----:B------:R4:W5:Y:S01]  /*8890*/  @P4 MUFU.RCP R10, R14 ;  /* 0x0000000e000a4308 */ /* 0x0009620000001000 */
[----:B--2---:R-:W-:Y:S01]  /*88a0*/  @P4 FMUL.FTZ R11, R11, 0.69314718246459960938 ;  /* 0x3f3172180b0b4820 */ /* 0x004fe20000410000 */
[----:B------:R-:W-:-:S02]  /*88b0*/  WARPGROUP.DEPBAR.LE gsb0, 0x0 ;  /* 0x00008000000079c5 */ /* 0x000fc40000010000 */
[----:B------:R-:W-:Y:S01]  /*88c0*/  WARPGROUP.ARRIVE ;  /* 0x00000000000079c5 */ /* 0x000fe20000000000 */
[----:B----4-:R-:W-:Y:S01]  /*88d0*/  @P4 FMUL.FTZ R14, R39, 0.69314718246459960938 ;  /* 0x3f317218270e4820 */ /* 0x010fe20000410000 */
[----:B---3--:R-:W-:-:S04]  /*88e0*/  @P2 FMUL.FTZ R6, R6, 0.69314718246459960938 ;  /* 0x3f31721806062820 */ /* 0x008fc80000410000 */
[----:B------:R-:W-:Y:S01]  /*88f0*/  HGMMA.64x64x16.F32.BF16 R120, gdesc[UR8].tnspB, R120, gsb0 ;  /* 0x40e00000087879f0 */ /* 0x000fe20008001878 */
[----:B------:R-:W-:Y:S01]  /*8900*/  UIADD3 UR10, UR6, 0x280, URZ ;  /* 0x00000280060a7890 */ /* 0x000fe2000fffe03f */
[----:B------:R-:W-:Y:S01]  /*8910*/  @P4 FFMA.FTZ R21, R14, R98, R11 ;  /* 0x000000620e154223 */ /* 0x000fe2000001000b */
        /* <DEDUP_REMOVED lines=38> */
[----:B------:R-:W-:Y:S02]  /*8b80*/  UIADD3 UR6, UR6, 0x580, URZ ;  /* 0x0000058006067890 */ /* 0x000fe4000fffe03f */
[----:B------:R-:W-:Y:S01]  /*8b90*/  UIADD3 UR4, UR4, 0xc06, URZ ;  /* 0x00000c0604047890 */ /* 0x000fe2000fffe03f */
[----:B------:R-:W-:Y:S02]  /*8ba0*/  WARPGROUP.DEPBAR.LE gsb0, 0x0 ;  /* 0x00008000000079c5 */ /* 0x000fe40000010000 */
[----:B------:R-:W-:-:S06]  /*8bb0*/  WARPGROUP.ARRIVE ;  /* 0x00000000000079c5 */ /* 0x000fcc0000000000 */
[----:B------:R-:W-:Y:S01]  /*8bc0*/  HGMMA.64x64x16.F32.BF16 R120, gdesc[UR8].tnspB, R120, gsb0 ;  /* 0x40e00000087879f0 */ /* 0x000fe20008001878 */
[----:B------:R-:W-:Y:S02]  /*8bd0*/  ULDC.64 UR8, c[0x0][0xb70] ;  /* 0x0002dc0000087ab9 */ /* 0x000fe40000000a00 */
[----:B------:R-:W-:Y:S02]  /*8be0*/  WARPGROUP.DEPBAR.LE gsb0, 0x0 ;  /* 0x00008000000079c5 */ /* 0x000fe40000010000 */
[----:B------:R-:W-:-:S06]  /*8bf0*/  WARPGROUP.ARRIVE ;  /* 0x00000000000079c5 */ /* 0x000fcc0000000000 */
[----:B------:R-:W-:Y:S01]  /*8c00*/  HGMMA.64x64x16.F32.BF16 R120, gdesc[UR4].tnspB, R120, gsb0 ;  /* 0x40e00000047879f0 */ /* 0x000fe20008001878 */
[----:B------:R-:W-:Y:S01]  /*8c10*/  ULDC UR4, c[0x0][0xda8] ;  /* 0x00036a0000047ab9 */ /* 0x000fe20000000800 */
[----:B------:R-:W-:Y:S01]  /*8c20*/  ULDC UR7, c[0x0][0xa88] ;  /* 0x0002a20000077ab9 */ /* 0x000fe20000000800 */
[----:B------:R-:W-:-:S03]  /*8c30*/  UIMAD UR42, UR4, UR42, UR46 ;  /* 0x0000002a042a72a4 */ /* 0x000fc6000f8e022e */
[----:B------:R-:W-:Y:S01]  /*8c40*/  ULDC UR4, c[0x0][0xdb4] ;  /* 0x00036d0000047ab9 */ /* 0x000fe20000000800 */
[----:B------:R-:W-:Y:S02]  /*8c50*/  UIMAD UR42, UR42, 0xc0, URZ ;  /* 0x000000c02a2a78a4 */ /* 0x000fe4000f8e023f */
[----:B------:R-:W-:-:S04]  /*8c60*/  UIMAD UR43, UR4, UR43, UR41 ;  /* 0x0000002b042b72a4 */ /* 0x000fc8000f8e0229 */
[----:B------:R-:W-:Y:S01]  /*8c70*/  USHF.R.S32.HI UR4, URZ, 0x1f, UR43 ;  /* 0x0000001f3f047899 */ /* 0x000fe2000801142b */
[----:B------:R-:W-:-:S03]  /*8c80*/  VIADD R29, R152, UR42 ;  /* 0x0000002a981d7c36 */ /* 0x000fc60008000000 */
[----:B------:R-:W-:Y:S02]  /*8c90*/  UIMAD UR6, UR4, UR8, URZ ;  /* 0x00000008040672a4 */ /* 0x000fe4000f8e023f */
[----:B------:R-:W-:Y:S01]  /*8ca0*/  UIMAD.WIDE.U32 UR4, UR43, UR8, URZ ;  /* 0x000000082b0472a5 */ /* 0x000fe2000f8e003f */
[----:B------:R-:W-:Y:S01]  /*8cb0*/  IADD3 R3, R29, 0x8, RZ ;  /* 0x000000081d037810 */ /* 0x000fe20007ffe0ff */
[----:B------:R-:W-:Y:S01]  /*8cc0*/  UIMAD UR6, UR43, UR9, UR6 ;  /* 0x000000092b0672a4 */ /* 0x000fe2000f8e0206 */
[----:B------:R-:W-:Y:S02]  /*8cd0*/  SHF.R.S32.HI R45, RZ, 0x1f, R29 ;  /* 0x0000001fff2d7819 */ /* 0x000fe4000001141d */
[----:B------:R-:W-:Y:S01]  /*8ce0*/  ISETP.GE.OR P3, PT, R3, UR7, P0 ;  /* 0x0000000703007c0c */ /* 0x000fe20008766670 */
[----:B------:R-:W-:Y:S01]  /*8cf0*/  IMAD.U32 R8, RZ, RZ, UR4 ;  /* 0x00000004ff087e24 */ /* 0x000fe2000f8e00ff */
[----:B------:R-:W-:Y:S01]  /*8d00*/  USHF.R.S32.HI UR4, URZ, 0x1f, UR44 ;  /* 0x0000001f3f047899 */ /* 0x000fe2000801142c */
[----:B------:R-:W-:Y:S01]  /*8d10*/  MOV R9, UR5 ;  /* 0x0000000500097c02 */ /* 0x000fe20008000f00 */
[----:B------:R-:W-:Y:S01]  /*8d20*/  UIADD3 UR6, UR5, UR6, URZ ;  /* 0x0000000605067290 */ /* 0x000fe2000fffe03f */
[----:B------:R-:W-:-:S02]  /*8d30*/  IMAD.MOV.U32 R3, RZ, RZ, -0x800000 ;  /* 0xff800000ff037424 */ /* 0x000fc400078e00ff */
[----:B------:R-:W-:Y:S01]  /*8d40*/  @P2 FFMA.FTZ R3, R7, R50, R6 ;  /* 0x0000003207032223 */ /* 0x000fe20000010006 */
[----:B------:R-:W-:Y:S01]  /*8d50*/  ISETP.GE.OR P0, PT, R29, UR7, P0 ;  /* 0x000000071d007c0c */ /* 0x000fe20008706670 */
[C---:B-1----:R-:W-:Y:S01]  /*8d60*/  IMAD R14, R4.reuse, UR4, RZ ;  /* 0x00000004040e7c24 */ /* 0x042fe2000f8e02ff */
[----:B------:R-:W-:Y:S01]  /*8d70*/  ULDC.64 UR4, c[0x0][0xb40] ;  /* 0x0002d00000047ab9 */ /* 0x000fe20000000a00 */
[----:B------:R-:W-:Y:S02]  /*8d80*/  IMAD.U32 R9, RZ, RZ, UR6 ;  /* 0x00000006ff097e24 */ /* 0x000fe4000f8e00ff */
[----:B------:R-:W-:Y:S02]  /*8d90*/  IMAD R46, R5, UR44, R14 ;  /* 0x0000002c052e7c24 */ /* 0x000fe4000f8e020e */
[----:B------:R-:W-:Y:S01]  /*8da0*/  IMAD.WIDE.U32 R8, R4, UR44, R8 ;  /* 0x0000002c04087c25 */ /* 0x000fe2000f8e0008 */
[----:B------:R-:W-:Y:S02]  /*8db0*/  WARPGROUP.DEPBAR.LE gsb0, 0x0 ;  /* 0x00008000000079c5 */ /* 0x000fe40000010000 */
[----:B------:R1:W-:Y:S01]  /*8dc0*/  @!P1 SYNCS.ARRIVE.TRANS64.RED.A1T0 RZ, [R12+URZ], RZ ;  /* 0x000000ff0cff99a7 */ /* 0x0003e2000810043f */
[-C--:B------:R-:W-:Y:S01]  /*8dd0*/  FMUL.FTZ R6, R121, R0.reuse ;  /* 0x0000000079067220 */ /* 0x080fe20000410000 */
[-C--:B------:R-:W-:Y:S01]  /*8de0*/  FMUL.FTZ R7, R120, R0.reuse ;  /* 0x0000000078077220 */ /* 0x080fe20000410000 */
[-C--:B------:R-:W-:Y:S01]  /*8df0*/  FMUL.FTZ R11, R125, R0.reuse ;  /* 0x000000007d0b7220 */ /* 0x080fe20000410000 */
[-C--:B------:R-:W-:Y:S01]  /*8e00*/  FMUL.FTZ R15, R129, R0.reuse ;  /* 0x00000000810f7220 */ /* 0x080fe20000410000 */
[-C--:B------:R-:W-:Y:S01]  /*8e10*/  FMUL.FTZ R20, R128, R0.reuse ;  /* 0x0000000080147220 */ /* 0x080fe20000410000 */
[-C--:B------:R-:W-:Y:S01]  /*8e20*/  FMUL.FTZ R22, R133, R0.reuse ;  /* 0x0000000085167220 */ /* 0x080fe20000410000 */
[-C--:B------:R-:W-:Y:S01]  /*8e30*/  FMUL.FTZ R25, R132, R0.reuse ;  /* 0x0000000084197220 */ /* 0x080fe20000410000 */
[-C--:B-1----:R-:W-:Y:S01]  /*8e40*/  FMUL.FTZ R12, R124, R0.reuse ;  /* 0x000000007c0c7220 */ /* 0x082fe20000410000 */
[-C--:B------:R-:W-:Y:S01]  /*8e50*/  FMUL.FTZ R24, R137, R0.reuse ;  /* 0x0000000089187220 */ /* 0x080fe20000410000 */
[-C--:B------:R-:W-:Y:S01]  /*8e60*/  FMUL.FTZ R27, R136, R0.reuse ;  /* 0x00000000881b7220 */ /* 0x080fe20000410000 */
[-C--:B------:R-:W-:Y:S01]  /*8e70*/  FMUL.FTZ R26, R141, R0.reuse ;  /* 0x000000008d1a7220 */ /* 0x080fe20000410000 */
[-C--:B------:R-:W-:Y:S01]  /*8e80*/  FMUL.FTZ R31, R140, R0.reuse ;  /* 0x000000008c1f7220 */ /* 0x080fe20000410000 */
[-C--:B------:R-:W-:Y:S01]  /*8e90*/  FMUL.FTZ R30, R145, R0.reuse ;  /* 0x00000000911e7220 */ /* 0x080fe20000410000 */
[-C--:B------:R-:W-:Y:S01]  /*8ea0*/  FMUL.FTZ R35, R144, R0.reuse ;  /* 0x0000000090237220 */ /* 0x080fe20000410000 */
[-C--:B------:R-:W-:Y:S01]  /*8eb0*/  FMUL.FTZ R34, R149, R0.reuse ;  /* 0x0000000095227220 */ /* 0x080fe20000410000 */
[----:B------:R-:W-:Y:S01]  /*8ec0*/  FMUL.FTZ R39, R148, R0 ;  /* 0x0000000094277220 */ /* 0x000fe20000410000 */
[-C--:B-----5:R-:W-:Y:S01]  /*8ed0*/  FMUL.FTZ R5, R123, R10.reuse ;  /* 0x0000000a7b057220 */ /* 0x0a0fe20000410000 */
[-C--:B------:R-:W-:Y:S01]  /*8ee0*/  FMUL.FTZ R0, R122, R10.reuse ;  /* 0x0000000a7a007220 */ /* 0x080fe20000410000 */
[-C--:B------:R-:W-:Y:S01]  /*8ef0*/  FMUL.FTZ R13, R127, R10.reuse ;  /* 0x0000000a7f0d7220 */ /* 0x080fe20000410000 */
[-C--:B------:R-:W-:Y:S01]  /*8f00*/  FMUL.FTZ R14, R126, R10.reuse ;  /* 0x0000000a7e0e7220 */ /* 0x080fe20000410000 */
[----:B------:R-:W-:Y:S01]  /*8f10*/  F2FP.BF16.F32.PACK_AB R4, R6, R7 ;  /* 0x000000070604723e */ /* 0x000fe200000010ff */
[----:B------:R-:W-:Y:S01]  /*8f20*/  FMUL.FTZ R28, R143, R10 ;  /* 0x0000000a8f1c7220 */ /* 0x000fe20000410000 */
[----:B------:R-:W-:Y:S01]  /*8f30*/  F2FP.BF16.F32.PACK_AB R5, R5, R0 ;  /* 0x000000000505723e */ /* 0x000fe200000010ff */
[----:B------:R-:W-:Y:S01]  /*8f40*/  FMUL.FTZ R0, R131, R10 ;  /* 0x0000000a83007220 */ /* 0x000fe20000410000 */
[----:B------:R-:W-:Y:S01]  /*8f50*/  F2FP.BF16.F32.PACK_AB R6, R11, R12 ;  /* 0x0000000c0b06723e */ /* 0x000fe200000010ff */
[----:B------:R-:W-:Y:S01]  /*8f60*/  FMUL.FTZ R11, R130, R10 ;  /* 0x0000000a820b7220 */ /* 0x000fe20000410000 */
[----:B------:R-:W-:Y:S01]  /*8f70*/  F2FP.BF16.F32.PACK_AB R7, R13, R14 ;  /* 0x0000000e0d07723e */ /* 0x000fe200000010ff */
[----:B------:R-:W-:Y:S01]  /*8f80*/  BAR.SYNC.DEFER_BLOCKING 0x1, 0x180 ;  /* 0x0046000000007b1d */ /* 0x000fe20000010000 */
[----:B------:R-:W-:Y:S01]  /*8f90*/  IADD3 R44, P1, R29, R8, RZ ;  /* 0x000000081d2c7210 */ /* 0x000fe20007f3e0ff */
[-C--:B------:R-:W-:Y:S01]  /*8fa0*/  FMUL.FTZ R12, R135, R10.reuse ;  /* 0x0000000a870c7220 */ /* 0x080fe20000410000 */
        /* <DEDUP_REMOVED lines=8> */
[----:B------:R-:W-:-:S02]  /*9030*/  IADD3.X R45, R45, R9, R46, P1, !PT ;  /* 0x000000092d2d7210 */ /* 0x000fc40000ffe42e */
[----:B------:R-:W-:Y:S02]  /*9040*/  F2FP.BF16.F32.PACK_AB R9, R0, R11 ;  /* 0x0000000b0009723e */ /* 0x000fe400000010ff */
[----:B------:R-:W-:Y:S01]  /*9050*/  F2FP.BF16.F32.PACK_AB R11, R12, R13 ;  /* 0x0000000d0c0b723e */ /* 0x000fe200000010ff */
[----:B------:R-:W1:Y:S01]  /*9060*/  SHFL.IDX PT, R0, R47, RZ, 0x1f ;  /* 0x00001fff2f007589 */ /* 0x000e6200000e0000 */
[----:B------:R-:W-:Y:S02]  /*9070*/  F2FP.BF16.F32.PACK_AB R8, R15, R20 ;  /* 0x000000140f08723e */ /* 0x000fe400000010ff */
[----:B------:R-:W-:Y:S02]  /*9080*/  F2FP.BF16.F32.PACK_AB R10, R22, R25 ;  /* 0x00000019160a723e */ /* 0x000fe400000010ff */
[----:B------:R-:W-:Y:S02]  /*9090*/  F2FP.BF16.F32.PACK_AB R13, R14, R29 ;  /* 0x0000001d0e0d723e */ /* 0x000fe400000010ff */
[----:B------:R-:W-:Y:S01]  /*90a0*/  F2FP.BF16.F32.PACK_AB R12, R24, R27 ;  /* 0x0000001b180c723e */ /* 0x000fe200000010ff */
[----:B------:R2:W-:Y:S01]  /*90b0*/  STSM.16.M88.4 [R43], R4 ;  /* 0x000000042b007844 */ /* 0x0005e20000000200 */
[----:B------:R-:W-:-:S02]  /*90c0*/  F2FP.BF16.F32.PACK_AB R14, R26, R31 ;  /* 0x0000001f1a0e723e */ /* 0x000fc400000010ff */
[----:B------:R-:W-:Y:S01]  /*90d0*/  F2FP.BF16.F32.PACK_AB R15, R28, R33 ;  /* 0x000000211c0f723e */ /* 0x000fe200000010ff */
[----:B------:R3:W-:Y:S01]  /*90e0*/  STSM.16.M88.4 [R42], R8 ;  /* 0x000000082a007844 */ /* 0x0007e20000000200 */
[----:B------:R-:W-:Y:S02]  /*90f0*/  F2FP.BF16.F32.PACK_AB R24, R30, R35 ;  /* 0x000000231e18723e */ /* 0x000fe400000010ff */
[----:B------:R-:W-:Y:S01]  /*9100*/  F2FP.BF16.F32.PACK_AB R25, R32, R37 ;  /* 0x000000252019723e */ /* 0x000fe200000010ff */
[----:B------:R3:W-:Y:S01]  /*9110*/  STSM.16.M88.4 [R40], R12 ;  /* 0x0000000c28007844 */ /* 0x0007e20000000200 */
[----:B------:R-:W-:Y:S02]  /*9120*/  F2FP.BF16.F32.PACK_AB R26, R34, R39 ;  /* 0x00000027221a723e */ /* 0x000fe400000010ff */
[----:B------:R-:W-:-:S05]  /*9130*/  F2FP.BF16.F32.PACK_AB R27, R36, R41 ;  /* 0x00000029241b723e */ /* 0x000fca00000010ff */
[----:B------:R3:W-:Y:S01]  /*9140*/  STSM.16.M88.4 [R38], R24 ;  /* 0x0000001826007844 */ /* 0x0007e20000000200 */
[C---:B--2---:R-:W-:Y:S01]  /*9150*/  LEA R4, P1, R44.reuse, UR4, 0x2 ;  /* 0x000000042c047c11 */ /* 0x044fe2000f8210ff */
[----:B------:R-:W-:Y:S01]  /*9160*/  ULDC UR4, c[0x0][0xc] ;  /* 0x0000030000047ab9 */ /* 0x000fe20000000800 */
[----:B------:R-:W-:Y:S01]  /*9170*/  @!PT LDS RZ, [RZ] ;  /* 0x00000000fffff984 */ /* 0x000fe20000000800 */
[----:B------:R-:W-:Y:S01]  /*9180*/  @!PT LDS RZ, [RZ] ;  /* 0x00000000fffff984 */ /* 0x000fe20000000800 */
[----:B------:R-:W-:Y:S01]  /*9190*/  @!PT LDS RZ, [RZ] ;  /* 0x00000000fffff984 */ /* 0x000fe20000000800 */
[----:B------:R2:W-:Y:S06]  /*91a0*/  MEMBAR.ALL.CTA ;  /* 0x0000000000007992 */ /* 0x0005ec0000008000 */
[----:B--2---:R-:W2:Y:S01]  /*91b0*/  FENCE.VIEW.ASYNC.S ;  /* 0x00000000000073c6 */ /* 0x004ea20000000000 */
[----:B------:R-:W-:Y:S01]  /*91c0*/  LEA.HI.X R5, R44, UR5, R45, 0x2, P1 ;  /* 0x000000052c057c11 */ /* 0x000fe200088f142d */
[----:B------:R-:W-:Y:S01]  /*91d0*/  UIADD3 UR46, UR4, UR46, URZ ;  /* 0x0000002e042e7290 */ /* 0x000fe2000fffe03f */
[----:B--2---:R-:W-:Y:S06]  /*91e0*/  BAR.ARV 0x1, 0x1a0 ;  /* 0x0046800000007b1d */ /* 0x004fec0000002000 */
[----:B------:R3:W-:Y:S04]  /*91f0*/  @!P3 STG.E desc[UR38][R4.64+0x20], R21 ;  /* 0x000020150400b986 */ /* 0x0007e8000c101926 */
[----:B------:R3:W-:Y:S01]  /*9200*/  @!P0 STG.E desc[UR38][R4.64], R3 ;  /* 0x0000000304008986 */ /* 0x0007e2000c101926 */
[----:B-1----:R-:W-:-:S13]  /*9210*/  ISETP.NE.AND P0, PT, R0, 0xb, PT ;  /* 0x0000000b0000780c */ /* 0x002fda0003f05270 */
[----:B---3--:R-:W-:Y:S05]  /*9220*/  @P0 BRA `(.L_x_29) ;  /* 0x00000000003c0947 */ /* 0x008fea0003800000 */
[----:B------:R-:W-:Y:S01]  /*9230*/  BAR.SYNC.DEFER_BLOCKING 0x1, 0x1a0 ;  /* 0x0046800000007b1d */ /* 0x000fe20000010000 */
[----:B------:R-:W-:-:S05]  /*9240*/  ELECT P0, URZ, PT ;  /* 0x00000000003f782f */ /* 0x000fca0003800000 */
[----:B------:R-:W-:Y:S08]  /*9250*/  BSSY B0, `(.L_x_29) ;  /* 0x000000c000007945 */ /* 0x000ff00003800000 */
[----:B------:R-:W-:Y:S05]  /*9260*/  @!P0 BRA `(.L_x_30) ;  /* 0x0000000000288947 */ /* 0x000fea0003800000 */
[----:B------:R-:W-:Y:S01]  /*9270*/  UIADD3 UR4, UP0, UR48, 0x9f0, URZ ;  /* 0x000009f030047890 */ /* 0x000fe2000ff1e03f */
[----:B------:R-:W-:Y:S01]  /*9280*/  UMOV UR41, URZ ;  /* 0x0000003f00297c82 */ /* 0x000fe20008000000 */
[----:B------:R-:W-:Y:S02]  /*9290*/  UMOV UR45, URZ ;  /* 0x0000003f002d7c82 */ /* 0x000fe40008000000 */
[----:B------:R-:W-:Y:S02]  /*92a0*/  UIADD3.X UR5, URZ, UR49, URZ, UP0, !UPT ;  /* 0x000000313f057290 */ /* 0x000fe400087fe43f */
[----:B------:R-:W-:-:S04]  /*92b0*/  UIADD3 UR6, UR40, 0x30820, URZ ;  /* 0x0003082028067890 */ /* 0x000fc8000fffe03f */
[----:B------:R-:W-:-:S03]  /*92c0*/  UPRMT UR6, URZ, 0x654, UR6 ;  /* 0x000006543f067896 */ /* 0x000fc60008000006 */
[----:B------:R1:W-:Y:S01]  /*92d0*/  UTMASTG.5D [UR40], [UR4] ;  /* 0x00000028040073b5 */ /* 0x0003e20008020000 */
[----:B------:R0:W-:Y:S01]  /*92e0*/  UTMACMDFLUSH ;  /* 0x00000000000079b7 */ /* 0x0001e20000000000 */
[----:B------:R-:W-:-:S04]  /*92f0*/  DEPBAR.LE SB0, 0x0 ;  /* 0x000080000000791a */ /* 0x000fc80000000000 */
[----:B-1----:R-:W-:Y:S03]  /*9300*/  SYNCS.ARRIVE.TRANS64.RED.A1T0 RZ, [UR6], RZ ;  /* 0x000000ffffff79a7 */ /* 0x002fe60008100406 */
.L_x_30:
[----:B------:R-:W-:Y:S05]  /*9310*/  BSYNC B0 ;  /* 0x0000000000007941 */ /* 0x000fea0003800000 */
.L_x_29:
[----:B------:R-:W1:Y:S01]  /*9320*/  LDC R0, c[0x0][0xda4] ;  /* 0x00036900ff007b82 */ /* 0x000e620000000800 */
[----:B------:R-:W-:Y:S01]  /*9330*/  UIADD3 UR36, UR36, 0x1, URZ ;  /* 0x0000000124247890 */ /* 0x000fe2000fffe03f */
[----:B------:R-:W-:-:S03]  /*9340*/  VIADD R23, R23, 0x1 ;  /* 0x0000000117177836 */ /* 0x000fc60000000000 */
[----:B------:R-:W-:-:S04]  /*9350*/  UISETP.NE.AND UP0, UPT, UR36, 0x2, UPT ;  /* 0x000000022400788c */ /* 0x000fc8000bf05270 */
[----:B------:R-:W-:Y:S02]  /*9360*/  USEL UR4, URZ, 0x1, UP0 ;  /* 0x000000013f047887 */ /* 0x000fe40008000000 */
[----:B------:R-:W-:Y:S02]  /*9370*/  USEL UR36, UR36, URZ, UP0 ;  /* 0x0000003f24247287 */ /* 0x000fe40008000000 */
[----:B------:R-:W-:Y:S01]  /*9380*/  ULOP3.LUT UR37, UR37, UR4, URZ, 0x3c, !UPT ;  /* 0x0000000425257292 */ /* 0x000fe2000f8e3c3f */
[----:B-1----:R-:W-:-:S13]  /*9390*/  ISETP.LE.AND P0, PT, R0, UR46, PT ;  /* 0x0000002e00007c0c */ /* 0x002fda000bf03270 */
[----:B------:R-:W-:Y:S05]  /*93a0*/  @!P0 BRA `(.L_x_31) ;  /* 0xffffff7800d48947 */ /* 0x000fea000383ffff */
[----:B------:R-:W-:Y:S05]  /*93b0*/  EXIT ;  /* 0x000000000000794d */ /* 0x000fea0003800000 */
.L_x_7:
[----:B------:R-:W-:-:S08]  /*93c0*/  NOP ;  /* 0x0000000000007918 */ /* 0x000fd00000000000 */
[----:B------:R-:W1:-:S00]  /*93d0*/  USETMAXREG.DEALLOC.CTAPOOL 0x20 ;  /* 0x00000020000079c8 */ /* 0x000e4000080e0500 */
[----:B-1----:R-:W-:-:S05]  /*93e0*/  LOP3.LUT R16, R0, 0x3, RZ, 0xc0, !PT ;  /* 0x0000000300107812 */ /* 0x002fca00078ec0ff */
[----:B------:R-:W1:Y:S02]  /*93f0*/  SHFL.IDX PT, R0, R16, RZ, 0x1f ;  /* 0x00001fff10007589 */ /* 0x000e6400000e0000 */
[----:B-1----:R-:W-:-:S13]  /*9400*/  ISETP.NE.AND P0, PT, R0, RZ, PT ;  /* 0x000000ff0000720c */ /* 0x002fda0003f05270 */
[----:B------:R-:W-:Y:S05]  /*9410*/  @P0 EXIT ;  /* 0x000000000000094d */ /* 0x000fea0003800000 */
[----:B------:R-:W1:Y:S01]  /*9420*/  S2UR UR4, SR_CTAID.X ;  /* 0x00000000000479c3 */ /* 0x000e620000002500 */
[----:B------:R-:W-:Y:S01]  /*9430*/  IMAD.MOV.U32 R22, RZ, RZ, RZ ;  /* 0x000000ffff167224 */ /* 0x000fe200078e00ff */
[----:B------:R-:W-:Y:S01]  /*9440*/  MOV R27, 0x1 ;  /* 0x00000001001b7802 */ /* 0x000fe20000000f00 */
[----:B------:R-:W-:-:S05]  /*9450*/  IMAD.MOV.U32 R19, RZ, RZ, 0x1 ;  /* 0x00000001ff137424 */ /* 0x000fca00078e00ff */
[----:B------:R-:W1:Y:S02]  /*9460*/  LDC R0, c[0x0][0xda4] ;  /* 0x00036900ff007b82 */ /* 0x000e640000000800 */
[----:B-1----:R-:W-:-:S13]  /*9470*/  ISETP.LE.AND P0, PT, R0, UR4, PT ;  /* 0x0000000400007c0c */ /* 0x002fda000bf03270 */
[----:B------:R-:W-:Y:S05]  /*9480*/  @P0 BRA `(.L_x_32) ;  /* 0x00000020004c0947 */ /* 0x000fea0003800000 */
[----:B------:R-:W-:Y:S01]  /*9490*/  LOP3.LUT R28, R2, 0x1f, RZ, 0xc0, !PT ;  /* 0x0000001f021c7812 */ /* 0x000fe200078ec0ff */
[----:B------:R-:W-:Y:S01]  /*94a0*/  IMAD.U32 R29, RZ, RZ, UR4 ;  /* 0x00000004ff1d7e24 */ /* 0x000fe2000f8e00ff */
[----:B------:R-:W-:Y:S01]  /*94b0*/  MOV R22, RZ ;  /* 0x000000ff00167202 */ /* 0x000fe20000000f00 */
[----:B------:R-:W-:Y:S01]  /*94c0*/  IMAD.MOV.U32 R19, RZ, RZ, 0x1 ;  /* 0x00000001ff137424 */ /* 0x000fe200078e00ff */
[----:B------:R-:W-:Y:S01]  /*94d0*/  ULDC.64 UR40, c[0x0][0x198] ;  /* 0x0000660000287ab9 */ /* 0x000fe20000000a00 */
[----:B------:R-:W-:Y:S01]  /*94e0*/  IMAD.MOV.U32 R27, RZ, RZ, RZ ;  /* 0x000000ffff1b7224 */ /* 0x000fe200078e00ff */
[----:B------:R-:W-:-:S06]  /*94f0*/  ULDC UR36, c[0x0][0xc] ;  /* 0x0000030000247ab9 */ /* 0x000fcc0000000800 */
.L_x_74:
[----:B-1----:R-:W1:Y:S01]  /*9500*/  LDC R0, c[0x0][0xda8] ;  /* 0x00036a00ff007b82 */ /* 0x002e620000000800 */
[----:B--2---:R-:W2:Y:S01]  /*9510*/  S2R R6, SR_CgaCtaId ;  /* 0x0000000000067919 */ /* 0x004ea20000008800 */
[----:B------:R-:W-:Y:S05]  /*9520*/  YIELD ;  /* 0x0000000000007946 */ /* 0x000fea0003800000 */
[----:B------:R-:W-:Y:S01]  /*9530*/  ULDC.64 UR4, c[0x0][0x3f8] ;  /* 0x0000fe0000047ab9 */ /* 0x000fe20000000a00 */
[----:B------:R-:W3:Y:S01]  /*9540*/  LDC R4, c[0x0][0xdb4] ;  /* 0x00036d00ff047b82 */ /* 0x000ee20000000800 */
[----:B------:R-:W-:Y:S01]  /*9550*/  UISETP.NE.U32.AND UP0, UPT, UR4, URZ, UPT ;  /* 0x0000003f0400728c */ /* 0x000fe2000bf05070 */
[----:B------:R-:W-:-:S02]  /*9560*/  MOV R7, R29 ;  /* 0x0000001d00077202 */ /* 0x000fc40000000f00 */
[----:B------:R-:W-:Y:S01]  /*9570*/  MOV R25, 0x400 ;  /* 0x0000040000197802 */ /* 0x000fe20000000f00 */
[----:B------:R-:W-:Y:S01]  /*9580*/  UISETP.NE.AND.EX UP0, UPT, UR5, URZ, UPT, UP0 ;  /* 0x0000003f0500728c */ /* 0x000fe2000bf05300 */
[----:B------:R-:W-:Y:S02]  /*9590*/  ULDC UR4, c[0x0][0x404] ;  /* 0x0001010000047ab9 */ /* 0x000fe40000000800 */
[----:B------:R-:W4:Y:S01]  /*95a0*/  LDC R26, c[0x0][0x2e0] ;  /* 0x0000b800ff1a7b82 */ /* 0x000f220000000800 */
[----:B------:R-:W-:Y:S01]  /*95b0*/  USEL UR4, UR4, 0x1, UP0 ;  /* 0x0000000104047887 */ /* 0x000fe20008000000 */
[----:B-1----:R-:W-:Y:S02]  /*95c0*/  ISETP.NE.AND P0, PT, R0, 0x1, PT ;  /* 0x000000010000780c */ /* 0x002fe40003f05270 */
[----:B---3--:R-:W-:Y:S02]  /*95d0*/  ISETP.NE.AND P1, PT, R4, 0x1, PT ;  /* 0x000000010400780c */ /* 0x008fe40003f25270 */
[----:B--2---:R-:W-:-:S09]  /*95e0*/  LEA R25, R6, R25, 0x18 ;  /* 0x0000001906197211 */ /* 0x004fd200078ec0ff */
[----:B------:R-:W1:Y:S01]  /*95f0*/  @P0 LDC R0, c[0x0][0xdac] ;  /* 0x00036b00ff000b82 */ /* 0x000e620000000800 */
[----:B----4-:R-:W-:-:S07]  /*9600*/  IMAD R26, R26, UR4, RZ ;  /* 0x000000041a1a7c24 */ /* 0x010fce000f8e02ff */
[----:B------:R-:W2:Y:S08]  /*9610*/  @P0 LDC R5, c[0x0][0xdb0] ;  /* 0x00036c00ff050b82 */ /* 0x000eb00000000800 */
[----:B------:R-:W3:Y:S01]  /*9620*/  @P1 LDC.64 R2, c[0x0][0xdb8] ;  /* 0x00036e00ff021b82 */ /* 0x000ee20000000a00 */
[----:B-1----:R-:W-:-:S05]  /*9630*/  @P0 IMAD.HI.U32 R0, R29, R0, RZ ;  /* 0x000000001d000227 */ /* 0x002fca00078e00ff */
[----:B--2---:R-:W-:Y:S01]  /*9640*/  @P0 SHF.R.U32.HI R7, RZ, R5, R0 ;  /* 0x00000005ff070219 */ /* 0x004fe20000011600 */
[----:B------:R-:W-:-:S04]  /*9650*/  VIADD R0, R26, 0xbf ;  /* 0x000000bf1a007836 */ /* 0x000fc80000000000 */
[----:B------:R-:W-:Y:S01]  /*9660*/  IMAD.MOV.U32 R24, RZ, RZ, R7 ;  /* 0x000000ffff187224 */ /* 0x000fe200078e0007 */
[----:B------:R1:W-:Y:S01]  /*9670*/  STL [R1+0x8], R7 ;  /* 0x0000080701007387 */ /* 0x0003e20000100800 */
[----:B------:R-:W-:-:S04]  /*9680*/  IMAD.HI R0, R0, 0x2aaaaaab, RZ ;  /* 0x2aaaaaab00007827 */ /* 0x000fc800078e02ff */
[----:B---3--:R-:W-:-:S05]  /*9690*/  @P1 IMAD.HI.U32 R2, R7, R2, RZ ;  /* 0x0000000207021227 */ /* 0x008fca00078e00ff */
[----:B------:R-:W-:Y:S02]  /*96a0*/  @P1 SHF.R.U32.HI R24, RZ, R3, R2 ;  /* 0x00000003ff181219 */ /* 0x000fe40000011602 */
[----:B------:R-:W-:Y:S02]  /*96b0*/  IADD3 R2, R25, 0x12400, RZ ;  /* 0x0001240019027810 */ /* 0x000fe40007ffe0ff */
[----:B------:R-:W-:Y:S01]  /*96c0*/  SHF.R.U32.HI R3, RZ, 0x1f, R0 ;  /* 0x0000001fff037819 */ /* 0x000fe20000011600 */
[----:B------:R-:W-:Y:S01]  /*96d0*/  IMAD.MOV R23, RZ, RZ, -R24 ;  /* 0x000000ffff177224 */ /* 0x000fe200078e0a18 */
[----:B------:R-:W-:Y:S02]  /*96e0*/  LOP3.LUT P0, RZ, R2, 0x3ff, RZ, 0xc0, !PT ;  /* 0x000003ff02ff7812 */ /* 0x000fe4000780c0ff */
[----:B------:R-:W-:Y:S01]  /*96f0*/  LEA.HI.SX32 R2, R0, R3, 0x1b ;  /* 0x0000000300027211 */ /* 0x000fe200078fdaff */
[----:B------:R-:W-:-:S10]  /*9700*/  IMAD R23, R4, R23, R7 ;  /* 0x0000001704177224 */ /* 0x000fd400078e0207 */
[----:B-1----:R-:W-:Y:S05]  /*9710*/  @!P0 BRA `(.L_x_33) ;  /* 0x0000000000408947 */ /* 0x002fea0003800000 */
[----:B------:R-:W-:Y:S01]  /*9720*/  MOV R14, 0x0 ;  /* 0x00000000000e7802 */ /* 0x000fe20000000f00 */
[----:B------:R-:W-:Y:S01]  /*9730*/  ULDC.64 UR6, c[0x4][0xa8] ;  /* 0x01002a0000067ab9 */ /* 0x000fe20000000a00 */
[----:B------:R-:W-:Y:S01]  /*9740*/  ULDC.64 UR8, c[0x4][0xb0] ;  /* 0x01002c0000087ab9 */ /* 0x000fe20000000a00 */
[----:B------:R-:W-:Y:S01]  /*9750*/  ULDC.64 UR4, c[0x4][0x30] ;  /* 0x01000c0000047ab9 */ /* 0x000fe20000000a00 */
[----:B------:R-:W-:Y:S01]  /*9760*/  IMAD.U32 R4, RZ, RZ, UR6 ;  /* 0x00000006ff047e24 */ /* 0x000fe2000f8e00ff */
[----:B------:R-:W-:Y:S01]  /*9770*/  MOV R5, UR7 ;  /* 0x0000000700057c02 */ /* 0x000fe20008000f00 */
[----:B------:R-:W1:Y:S01]  /*9780*/  LDC.64 R14, c[0x4][R14] ;  /* 0x010000000e0e7b82 */ /* 0x000e620000000a00 */
[----:B------:R-:W-:Y:S01]  /*9790*/  IMAD.U32 R6, RZ, RZ, UR8 ;  /* 0x00000008ff067e24 */ /* 0x000fe2000f8e00ff */
[----:B------:R-:W-:Y:S01]  /*97a0*/  MOV R10, UR4 ;  /* 0x00000004000a7c02 */ /* 0x000fe20008000f00 */
[----:B------:R-:W-:Y:S01]  /*97b0*/  IMAD.U32 R7, RZ, RZ, UR9 ;  /* 0x00000009ff077e24 */ /* 0x000fe2000f8e00ff */
[----:B------:R-:W-:Y:S01]  /*97c0*/  MOV R12, 0x1 ;  /* 0x00000001000c7802 */ /* 0x000fe20000000f00 */
[----:B------:R-:W-:-:S02]  /*97d0*/  IMAD.U32 R11, RZ, RZ, UR5 ;  /* 0x00000005ff0b7e24 */ /* 0x000fc4000f8e00ff */
[----:B------:R-:W-:Y:S02]  /*97e0*/  IMAD.MOV.U32 R8, RZ, RZ, 0x70 ;  /* 0x00000070ff087424 */ /* 0x000fe400078e00ff */
[----:B------:R-:W-:-:S07]  /*97f0*/  IMAD.MOV.U32 R13, RZ, RZ, RZ ;  /* 0x000000ffff0d7224 */ /* 0x000fce00078e00ff */
[----:B------:R-:W-:-:S07]  /*9800*/  LEPC R20, `(.L_x_33) ;  /* 0x000000001014794e */ /* 0x000fce0000000000 */
[----:B-1----:R-:W-:Y:S05]  /*9810*/  CALL.ABS.NOINC R14 ;  /* 0x000000000e007343 */ /* 0x002fea0003c00000 */
.L_x_33:
[----:B------:R-:W-:-:S05]  /*9820*/  VIADD R0, R25, 0x400 ;  /* 0x0000040019007836 */ /* 0x000fca0000000000 */
[----:B------:R-:W-:-:S13]  /*9830*/  LOP3.LUT P0, RZ, R0, 0x3ff, RZ, 0xc0, !PT ;  /* 0x000003ff00ff7812 */ /* 0x000fda000780c0ff */
[----:B------:R-:W-:Y:S05]  /*9840*/  @!P0 BRA `(.L_x_34) ;  /* 0x0000000000808947 */ /* 0x000fea0003800000 */
[----:B------:R-:W-:Y:S01]  /*9850*/  MOV R0, 0x0 ;  /* 0x0000000000007802 */ /* 0x000fe20000000f00 */
[----:B------:R-:W-:Y:S01]  /*9860*/  ULDC.64 UR6, c[0x4][0xa8] ;  /* 0x01002a0000067ab9 */ /* 0x000fe20000000a00 */
[----:B------:R-:W-:Y:S01]  /*9870*/  ULDC.64 UR8, c[0x4][0xb0] ;  /* 0x01002c0000087ab9 */ /* 0x000fe20000000a00 */
[----:B------:R-:W-:Y:S01]  /*9880*/  ULDC.64 UR4, c[0x4][0x38] ;  /* 0x01000e0000047ab9 */ /* 0x000fe20000000a00 */
[----:B------:R1:W2:Y:S01]  /*9890*/  LDC.64 R14, c[0x4][R0] ;  /* 0x01000000000e7b82 */ /* 0x0002a20000000a00 */
[----:B------:R-:W-:Y:S01]  /*98a0*/  MOV R4, UR6 ;  /* 0x0000000600047c02 */ /* 0x000fe20008000f00 */
[----:B------:R-:W-:Y:S01]  /*98b0*/  IMAD.U32 R5, RZ, RZ, UR7 ;  /* 0x00000007ff057e24 */ /* 0x000fe2000f8e00ff */
[----:B------:R-:W-:Y:S01]  /*98c0*/  MOV R7, UR9 ;  /* 0x0000000900077c02 */ /* 0x000fe20008000f00 */
[----:B------:R-:W-:Y:S01]  /*98d0*/  IMAD.U32 R6, RZ, RZ, UR8 ;  /* 0x00000008ff067e24 */ /* 0x000fe2000f8e00ff */
[----:B------:R-:W-:Y:S01]  /*98e0*/  MOV R8, 0x70 ;  /* 0x0000007000087802 */ /* 0x000fe20000000f00 */
[----:B------:R-:W-:-:S02]  /*98f0*/  IMAD.U32 R10, RZ, RZ, UR4 ;  /* 0x00000004ff0a7e24 */ /* 0x000fc4000f8e00ff */
[----:B------:R-:W-:Y:S02]  /*9900*/  IMAD.U32 R11, RZ, RZ, UR5 ;  /* 0x00000005ff0b7e24 */ /* 0x000fe4000f8e00ff */
[----:B------:R-:W-:Y:S02]  /*9910*/  IMAD.MOV.U32 R12, RZ, RZ, 0x1 ;  /* 0x00000001ff0c7424 */ /* 0x000fe400078e00ff */
[----:B-1----:R-:W-:-:S07]  /*9920*/  IMAD.MOV.U32 R13, RZ, RZ, RZ ;  /* 0x000000ffff0d7224 */ /* 0x002fce00078e00ff */
[----:B------:R-:W-:-:S07]  /*9930*/  LEPC R20, `(.L_x_35) ;  /* 0x000000001014794e */ /* 0x000fce0000000000 */
[----:B--2---:R-:W-:Y:S05]  /*9940*/  CALL.ABS.NOINC R14 ;  /* 0x000000000e007343 */ /* 0x004fea0003c00000 */
.L_x_35:
        /* <DEDUP_REMOVED lines=16> */
.L_x_34:
[----:B------:R-:W2:Y:S01]  /*9a50*/  LDL.LU R20, [R1+0x8] ;  /* 0x0000080001147983 */ /* 0x000ea20000300800 */
[----:B------:R-:W-:Y:S01]  /*9a60*/  ULDC.64 UR4, c[0x0][0x9f8] ;  /* 0x00027e0000047ab9 */ /* 0x000fe20000000a00 */
[----:B------:R-:W1:Y:S01]  /*9a70*/  LDC R3, c[0x0][0x428] ;  /* 0x00010a00ff037b82 */ /* 0x000e620000000800 */
[----:B------:R-:W-:Y:S01]  /*9a80*/  ISETP.NE.U32.AND P0, PT, RZ, UR4, PT ;  /* 0x00000004ff007c0c */ /* 0x000fe2000bf05070 */
[----:B------:R-:W-:Y:S01]  /*9a90*/  ULDC UR4, c[0x0][0xda8] ;  /* 0x00036a0000047ab9 */ /* 0x000fe20000000800 */
[----:B------:R-:W-:Y:S02]  /*9aa0*/  MOV R0, R24 ;  /* 0x0000001800007202 */ /* 0x000fe40000000f00 */
[----:B------:R-:W-:-:S13]  /*9ab0*/  ISETP.NE.AND.EX P0, PT, RZ, UR5, PT, P0 ;  /* 0x00000005ff007c0c */ /* 0x000fda000bf05300 */
[----:B------:R-:W3:Y:S02]  /*9ac0*/  @P0 LDC.64 R4, c[0x0][0x9f8] ;  /* 0x00027e00ff040b82 */ /* 0x000ee40000000a00 */
[----:B---3--:R-:W-:-:S05]  /*9ad0*/  @P0 IMAD.WIDE R4, R24, 0x4, R4 ;  /* 0x0000000418040825 */ /* 0x008fca00078e0204 */
[----:B------:R3:W5:Y:S01]  /*9ae0*/  @P0 LDG.E R0, desc[UR38][R4.64] ;  /* 0x0000002604000981 */ /* 0x000762000c1e1900 */
[----:B-1----:R-:W-:Y:S01]  /*9af0*/  ISETP.NE.AND P0, PT, R3, 0x1, PT ;  /* 0x000000010300780c */ /* 0x002fe20003f05270 */
[----:B------:R-:W-:Y:S01]  /*9b00*/  IMAD.MOV.U32 R3, RZ, RZ, R23 ;  /* 0x000000ffff037224 */ /* 0x000fe200078e0017 */
[----:B------:R-:W-:-:S04]  /*9b10*/  ISETP.NE.AND P1, PT, R28, RZ, PT ;  /* 0x000000ff1c00720c */ /* 0x000fc80003f25270 */
[----:B------:R-:W-:-:S07]  /*9b20*/  PLOP3.LUT P2, PT, P1, PT, PT, 0x8, 0x0 ;  /* 0x000000000000781c */ /* 0x000fce0000f4e170 */
[----:B------:R-:W1:Y:S02]  /*9b30*/  @P0 LDC R6, c[0x0][0x42c] ;  /* 0x00010b00ff060b82 */ /* 0x000e640000000800 */
[----:B------:R-:W-:-:S05]  /*9b40*/  VOTEU.ALL UP1, P1 ;  /* 0x00000000003f7886 */ /* 0x000fca0000820000 */
[----:B------:R-:W-:Y:S01]  /*9b50*/  @!UP1 UIADD3 UR8, UP0, UR40, 0x270, URZ ;  /* 0x0000027028089890 */ /* 0x000fe2000ff1e03f */
[----:B------:R-:W4:Y:S03]  /*9b60*/  @P0 LDC R7, c[0x0][0x430] ;  /* 0x00010c00ff070b82 */ /* 0x000f260000000800 */
[----:B------:R-:W-:-:S03]  /*9b70*/  @!UP1 UIADD3.X UR9, URZ, UR41, URZ, UP0, !UPT ;  /* 0x000000293f099290 */ /* 0x000fc600087fe43f */
[----:B------:R-:W-:Y:S01]  /*9b80*/  VOTEU.ALL UP0, P1 ;  /* 0x00000000003f7886 */ /* 0x000fe20000800000 */
[----:B-1----:R-:W-:-:S05]  /*9b90*/  @P0 IMAD.HI.U32 R6, R23, R6, RZ ;  /* 0x0000000617060227 */ /* 0x002fca00078e00ff */
[----:B----4-:R-:W-:Y:S01]  /*9ba0*/  @P0 SHF.R.U32.HI R3, RZ, R7, R6 ;  /* 0x00000007ff030219 */ /* 0x010fe20000011606 */
[----:B--2---:R-:W-:-:S04]  /*9bb0*/  IMAD.MOV R10, RZ, RZ, -R20 ;  /* 0x000000ffff0a7224 */ /* 0x004fc800078e0a14 */
[----:B------:R-:W-:-:S04]  /*9bc0*/  IMAD R10, R10, UR4, R29 ;  /* 0x000000040a0a7c24 */ /* 0x000fc8000f8e021d */
[----:B---3--:R-:W-:-:S07]  /*9bd0*/  IMAD R10, R10, 0xc0, RZ ;  /* 0x000000c00a0a7824 */ /* 0x008fce00078e02ff */
.L_x_36:
[----:B------:R-:W-:Y:S02]  /*9be0*/  PLOP3.LUT P0, PT, P0, P2, PT, 0xa2, 0x0 ;  /* 0x000000000000781c */ /* 0x000fe40000705472 */
[----:B------:R-:W-:Y:S01]  /*9bf0*/  @P2 R2UR P0, UR7, R24 ;  /* 0x00000000180722ca */ /* 0x000fe20000000000 */
[----:B------:R-:W-:-:S07]  /*9c00*/  UMOV UR4, URZ ;  /* 0x0000003f00047c82 */ /* 0x000fce0008000000 */
[----:B------:R-:W-:Y:S02]  /*9c10*/  PLOP3.LUT P0, PT, P0, P2, PT, 0xa2, 0x0 ;  /* 0x000000000000781c */ /* 0x000fe40000705472 */
[----:B------:R-:W-:-:S08]  /*9c20*/  @P2 R2UR.OR P0, UR6, R23 ;  /* 0x00000000170622ca */ /* 0x000fd00000100000 */
[----:B------:R-:W-:Y:S02]  /*9c30*/  PLOP3.LUT P0, PT, P0, P2, PT, 0xa2, 0x0 ;  /* 0x000000000000781c */ /* 0x000fe40000705472 */
[----:B------:R-:W-:-:S08]  /*9c40*/  @P2 R2UR.OR P0, UR5, R10 ;  /* 0x000000000a0522ca */ /* 0x000fd00000100000 */
[----:B------:R-:W-:-:S05]  /*9c50*/  @P2 PLOP3.LUT P2, PT, P0, PT, PT, 0x80, 0x0 ;  /* 0x000000000000281c */ /* 0x000fca000074f070 */
[----:B------:R1:W-:Y:S08]  /*9c60*/  @!UP0 UTMAPF.L2.4D [UR4], [UR8] ;  /* 0x00000004080085b8 */ /* 0x0003f00008018000 */
[----:B-1----:R-:W-:Y:S05]  /*9c70*/  @P2 BRA.U.ANY `(.L_x_36) ;  /* 0xfffffffd00d82947 */ /* 0x002fea000393ffff */
[----:B------:R-:W1:Y:S01]  /*9c80*/  LDC.64 R4, c[0x0][0x3f8] ;  /* 0x0000fe00ff047b82 */ /* 0x000e620000000a00 */
[----:B------:R-:W-:Y:S01]  /*9c90*/  UMOV UR4, 0xffffffff ;  /* 0xffffffff00047882 */ /* 0x000fe20000000000 */
[----:B-1----:R-:W-:-:S04]  /*9ca0*/  ISETP.NE.U32.AND P0, PT, R4, RZ, PT ;  /* 0x000000ff0400720c */ /* 0x002fc80003f05070 */
[----:B------:R-:W-:-:S04]  /*9cb0*/  ISETP.NE.AND.EX P0, PT, R5, RZ, PT, P0 ;  /* 0x000000ff0500720c */ /* 0x000fc80003f05300 */
[----:B-----5:R-:W-:Y:S01]  /*9cc0*/  SEL R9, R0, RZ, !P0 ;  /* 0x000000ff00097207 */ /* 0x020fe20004000000 */
[----:B------:R-:W-:Y:S08]  /*9cd0*/  BRA.DIV UR4, `(.L_x_37) ;  /* 0x0000001e04707947 */ /* 0x000ff0000b800000 */
.L_x_90:
[----:B------:R-:W-:Y:S01]  /*9ce0*/  UMOV UR4, 0xffffffff ;  /* 0xffffffff00047882 */ /* 0x000fe20000000000 */
[----:B------:R-:W-:Y:S02]  /*9cf0*/  SHF.R.S32.HI R8, RZ, 0x1f, R0 ;  /* 0x0000001fff087819 */ /* 0x000fe40000011400 */
[----:B------:R-:W-:Y:S01]  /*9d00*/  IADD3 R13, R2, -0x1, RZ ;  /* 0xffffffff020d7810 */ /* 0x000fe20007ffe0ff */
[----:B------:R-:W-:Y:S06]  /*9d10*/  BRA.DIV UR4, `(.L_x_38) ;  /* 0x0000001e04887947 */ /* 0x000fec000b800000 */
[----:B------:R-:W-:-:S13]  /*9d20*/  ELECT P6, URZ, PT ;  /* 0x00000000003f782f */ /* 0x000fda00038c0000 */
.L_x_93:
[----:B------:R-:W-:Y:S05]  /*9d30*/  @!P6 BRA `(.L_x_39) ;  /* 0x0000000000c4e947 */ /* 0x000fea0003800000 */
[----:B------:R1:W-:Y:S01]  /*9d40*/  STL [R1], R13 ;  /* 0x0000000d01007387 */ /* 0x0003e20000100800 */
[----:B------:R-:W-:Y:S01]  /*9d50*/  IMAD.MOV.U32 R9, RZ, RZ, R0 ;  /* 0x000000ffff097224 */ /* 0x000fe200078e0000 */
[----:B------:R-:W-:Y:S06]  /*9d60*/  @!P0 BRA `(.L_x_40) ;  /* 0x0000000000488947 */ /* 0x000fec0003800000 */
[----:B------:R-:W2:Y:S01]  /*9d70*/  LDC R12, c[0x0][0x41c] ;  /* 0x00010700ff0c7b82 */ /* 0x000ea20000000800 */
[----:B------:R-:W-:Y:S01]  /*9d80*/  IMAD.MOV.U32 R20, RZ, RZ, R13 ;  /* 0x000000ffff147224 */ /* 0x000fe200078e000d */
[----:B------:R-:W-:Y:S01]  /*9d90*/  ULDC.64 UR4, c[0x0][0x408] ;  /* 0x0001020000047ab9 */ /* 0x000fe20000000a00 */
[----:B--2---:R-:W-:-:S13]  /*9da0*/  ISETP.NE.AND P1, PT, R12, 0x1, PT ;  /* 0x000000010c00780c */ /* 0x004fda0003f25270 */
[----:B------:R-:W2:Y:S02]  /*9db0*/  @P1 LDC.64 R6, c[0x0][0x420] ;  /* 0x00010800ff061b82 */ /* 0x000ea40000000a00 */
[----:B--2---:R-:W-:-:S05]  /*9dc0*/  @P1 IMAD.HI.U32 R6, R13, R6, RZ ;  /* 0x000000060d061227 */ /* 0x004fca00078e00ff */
[----:B------:R-:W-:Y:S01]  /*9dd0*/  @P1 SHF.R.U32.HI R20, RZ, R7, R6 ;  /* 0x00000007ff141219 */ /* 0x000fe20000011606 */
[----:B------:R-:W-:-:S03]  /*9de0*/  IMAD R7, R8, UR4, RZ ;  /* 0x0000000408077c24 */ /* 0x000fc6000f8e02ff */
[--C-:B------:R-:W-:Y:S01]  /*9df0*/  SHF.R.S32.HI R21, RZ, 0x1f, R20.reuse ;  /* 0x0000001fff157819 */ /* 0x100fe20000011414 */
[C---:B------:R-:W-:Y:S02]  /*9e00*/  IMAD R7, R0.reuse, UR5, R7 ;  /* 0x0000000500077c24 */ /* 0x040fe4000f8e0207 */
[----:B------:R-:W-:-:S05]  /*9e10*/  IMAD.WIDE.U32 R14, R0, UR4, R20 ;  /* 0x00000004000e7c25 */ /* 0x000fca000f8e0014 */
[----:B------:R-:W-:Y:S02]  /*9e20*/  IADD3 R7, R15, R7, RZ ;  /* 0x000000070f077210 */ /* 0x000fe40007ffe0ff */
[----:B------:R-:W-:Y:S01]  /*9e30*/  LEA R6, P1, R14, R4, 0x2 ;  /* 0x000000040e067211 */ /* 0x000fe200078210ff */
[----:B------:R-:W-:-:S03]  /*9e40*/  IMAD.MOV R11, RZ, RZ, -R20 ;  /* 0x000000ffff0b7224 */ /* 0x000fc600078e0a14 */
[----:B------:R-:W-:-:S05]  /*9e50*/  LEA.HI.X R7, R14, R5, R7, 0x2, P1 ;  /* 0x000000050e077211 */ /* 0x000fca00008f1407 */
[----:B------:R2:W5:Y:S02]  /*9e60*/  LDG.E R9, desc[UR38][R6.64] ;  /* 0x0000002606097981 */ /* 0x000564000c1e1900 */
[----:B--2---:R-:W-:-:S05]  /*9e70*/  IMAD R6, R12, R11, R13 ;  /* 0x0000000b0c067224 */ /* 0x004fca00078e020d */
[----:B------:R2:W-:Y:S02]  /*9e80*/  STL [R1], R6 ;  /* 0x0000000601007387 */ /* 0x0005e40000100800 */
.L_x_40:
[----:B------:R-:W-:Y:S01]  /*9e90*/  IMAD R7, R22, 0x8, R25 ;  /* 0x0000000816077824 */ /* 0x000fe200078e0219 */
[----:B--2---:R-:W-:Y:S02]  /*9ea0*/  SHF.L.U32 R6, R19, 0x1f, RZ ;  /* 0x0000001f13067819 */ /* 0x004fe400000006ff */
[----:B------:R-:W-:Y:S02]  /*9eb0*/  ISETP.NE.AND P2, PT, R18, RZ, PT ;  /* 0x000000ff1200720c */ /* 0x000fe40003f45270 */
[----:B------:R-:W2:Y:S02]  /*9ec0*/  SYNCS.PHASECHK.TRANS64.TRYWAIT P1, [R7+URZ+0x30840], R6 ;  /* 0x03084006070075a7 */ /* 0x000ea4000802017f */
[----:B--2---:R-:W-:Y:S09]  /*9ed0*/  @!P1 BRA `(.L_x_41) ;  /* 0x0000001c00389947 */ /* 0x004ff20003800000 */
.L_x_94:
[----:B------:R-:W-:Y:S05]  /*9ee0*/  @P2 BRA `(.L_x_42) ;  /* 0x0000000000142947 */ /* 0x000fea0003800000 */
[----:B------:R-:W-:Y:S02]  /*9ef0*/  ISETP.NE.AND P1, PT, R28, RZ, PT ;  /* 0x000000ff1c00720c */ /* 0x000fe40003f25270 */
[----:B--2---:R-:W-:-:S04]  /*9f00*/  MOV R6, 0x6000 ;  /* 0x0000600000067802 */ /* 0x004fc80000000f00 */
[----:B------:R3:W-:Y:S07]  /*9f10*/  SYNCS.ARRIVE.TRANS64 RZ, [R7+URZ+0x30830], R6 ;  /* 0x0308300607ff79a7 */ /* 0x0007ee000800003f */
[----:B------:R-:W-:Y:S05]  /*9f20*/  @!P1 BRA `(.L_x_42) ;  /* 0x0000000000049947 */ /* 0x000fea0003800000 */
[----:B------:R-:W-:Y:S01]  /*9f30*/  BPT.TRAP 0x1 ;  /* 0x000000040000795c */ /* 0x000fe20000300000 */
.L_x_42:
[----:B------:R-:W4:Y:S01]  /*9f40*/  LDL R11, [R1] ;  /* 0x00000000010b7983 */ /* 0x000f220000100800 */
[----:B--23--:R-:W-:Y:S01]  /*9f50*/  IMAD R6, R22, 0x6000, R25 ;  /* 0x0000600016067824 */ /* 0x00cfe200078e0219 */
[----:B------:R-:W-:Y:S01]  /*9f60*/  R2UR UR9, R7 ;  /* 0x00000000070972ca */ /* 0x000fe200000e0000 */
[----:B------:R-:W-:Y:S01]  /*9f70*/  UIADD3 UR4, UP0, UR40, 0x370, URZ ;  /* 0x0000037028047890 */ /* 0x000fe2000ff1e03f */
[----:B------:R-:W-:Y:S01]  /*9f80*/  R2UR UR12, R3 ;  /* 0x00000000030c72ca */ /* 0x000fe200000e0000 */
[----:B------:R-:W-:Y:S01]  /*9f90*/  UMOV UR6, 0x0 ;  /* 0x0000000000067882 */ /* 0x000fe20000000000 */
[----:B------:R-:W-:Y:S01]  /*9fa0*/  R2UR UR8, R6 ;  /* 0x00000000060872ca */ /* 0x000fe200000e0000 */
[----:B------:R-:W-:Y:S01]  /*9fb0*/  UIADD3.X UR5, URZ, UR41, URZ, UP0, !UPT ;  /* 0x000000293f057290 */ /* 0x000fe200087fe43f */
[----:B-----5:R-:W-:Y:S01]  /*9fc0*/  R2UR UR13, R9 ;  /* 0x00000000090d72ca */ /* 0x020fe200000e0000 */
[----:B------:R-:W-:Y:S01]  /*9fd0*/  UMOV UR7, 0x14f00000 ;  /* 0x14f0000000077882 */ /* 0x000fe20000000000 */
[----:B------:R-:W-:-:S05]  /*9fe0*/  UMOV UR10, URZ ;  /* 0x0000003f000a7c82 */ /* 0x000fca0008000000 */
[----:B------:R-:W-:-:S04]  /*9ff0*/  UIADD3 UR9, UR9, 0x30830, URZ ;  /* 0x0003083009097890 */ /* 0x000fc8000fffe03f */
[----:B------:R-:W-:Y:S01]  /*a000*/  UIADD3 UR8, UR8, 0x12400, URZ ;  /* 0x0001240008087890 */ /* 0x000fe2000fffe03f */
[----:B----4-:R-:W-:-:S13]  /*a010*/  R2UR UR11, R11 ;  /* 0x000000000b0b72ca */ /* 0x010fda00000e0000 */
[----:B------:R-:W-:-:S09]  /*a020*/  UIMAD UR11, UR11, 0xc0, URZ ;  /* 0x000000c00b0b78a4 */ /* 0x000fd2000f8e023f */
[----:B------:R2:W-:Y:S02]  /*a030*/  UTMALDG.4D [UR8], [UR4], desc[UR6] ;  /* 0x00000608040075b4 */ /* 0x0005e40008019000 */
[----:B--2---:R-:W-:Y:S01]  /*a040*/  NOP ;  /* 0x0000000000007918 */ /* 0x004fe20000000000 */
.L_x_39:
[----:B------:R-:W-:Y:S05]  /*a050*/  WARPSYNC.ALL ;  /* 0x0000000000007948 */ /* 0x000fea0003800000 */
[----:B------:R-:W-:Y:S01]  /*a060*/  BAR.SYNC.DEFER_BLOCKING 0x8, 0x1a0 ;  /* 0x0206800000007b1d */ /* 0x000fe20000010000 */
[----:B------:R-:W-:Y:S02]  /*a070*/  ELECT P1, URZ, PT ;  /* 0x00000000003f782f */ /* 0x000fe40003820000 */
[----:B------:R-:W-:Y:S01]  /*a080*/  R2UR UR9, R25 ;  /* 0x00000000190972ca */ /* 0x000fe200000e0000 */
[----:B------:R-:W-:-:S10]  /*a090*/  UIADD3 UR4, UP0, UR40, 0x270, URZ ;  /* 0x0000027028047890 */ /* 0x000fd4000ff1e03f */
[----:B------:R-:W-:Y:S02]  /*a0a0*/  @P1 R2UR UR13, R24 ;  /* 0x00000000180d12ca */ /* 0x000fe400000e0000 */
[----:B------:R-:W-:Y:S01]  /*a0b0*/  @P1 R2UR UR12, R23 ;  /* 0x00000000170c12ca */ /* 0x000fe200000e0000 */
[----:B------:R-:W-:Y:S01]  /*a0c0*/  UIADD3.X UR5, URZ, UR41, URZ, UP0, !UPT ;  /* 0x000000293f057290 */ /* 0x000fe200087fe43f */
[----:B------:R-:W-:Y:S01]  /*a0d0*/  @P1 R2UR UR11, R10 ;  /* 0x000000000a0b12ca */ /* 0x000fe200000e0000 */
[----:B------:R-:W-:Y:S01]  /*a0e0*/  UMOV UR6, 0x0 ;  /* 0x0000000000067882 */ /* 0x000fe20000000000 */
[----:B------:R-:W-:Y:S01]  /*a0f0*/  UMOV UR7, 0x12f00000 ;  /* 0x12f0000000077882 */ /* 0x000fe20000000000 */
[----:B------:R-:W-:Y:S01]  /*a100*/  UMOV UR10, URZ ;  /* 0x0000003f000a7c82 */ /* 0x000fe20008000000 */
[----:B------:R-:W-:Y:S01]  /*a110*/  BSSY B0, `(.L_x_43) ;  /* 0x000000b000007945 */ /* 0x000fe20003800000 */
[----:B------:R-:W-:Y:S01]  /*a120*/  ISETP.GE.AND P2, PT, R26, 0xc1, PT ;  /* 0x000000c11a00780c */ /* 0x000fe20003f46270 */
[----:B------:R-:W-:Y:S01]  /*a130*/  @P1 IMAD.MOV.U32 R6, RZ, RZ, 0x6000 ;  /* 0x00006000ff061424 */ /* 0x000fe200078e00ff */
[----:B------:R-:W-:-:S02]  /*a140*/  UIADD3 UR8, UR9, 0xc400, URZ ;  /* 0x0000c40009087890 */ /* 0x000fc4000fffe03f */
[----:B------:R-:W-:Y:S01]  /*a150*/  UIADD3 UR9, UR9, 0x30800, URZ ;  /* 0x0003080009097890 */ /* 0x000fe2000fffe03f */
[----:B------:R2:W-:Y:S08]  /*a160*/  @P1 SYNCS.ARRIVE.TRANS64 RZ, [R25+URZ+0x30800], R6 ;  /* 0x0308000619ff19a7 */ /* 0x0005f0000800003f */
[----:B------:R3:W-:Y:S01]  /*a170*/  UTMALDG.4D [UR8], [UR4], desc[UR6] ;  /* 0x00000608040075b4 */ /* 0x0007e20008019000 */
[----:B--2---:R-:W-:-:S04]  /*a180*/  LOP3.LUT R6, R27, 0x1, RZ, 0xc, !PT ;  /* 0x000000011b067812 */ /* 0x004fc800078e0cff */
[----:B------:R-:W-:-:S04]  /*a190*/  SHF.L.U32 R6, R6, 0x1f, RZ ;  /* 0x0000001f06067819 */ /* 0x000fc800000006ff */
[----:B------:R-:W2:Y:S02]  /*a1a0*/  SYNCS.PHASECHK.TRANS64.TRYWAIT P1, [R25+URZ+0x30820], R6 ;  /* 0x03082006190075a7 */ /* 0x000ea4000802017f */
[----:B--23--:R-:W-:Y:S05]  /*a1b0*/  @!P1 BRA `(.L_x_44) ;  /* 0x0000001800949947 */ /* 0x00cfea0003800000 */
.L_x_95:
[----:B------:R-:W-:Y:S05]  /*a1c0*/  BSYNC B0 ;  /* 0x0000000000007941 */ /* 0x000fea0003800000 */
.L_x_43:
[----:B------:R-:W-:Y:S05]  /*a1d0*/  @!P2 BRA `(.L_x_45) ;  /* 0x000000100050a947 */ /* 0x000fea0003800000 */
[----:B------:R-:W-:Y:S01]  /*a1e0*/  IMAD.MOV R15, RZ, RZ, -R2 ;  /* 0x000000ffff0f7224 */ /* 0x000fe200078e0a02 */
[----:B--2---:R-:W-:Y:S01]  /*a1f0*/  MOV R6, 0x1 ;  /* 0x0000000100067802 */ /* 0x004fe20000000f00 */
[----:B------:R-:W-:-:S03]  /*a200*/  VIADD R11, R2, 0xfffffffe ;  /* 0xfffffffe020b7836 */ /* 0x000fc60000000000 */
[----:B------:R-:W-:-:S05]  /*a210*/  VIADDMNMX R15, R15, R6, 0xffffffff, !PT ;  /* 0xffffffff0f0f7446 */ /* 0x000fca0007800106 */
[----:B------:R-:W-:-:S05]  /*a220*/  IMAD.IADD R6, R2, 0x1, R15 ;  /* 0x0000000102067824 */ /* 0x000fca00078e020f */
[----:B------:R-:W-:-:S04]  /*a230*/  LOP3.LUT R6, R6, 0x1, RZ, 0xc0, !PT ;  /* 0x0000000106067812 */ /* 0x000fc800078ec0ff */
[----:B------:R-:W-:-:S13]  /*a240*/  ISETP.NE.U32.AND P1, PT, R6, 0x1, PT ;  /* 0x000000010600780c */ /* 0x000fda0003f25070 */
[----:B------:R-:W-:Y:S05]  /*a250*/  @P1 BRA `(.L_x_46) ;  /* 0x0000000400601947 */ /* 0x000fea0003800000 */
[----:B------:R-:W-:Y:S01]  /*a260*/  IADD3 R10, R22, 0x1, RZ ;  /* 0x00000001160a7810 */ /* 0x000fe20007ffe0ff */
[----:B------:R-:W-:Y:S03]  /*a270*/  BSSY B0, `(.L_x_47) ;  /* 0x0000053000007945 */ /* 0x000fe60003800000 */
[----:B------:R-:W-:-:S04]  /*a280*/  ISETP.NE.AND P1, PT, R10, 0x2, PT ;  /* 0x000000020a00780c */ /* 0x000fc80003f25270 */
[----:B------:R-:W-:Y:S02]  /*a290*/  SEL R12, RZ, 0x1, P1 ;  /* 0x00000001ff0c7807 */ /* 0x000fe40000800000 */
[----:B------:R-:W-:Y:S02]  /*a2a0*/  SEL R10, R10, RZ, P1 ;  /* 0x000000ff0a0a7207 */ /* 0x000fe40000800000 */
[----:B------:R-:W-:Y:S01]  /*a2b0*/  LOP3.LUT R12, R19, R12, RZ, 0x3c, !PT ;  /* 0x0000000c130c7212 */ /* 0x000fe200078e3cff */
[----:B------:R-:W-:Y:S06]  /*a2c0*/  @!P6 BRA `(.L_x_48) ;  /* 0x000000040034e947 */ /* 0x000fec0003800000 */
[----:B------:R-:W-:Y:S01]  /*a2d0*/  IMAD.MOV.U32 R6, RZ, RZ, R9 ;  /* 0x000000ffff067224 */ /* 0x000fe200078e0009 */
[----:B------:R-:W-:Y:S06]  /*a2e0*/  @!P0 BRA `(.L_x_49) ;  /* 0x0000000000448947 */ /* 0x000fec0003800000 */
[----:B------:R-:W2:Y:S01]  /*a2f0*/  LDC R20, c[0x0][0x41c] ;  /* 0x00010700ff147b82 */ /* 0x000ea20000000800 */
[----:B------:R-:W-:Y:S02]  /*a300*/  ULDC.64 UR4, c[0x0][0x408] ;  /* 0x0001020000047ab9 */ /* 0x000fe40000000a00 */
[----:B------:R-:W-:-:S04]  /*a310*/  IMAD R21, R8, UR4, RZ ;  /* 0x0000000408157c24 */ /* 0x000fc8000f8e02ff */
[----:B------:R-:W-:Y:S01]  /*a320*/  IMAD R21, R0, UR5, R21 ;  /* 0x0000000500157c24 */ /* 0x000fe2000f8e0215 */
[----:B--2---:R-:W-:-:S13]  /*a330*/  ISETP.NE.AND P1, PT, R20, 0x1, PT ;  /* 0x000000011400780c */ /* 0x004fda0003f25270 */
[----:B------:R-:W2:Y:S02]  /*a340*/  @P1 LDC.64 R6, c[0x0][0x420] ;  /* 0x00010800ff061b82 */ /* 0x000ea40000000a00 */
[----:B--2---:R-:W-:-:S04]  /*a350*/  @P1 IMAD.HI.U32 R14, R11, R6, RZ ;  /* 0x000000060b0e1227 */ /* 0x004fc800078e00ff */
[----:B------:R-:W-:Y:S01]  /*a360*/  IMAD.MOV.U32 R6, RZ, RZ, R11 ;  /* 0x000000ffff067224 */ /* 0x000fe200078e000b */
[----:B------:R-:W-:-:S04]  /*a370*/  @P1 SHF.R.U32.HI R6, RZ, R7, R14 ;  /* 0x00000007ff061219 */ /* 0x000fc8000001160e */
[--C-:B------:R-:W-:Y:S02]  /*a380*/  SHF.R.S32.HI R7, RZ, 0x1f, R6.reuse ;  /* 0x0000001fff077819 */ /* 0x100fe40000011406 */
[----:B------:R-:W-:Y:S01]  /*a390*/  IADD3 R14, -R6, RZ, RZ ;  /* 0x000000ff060e7210 */ /* 0x000fe20007ffe1ff */
[----:B------:R-:W-:-:S04]  /*a3a0*/  IMAD.WIDE.U32 R6, R0, UR4, R6 ;  /* 0x0000000400067c25 */ /* 0x000fc8000f8e0006 */
[----:B------:R-:W-:Y:S01]  /*a3b0*/  IMAD.IADD R7, R21, 0x1, R7 ;  /* 0x0000000115077824 */ /* 0x000fe200078e0207 */
[----:B------:R-:W-:Y:S01]  /*a3c0*/  LEA R4, P1, R6, R4, 0x2 ;  /* 0x0000000406047211 */ /* 0x000fe200078210ff */
[----:B------:R-:W-:-:S03]  /*a3d0*/  IMAD R11, R20, R14, R11 ;  /* 0x0000000e140b7224 */ /* 0x000fc600078e020b */
[----:B------:R-:W-:-:S05]  /*a3e0*/  LEA.HI.X R5, R6, R5, R7, 0x2, P1 ;  /* 0x0000000506057211 */ /* 0x000fca00008f1407 */
[----:B------:R2:W5:Y:S04]  /*a3f0*/  LDG.E R6, desc[UR38][R4.64] ;  /* 0x0000002604067981 */ /* 0x000568000c1e1900 */
.L_x_49:
[----:B--2---:R-:W-:Y:S01]  /*a400*/  IMAD R5, R10, 0x8, R25 ;  /* 0x000000080a057824 */ /* 0x004fe200078e0219 */
[----:B------:R-:W-:Y:S02]  /*a410*/  SHF.L.U32 R4, R12, 0x1f, RZ ;  /* 0x0000001f0c047819 */ /* 0x000fe400000006ff */
[----:B------:R-:W-:Y:S02]  /*a420*/  ISETP.NE.AND P1, PT, R18, RZ, PT ;  /* 0x000000ff1200720c */ /* 0x000fe40003f25270 */
[----:B------:R-:W2:Y:S02]  /*a430*/  SYNCS.PHASECHK.TRANS64.TRYWAIT P2, [R5+URZ+0x30840], R4 ;  /* 0x03084004050075a7 */ /* 0x000ea4000804017f */
[----:B--2---:R-:W-:Y:S09]  /*a440*/  @!P2 BRA `(.L_x_50) ;  /* 0x000000180004a947 */ /* 0x004ff20003800000 */
.L_x_96:
[----:B------:R-:W-:Y:S05]  /*a450*/  @P1 BRA `(.L_x_51) ;  /* 0x0000000000141947 */ /* 0x000fea0003800000 */
[----:B------:R-:W-:Y:S02]  /*a460*/  ISETP.NE.AND P2, PT, R28, RZ, PT ;  /* 0x000000ff1c00720c */ /* 0x000fe40003f45270 */
[----:B--2---:R-:W-:-:S04]  /*a470*/  MOV R4, 0x6000 ;  /* 0x0000600000047802 */ /* 0x004fc80000000f00 */
[----:B------:R3:W-:Y:S07]  /*a480*/  SYNCS.ARRIVE.TRANS64 RZ, [R5+URZ+0x30830], R4 ;  /* 0x0308300405ff79a7 */ /* 0x0007ee000800003f */
[----:B------:R-:W-:Y:S05]  /*a490*/  @!P2 BRA `(.L_x_51) ;  /* 0x000000000004a947 */ /* 0x000fea0003800000 */
[----:B------:R-:W-:Y:S01]  /*a4a0*/  BPT.TRAP 0x1 ;  /* 0x000000040000795c */ /* 0x000fe20000300000 */
.L_x_51:
[----:B--23--:R-:W-:Y:S01]  /*a4b0*/  IMAD R4, R10, 0x6000, R25 ;  /* 0x000060000a047824 */ /* 0x00cfe200078e0219 */
[----:B------:R-:W-:Y:S01]  /*a4c0*/  R2UR UR9, R5 ;  /* 0x00000000050972ca */ /* 0x000fe200000e0000 */
[----:B------:R-:W-:Y:S01]  /*a4d0*/  UIADD3 UR4, UP0, UR40, 0x370, URZ ;  /* 0x0000037028047890 */ /* 0x000fe2000ff1e03f */
[----:B------:R-:W-:Y:S01]  /*a4e0*/  R2UR UR11, R11 ;  /* 0x000000000b0b72ca */ /* 0x000fe200000e0000 */
[----:B------:R-:W-:Y:S01]  /*a4f0*/  VIADD R5, R25, 0x30800 ;  /* 0x0003080019057836 */ /* 0x000fe20000000000 */
[----:B------:R-:W-:Y:S01]  /*a500*/  R2UR UR8, R4 ;  /* 0x00000000040872ca */ /* 0x000fe200000e0000 */
[----:B------:R-:W-:Y:S01]  /*a510*/  UIADD3.X UR5, URZ, UR41, URZ, UP0, !UPT ;  /* 0x000000293f057290 */ /* 0x000fe200087fe43f */
[----:B------:R-:W-:Y:S01]  /*a520*/  R2UR UR12, R3 ;  /* 0x00000000030c72ca */ /* 0x000fe200000e0000 */
[----:B------:R-:W-:Y:S01]  /*a530*/  IMAD R4, R22, 0x8, R5 ;  /* 0x0000000816047824 */ /* 0x000fe200078e0205 */
[----:B-----5:R-:W-:Y:S01]  /*a540*/  R2UR UR13, R6 ;  /* 0x00000000060d72ca */ /* 0x020fe200000e0000 */
[----:B------:R-:W-:Y:S01]  /*a550*/  UMOV UR6, 0x0 ;  /* 0x0000000000067882 */ /* 0x000fe20000000000 */
[----:B------:R-:W-:Y:S01]  /*a560*/  SHF.L.U32 R7, R19, 0x1f, RZ ;  /* 0x0000001f13077819 */ /* 0x000fe200000006ff */
[----:B------:R-:W-:Y:S01]  /*a570*/  UMOV UR7, 0x14f00000 ;  /* 0x14f0000000077882 */ /* 0x000fe20000000000 */
[----:B------:R-:W-:Y:S01]  /*a580*/  UMOV UR10, URZ ;  /* 0x0000003f000a7c82 */ /* 0x000fe20008000000 */
[----:B------:R-:W-:-:S02]  /*a590*/  UIADD3 UR9, UR9, 0x30830, URZ ;  /* 0x0003083009097890 */ /* 0x000fc4000fffe03f */
[----:B------:R-:W-:Y:S02]  /*a5a0*/  UIMAD UR11, UR11, 0xc0, URZ ;  /* 0x000000c00b0b78a4 */ /* 0x000fe4000f8e023f */
[----:B------:R-:W-:-:S09]  /*a5b0*/  UIADD3 UR8, UR8, 0x12400, URZ ;  /* 0x0001240008087890 */ /* 0x000fd2000fffe03f */
[----:B------:R2:W-:Y:S01]  /*a5c0*/  UTMALDG.4D [UR8], [UR4], desc[UR6] ;  /* 0x00000608040075b4 */ /* 0x0005e20008019000 */
[----:B------:R-:W3:Y:S02]  /*a5d0*/  SYNCS.PHASECHK.TRANS64.TRYWAIT P2, [R4+URZ+0x60], R7 ;  /* 0x00006007040075a7 */ /* 0x000ee4000804017f */
[----:B--23--:R-:W-:Y:S05]  /*a5e0*/  @!P2 BRA `(.L_x_52) ;  /* 0x0000001400b0a947 */ /* 0x00cfea0003800000 */
.L_x_97:
[----:B------:R-:W-:Y:S05]  /*a5f0*/  @P1 BRA `(.L_x_53) ;  /* 0x0000000000181947 */ /* 0x000fea0003800000 */
[----:B------:R-:W-:Y:S01]  /*a600*/  ISETP.NE.AND P1, PT, R28, RZ, PT ;  /* 0x000000ff1c00720c */ /* 0x000fe20003f25270 */
[----:B------:R-:W-:Y:S01]  /*a610*/  IMAD.MOV.U32 R5, RZ, RZ, 0x6000 ;  /* 0x00006000ff057424 */ /* 0x000fe200078e00ff */
[----:B--2---:R-:W-:-:S04]  /*a620*/  LEA R4, R22, R25, 0x3 ;  /* 0x0000001916047211 */ /* 0x004fc800078e18ff */
[----:B------:R3:W-:Y:S07]  /*a630*/  SYNCS.ARRIVE.TRANS64 RZ, [R4+URZ+0x30850], R5 ;  /* 0x0308500504ff79a7 */ /* 0x0007ee000800003f */
[----:B------:R-:W-:Y:S05]  /*a640*/  @!P1 BRA `(.L_x_53) ;  /* 0x0000000000049947 */ /* 0x000fea0003800000 */
[----:B------:R-:W-:Y:S01]  /*a650*/  BPT.TRAP 0x1 ;  /* 0x000000040000795c */ /* 0x000fe20000300000 */
.L_x_53:
[----:B--23--:R-:W2:Y:S01]  /*a660*/  LDL.LU R4, [R1] ;  /* 0x0000000001047983 */ /* 0x00cea20000300800 */
[----:B------:R-:W-:Y:S01]  /*a670*/  IMAD R5, R22, 0x6000, R25 ;  /* 0x0000600016057824 */ /* 0x000fe200078e0219 */
[----:B------:R-:W-:Y:S01]  /*a680*/  R2UR UR13, R9 ;  /* 0x00000000090d72ca */ /* 0x000fe200000e0000 */
[----:B------:R-:W-:Y:S01]  /*a690*/  UIADD3 UR4, UP0, UR40, 0x470, URZ ;  /* 0x0000047028047890 */ /* 0x000fe2000ff1e03f */
[----:B------:R-:W-:Y:S01]  /*a6a0*/  R2UR UR12, R3 ;  /* 0x00000000030c72ca */ /* 0x000fe200000e0000 */
[----:B------:R-:W-:Y:S01]  /*a6b0*/  UMOV UR6, 0x0 ;  /* 0x0000000000067882 */ /* 0x000fe20000000000 */
[----:B------:R-:W-:Y:S01]  /*a6c0*/  R2UR UR8, R5 ;  /* 0x00000000050872ca */ /* 0x000fe200000e0000 */
[----:B------:R-:W-:Y:S01]  /*a6d0*/  UIADD3.X UR5, URZ, UR41, URZ, UP0, !UPT ;  /* 0x000000293f057290 */ /* 0x000fe200087fe43f */
[----:B------:R3:W-:Y:S01]  /*a6e0*/  STL [R1], R11 ;  /* 0x0000000b01007387 */ /* 0x0007e20000100800 */
[----:B------:R-:W-:Y:S01]  /*a6f0*/  UMOV UR7, 0x14f00000 ;  /* 0x14f0000000077882 */ /* 0x000fe20000000000 */
[----:B------:R-:W-:Y:S01]  /*a700*/  UMOV UR10, URZ ;  /* 0x0000003f000a7c82 */ /* 0x000fe20008000000 */
[----:B------:R-:W-:-:S08]  /*a710*/  IMAD.MOV.U32 R9, RZ, RZ, R6 ;  /* 0x000000ffff097224 */ /* 0x000fd000078e0006 */
[----:B------:R-:W-:Y:S01]  /*a720*/  UIADD3 UR8, UR8, 0x400, URZ ;  /* 0x0000040008087890 */ /* 0x000fe2000fffe03f */
[----:B--2---:R-:W-:Y:S02]  /*a730*/  R2UR UR11, R4 ;  /* 0x00000000040b72ca */ /* 0x004fe400000e0000 */
[----:B------:R-:W-:-:S04]  /*a740*/  LEA R4, R22, R25, 0x3 ;  /* 0x0000001916047211 */ /* 0x000fc800078e18ff */
[----:B------:R-:W-:-:S07]  /*a750*/  R2UR UR9, R4 ;  /* 0x00000000040972ca */ /* 0x000fce00000e0000 */
[----:B------:R-:W-:-:S06]  /*a760*/  UIMAD UR11, UR11, 0xc0, URZ ;  /* 0x000000c00b0b78a4 */ /* 0x000fcc000f8e023f */
[----:B------:R-:W-:-:S09]  /*a770*/  UIADD3 UR9, UR9, 0x30850, URZ ;  /* 0x0003085009097890 */ /* 0x000fd2000fffe03f */
[----:B------:R3:W-:Y:S02]  /*a780*/  UTMALDG.4D [UR8], [UR4], desc[UR6] ;  /* 0x00000608040075b4 */ /* 0x0007e40008019000 */
[----:B---3--:R-:W-:Y:S01]  /*a790*/  NOP ;  /* 0x0000000000007918 */ /* 0x008fe20000000000 */
.L_x_48:
[----:B------:R-:W-:Y:S05]  /*a7a0*/  BSYNC B0 ;  /* 0x0000000000007941 */ /* 0x000fea0003800000 */
.L_x_47:
[----:B------:R-:W-:Y:S01]  /*a7b0*/  IADD3 R11, R2, -0x3, RZ ;  /* 0xfffffffd020b7810 */ /* 0x000fe20007ffe0ff */
[----:B------:R-:W-:Y:S01]  /*a7c0*/  IMAD.MOV.U32 R22, RZ, RZ, R10 ;  /* 0x000000ffff167224 */ /* 0x000fe200078e000a */
[----:B------:R-:W-:-:S07]  /*a7d0*/  MOV R19, R12 ;  /* 0x0000000c00137202 */ /* 0x000fce0000000f00 */
.L_x_46:
[----:B------:R-:W-:Y:S01]  /*a7e0*/  IMAD.MOV R2, RZ, RZ, -R15 ;  /* 0x000000ffff027224 */ /* 0x000fe200078e0a0f */
[----:B------:R-:W-:Y:S04]  /*a7f0*/  BSSY B0, `(.L_x_45) ;  /* 0x00000b2000007945 */ /* 0x000fe80003800000 */
[----:B------:R-:W-:-:S13]  /*a800*/  ISETP.NE.AND P1, PT, R13, R2, PT ;  /* 0x000000020d00720c */ /* 0x000fda0003f25270 */
[----:B------:R-:W-:Y:S05]  /*a810*/  @!P1 BRA `(.L_x_54) ;  /* 0x0000000800bc9947 */ /* 0x000fea0003800000 */
[----:B------:R-:W-:-:S07]  /*a820*/  MOV R4, R9 ;  /* 0x0000000900047202 */ /* 0x000fce0000000f00 */
.L_x_69:
[----:B------:R-:W-:Y:S01]  /*a830*/  VIADD R2, R22, 0x1 ;  /* 0x0000000116027836 */ /* 0x000fe20000000000 */
[----:B------:R-:W-:Y:S04]  /*a840*/  BSSY B1, `(.L_x_55) ;  /* 0x0000053000017945 */ /* 0x000fe80003800000 */
[----:B------:R-:W-:-:S04]  /*a850*/  ISETP.NE.AND P1, PT, R2, 0x2, PT ;  /* 0x000000020200780c */ /* 0x000fc80003f25270 */
[----:B-1----:R-:W-:Y:S02]  /*a860*/  SEL R10, RZ, 0x1, P1 ;  /* 0x00000001ff0a7807 */ /* 0x002fe40000800000 */
[----:B------:R-:W-:Y:S02]  /*a870*/  SEL R2, R2, RZ, P1 ;  /* 0x000000ff02027207 */ /* 0x000fe40000800000 */
[----:B------:R-:W-:Y:S01]  /*a880*/  LOP3.LUT R10, R19, R10, RZ, 0x3c, !PT ;  /* 0x0000000a130a7212 */ /* 0x000fe200078e3cff */
[----:B------:R-:W-:Y:S06]  /*a890*/  @!P6 BRA `(.L_x_56) ;  /* 0x000000040034e947 */ /* 0x000fec0003800000 */
[----:B------:R-:W-:Y:S01]  /*a8a0*/  MOV R12, R11 ;  /* 0x0000000b000c7202 */ /* 0x000fe20000000f00 */
[----:B------:R-:W-:Y:S06]  /*a8b0*/  @!P0 BRA `(.L_x_57) ;  /* 0x00000000004c8947 */ /* 0x000fec0003800000 */
[----:B------:R-:W2:Y:S01]  /*a8c0*/  LDC R12, c[0x0][0x41c] ;  /* 0x00010700ff0c7b82 */ /* 0x000ea20000000800 */
[----:B-1----:R-:W-:Y:S01]  /*a8d0*/  IMAD.MOV.U32 R13, RZ, RZ, R11 ;  /* 0x000000ffff0d7224 */ /* 0x002fe200078e000b */
[----:B------:R-:W-:Y:S02]  /*a8e0*/  ULDC.64 UR4, c[0x0][0x408] ;  /* 0x0001020000047ab9 */ /* 0x000fe40000000a00 */
[----:B------:R-:W-:-:S04]  /*a8f0*/  IMAD R15, R8, UR4, RZ ;  /* 0x00000004080f7c24 */ /* 0x000fc8000f8e02ff */
[----:B------:R-:W-:Y:S01]  /*a900*/  IMAD R15, R0, UR5, R15 ;  /* 0x00000005000f7c24 */ /* 0x000fe2000f8e020f */
[----:B--2---:R-:W-:-:S13]  /*a910*/  ISETP.NE.AND P1, PT, R12, 0x1, PT ;  /* 0x000000010c00780c */ /* 0x004fda0003f25270 */
[----:B------:R-:W1:Y:S02]  /*a920*/  @P1 LDC.64 R4, c[0x0][0x420] ;  /* 0x00010800ff041b82 */ /* 0x000e640000000a00 */
[----:B-1----:R-:W-:-:S05]  /*a930*/  @P1 IMAD.HI.U32 R4, R11, R4, RZ ;  /* 0x000000040b041227 */ /* 0x002fca00078e00ff */
[----:B------:R-:W-:Y:S02]  /*a940*/  @P1 SHF.R.U32.HI R13, RZ, R5, R4 ;  /* 0x00000005ff0d1219 */ /* 0x000fe40000011604 */
[----:B------:R-:W1:Y:S02]  /*a950*/  LDC.64 R4, c[0x0][0x3f8] ;  /* 0x0000fe00ff047b82 */ /* 0x000e640000000a00 */
[----:B------:R-:W-:Y:S02]  /*a960*/  SHF.R.S32.HI R7, RZ, 0x1f, R13 ;  /* 0x0000001fff077819 */ /* 0x000fe4000001140d */
[----:B------:R-:W-:-:S05]  /*a970*/  MOV R6, R13 ;  /* 0x0000000d00067202 */ /* 0x000fca0000000f00 */
[----:B------:R-:W-:-:S04]  /*a980*/  IMAD.WIDE.U32 R6, R0, UR4, R6 ;  /* 0x0000000400067c25 */ /* 0x000fc8000f8e0006 */
[----:B------:R-:W-:Y:S01]  /*a990*/  IMAD.IADD R7, R15, 0x1, R7 ;  /* 0x000000010f077824 */ /* 0x000fe200078e0207 */
[----:B-1----:R-:W-:-:S04]  /*a9a0*/  LEA R4, P1, R6, R4, 0x2 ;  /* 0x0000000406047211 */ /* 0x002fc800078210ff */
[----:B------:R-:W-:-:S05]  /*a9b0*/  LEA.HI.X R5, R6, R5, R7, 0x2, P1 ;  /* 0x0000000506057211 */ /* 0x000fca00008f1407 */
[----:B------:R2:W5:Y:S01]  /*a9c0*/  LDG.E R4, desc[UR38][R4.64] ;  /* 0x0000002604047981 */ /* 0x000562000c1e1900 */
[----:B------:R-:W-:-:S05]  /*a9d0*/  IADD3 R6, -R13, RZ, RZ ;  /* 0x000000ff0d067210 */ /* 0x000fca0007ffe1ff */
[----:B------:R-:W-:-:S07]  /*a9e0*/  IMAD R12, R12, R6, R11 ;  /* 0x000000060c0c7224 */ /* 0x000fce00078e020b */
.L_x_57:
[----:B------:R-:W-:Y:S01]  /*a9f0*/  IMAD R6, R2, 0x8, R25 ;  /* 0x0000000802067824 */ /* 0x000fe200078e0219 */
[----:B--2---:R-:W-:Y:S02]  /*aa00*/  SHF.L.U32 R5, R10, 0x1f, RZ ;  /* 0x0000001f0a057819 */ /* 0x004fe400000006ff */
[----:B------:R-:W-:Y:S02]  /*aa10*/  ISETP.NE.AND P1, PT, R18, RZ, PT ;  /* 0x000000ff1200720c */ /* 0x000fe40003f25270 */
[----:B------:R-:W2:Y:S02]  /*aa20*/  SYNCS.PHASECHK.TRANS64.TRYWAIT P2, [R6+URZ+0x30840], R5 ;  /* 0x03084005060075a7 */ /* 0x000ea4000804017f */
[----:B--2---:R-:W-:Y:S09]  /*aa30*/  @!P2 BRA `(.L_x_58) ;  /* 0x0000001000b0a947 */ /* 0x004ff20003800000 */
.L_x_98:
[----:B------:R-:W-:Y:S05]  /*aa40*/  @P1 BRA `(.L_x_59) ;  /* 0x0000000000141947 */ /* 0x000fea0003800000 */
[----:B------:R-:W-:Y:S02]  /*aa50*/  ISETP.NE.AND P2, PT, R28, RZ, PT ;  /* 0x000000ff1c00720c */ /* 0x000fe40003f45270 */
[----:B--2---:R-:W-:-:S04]  /*aa60*/  MOV R5, 0x6000 ;  /* 0x0000600000057802 */ /* 0x004fc80000000f00 */
[----:B------:R3:W-:Y:S07]  /*aa70*/  SYNCS.ARRIVE.TRANS64 RZ, [R6+URZ+0x30830], R5 ;  /* 0x0308300506ff79a7 */ /* 0x0007ee000800003f */
[----:B------:R-:W-:Y:S05]  /*aa80*/  @!P2 BRA `(.L_x_59) ;  /* 0x000000000004a947 */ /* 0x000fea0003800000 */
[----:B------:R-:W-:Y:S01]  /*aa90*/  BPT.TRAP 0x1 ;  /* 0x000000040000795c */ /* 0x000fe20000300000 */
.L_x_59:
[----:B--23--:R-:W-:Y:S01]  /*aaa0*/  IMAD R5, R2, 0x6000, R25 ;  /* 0x0000600002057824 */ /* 0x00cfe200078e0219 */
[----:B------:R-:W-:Y:S01]  /*aab0*/  R2UR UR9, R6 ;  /* 0x00000000060972ca */ /* 0x000fe200000e0000 */
[----:B------:R-:W-:Y:S01]  /*aac0*/  UIADD3 UR4, UP0, UR40, 0x370, URZ ;  /* 0x0000037028047890 */ /* 0x000fe2000ff1e03f */
[----:B------:R-:W-:Y:S01]  /*aad0*/  R2UR UR11, R12 ;  /* 0x000000000c0b72ca */ /* 0x000fe200000e0000 */
[----:B------:R-:W-:Y:S01]  /*aae0*/  UMOV UR6, 0x0 ;  /* 0x0000000000067882 */ /* 0x000fe20000000000 */
[----:B------:R-:W-:Y:S01]  /*aaf0*/  R2UR UR8, R5 ;  /* 0x00000000050872ca */ /* 0x000fe200000e0000 */
[----:B------:R-:W-:Y:S01]  /*ab00*/  UIADD3.X UR5, URZ, UR41, URZ, UP0, !UPT ;  /* 0x000000293f057290 */ /* 0x000fe200087fe43f */
[----:B------:R-:W-:Y:S01]  /*ab10*/  R2UR UR12, R3 ;  /* 0x00000000030c72ca */ /* 0x000fe200000e0000 */
[----:B------:R-:W-:Y:S01]  /*ab20*/  VIADD R5, R25, 0x30800 ;  /* 0x0003080019057836 */ /* 0x000fe20000000000 */
[----:B-----5:R-:W-:Y:S01]  /*ab30*/  R2UR UR13, R4 ;  /* 0x00000000040d72ca */ /* 0x020fe200000e0000 */
[----:B------:R-:W-:Y:S01]  /*ab40*/  UMOV UR7, 0x14f00000 ;  /* 0x14f0000000077882 */ /* 0x000fe20000000000 */
[----:B------:R-:W-:Y:S01]  /*ab50*/  SHF.L.U32 R19, R19, 0x1f, RZ ;  /* 0x0000001f13137819 */ /* 0x000fe200000006ff */
[----:B------:R-:W-:Y:S01]  /*ab60*/  UMOV UR10, URZ ;  /* 0x0000003f000a7c82 */ /* 0x000fe20008000000 */
[----:B------:R-:W-:Y:S01]  /*ab70*/  LEA R6, R22, R5, 0x3 ;  /* 0x0000000516067211 */ /* 0x000fe200078e18ff */
[----:B------:R-:W-:-:S02]  /*ab80*/  UIADD3 UR9, UR9, 0x30830, URZ ;  /* 0x0003083009097890 */ /* 0x000fc4000fffe03f */
[----:B------:R-:W-:Y:S02]  /*ab90*/  UIMAD UR11, UR11, 0xc0, URZ ;  /* 0x000000c00b0b78a4 */ /* 0x000fe4000f8e023f */
[----:B------:R-:W-:-:S09]  /*aba0*/  UIADD3 UR8, UR8, 0x12400, URZ ;  /* 0x0001240008087890 */ /* 0x000fd2000fffe03f */
[----:B------:R2:W-:Y:S01]  /*abb0*/  UTMALDG.4D [UR8], [UR4], desc[UR6] ;  /* 0x00000608040075b4 */ /* 0x0005e20008019000 */
[----:B------:R-:W3:Y:S02]  /*abc0*/  SYNCS.PHASECHK.TRANS64.TRYWAIT P2, [R6+URZ+0x60], R19 ;  /* 0x00006013060075a7 */ /* 0x000ee4000804017f */
[----:B--23--:R-:W-:Y:S05]  /*abd0*/  @!P2 BRA `(.L_x_60) ;  /* 0x00000010005ca947 */ /* 0x00cfea0003800000 */
.L_x_99:
[----:B------:R-:W-:Y:S05]  /*abe0*/  @P1 BRA `(.L_x_61) ;  /* 0x0000000000141947 */ /* 0x000fea0003800000 */
[----:B------:R-:W-:Y:S01]  /*abf0*/  ISETP.NE.AND P1, PT, R28, RZ, PT ;  /* 0x000000ff1c00720c */ /* 0x000fe20003f25270 */
[----:B------:R-:W-:-:S04]  /*ac00*/  IMAD.MOV.U32 R5, RZ, RZ, 0x6000 ;  /* 0x00006000ff057424 */ /* 0x000fc800078e00ff */
[----:B------:R3:W-:Y:S08]  /*ac10*/  SYNCS.ARRIVE.TRANS64 RZ, [R6+URZ+0x50], R5 ;  /* 0x0000500506ff79a7 */ /* 0x0007f0000800003f */
[----:B------:R-:W-:Y:S05]  /*ac20*/  @!P1 BRA `(.L_x_61) ;  /* 0x0000000000049947 */ /* 0x000fea0003800000 */
[----:B------:R-:W-:Y:S01]  /*ac30*/  BPT.TRAP 0x1 ;  /* 0x000000040000795c */ /* 0x000fe20000300000 */
.L_x_61:
[----:B---3--:R-:W3:Y:S01]  /*ac40*/  LDL.LU R5, [R1] ;  /* 0x0000000001057983 */ /* 0x008ee20000300800 */
[----:B------:R-:W-:Y:S01]  /*ac50*/  IMAD R22, R22, 0x6000, R25 ;  /* 0x0000600016167824 */ /* 0x000fe200078e0219 */
[----:B------:R-:W-:Y:S01]  /*ac60*/  R2UR UR9, R6 ;  /* 0x00000000060972ca */ /* 0x000fe200000e0000 */
[----:B------:R-:W-:Y:S01]  /*ac70*/  UIADD3 UR4, UP0, UR40, 0x470, URZ ;  /* 0x0000047028047890 */ /* 0x000fe2000ff1e03f */
[----:B------:R-:W-:Y:S01]  /*ac80*/  R2UR UR13, R9 ;  /* 0x00000000090d72ca */ /* 0x000fe200000e0000 */
[----:B------:R-:W-:Y:S01]  /*ac90*/  UMOV UR6, 0x0 ;  /* 0x0000000000067882 */ /* 0x000fe20000000000 */
[----:B------:R-:W-:Y:S01]  /*aca0*/  R2UR UR8, R22 ;  /* 0x00000000160872ca */ /* 0x000fe200000e0000 */
[----:B------:R-:W-:Y:S01]  /*acb0*/  UIADD3.X UR5, URZ, UR41, URZ, UP0, !UPT ;  /* 0x000000293f057290 */ /* 0x000fe200087fe43f */
[----:B------:R-:W-:Y:S01]  /*acc0*/  R2UR UR12, R3 ;  /* 0x00000000030c72ca */ /* 0x000fe200000e0000 */
[----:B------:R-:W-:Y:S01]  /*acd0*/  UMOV UR7, 0x14f00000 ;  /* 0x14f0000000077882 */ /* 0x000fe20000000000 */
[----:B------:R-:W-:Y:S01]  /*ace0*/  UMOV UR10, URZ ;  /* 0x0000003f000a7c82 */ /* 0x000fe20008000000 */
[----:B------:R4:W-:Y:S01]  /*acf0*/  STL [R1], R12 ;  /* 0x0000000c01007387 */ /* 0x0009e20000100800 */
[----:B------:R-:W-:-:S03]  /*ad00*/  MOV R9, R4 ;  /* 0x0000000400097202 */ /* 0x000fc60000000f00 */
[----:B------:R-:W-:-:S04]  /*ad10*/  UIADD3 UR9, UR9, 0x50, URZ ;  /* 0x0000005009097890 */ /* 0x000fc8000fffe03f */
[----:B------:R-:W-:Y:S01]  /*ad20*/  UIADD3 UR8, UR8, 0x400, URZ ;  /* 0x0000040008087890 */ /* 0x000fe2000fffe03f */
[----:B---3--:R-:W-:-:S13]  /*ad30*/  R2UR UR11, R5 ;  /* 0x00000000050b72ca */ /* 0x008fda00000e0000 */
[----:B------:R-:W-:-:S09]  /*ad40*/  UIMAD UR11, UR11, 0xc0, URZ ;  /* 0x000000c00b0b78a4 */ /* 0x000fd2000f8e023f */
[----:B------:R4:W-:Y:S02]  /*ad50*/  UTMALDG.4D [UR8], [UR4], desc[UR6] ;  /* 0x00000608040075b4 */ /* 0x0009e40008019000 */
[----:B----4-:R-:W-:Y:S01]  /*ad60*/  NOP ;  /* 0x0000000000007918 */ /* 0x010fe20000000000 */
.L_x_56:
[----:B------:R-:W-:Y:S05]  /*ad70*/  BSYNC B1 ;  /* 0x0000000000017941 */ /* 0x000fea0003800000 */
.L_x_55:
[----:B------:R-:W-:Y:S01]  /*ad80*/  VIADD R22, R2, 0x1 ;  /* 0x0000000102167836 */ /* 0x000fe20000000000 */
[----:B------:R-:W-:Y:S04]  /*ad90*/  BSSY B1, `(.L_x_62) ;  /* 0x0000054000017945 */ /* 0x000fe80003800000 */
[----:B------:R-:W-:-:S04]  /*ada0*/  ISETP.NE.AND P1, PT, R22, 0x2, PT ;  /* 0x000000021600780c */ /* 0x000fc80003f25270 */
[----:B--2---:R-:W-:Y:S02]  /*adb0*/  SEL R19, RZ, 0x1, P1 ;  /* 0x00000001ff137807 */ /* 0x004fe40000800000 */
[----:B------:R-:W-:Y:S02]  /*adc0*/  SEL R22, R22, RZ, P1 ;  /* 0x000000ff16167207 */ /* 0x000fe40000800000 */
[----:B------:R-:W-:Y:S01]  /*add0*/  LOP3.LUT R19, R10, R19, RZ, 0x3c, !PT ;  /* 0x000000130a137212 */ /* 0x000fe200078e3cff */
[----:B------:R-:W-:Y:S06]  /*ade0*/  @!P6 BRA `(.L_x_63) ;  /* 0x000000040038e947 */ /* 0x000fec0003800000 */
[----:B-1----:R-:W-:Y:S01]  /*adf0*/  IADD3 R13, R11, -0x1, RZ ;  /* 0xffffffff0b0d7810 */ /* 0x002fe20007ffe0ff */
[----:B------:R-:W-:Y:S06]  /*ae00*/  @!P0 BRA `(.L_x_64) ;  /* 0x00000000004c8947 */ /* 0x000fec0003800000 */
[----:B------:R-:W1:Y:S01]  /*ae10*/  LDC R12, c[0x0][0x41c] ;  /* 0x00010700ff0c7b82 */ /* 0x000e620000000800 */
[----:B------:R-:W-:Y:S01]  /*ae20*/  IMAD.MOV.U32 R15, RZ, RZ, R13 ;  /* 0x000000ffff0f7224 */ /* 0x000fe200078e000d */
[----:B------:R-:W-:Y:S02]  /*ae30*/  ULDC.64 UR4, c[0x0][0x408] ;  /* 0x0001020000047ab9 */ /* 0x000fe40000000a00 */
[----:B------:R-:W-:-:S04]  /*ae40*/  IMAD R21, R8, UR4, RZ ;  /* 0x0000000408157c24 */ /* 0x000fc8000f8e02ff */
[----:B------:R-:W-:Y:S01]  /*ae50*/  IMAD R21, R0, UR5, R21 ;  /* 0x0000000500157c24 */ /* 0x000fe2000f8e0215 */
[----:B-1----:R-:W-:-:S13]  /*ae60*/  ISETP.NE.AND P1, PT, R12, 0x1, PT ;  /* 0x000000010c00780c */ /* 0x002fda0003f25270 */
        /* <DEDUP_REMOVED lines=13> */
.L_x_64:
[----:B-1----:R-:W-:Y:S01]  /*af40*/  IMAD R5, R22, 0x8, R25 ;  /* 0x0000000816057824 */ /* 0x002fe200078e0219 */
[----:B------:R-:W-:Y:S02]  /*af50*/  SHF.L.U32 R6, R19, 0x1f, RZ ;  /* 0x0000001f13067819 */ /* 0x000fe400000006ff */
[----:B------:R-:W-:Y:S02]  /*af60*/  ISETP.NE.AND P1, PT, R18, RZ, PT ;  /* 0x000000ff1200720c */ /* 0x000fe40003f25270 */
[----:B------:R-:W1:Y:S02]  /*af70*/  SYNCS.PHASECHK.TRANS64.TRYWAIT P2, [R5+URZ+0x30840], R6 ;  /* 0x03084006050075a7 */ /* 0x000e64000804017f */
[----:B-1----:R-:W-:Y:S09]  /*af80*/  @!P2 BRA `(.L_x_65) ;  /* 0x0000000c0084a947 */ /* 0x002ff20003800000 */
.L_x_100:
[----:B------:R-:W-:Y:S05]  /*af90*/  @P1 BRA `(.L_x_66) ;  /* 0x0000000000141947 */ /* 0x000fea0003800000 */
[----:B------:R-:W-:Y:S02]  /*afa0*/  ISETP.NE.AND P2, PT, R28, RZ, PT ;  /* 0x000000ff1c00720c */ /* 0x000fe40003f45270 */
[----:B-1----:R-:W-:-:S04]  /*afb0*/  MOV R6, 0x6000 ;  /* 0x0000600000067802 */ /* 0x002fc80000000f00 */
[----:B------:R2:W-:Y:S07]  /*afc0*/  SYNCS.ARRIVE.TRANS64 RZ, [R5+URZ+0x30830], R6 ;  /* 0x0308300605ff79a7 */ /* 0x0005ee000800003f */
[----:B------:R-:W-:Y:S05]  /*afd0*/  @!P2 BRA `(.L_x_66) ;  /* 0x000000000004a947 */ /* 0x000fea0003800000 */
[----:B------:R-:W-:Y:S01]  /*afe0*/  BPT.TRAP 0x1 ;  /* 0x000000040000795c */ /* 0x000fe20000300000 */
.L_x_66:
[----:B-12---:R-:W-:Y:S01]  /*aff0*/  IMAD R5, R22, 0x6000, R25 ;  /* 0x0000600016057824 */ /* 0x006fe200078e0219 */
[----:B------:R-:W-:Y:S01]  /*b000*/  R2UR UR11, R13 ;  /* 0x000000000d0b72ca */ /* 0x000fe200000e0000 */
[----:B------:R-:W-:Y:S01]  /*b010*/  UIADD3 UR4, UP0, UR40, 0x370, URZ ;  /* 0x0000037028047890 */ /* 0x000fe2000ff1e03f */
[----:B------:R-:W-:Y:S01]  /*b020*/  R2UR UR12, R3 ;  /* 0x00000000030c72ca */ /* 0x000fe200000e0000 */
[----:B------:R-:W-:Y:S01]  /*b030*/  UMOV UR6, 0x0 ;  /* 0x0000000000067882 */ /* 0x000fe20000000000 */
[----:B------:R-:W-:Y:S01]  /*b040*/  R2UR UR8, R5 ;  /* 0x00000000050872ca */ /* 0x000fe200000e0000 */
[----:B------:R-:W-:Y:S01]  /*b050*/  VIADD R5, R25, 0x30800 ;  /* 0x0003080019057836 */ /* 0x000fe20000000000 */
[----:B-----5:R-:W-:Y:S01]  /*b060*/  R2UR UR13, R4 ;  /* 0x00000000040d72ca */ /* 0x020fe200000e0000 */
[----:B------:R-:W-:Y:S01]  /*b070*/  UIADD3.X UR5, URZ, UR41, URZ, UP0, !UPT ;  /* 0x000000293f057290 */ /* 0x000fe200087fe43f */
[----:B------:R-:W-:Y:S01]  /*b080*/  SHF.L.U32 R10, R10, 0x1f, RZ ;  /* 0x0000001f0a0a7819 */ /* 0x000fe200000006ff */
[----:B------:R-:W-:Y:S01]  /*b090*/  UMOV UR7, 0x14f00000 ;  /* 0x14f0000000077882 */ /* 0x000fe20000000000 */
[----:B------:R-:W-:Y:S01]  /*b0a0*/  LEA R6, R22, R5, 0x3 ;  /* 0x0000000516067211 */ /* 0x000fe200078e18ff */
[----:B------:R-:W-:Y:S01]  /*b0b0*/  IMAD R5, R2, 0x8, R5 ;  /* 0x0000000802057824 */ /* 0x000fe200078e0205 */
[----:B------:R-:W-:Y:S01]  /*b0c0*/  UMOV UR10, URZ ;  /* 0x0000003f000a7c82 */ /* 0x000fe20008000000 */
[----:B------:R-:W-:Y:S01]  /*b0d0*/  UIMAD UR11, UR11, 0xc0, URZ ;  /* 0x000000c00b0b78a4 */ /* 0x000fe2000f8e023f */
[----:B------:R-:W-:-:S03]  /*b0e0*/  R2UR UR9, R6 ;  /* 0x00000000060972ca */ /* 0x000fc600000e0000 */
[----:B------:R-:W-:-:S10]  /*b0f0*/  UIADD3 UR8, UR8, 0x12400, URZ ;  /* 0x0001240008087890 */ /* 0x000fd4000fffe03f */
[----:B------:R-:W-:-:S09]  /*b100*/  UIADD3 UR9, UR9, 0x30, URZ ;  /* 0x0000003009097890 */ /* 0x000fd2000fffe03f */
[----:B------:R1:W-:Y:S01]  /*b110*/  UTMALDG.4D [UR8], [UR4], desc[UR6] ;  /* 0x00000608040075b4 */ /* 0x0003e20008019000 */
[----:B------:R-:W2:Y:S02]  /*b120*/  SYNCS.PHASECHK.TRANS64.TRYWAIT P2, [R5+URZ+0x60], R10 ;  /* 0x0000600a050075a7 */ /* 0x000ea4000804017f */
[----:B-12---:R-:W-:Y:S05]  /*b130*/  @!P2 BRA `(.L_x_67) ;  /* 0x0000000c002ca947 */ /* 0x006fea0003800000 */
.L_x_101:
[----:B------:R-:W-:Y:S05]  /*b140*/  @P1 BRA `(.L_x_68) ;  /* 0x0000000000141947 */ /* 0x000fea0003800000 */
[----:B------:R-:W-:Y:S02]  /*b150*/  ISETP.NE.AND P1, PT, R28, RZ, PT ;  /* 0x000000ff1c00720c */ /* 0x000fe40003f25270 */
[----:B------:R-:W-:-:S04]  /*b160*/  MOV R6, 0x6000 ;  /* 0x0000600000067802 */ /* 0x000fc80000000f00 */
[----:B------:R2:W-:Y:S07]  /*b170*/  SYNCS.ARRIVE.TRANS64 RZ, [R5+URZ+0x50], R6 ;  /* 0x0000500605ff79a7 */ /* 0x0005ee000800003f */
[----:B------:R-:W-:Y:S05]  /*b180*/  @!P1 BRA `(.L_x_68) ;  /* 0x0000000000049947 */ /* 0x000fea0003800000 */
[----:B------:R-:W-:Y:S01]  /*b190*/  BPT.TRAP 0x1 ;  /* 0x000000040000795c */ /* 0x000fe20000300000 */
.L_x_68:
[----:B--2---:R-:W2:Y:S01]  /*b1a0*/  LDL.LU R6, [R1] ;  /* 0x0000000001067983 */ /* 0x004ea20000300800 */
        /* <DEDUP_REMOVED lines=11> */
[----:B------:R-:W-:-:S03]  /*b260*/  IMAD.MOV.U32 R9, RZ, RZ, R4 ;  /* 0x000000ffff097224 */ /* 0x000fc600078e0004 */
[----:B------:R-:W-:-:S04]  /*b270*/  UIADD3 UR9, UR9, 0x50, URZ ;  /* 0x0000005009097890 */ /* 0x000fc8000fffe03f */
[----:B------:R-:W-:Y:S01]  /*b280*/  UIADD3 UR8, UR8, 0x400, URZ ;  /* 0x0000040008087890 */ /* 0x000fe2000fffe03f */
[----:B--2---:R-:W-:-:S13]  /*b290*/  R2UR UR11, R6 ;  /* 0x00000000060b72ca */ /* 0x004fda00000e0000 */
[----:B------:R-:W-:-:S09]  /*b2a0*/  UIMAD UR11, UR11, 0xc0, URZ ;  /* 0x000000c00b0b78a4 */ /* 0x000fd2000f8e023f */
[----:B------:R3:W-:Y:S02]  /*b2b0*/  UTMALDG.4D [UR8], [UR4], desc[UR6] ;  /* 0x00000608040075b4 */ /* 0x0007e40008019000 */
[----:B---3--:R-:W-:Y:S01]  /*b2c0*/  NOP ;  /* 0x0000000000007918 */ /* 0x008fe20000000000 */
.L_x_63:
[----:B------:R-:W-:Y:S05]  /*b2d0*/  BSYNC B1 ;  /* 0x0000000000017941 */ /* 0x000fea0003800000 */
.L_x_62:
[C---:B------:R-:W-:Y:S02]  /*b2e0*/  ISETP.GT.AND P1, PT, R11.reuse, 0x1, PT ;  /* 0x000000010b00780c */ /* 0x040fe40003f24270 */
[----:B------:R-:W-:-:S11]  /*b2f0*/  IADD3 R11, R11, -0x2, RZ ;  /* 0xfffffffe0b0b7810 */ /* 0x000fd60007ffe0ff */
[----:B------:R-:W-:Y:S05]  /*b300*/  @P1 BRA `(.L_x_69) ;  /* 0xfffffff400481947 */ /* 0x000fea000383ffff */
.L_x_54:
[----:B------:R-:W-:Y:S05]  /*b310*/  BSYNC B0 ;  /* 0x0000000000007941 */ /* 0x000fea0003800000 */
.L_x_45:
[----:B------:R-:W-:Y:S04]  /*b320*/  BSSY B0, `(.L_x_70) ;  /* 0x000001e000007945 */ /* 0x000fe80003800000 */
[----:B------:R-:W-:Y:S05]  /*b330*/  @!P6 BRA `(.L_x_71) ;  /* 0x000000000070e947 */ /* 0x000fea0003800000 */
[----:B-1----:R-:W-:Y:S01]  /*b340*/  IMAD R5, R22, 0x8, R25 ;  /* 0x0000000816057824 */ /* 0x002fe200078e0219 */
[----:B------:R-:W-:Y:S02]  /*b350*/  SHF.L.U32 R0, R19, 0x1f, RZ ;  /* 0x0000001f13007819 */ /* 0x000fe400000006ff */
[----:B------:R-:W-:Y:S02]  /*b360*/  ISETP.NE.AND P1, PT, R18, RZ, PT ;  /* 0x000000ff1200720c */ /* 0x000fe40003f25270 */
[----:B------:R-:W1:Y:S02]  /*b370*/  SYNCS.PHASECHK.TRANS64.TRYWAIT P0, [R5+URZ+0x30860], R0 ;  /* 0x03086000050075a7 */ /* 0x000e64000800017f */
[----:B-1----:R-:W-:Y:S09]  /*b380*/  @!P0 BRA `(.L_x_72) ;  /* 0x0000000800ac8947 */ /* 0x002ff20003800000 */
.L_x_102:
[----:B------:R-:W-:Y:S05]  /*b390*/  @P1 BRA `(.L_x_73) ;  /* 0x0000000000141947 */ /* 0x000fea0003800000 */
[----:B------:R-:W-:Y:S02]  /*b3a0*/  ISETP.NE.AND P0, PT, R28, RZ, PT ;  /* 0x000000ff1c00720c */ /* 0x000fe40003f05270 */
[----:B-1----:R-:W-:-:S04]  /*b3b0*/  MOV R0, 0x6000 ;  /* 0x0000600000007802 */ /* 0x002fc80000000f00 */
[----:B------:R3:W-:Y:S07]  /*b3c0*/  SYNCS.ARRIVE.TRANS64 RZ, [R5+URZ+0x30850], R0 ;  /* 0x0308500005ff79a7 */ /* 0x0007ee000800003f */
[----:B------:R-:W-:Y:S05]  /*b3d0*/  @!P0 BRA `(.L_x_73) ;  /* 0x0000000000048947 */ /* 0x000fea0003800000 */
[----:B------:R-:W-:Y:S01]  /*b3e0*/  BPT.TRAP 0x1 ;  /* 0x000000040000795c */ /* 0x000fe20000300000 */
.L_x_73:
[----:B-1-3--:R-:W3:Y:S01]  /*b3f0*/  LDL R0, [R1] ;  /* 0x0000000001007983 */ /* 0x00aee20000100800 */
[----:B--2---:R-:W-:Y:S01]  /*b400*/  IMAD R25, R22, 0x6000, R25 ;  /* 0x0000600016197824 */ /* 0x004fe200078e0219 */
        /* <DEDUP_REMOVED lines=8> */
[----:B------:R-:W-:-:S05]  /*b490*/  UMOV UR10, URZ ;  /* 0x0000003f000a7c82 */ /* 0x000fca0008000000 */
[----:B------:R-:W-:-:S04]  /*b4a0*/  UIADD3 UR9, UR9, 0x30850, URZ ;  /* 0x0003085009097890 */ /* 0x000fc8000fffe03f */
[----:B------:R-:W-:Y:S01]  /*b4b0*/  UIADD3 UR8, UR8, 0x400, URZ ;  /* 0x0000040008087890 */ /* 0x000fe2000fffe03f */
[----:B---3--:R-:W-:-:S13]  /*b4c0*/  R2UR UR11, R0 ;  /* 0x00000000000b72ca */ /* 0x008fda00000e0000 */
[----:B------:R-:W-:-:S09]  /*b4d0*/  UIMAD UR11, UR11, 0xc0, URZ ;  /* 0x000000c00b0b78a4 */ /* 0x000fd2000f8e023f */
[----:B------:R3:W-:Y:S02]  /*b4e0*/  UTMALDG.4D [UR8], [UR4], desc[UR6] ;  /* 0x00000608040075b4 */ /* 0x0007e40008019000 */
[----:B---3--:R-:W-:Y:S01]  /*b4f0*/  NOP ;  /* 0x0000000000007918 */ /* 0x008fe20000000000 */
.L_x_71:
[----:B------:R-:W-:Y:S05]  /*b500*/  BSYNC B0 ;  /* 0x0000000000007941 */ /* 0x000fea0003800000 */
.L_x_70:
[----:B------:R-:W-:Y:S01]  /*b510*/  IADD3 R29, R29, UR36, RZ ;  /* 0x000000241d1d7c10 */ /* 0x000fe2000fffe0ff */
[----:B------:R-:W-:Y:S01]  /*b520*/  ULDC UR4, c[0x0][0xda4] ;  /* 0x0003690000047ab9 */ /* 0x000fe20000000800 */
[----:B------:R-:W-:Y:S02]  /*b530*/  VIADD R22, R22, 0x1 ;  /* 0x0000000116167836 */ /* 0x000fe40000000000 */
[----:B------:R-:W-:Y:S01]  /*b540*/  ISETP.GE.AND P1, PT, R29, UR4, PT ;  /* 0x000000041d007c0c */ /* 0x000fe2000bf26270 */
[----:B------:R-:W-:Y:S02]  /*b550*/  VIADD R27, R27, 0x1 ;  /* 0x000000011b1b7836 */ /* 0x000fe40000000000 */
[----:B------:R-:W-:-:S04]  /*b560*/  ISETP.NE.AND P0, PT, R22, 0x2, PT ;  /* 0x000000021600780c */ /* 0x000fc80003f05270 */
[----:B------:R-:W-:Y:S02]  /*b570*/  SEL R0, RZ, 0x1, P0 ;  /* 0x00000001ff007807 */ /* 0x000fe40000000000 */
[----:B------:R-:W-:Y:S02]  /*b580*/  SEL R22, R22, RZ, P0 ;  /* 0x000000ff16167207 */ /* 0x000fe40000000000 */
[----:B------:R-:W-:Y:S02]  /*b590*/  LOP3.LUT R19, R19, R0, RZ, 0x3c, !PT ;  /* 0x0000000013137212 */ /* 0x000fe400078e3cff */
[----:B------:R-:W-:Y:S05]  /*b5a0*/  @!P1 BRA `(.L_x_74) ;  /* 0xffffffdc00d49947 */ /* 0x000fea000383ffff */
[----:B------:R-:W-:-:S07]  /*b5b0*/  LOP3.LUT R27, R27, 0x1, RZ, 0xc, !PT ;  /* 0x000000011b1b7812 */ /* 0x000fce00078e0cff */
.L_x_32:
[----:B------:R-:W3:Y:S01]  /*b5c0*/  S2R R3, SR_CgaCtaId ;  /* 0x0000000000037919 */ /* 0x000ee20000008800 */
[----:B------:R-:W-:Y:S01]  /*b5d0*/  MOV R0, 0x400 ;  /* 0x0000040000007802 */ /* 0x000fe20000000f00 */
[----:B------:R-:W-:Y:S01]  /*b5e0*/  BSSY B0, `(.L_x_75) ;  /* 0x0000005000007945 */ /* 0x000fe20003800000 */
[----:B------:R-:W-:Y:S02]  /*b5f0*/  SHF.L.U32 R27, R27, 0x1f, RZ ;  /* 0x0000001f1b1b7819 */ /* 0x000fe400000006ff */
[----:B---3--:R-:W-:-:S04]  /*b600*/  LEA R8, R3, R0, 0x18 ;  /* 0x0000000003087211 */ /* 0x008fc800078ec0ff */
[----:B------:R-:W3:Y:S02]  /*b610*/  SYNCS.PHASECHK.TRANS64.TRYWAIT P0, [R8+URZ+0x30820], R27 ;  /* 0x0308201b080075a7 */ /* 0x000ee4000800017f */
[----:B---3--:R-:W-:Y:S05]  /*b620*/  @!P0 BRA `(.L_x_76) ;  /* 0x0000000800188947 */ /* 0x008fea0003800000 */
.L_x_103:
[----:B------:R-:W-:Y:S05]  /*b630*/  BSYNC B0 ;  /* 0x0000000000007941 */ /* 0x000fea0003800000 */
.L_x_75:
[----:B------:R-:W-:-:S03]  /*b640*/  UMOV UR4, 0xffffffff ;  /* 0xffffffff00047882 */ /* 0x000fc60000000000 */
[----:B------:R-:W-:Y:S05]  /*b650*/  BRA.DIV UR4, `(.L_x_77) ;  /* 0x0000000a04207947 */ /* 0x000fea000b800000 */
[----:B------:R4:W1:Y:S02]  /*b660*/  SHFL.IDX PT, R14, R16, RZ, 0x1f ;  /* 0x00001fff100e7589 */ /* 0x00086400000e0000 */
.L_x_106:
[----:B-1----:R-:W-:Y:S01]  /*b670*/  ISETP.NE.AND P0, PT, R14, RZ, PT ;  /* 0x000000ff0e00720c */ /* 0x002fe20003f05270 */
[----:B------:R-:W-:-:S12]  /*b680*/  BSSY B0, `(.L_x_78) ;  /* 0x0000023000007945 */ /* 0x000fd80003800000 */
[----:B------:R-:W-:Y:S05]  /*b690*/  @P0 BRA `(.L_x_79) ;  /* 0x0000000000840947 */ /* 0x000fea0003800000 */
[----:B------:R-:W-:-:S03]  /*b6a0*/  UMOV UR4, 0xffffffff ;  /* 0xffffffff00047882 */ /* 0x000fc60000000000 */
[----:B------:R-:W-:Y:S05]  /*b6b0*/  BRA.DIV UR4, `(.L_x_80) ;  /* 0x0000000a04307947 */ /* 0x000fea000b800000 */
[----:B------:R-:W-:-:S13]  /*b6c0*/  ELECT P6, URZ, PT ;  /* 0x00000000003f782f */ /* 0x000fda00038c0000 */
.L_x_109:
[----:B------:R-:W-:Y:S05]  /*b6d0*/  @!P6 BRA `(.L_x_79) ;  /* 0x000000000074e947 */ /* 0x000fea0003800000 */
[----:B------:R-:W-:-:S04]  /*b6e0*/  LOP3.LUT R17, R17, 0x2, RZ, 0xfc, !PT ;  /* 0x0000000211117812 */ /* 0x000fc800078efcff */
[----:B------:R-:W-:-:S13]  /*b6f0*/  ISETP.NE.AND P2, PT, R17, 0x3, PT ;  /* 0x000000031100780c */ /* 0x000fda0003f45270 */
[----:B------:R-:W-:Y:S05]  /*b700*/  @!P2 BRA `(.L_x_81) ;  /* 0x000000000004a947 */ /* 0x000fea0003800000 */
[----:B------:R-:W-:Y:S01]  /*b710*/  BPT.TRAP 0x1 ;  /* 0x000000040000795c */ /* 0x000fe20000300000 */
.L_x_81:
[----:B------:R-:W-:Y:S02]  /*b720*/  IADD3 R3, R8, 0x30840, RZ ;  /* 0x0003084008037810 */ /* 0x000fe40007ffe0ff */
[----:B------:R-:W-:Y:S02]  /*b730*/  SHF.L.U32 R4, R19, 0x1f, RZ ;  /* 0x0000001f13047819 */ /* 0x000fe400000006ff */
[C---:B------:R-:W-:Y:S01]  /*b740*/  IADD3 R0, R22.reuse, 0x1, RZ ;  /* 0x0000000116007810 */ /* 0x040fe20007ffe0ff */
[----:B------:R-:W-:-:S03]  /*b750*/  IMAD R5, R22, 0x8, R3 ;  /* 0x0000000816057824 */ /* 0x000fc600078e0203 */
[C---:B------:R-:W-:Y:S01]  /*b760*/  ISETP.NE.AND P1, PT, R0.reuse, 0x2, PT ;  /* 0x000000020000780c */ /* 0x040fe20003f25270 */
[----:B------:R-:W1:Y:S03]  /*b770*/  SYNCS.PHASECHK.TRANS64.TRYWAIT P0, [R5+URZ], R4 ;  /* 0x00000004050075a7 */ /* 0x000e66000800017f */
[----:B------:R-:W-:Y:S02]  /*b780*/  SEL R2, RZ, 0x1, P1 ;  /* 0x00000001ff027807 */ /* 0x000fe40000800000 */
[----:B--2---:R-:W-:Y:S02]  /*b790*/  SEL R6, R0, RZ, P1 ;  /* 0x000000ff00067207 */ /* 0x004fe40000800000 */
[----:B------:R-:W-:-:S03]  /*b7a0*/  LOP3.LUT R0, R19, R2, RZ, 0x3c, !PT ;  /* 0x0000000213007212 */ /* 0x000fc600078e3cff */
[----:B------:R-:W-:Y:S01]  /*b7b0*/  IMAD R3, R6, 0x8, R3 ;  /* 0x0000000806037824 */ /* 0x000fe200078e0203 */
[----:B------:R-:W-:Y:S01]  /*b7c0*/  SHF.L.U32 R0, R0, 0x1f, RZ ;  /* 0x0000001f00007819 */ /* 0x000fe200000006ff */
[----:B-1----:R-:W-:Y:S06]  /*b7d0*/  @!P0 BRA `(.L_x_82) ;  /* 0x0000000800088947 */ /* 0x002fec0003800000 */
.L_x_110:
[----:B------:R-:W2:Y:S02]  /*b7e0*/  SYNCS.PHASECHK.TRANS64.TRYWAIT P0, [R3+URZ], R0 ;  /* 0x00000000030075a7 */ /* 0x000ea4000800017f */
[----:B--2---:R-:W-:Y:S05]  /*b7f0*/  @!P0 BRA `(.L_x_83) ;  /* 0x0000000800148947 */ /* 0x004fea0003800000 */
.L_x_111:
[----:B------:R-:W-:Y:S05]  /*b800*/  @!P2 BRA `(.L_x_84) ;  /* 0x000000000004a947 */ /* 0x000fea0003800000 */
[----:B------:R-:W-:Y:S01]  /*b810*/  BPT.TRAP 0x1 ;  /* 0x000000040000795c */ /* 0x000fe20000300000 */
.L_x_84:
[----:B--2---:R-:W-:-:S05]  /*b820*/  IADD3 R3, R8, 0x30860, RZ ;  /* 0x0003086008037810 */ /* 0x004fca0007ffe0ff */
[----:B-1----:R-:W-:-:S04]  /*b830*/  IMAD R5, R22, 0x8, R3 ;  /* 0x0000000816057824 */ /* 0x002fc800078e0203 */
[----:B------:R-:W1:Y:S02]  /*b840*/  SYNCS.PHASECHK.TRANS64.TRYWAIT P0, [R5+URZ], R4 ;  /* 0x00000004050075a7 */ /* 0x000e64000800017f */
[----:B-1----:R-:W-:Y:S05]  /*b850*/  @!P0 BRA `(.L_x_85) ;  /* 0x0000000800108947 */ /* 0x002fea0003800000 */
.L_x_112:
[----:B------:R-:W-:-:S07]  /*b860*/  LEA R3, R6, R3, 0x3 ;  /* 0x0000000306037211 */ /* 0x000fce00078e18ff */
.L_x_86:
[----:B--2---:R2:W1:Y:S02]  /*b870*/  SYNCS.PHASECHK.TRANS64.TRYWAIT P0, [R3+URZ], R0 ;  /* 0x00000000030075a7 */ /* 0x004464000800017f */
[----:B-1----:R-:W-:Y:S05]  /*b880*/  @!P0 NANOSLEEP.SYNCS 0x989680 ;  /* 0x009896800000895d */ /* 0x002fea0003900000 */
[----:B------:R-:W1:Y:S02]  /*b890*/  @!P0 SYNCS.PHASECHK.TRANS64 P0, [R3+URZ], R0 ;  /* 0x00000000030085a7 */ /* 0x000e64000800007f */
[----:B-1----:R-:W-:Y:S05]  /*b8a0*/  @!P0 BRA `(.L_x_86) ;  /* 0xfffffffc00f08947 */ /* 0x002fea000383ffff */
.L_x_79:
[----:B------:R-:W-:Y:S05]  /*b8b0*/  BSYNC B0 ;  /* 0x0000000000007941 */ /* 0x000fea0003800000 */
.L_x_78:
[----:B------:R-:W-:Y:S05]  /*b8c0*/  EXIT ;  /* 0x000000000000794d */ /* 0x000fea0003800000 */
.L_x_10:
[----:B-1----:R-:W-:-:S04]  /*b8d0*/  IMAD.U32 R3, RZ, RZ, UR40 ;  /* 0x00000028ff037e24 */ /* 0x002fc8000f8e00ff */
[----:B------:R1:W2:Y:S03]  /*b8e0*/  SYNCS.PHASECHK.TRANS64.TRYWAIT P1, [R3+URZ+0x30800], R0 ;  /* 0x03080000030075a7 */ /* 0x0002a6000802017f */
[----:B--2---:R-:W-:Y:S05]  /*b8f0*/  @!P1 NANOSLEEP.SYNCS 0x989680 ;  /* 0x009896800000995d */ /* 0x004fea0003900000 */
[----:B------:R-:W2:Y:S02]  /*b900*/  @!P1 SYNCS.PHASECHK.TRANS64 P1, [R3+URZ+0x30800], R0 ;  /* 0x03080000030095a7 */ /* 0x000ea4000802007f */
[----:B--2---:R-:W-:Y:S05]  /*b910*/  @!P1 BRA `(.L_x_10) ;  /* 0xfffffffc00ec9947 */ /* 0x004fea000383ffff */
[----:B------:R-:W-:Y:S05]  /*b920*/  BRA `(.L_x_87) ;  /* 0xffffff5800647947 */ /* 0x000fea000383ffff */
.L_x_14:
[----:B--2---:R2:W3:Y:S02]  /*b930*/  SYNCS.PHASECHK.TRANS64.TRYWAIT P2, [R3+URZ+0x30830], R6 ;  /* 0x03083006030075a7 */ /* 0x0044e4000804017f */
[----:B---3--:R-:W-:Y:S05]  /*b940*/  @!P2 NANOSLEEP.SYNCS 0x989680 ;  /* 0x009896800000a95d */ /* 0x008fea0003900000 */
[----:B------:R-:W3:Y:S02]  /*b950*/  @!P2 SYNCS.PHASECHK.TRANS64 P2, [R3+URZ+0x30830], R6 ;  /* 0x030830060300a5a7 */ /* 0x000ee4000804007f */
[----:B---3--:R-:W-:Y:S05]  /*b960*/  @!P2 BRA `(.L_x_14) ;  /* 0xfffffffc00f0a947 */ /* 0x008fea000383ffff */
[----:B------:R-:W-:Y:S05]  /*b970*/  BRA `(.L_x_13) ;  /* 0xffffff5800947947 */ /* 0x000fea000383ffff */
.L_x_19:
[----:B---3--:R-:W-:-:S04]  /*b980*/  MOV R11, UR10 ;  /* 0x0000000a000b7c02 */ /* 0x008fc80008000f00 */
[----:B------:R3:W4:Y:S03]  /*b990*/  SYNCS.PHASECHK.TRANS64.TRYWAIT P2, [R11+URZ+0x30830], R10 ;  /* 0x0308300a0b0075a7 */ /* 0x000726000804017f */
[----:B----4-:R-:W-:Y:S05]  /*b9a0*/  @!P2 NANOSLEEP.SYNCS 0x989680 ;  /* 0x009896800000a95d */ /* 0x010fea0003900000 */
[----:B------:R-:W4:Y:S02]  /*b9b0*/  @!P2 SYNCS.PHASECHK.TRANS64 P2, [R11+URZ+0x30830], R10 ;  /* 0x0308300a0b00a5a7 */ /* 0x000f24000804007f */
[----:B----4-:R-:W-:Y:S05]  /*b9c0*/  @!P2 BRA `(.L_x_19) ;  /* 0xfffffffc00eca947 */ /* 0x010fea000383ffff */
[----:B------:R-:W-:Y:S05]  /*b9d0*/  BRA `(.L_x_16) ;  /* 0xffffff9000e07947 */ /* 0x000fea000383ffff */
.L_x_23:
[----:B--2---:R-:W-:-:S04]  /*b9e0*/  IMAD.U32 R11, RZ, RZ, UR10 ;  /* 0x0000000aff0b7e24 */ /* 0x004fc8000f8e00ff */
[----:B------:R2:W3:Y:S03]  /*b9f0*/  SYNCS.PHASECHK.TRANS64.TRYWAIT P2, [R11+URZ+0x30850], R10 ;  /* 0x0308500a0b0075a7 */ /* 0x0004e6000804017f */
[----:B---3--:R-:W-:Y:S05]  /*ba00*/  @!P2 NANOSLEEP.SYNCS 0x989680 ;  /* 0x009896800000a95d */ /* 0x008fea0003900000 */
[----:B------:R-:W3:Y:S02]  /*ba10*/  @!P2 SYNCS.PHASECHK.TRANS64 P2, [R11+URZ+0x30850], R10 ;  /* 0x0308500a0b00a5a7 */ /* 0x000ee4000804007f */
[----:B---3--:R-:W-:Y:S05]  /*ba20*/  @!P2 BRA `(.L_x_23) ;  /* 0xfffffffc00eca947 */ /* 0x008fea000383ffff */
[----:B------:R-:W-:Y:S05]  /*ba30*/  BRA `(.L_x_20) ;  /* 0xffffff9400587947 */ /* 0x000fea000383ffff */
.L_x_28:
[----:B----4-:R-:W-:-:S04]  /*ba40*/  MOV R4, UR12 ;  /* 0x0000000c00047c02 */ /* 0x010fc80008000f00 */
[----:B------:R4:W1:Y:S03]  /*ba50*/  SYNCS.PHASECHK.TRANS64.TRYWAIT P0, [R4+URZ+0x30850], R3 ;  /* 0x03085003040075a7 */ /* 0x000866000800017f */
[----:B-1----:R-:W-:Y:S05]  /*ba60*/  @!P0 NANOSLEEP.SYNCS 0x989680 ;  /* 0x009896800000895d */ /* 0x002fea0003900000 */
[----:B------:R-:W1:Y:S02]  /*ba70*/  @!P0 SYNCS.PHASECHK.TRANS64 P0, [R4+URZ+0x30850], R3 ;  /* 0x03085003040085a7 */ /* 0x000e64000800007f */
[----:B-1----:R-:W-:Y:S05]  /*ba80*/  @!P0 BRA `(.L_x_28) ;  /* 0xfffffffc00ec8947 */ /* 0x002fea000383ffff */
[----:B------:R-:W-:Y:S05]  /*ba90*/  BRA `(.L_x_27) ;  /* 0xffffffc800087947 */ /* 0x000fea000383ffff */
.L_x_37:
[----:B------:R-:W-:Y:S01]  /*baa0*/  BSSY B0, `(.L_x_88) ;  /* 0x0000008000007945 */ /* 0x000fe20003800000 */
[----:B------:R-:W-:Y:S01]  /*bab0*/  IMAD.MOV.U32 R13, RZ, RZ, R16 ;  /* 0x000000ffff0d7224 */ /* 0x000fe200078e0010 */
[----:B------:R-:W-:Y:S01]  /*bac0*/  MOV R12, RZ ;  /* 0x000000ff000c7202 */ /* 0x000fe20000000f00 */
[----:B------:R-:W-:Y:S01]  /*bad0*/  IMAD.MOV.U32 R11, RZ, RZ, 0x1f ;  /* 0x0000001fff0b7424 */ /* 0x000fe200078e00ff */
[----:B------:R-:W-:-:S07]  /*bae0*/  MOV R15, 0xffffffff ;  /* 0xffffffff000f7802 */ /* 0x000fce0000000f00 */
[----:B------:R-:W-:Y:S05]  /*baf0*/  WARPSYNC.COLLECTIVE R15, `(.L_x_89) ;  /* 0x000000000f087348 */ /* 0x000fea0003c00000 */
[----:B------:R1:W2:Y:S02]  /*bb00*/  SHFL.IDX P6, R14, R13, R12, R11 ;  /* 0x0000000c0d0e7389 */ /* 0x0002a400000c000b */
[----:B-12---:R-:W-:Y:S01]  /*bb10*/  ENDCOLLECTIVE ;  /* 0x000000000000791b */ /* 0x006fe20003800000 */
.L_x_89:
[----:B------:R-:W-:Y:S05]  /*bb20*/  BSYNC B0 ;  /* 0x0000000000007941 */ /* 0x000fea0003800000 */
.L_x_88:
[----:B------:R-:W-:Y:S05]  /*bb30*/  BRA `(.L_x_90) ;  /* 0xffffffe000687947 */ /* 0x000fea000383ffff */
.L_x_38:
[----:B------:R-:W-:Y:S01]  /*bb40*/  BSSY B0, `(.L_x_91) ;  /* 0x0000006000007945 */ /* 0x000fe20003800000 */
[----:B------:R-:W-:-:S07]  /*bb50*/  IMAD.MOV.U32 R15, RZ, RZ, -0x1 ;  /* 0xffffffffff0f7424 */ /* 0x000fce00078e00ff */
[----:B------:R-:W-:Y:S05]  /*bb60*/  WARPSYNC.COLLECTIVE R15, `(.L_x_92) ;  /* 0x000000000f0c7348 */ /* 0x000fea0003c00000 */
[----:B------:R-:W-:Y:S02]  /*bb70*/  ELECT P6, UR62, PT ;  /* 0x00000000003e782f */ /* 0x000fe400038c0000 */
[----:B------:R-:W-:Y:S01]  /*bb80*/  MOV R14, UR62 ;  /* 0x0000003e000e7c02 */ /* 0x000fe20008000f00 */
[----:B------:R-:W-:Y:S10]  /*bb90*/  ENDCOLLECTIVE ;  /* 0x000000000000791b */ /* 0x000ff40003800000 */
.L_x_92:
[----:B------:R-:W-:Y:S05]  /*bba0*/  BSYNC B0 ;  /* 0x0000000000007941 */ /* 0x000fea0003800000 */
.L_x_91:
[----:B------:R-:W-:Y:S05]  /*bbb0*/  BRA `(.L_x_93) ;  /* 0xffffffe0005c7947 */ /* 0x000fea000383ffff */
.L_x_41:
[----:B--2---:R2:W3:Y:S02]  /*bbc0*/  SYNCS.PHASECHK.TRANS64.TRYWAIT P1, [R7+URZ+0x30840], R6 ;  /* 0x03084006070075a7 */ /* 0x0044e4000802017f */
[----:B---3--:R-:W-:Y:S05]  /*bbd0*/  @!P1 NANOSLEEP.SYNCS 0x989680 ;  /* 0x009896800000995d */ /* 0x008fea0003900000 */
[----:B------:R-:W3:Y:S02]  /*bbe0*/  @!P1 SYNCS.PHASECHK.TRANS64 P1, [R7+URZ+0x30840], R6 ;  /* 0x03084006070095a7 */ /* 0x000ee4000802007f */
[----:B---3--:R-:W-:Y:S05]  /*bbf0*/  @!P1 BRA `(.L_x_41) ;  /* 0xfffffffc00f09947 */ /* 0x008fea000383ffff */
[----:B------:R-:W-:Y:S05]  /*bc00*/  BRA `(.L_x_94) ;  /* 0xffffffe000b47947 */ /* 0x000fea000383ffff */
.L_x_44:
[----:B--2---:R2:W3:Y:S02]  /*bc10*/  SYNCS.PHASECHK.TRANS64.TRYWAIT P1, [R25+URZ+0x30820], R6 ;  /* 0x03082006190075a7 */ /* 0x0044e4000802017f */
[----:B---3--:R-:W-:Y:S05]  /*bc20*/  @!P1 NANOSLEEP.SYNCS 0x989680 ;  /* 0x009896800000995d */ /* 0x008fea0003900000 */
[----:B------:R-:W3:Y:S02]  /*bc30*/  @!P1 SYNCS.PHASECHK.TRANS64 P1, [R25+URZ+0x30820], R6 ;  /* 0x03082006190095a7 */ /* 0x000ee4000802007f */
[----:B---3--:R-:W-:Y:S05]  /*bc40*/  @!P1 BRA `(.L_x_44) ;  /* 0xfffffffc00f09947 */ /* 0x008fea000383ffff */
[----:B------:R-:W-:Y:S05]  /*bc50*/  BRA `(.L_x_95) ;  /* 0xffffffe400587947 */ /* 0x000fea000383ffff */
.L_x_50:
[----:B--2---:R2:W3:Y:S02]  /*bc60*/  SYNCS.PHASECHK.TRANS64.TRYWAIT P2, [R5+URZ+0x30840], R4 ;  /* 0x03084004050075a7 */ /* 0x0044e4000804017f */
[----:B---3--:R-:W-:Y:S05]  /*bc70*/  @!P2 NANOSLEEP.SYNCS 0x989680 ;  /* 0x009896800000a95d */ /* 0x008fea0003900000 */
[----:B------:R-:W3:Y:S02]  /*bc80*/  @!P2 SYNCS.PHASECHK.TRANS64 P2, [R5+URZ+0x30840], R4 ;  /* 0x030840040500a5a7 */ /* 0x000ee4000804007f */
[----:B---3--:R-:W-:Y:S05]  /*bc90*/  @!P2 BRA `(.L_x_50) ;  /* 0xfffffffc00f0a947 */ /* 0x008fea000383ffff */
[----:B------:R-:W-:Y:S05]  /*bca0*/  BRA `(.L_x_96) ;  /* 0xffffffe400e87947 */ /* 0x000fea000383ffff */
.L_x_52:
[----:B--2---:R2:W3:Y:S02]  /*bcb0*/  SYNCS.PHASECHK.TRANS64.TRYWAIT P2, [R4+URZ+0x60], R7 ;  /* 0x00006007040075a7 */ /* 0x0044e4000804017f */
[----:B---3--:R-:W-:Y:S05]  /*bcc0*/  @!P2 NANOSLEEP.SYNCS 0x989680 ;  /* 0x009896800000a95d */ /* 0x008fea0003900000 */
[----:B------:R-:W3:Y:S02]  /*bcd0*/  @!P2 SYNCS.PHASECHK.TRANS64 P2, [R4+URZ+0x60], R7 ;  /* 0x000060070400a5a7 */ /* 0x000ee4000804007f */
[----:B---3--:R-:W-:Y:S05]  /*bce0*/  @!P2 BRA `(.L_x_52) ;  /* 0xfffffffc00f0a947 */ /* 0x008fea000383ffff */
[----:B------:R-:W-:Y:S05]  /*bcf0*/  BRA `(.L_x_97) ;  /* 0xffffffe8003c7947 */ /* 0x000fea000383ffff */
.L_x_58:
[----:B--2---:R2:W3:Y:S02]  /*bd00*/  SYNCS.PHASECHK.TRANS64.TRYWAIT P2, [R6+URZ+0x30840], R5 ;  /* 0x03084005060075a7 */ /* 0x0044e4000804017f */
[----:B---3--:R-:W-:Y:S05]  /*bd10*/  @!P2 NANOSLEEP.SYNCS 0x989680 ;  /* 0x009896800000a95d */ /* 0x008fea0003900000 */
[----:B------:R-:W3:Y:S02]  /*bd20*/  @!P2 SYNCS.PHASECHK.TRANS64 P2, [R6+URZ+0x30840], R5 ;  /* 0x030840050600a5a7 */ /* 0x000ee4000804007f */
[----:B---3--:R-:W-:Y:S05]  /*bd30*/  @!P2 BRA `(.L_x_58) ;  /* 0xfffffffc00f0a947 */ /* 0x008fea000383ffff */
[----:B------:R-:W-:Y:S05]  /*bd40*/  BRA `(.L_x_98) ;  /* 0xffffffec003c7947 */ /* 0x000fea000383ffff */
.L_x_60:
[----:B--2---:R2:W3:Y:S02]  /*bd50*/  SYNCS.PHASECHK.TRANS64.TRYWAIT P2, [R6+URZ+0x60], R19 ;  /* 0x00006013060075a7 */ /* 0x0044e4000804017f */
[----:B---3--:R-:W-:Y:S05]  /*bd60*/  @!P2 NANOSLEEP.SYNCS 0x989680 ;  /* 0x009896800000a95d */ /* 0x008fea0003900000 */
[----:B------:R-:W3:Y:S02]  /*bd70*/  @!P2 SYNCS.PHASECHK.TRANS64 P2, [R6+URZ+0x60], R19 ;  /* 0x000060130600a5a7 */ /* 0x000ee4000804007f */
[----:B---3--:R-:W-:Y:S05]  /*bd80*/  @!P2 BRA `(.L_x_60) ;  /* 0xfffffffc00f0a947 */ /* 0x008fea000383ffff */
[----:B------:R-:W-:Y:S05]  /*bd90*/  BRA `(.L_x_99) ;  /* 0xffffffec00907947 */ /* 0x000fea000383ffff */
.L_x_65:
[----:B-1----:R1:W2:Y:S02]  /*bda0*/  SYNCS.PHASECHK.TRANS64.TRYWAIT P2, [R5+URZ+0x30840], R6 ;  /* 0x03084006050075a7 */ /* 0x0022a4000804017f */
[----:B--2---:R-:W-:Y:S05]  /*bdb0*/  @!P2 NANOSLEEP.SYNCS 0x989680 ;  /* 0x009896800000a95d */ /* 0x004fea0003900000 */
[----:B------:R-:W2:Y:S02]  /*bdc0*/  @!P2 SYNCS.PHASECHK.TRANS64 P2, [R5+URZ+0x30840], R6 ;  /* 0x030840060500a5a7 */ /* 0x000ea4000804007f */
[----:B--2---:R-:W-:Y:S05]  /*bdd0*/  @!P2 BRA `(.L_x_65) ;  /* 0xfffffffc00f0a947 */ /* 0x004fea000383ffff */
[----:B------:R-:W-:Y:S05]  /*bde0*/  BRA `(.L_x_100) ;  /* 0xfffffff000687947 */ /* 0x000fea000383ffff */
.L_x_67:
[----:B-1----:R1:W2:Y:S02]  /*bdf0*/  SYNCS.PHASECHK.TRANS64.TRYWAIT P2, [R5+URZ+0x60], R10 ;  /* 0x0000600a050075a7 */ /* 0x0022a4000804017f */
[----:B--2---:R-:W-:Y:S05]  /*be00*/  @!P2 NANOSLEEP.SYNCS 0x989680 ;  /* 0x009896800000a95d */ /* 0x004fea0003900000 */
[----:B------:R-:W2:Y:S02]  /*be10*/  @!P2 SYNCS.PHASECHK.TRANS64 P2, [R5+URZ+0x60], R10 ;  /* 0x0000600a0500a5a7 */ /* 0x000ea4000804007f */
[----:B--2---:R-:W-:Y:S05]  /*be20*/  @!P2 BRA `(.L_x_67) ;  /* 0xfffffffc00f0a947 */ /* 0x004fea000383ffff */
[----:B------:R-:W-:Y:S05]  /*be30*/  BRA `(.L_x_101) ;  /* 0xfffffff000c07947 */ /* 0x000fea000383ffff */
.L_x_72:
[----:B-1----:R1:W3:Y:S02]  /*be40*/  SYNCS.PHASECHK.TRANS64.TRYWAIT P0, [R5+URZ+0x30860], R0 ;  /* 0x03086000050075a7 */ /* 0x0022e4000800017f */
[----:B---3--:R-:W-:Y:S05]  /*be50*/  @!P0 NANOSLEEP.SYNCS 0x989680 ;  /* 0x009896800000895d */ /* 0x008fea0003900000 */
[----:B------:R-:W3:Y:S02]  /*be60*/  @!P0 SYNCS.PHASECHK.TRANS64 P0, [R5+URZ+0x30860], R0 ;  /* 0x03086000050085a7 */ /* 0x000ee4000800007f */
[----:B---3--:R-:W-:Y:S05]  /*be70*/  @!P0 BRA `(.L_x_72) ;  /* 0xfffffffc00f08947 */ /* 0x008fea000383ffff */
[----:B------:R-:W-:Y:S05]  /*be80*/  BRA `(.L_x_102) ;  /* 0xfffffff400407947 */ /* 0x000fea000383ffff */
.L_x_76:
[----:B---3--:R3:W4:Y:S02]  /*be90*/  SYNCS.PHASECHK.TRANS64.TRYWAIT P0, [R8+URZ+0x30820], R27 ;  /* 0x0308201b080075a7 */ /* 0x008724000800017f */
[----:B----4-:R-:W-:Y:S05]  /*bea0*/  @!P0 NANOSLEEP.SYNCS 0x989680 ;  /* 0x009896800000895d */ /* 0x010fea0003900000 */
[----:B------:R-:W4:Y:S02]  /*beb0*/  @!P0 SYNCS.PHASECHK.TRANS64 P0, [R8+URZ+0x30820], R27 ;  /* 0x0308201b080085a7 */ /* 0x000f24000800007f */
[----:B----4-:R-:W-:Y:S05]  /*bec0*/  @!P0 BRA `(.L_x_76) ;  /* 0xfffffffc00f08947 */ /* 0x010fea000383ffff */
[----:B------:R-:W-:Y:S05]  /*bed0*/  BRA `(.L_x_103) ;  /* 0xfffffff400d47947 */ /* 0x000fea000383ffff */
.L_x_77:
[----:B------:R-:W-:Y:S01]  /*bee0*/  BSSY B0, `(.L_x_104) ;  /* 0x0000008000007945 */ /* 0x000fe20003800000 */
[----:B-1----:R-:W-:Y:S01]  /*bef0*/  MOV R13, R16 ;  /* 0x00000010000d7202 */ /* 0x002fe20000000f00 */
[----:B------:R-:W-:Y:S01]  /*bf00*/  IMAD.MOV.U32 R12, RZ, RZ, RZ ;  /* 0x000000ffff0c7224 */ /* 0x000fe200078e00ff */
[----:B------:R-:W-:Y:S01]  /*bf10*/  MOV R11, 0x1f ;  /* 0x0000001f000b7802 */ /* 0x000fe20000000f00 */
[----:B------:R-:W-:-:S07]  /*bf20*/  IMAD.MOV.U32 R15, RZ, RZ, -0x1 ;  /* 0xffffffffff0f7424 */ /* 0x000fce00078e00ff */
[----:B--23--:R-:W-:Y:S05]  /*bf30*/  WARPSYNC.COLLECTIVE R15, `(.L_x_105) ;  /* 0x000000000f087348 */ /* 0x00cfea0003c00000 */
[----:B------:R1:W4:Y:S02]  /*bf40*/  SHFL.IDX P6, R14, R13, R12, R11 ;  /* 0x0000000c0d0e7389 */ /* 0x00032400000c000b */
[----:B-1234-:R-:W-:Y:S01]  /*bf50*/  ENDCOLLECTIVE ;  /* 0x000000000000791b */ /* 0x01efe20003800000 */
.L_x_105:
[----:B------:R-:W-:Y:S05]  /*bf60*/  BSYNC B0 ;  /* 0x0000000000007941 */ /* 0x000fea0003800000 */
.L_x_104:
[----:B------:R-:W-:Y:S05]  /*bf70*/  BRA `(.L_x_106) ;  /* 0xfffffff400bc7947 */ /* 0x000fea000383ffff */
.L_x_80:
[----:B------:R-:W-:Y:S01]  /*bf80*/  BSSY B1, `(.L_x_107) ;  /* 0x0000006000017945 */ /* 0x000fe20003800000 */
[----:B------:R-:W-:-:S07]  /*bf90*/  MOV R15, 0xffffffff ;  /* 0xffffffff000f7802 */ /* 0x000fce0000000f00 */
[----:B--234-:R-:W-:Y:S05]  /*bfa0*/  WARPSYNC.COLLECTIVE R15, `(.L_x_108) ;  /* 0x000000000f0c7348 */ /* 0x01cfea0003c00000 */
[----:B------:R-:W-:Y:S02]  /*bfb0*/  ELECT P6, UR62, PT ;  /* 0x00000000003e782f */ /* 0x000fe400038c0000 */
[----:B------:R-:W-:Y:S01]  /*bfc0*/  MOV R14, UR62 ;  /* 0x0000003e000e7c02 */ /* 0x000fe20008000f00 */
[----:B--234-:R-:W-:Y:S10]  /*bfd0*/  ENDCOLLECTIVE ;  /* 0x000000000000791b */ /* 0x01cff40003800000 */
.L_x_108:
[----:B------:R-:W-:Y:S05]  /*bfe0*/  BSYNC B1 ;  /* 0x0000000000017941 */ /* 0x000fea0003800000 */
.L_x_107:
[----:B------:R-:W-:Y:S05]  /*bff0*/  BRA `(.L_x_109) ;  /* 0xfffffff400b47947 */ /* 0x000fea000383ffff */
.L_x_82:
[----:B-1----:R1:W2:Y:S02]  /*c000*/  SYNCS.PHASECHK.TRANS64.TRYWAIT P0, [R5+URZ], R4 ;  /* 0x00000004050075a7 */ /* 0x0022a4000800017f */
[----:B--2---:R-:W-:Y:S05]  /*c010*/  @!P0 NANOSLEEP.SYNCS 0x989680 ;  /* 0x009896800000895d */ /* 0x004fea0003900000 */
[----:B------:R-:W2:Y:S02]  /*c020*/  @!P0 SYNCS.PHASECHK.TRANS64 P0, [R5+URZ], R4 ;  /* 0x00000004050085a7 */ /* 0x000ea4000800007f */
[----:B--2---:R-:W-:Y:S05]  /*c030*/  @!P0 BRA `(.L_x_82) ;  /* 0xfffffffc00f08947 */ /* 0x004fea000383ffff */
[----:B------:R-:W-:Y:S05]  /*c040*/  BRA `(.L_x_110) ;  /* 0xfffffff400e47947 */ /* 0x000fea000383ffff */
.L_x_83:
[----:B--2---:R2:W1:Y:S02]  /*c050*/  SYNCS.PHASECHK.TRANS64.TRYWAIT P0, [R3+URZ], R0 ;  /* 0x00000000030075a7 */ /* 0x004464000800017f */
[----:B-1----:R-:W-:Y:S05]  /*c060*/  @!P0 NANOSLEEP.SYNCS 0x989680 ;  /* 0x009896800000895d */ /* 0x002fea0003900000 */
[----:B------:R-:W1:Y:S02]  /*c070*/  @!P0 SYNCS.PHASECHK.TRANS64 P0, [R3+URZ], R0 ;  /* 0x00000000030085a7 */ /* 0x000e64000800007f */
[----:B-1----:R-:W-:Y:S05]  /*c080*/  @!P0 BRA `(.L_x_83) ;  /* 0xfffffffc00f08947 */ /* 0x002fea000383ffff */
[----:B------:R-:W-:Y:S05]  /*c090*/  BRA `(.L_x_111) ;  /* 0xfffffff400d87947 */ /* 0x000fea000383ffff */
.L_x_85:
[----:B-1----:R1:W2:Y:S02]  /*c0a0*/  SYNCS.PHASECHK.TRANS64.TRYWAIT P0, [R5+URZ], R4 ;  /* 0x00000004050075a7 */ /* 0x0022a4000800017f */
[----:B--2---:R-:W-:Y:S05]  /*c0b0*/  @!P0 NANOSLEEP.SYNCS 0x989680 ;  /* 0x009896800000895d */ /* 0x004fea0003900000 */
[----:B------:R-:W2:Y:S02]  /*c0c0*/  @!P0 SYNCS.PHASECHK.TRANS64 P0, [R5+URZ], R4 ;  /* 0x00000004050085a7 */ /* 0x000ea4000800007f */
[----:B--2---:R-:W-:Y:S05]  /*c0d0*/  @!P0 BRA `(.L_x_85) ;  /* 0xfffffffc00f08947 */ /* 0x004fea000383ffff */
[----:B------:R-:W-:Y:S05]  /*c0e0*/  BRA `(.L_x_112) ;  /* 0xfffffff400dc7947 */ /* 0x000fea000383ffff */
.L_x_113:
[----:B------:R-:W-:-:S00]  /*c0f0*/  BRA `(.L_x_113) ;  /* 0xfffffffc00fc7947 */ /* 0x000fc0000383ffff */
[----:B------:R-:W-:-:S00]  /*c100*/  NOP ;  /* 0x0000000000007918 */ /* 0x000fc00000000000 */
[----:B------:R-:W-:-:S00]  /*c110*/  NOP ;  /* 0x0000000000007918 */ /* 0x000fc00000000000 */
[----:B------:R-:W-:-:S00]  /*c120*/  NOP ;  /* 0x0000000000007918 */ /* 0x000fc00000000000 */
[----:B------:R-:W-:-:S00]  /*c130*/  NOP ;  /* 0x0000000000007918 */ /* 0x000fc00000000000 */
[----:B------:R-:W-:-:S00]  /*c140*/  NOP ;  /* 0x0000000000007918 */ /* 0x000fc00000000000 */
[----:B------:R-:W-:-:S00]  /*c150*/  NOP ;  /* 0x0000000000007918 */ /* 0x000fc00000000000 */
[----:B------:R-:W-:-:S00]  /*c160*/  NOP ;  /* 0x0000000000007918 */ /* 0x000fc00000000000 */
[----:B------:R-:W-:-:S00]  /*c170*/  NOP ;  /* 0x0000000000007918 */ /* 0x000fc00000000000 */
.L_x_2275:


//--------------------- .text._ZN7cutlass13device_kernelIN5flash11enable_sm90INS1_16FlashAttnFwdSm90INS1_25CollectiveMainloopFwdSm90ILi2EN4cute5tupleIJNS5_1CILi1EEES8_S8_EEENS6_IJNS7_ILi192EEESA_NS7_ILi64EEEEEELi64ENS_10bfloat16_tEfNS_4arch4Sm90ELb0ELb0ELb1ELb1ELb0ELb0ELb0ELb0ELb1ELb0ELb0ELb0EEENS1_21CollectiveEpilogueFwdINS6_IJSA_SB_SA_EEES9_SD_SF_Li384ELb1ELb0ELb0ELb0EEENS1_36VarlenDynamicPersistentTileSchedulerILi192ELi192ELi384ELi32ELb0ELb0ELb1ELb0ELb1ELb1EEEEEEEEEvNT_6ParamsE --------------------------
	.section	.text._ZN7cutlass13device_kernelIN5flash11enable_sm90INS1_16FlashAttnFwdSm90INS1_25CollectiveMainloopFwdSm90ILi2EN4cute5tupleIJNS5_1CILi1EEES8_S8_EEENS6_IJNS7_ILi192EEESA_NS7_ILi64EEEEEELi64ENS_10bfloat16_tEfNS_4arch4Sm90ELb0ELb0ELb1ELb1ELb0ELb0ELb0ELb0ELb1ELb0ELb0ELb0EEENS1_21CollectiveEpilogueFwdINS6_IJSA_SB_SA_EEES9_SD_SF_Li384ELb1ELb0ELb0ELb0EEENS1_36VarlenDynamicPersistentTileSchedulerILi192ELi192ELi384ELi32ELb0ELb0ELb1ELb0ELb1ELb1EEEEEEEEEvNT_6ParamsE,"ax",@progbits
	.align	128
.text._ZN7cutlass13device_kernelIN5flash11enable_sm90INS1_16FlashAttnFwdSm90INS1_25CollectiveMainloopFwdSm90ILi2EN4cute5tupleIJNS5_1CILi1EEES8_S8_EEENS6_IJNS7_ILi192EEESA_NS7_ILi64EEEEEELi64ENS_10bfloat16_tEfNS_4arch4Sm90ELb0ELb0ELb1ELb1ELb0ELb0ELb0ELb0ELb1ELb0ELb0ELb0EEENS1_21CollectiveEpilogueFwdINS6_IJSA_SB_SA_EEES9_SD_SF_Li384ELb1ELb0ELb0ELb0EEENS1_36VarlenDynamicPersistentTileSchedulerILi192ELi192ELi384ELi32ELb0ELb0ELb1ELb0ELb1ELb1EEEEEEEEEvNT_6ParamsE:
        .type           _ZN7cutlass13device_kernelIN5flash11enable_sm90INS1_16FlashAttnFwdSm90INS1_25CollectiveMainloopFwdSm90ILi2EN4cute5tupleIJNS5_1CILi1EEES8_S8_EEENS6_IJNS7_ILi192EEESA_NS7_ILi64EEEEEELi64ENS_10bfloat16_tEfNS_4arch4Sm90ELb0ELb0ELb1ELb1ELb0ELb0ELb0ELb0ELb1ELb0ELb0ELb0EEENS1_21CollectiveEpilogueFwdINS6_IJSA_SB_SA_EEES9_SD_SF_Li384ELb1ELb0ELb0ELb0EEENS1_36VarlenDynamicPersistentTileSchedulerILi192ELi192ELi384ELi32ELb0ELb0ELb1ELb0ELb1ELb1EEEEEEEEEvNT_6ParamsE,@function
        .size           _ZN7cutlass13device_kernelIN5flash11enable_sm90INS1_16FlashAttnFwdSm90INS1_25CollectiveMainloopFwdSm90ILi2EN4cute5tupleIJNS5_1CILi1EEES8_S8_EEENS6_IJNS7_ILi192EEESA_NS7_ILi64EEEEEELi64ENS_10bfloat16_tEfNS_4arch4Sm90ELb0ELb0ELb1ELb1ELb0ELb0ELb0ELb0ELb1ELb0ELb0ELb0EEENS1_21CollectiveEpilogueFwdINS6_IJSA_SB_SA_EEES9_SD_SF_Li384ELb1ELb0ELb0ELb0EEENS1_36VarlenDynamicPersistentTileSchedulerILi192ELi192ELi384ELi32ELb0ELb0ELb1ELb0ELb1ELb1EEEEEEEEEvNT_6ParamsE,(.L_x_2276 - _ZN7cutlass13device_kernelIN5flash11enable_sm90INS1_16FlashAttnFwdSm90INS1_25CollectiveMainloopFwdSm90ILi2EN4cute5tupleIJNS5_1CILi1EEES8_S8_EEENS6_IJNS7_ILi192EEESA_NS7_ILi64EEEEEELi64ENS_10bfloat16_tEfNS_4arch4Sm90ELb0ELb0ELb1ELb1ELb0ELb0ELb0ELb0ELb1ELb0ELb0ELb0EEENS1_21CollectiveEpilogueFwdINS6_IJSA_SB_SA_EEES9_SD_SF_Li384ELb1ELb0ELb0ELb0EEENS1_36VarlenDynamicPersistentTileSchedulerILi192ELi192ELi384ELi32ELb0ELb0ELb1ELb0ELb1ELb1EEEEEEEEEvNT_6ParamsE)
        .other          _ZN7cutlass13device_kernelIN5flash11enable_sm90INS1_16FlashAttnFwdSm90INS1_25CollectiveMainloopFwdSm90ILi2EN4cute5tupleIJNS5_1CILi1EEES8_S8_EEENS6_IJNS7_ILi192EEESA_NS7_ILi64EEEEEELi64ENS_10bfloat16_tEfNS_4arch4Sm90ELb0ELb0ELb1ELb1ELb0ELb0ELb0ELb0ELb1ELb0ELb0ELb0EEENS1_21CollectiveEpilogueFwdINS6_IJSA_SB_SA_EEES9_SD_SF_Li384ELb1ELb0ELb0ELb0EEENS1_36VarlenDynamicPersistentTileSchedulerILi192ELi192ELi384ELi32ELb0ELb0ELb1ELb0ELb1ELb1EEEEEEEEEvNT_6ParamsE,@"STO_CUDA_ENTRY STV_DEFAULT"
_ZN7cutlass13device_kernelIN5flash11enable_sm90INS1_16FlashAttnFwdSm90INS1_25CollectiveMainloopFwdSm90ILi2EN4cute5tupleIJNS5_1CILi1EEES8_S8_EEENS6_IJNS7_ILi192EEESA_NS7_ILi64EEEEEELi64ENS_10bfloat16_tEfNS_4arch4Sm90ELb0ELb0ELb1ELb1ELb0ELb0ELb0ELb0ELb1ELb0ELb0ELb0EEENS1_21CollectiveEpilogueFwdINS6_IJSA_SB_SA_EEES9_SD_SF_Li384ELb1ELb0ELb0ELb0EEENS1_36VarlenDynamicPersistentTileSchedulerILi192ELi192ELi384ELi32ELb0ELb0ELb1ELb0ELb1ELb1EEEEEEEEEvNT_6ParamsE:
[----:B------:R-:W0:Y:S02]  /*0000*/  LDC R1, c[0x0][0x28] ;  /* 0x00000a00ff017b82 */ /* 0x000e240000000800 */
[----:B0-----:R-:W-:Y:S01]  /*0010*/  VIADD R1, R1, 0xffffffe0 ;  /* 0xffffffe001017836 */ /* 0x001fe20000000000 */
[----:B------:R-:W0:Y:S01]  /*0020*/  S2R R3, SR_TID.X ;  /* 0x0000000000037919 */ /* 0x000e220000002100 */
[----:B------:R-:W-:Y:S01]  /*0030*/  ELECT P0, URZ, PT ;  /* 0x00000000003f782f */ /* 0x000fe20003800000 */
[----:B------:R-:W-:Y:S01]  /*0040*/  BSSY B0, `(.L_x_114) ;  /* 0x0000011000007945 */ /* 0x000fe20003800000 */
[--C-:B0-----:R-:W-:Y:S02]  /*0050*/  SHF.R.U32.HI R0, RZ, 0x5, R3.reuse ;  /* 0x00000005ff007819 */ /* 0x101fe40000011603 */
[----:B------:R-:W-:-:S03]  /*0060*/  SHF.R.U32.HI R3, RZ, 0x7, R3 ;  /* 0x00000007ff037819 */ /* 0x000fc60000011603 */
[----:B------:R-:W0:Y:S02]  /*0070*/  SHFL.IDX PT, R2, R0, RZ, 0x1f ;  /* 0x00001fff00027589 */ /* 0x000e2400000e0000 */
[----:B0-----:R-:W-:-:S13]  /*0080*/  ISETP.EQ.AND P0, PT, R2, RZ, P0 ;  /* 0x000000ff0200720c */ /* 0x001fda0000702270 */
[----:B------:R-:W-:Y:S05]  /*0090*/  @!P0 BRA `(.L_x_115) ;  /* 0x00000000002c8947 */ /* 0x000fea0003800000 */
[----:B------:R-:W-:Y:S02]  /*00a0*/  ULDC.64 UR4, c[0x0][0x198] ;  /* 0x0000660000047ab9 */ /* 0x000fe40000000a00 */
[----:B------:R-:W-:Y:S02]  /*00b0*/  UIADD3 UR6, UP0, UR4, 0x270, URZ ;  /* 0x0000027004067890 */ /* 0x000fe4000ff1e03f */
[----:B------:R-:W-:Y:S02]  /*00c0*/  UIADD3 UR8, UP1, UR4, 0x370, URZ ;  /* 0x0000037004087890 */ /* 0x000fe4000ff3e03f */
[----:B------:R-:W-:Y:S02]  /*00d0*/  UIADD3 UR4, UP2, UR4, 0x470, URZ ;  /* 0x0000047004047890 */ /* 0x000fe4000ff5e03f */
[----:B------:R-:W-:Y:S02]  /*00e0*/  UIADD3.X UR7, URZ, UR5, URZ, UP0, !UPT ;  /* 0x000000053f077290 */ /* 0x000fe400087fe43f */
[----:B------:R-:W-:-:S02]  /*00f0*/  UIADD3.X UR9, URZ, UR5, URZ, UP1, !UPT ;  /* 0x000000053f097290 */ /* 0x000fc40008ffe43f */
[----:B------:R-:W-:-:S05]  /*0100*/  UIADD3.X UR5, URZ, UR5, URZ, UP2, !UPT ;  /* 0x000000053f057290 */ /* 0x000fca00097fe43f */
[----:B------:R0:W-:Y:S02]  /*0110*/  UTMACCTL.PF [UR6] ;  /* 0x00000000060079b9 */ /* 0x0001e40008040000 */
[----:B------:R0:W-:Y:S02]  /*0120*/  UTMACCTL.PF [UR8] ;  /* 0x00000000080079b9 */ /* 0x0001e40008040000 */
[----:B------:R0:W-:Y:S02]  /*0130*/  UTMACCTL.PF [UR4] ;  /* 0x00000000040079b9 */ /* 0x0001e40008040000 */
[----:B0-----:R-:W-:Y:S01]  /*0140*/  NOP ;  /* 0x0000000000007918 */ /* 0x001fe20000000000 */
.L_x_115:
[----:B------:R-:W-:Y:S05]  /*0150*/  BSYNC B0 ;  /* 0x0000000000007941 */ /* 0x000fea0003800000 */
.L_x_114:
[----:B------:R-:W-:Y:S01]  /*0160*/  VOTEU.ANY UP0, P0 ;  /* 0x00000000003f7886 */ /* 0x000fe20000000100 */
[----:B------:R-:W0:Y:S01]  /*0170*/  SHFL.IDX PT, R3, R3, RZ, 0x1f ;  /* 0x00001fff03037589 */ /* 0x000e2200000e0000 */
[----:B------:R-:W-:Y:S01]  /*0180*/  UMOV UR4, 0x1 ;  /* 0x0000000100047882 */ /* 0x000fe20000000000 */
[----:B------:R-:W-:Y:S01]  /*0190*/  UMOV UR7, 0x180 ;  /* 0x0000018000077882 */ /* 0x000fe20000000000 */
[----:B------:R-:W-:Y:S01]  /*01a0*/  VOTEU.ANY UP1, P0 ;  /* 0x00000000003f7886 */ /* 0x000fe20000020100 */
[----:B------:R-:W1:Y:S01]  /*01b0*/  @UP0 S2UR UR8, SR_CgaCtaId ;  /* 0x00000000000809c3 */ /* 0x000e620000008800 */
[----:B------:R-:W2:Y:S01]  /*01c0*/  SHFL.IDX PT, R2, R0, RZ, 0x1f ;  /* 0x00001fff00027589 */ /* 0x000ea200000e0000 */
[----:B------:R-:W-:Y:S01]  /*01d0*/  @UP0 UMOV UR6, 0x400 ;  /* 0x0000040000060882 */ /* 0x000fe20000000000 */
[----:B------:R-:W-:-:S04]  /*01e0*/  @UP0 UIADD3 UR4, -UR4, 0x100000, URZ ;  /* 0x0010000004040890 */ /* 0x000fc8000fffe13f */
[----:B------:R-:W-:Y:S02]  /*01f0*/  @UP0 USHF.L.U32 UR5, UR4, 0xb, URZ ;  /* 0x0000000b04050899 */ /* 0x000fe4000800063f */
[----:B------:R-:W-:Y:S01]  /*0200*/  @UP0 USHF.L.U32 UR4, UR4, 0x1, URZ ;  /* 0x0000000104040899 */ /* 0x000fe2000800063f */
[----:B------:R-:W-:Y:S01]  /*0210*/  VOTEU.ANY UP2, P0 ;  /* 0x00000000003f7886 */ /* 0x000fe20000040100 */
[----:B0-----:R-:W-:Y:S01]  /*0220*/  R2UR UR9, R3 ;  /* 0x00000000030972ca */ /* 0x001fe200000e0000 */
[----:B-1----:R-:W-:Y:S01]  /*0230*/  @UP0 ULEA UR8, UR8, UR6, 0x18 ;  /* 0x0000000608080291 */ /* 0x002fe2000f8ec03f */
[----:B--2---:R-:W-:Y:S01]  /*0240*/  ISETP.NE.AND P1, PT, R2, RZ, PT ;  /* 0x000000ff0200720c */ /* 0x004fe20003f25270 */
[----:B------:R-:W-:-:S04]  /*0250*/  @UP0 UIADD3 UR6, -UR7, 0x100000, URZ ;  /* 0x0010000007060890 */ /* 0x000fc8000fffe13f */
[----:B------:R-:W-:Y:S02]  /*0260*/  @UP0 USHF.L.U32 UR7, UR6, 0xb, URZ ;  /* 0x0000000b06070899 */ /* 0x000fe4000800063f */
[----:B------:R-:W-:-:S04]  /*0270*/  @UP0 USHF.L.U32 UR6, UR6, 0x1, URZ ;  /* 0x0000000106060899 */ /* 0x000fc8000800063f */
[----:B------:R-:W-:Y:S01]  /*0280*/  UISETP.NE.AND UP0, UPT, UR9, URZ, UPT ;  /* 0x0000003f0900728c */ /* 0x000fe2000bf05270 */
[----:B------:R-:W0:Y:S02]  /*0290*/  FENCE.VIEW.ASYNC.S ;  /* 0x00000000000073c6 */ /* 0x000e240000000000 */
[----:B0-----:R0:W1:Y:S05]  /*02a0*/  @UP1 SYNCS.EXCH.64 URZ, [UR8+0x30800], UR4 ;  /* 0x03080004083f15b2 */ /* 0x00106a0008000100 */
[----:B------:R0:W2:Y:S01]  /*02b0*/  @UP2 SYNCS.EXCH.64 URZ, [UR8+0x30820], UR6 ;  /* 0x03082006083f25b2 */ /* 0x0000a20008000100 */
[----:B------:R-:W-:Y:S05]  /*02c0*/  @P1 BRA `(.L_x_116) ;  /* 0x0000000000481947 */ /* 0x000fea0003800000 */
[----:B0-----:R-:W0:Y:S01]  /*02d0*/  S2UR UR5, SR_CgaCtaId ;  /* 0x00000000000579c3 */ /* 0x001e220000008800 */
[----:B------:R-:W-:Y:S01]  /*02e0*/  UMOV UR4, 0x400 ;  /* 0x0000040000047882 */ /* 0x000fe20000000000 */
[----:B------:R-:W-:Y:S01]  /*02f0*/  UMOV UR6, 0x1 ;  /* 0x0000000100067882 */ /* 0x000fe20000000000 */
[----:B------:R-:W-:Y:S01]  /*0300*/  UMOV UR9, 0x3 ;  /* 0x0000000300097882 */ /* 0x000fe20000000000 */
[----:B------:R-:W-:-:S04]  /*0310*/  UIADD3 UR6, -UR6, 0x100000, URZ ;  /* 0x0010000006067890 */ /* 0x000fc8000fffe13f */
[----:B------:R-:W-:Y:S02]  /*0320*/  USHF.L.U32 UR7, UR6, 0xb, URZ ;  /* 0x0000000b06077899 */ /* 0x000fe4000800063f */
[----:B------:R-:W-:Y:S01]  /*0330*/  USHF.L.U32 UR6, UR6, 0x1, URZ ;  /* 0x0000000106067899 */ /* 0x000fe2000800063f */
[----:B------:R-:W-:Y:S01]  /*0340*/  ELECT P0, URZ, PT ;  /* 0x00000000003f782f */ /* 0x000fe20003800000 */
[----:B0-----:R-:W-:Y:S02]  /*0350*/  ULEA UR8, UR5, UR4, 0x18 ;  /* 0x0000000405087291 */ /* 0x001fe4000f8ec03f */
[----:B------:R-:W-:-:S04]  /*0360*/  UIADD3 UR4, -UR9, 0x100000, URZ ;  /* 0x0010000009047890 */ /* 0x000fc8000fffe13f */
[----:B------:R-:W-:Y:S02]  /*0370*/  USHF.L.U32 UR5, UR4, 0xb, URZ ;  /* 0x0000000b04057899 */ /* 0x000fe4000800063f */
[----:B------:R-:W-:Y:S01]  /*0380*/  USHF.L.U32 UR4, UR4, 0x1, URZ ;  /* 0x0000000104047899 */ /* 0x000fe2000800063f */
[----:B------:R-:W0:Y:S03]  /*0390*/  FENCE.VIEW.ASYNC.S ;  /* 0x00000000000073c6 */ /* 0x000e260000000000 */
[----:B0-----:R3:W4:Y:S08]  /*03a0*/  SYNCS.EXCH.64 URZ, [UR8+0x30830], UR6 ;  /* 0x03083006083f75b2 */ /* 0x0017300008000100 */
[----:B------:R3:W0:Y:S01]  /*03b0*/  SYNCS.EXCH.64 URZ, [UR8+0x30840], UR4 ;  /* 0x03084004083f75b2 */ /* 0x0006220008000100 */
[----:B------:R3:W0:Y:S01]  /*03c0*/  SYNCS.EXCH.64 URZ, [UR8+0x30838], UR6 ;  /* 0x03083806083f75b2 */ /* 0x0006220008000100 */
[----:B------:R3:W0:Y:S02]  /*03d0*/  SYNCS.EXCH.64 URZ, [UR8+0x30848], UR4 ;  /* 0x03084804083f75b2 */ /* 0x0006240008000100 */
[----:B---3--:R-:W-:Y:S01]  /*03e0*/  NOP ;  /* 0x0000000000007918 */ /* 0x008fe20000000000 */
.L_x_116:
[----:B------:R-:W3:Y:S01]  /*03f0*/  SHFL.IDX PT, R2, R0, RZ, 0x1f ;  /* 0x00001fff00027589 */ /* 0x000ee200000e0000 */
[----:B------:R-:W-:Y:S01]  /*0400*/  NOP ;  /* 0x0000000000007918 */ /* 0x000fe20000000000 */
[----:B---3--:R-:W-:-:S13]  /*0410*/  ISETP.NE.AND P0, PT, R2, RZ, PT ;  /* 0x000000ff0200720c */ /* 0x008fda0003f05270 */
[----:B------:R-:W-:Y:S05]  /*0420*/  @P0 BRA `(.L_x_117) ;  /* 0x0000000000480947 */ /* 0x000fea0003800000 */
[----:B0-----:R-:W0:Y:S01]  /*0430*/  S2UR UR5, SR_CgaCtaId ;  /* 0x00000000000579c3 */ /* 0x001e220000008800 */
[----:B------:R-:W-:Y:S01]  /*0440*/  UMOV UR4, 0x400 ;  /* 0x0000040000047882 */ /* 0x000fe20000000000 */
[----:B------:R-:W-:Y:S01]  /*0450*/  UMOV UR6, 0x1 ;  /* 0x0000000100067882 */ /* 0x000fe20000000000 */
[----:B------:R-:W-:Y:S01]  /*0460*/  UMOV UR7, 0x3 ;  /* 0x0000000300077882 */ /* 0x000fe20000000000 */
[----:B------:R-:W-:Y:S01]  /*0470*/  ELECT P0, URZ, PT ;  /* 0x00000000003f782f */ /* 0x000fe20003800000 */
[----:B0-----:R-:W-:Y:S02]  /*0480*/  ULEA UR8, UR5, UR4, 0x18 ;  /* 0x0000000405087291 */ /* 0x001fe4000f8ec03f */
[----:B------:R-:W-:-:S04]  /*0490*/  UIADD3 UR4, -UR6, 0x100000, URZ ;  /* 0x0010000006047890 */ /* 0x000fc8000fffe13f */
[----:B------:R-:W-:Y:S02]  /*04a0*/  USHF.L.U32 UR5, UR4, 0xb, URZ ;  /* 0x0000000b04057899 */ /* 0x000fe4000800063f */
[----:B------:R-:W-:Y:S02]  /*04b0*/  USHF.L.U32 UR4, UR4, 0x1, URZ ;  /* 0x0000000104047899 */ /* 0x000fe4000800063f */
[----:B------:R-:W-:-:S04]  /*04c0*/  UIADD3 UR6, -UR7, 0x100000, URZ ;  /* 0x0010000007067890 */ /* 0x000fc8000fffe13f */
[----:B------:R-:W-:Y:S02]  /*04d0*/  USHF.L.U32 UR7, UR6, 0xb, URZ ;  /* 0x0000000b06077899 */ /* 0x000fe4000800063f */
[----:B------:R-:W-:Y:S01]  /*04e0*/  USHF.L.U32 UR6, UR6, 0x1, URZ ;  /* 0x0000000106067899 */ /* 0x000fe2000800063f */
[----:B------:R-:W0:Y:S03]  /*04f0*/  FENCE.VIEW.ASYNC.S ;  /* 0x00000000000073c6 */ /* 0x000e260000000000 */
[----:B0-----:R3:W0:Y:S08]  /*0500*/  SYNCS.EXCH.64 URZ, [UR8+0x30850], UR4 ;  /* 0x03085004083f75b2 */ /* 0x0016300008000100 */
[----:B------:R3:W0:Y:S01]  /*0510*/  SYNCS.EXCH.64 URZ, [UR8+0x30860], UR6 ;  /* 0x03086006083f75b2 */ /* 0x0006220008000100 */
[----:B------:R3:W0:Y:S01]  /*0520*/  SYNCS.EXCH.64 URZ, [UR8+0x30858], UR4 ;  /* 0x03085804083f75b2 */ /* 0x0006220008000100 */
[----:B------:R3:W0:Y:S02]  /*0530*/  SYNCS.EXCH.64 URZ, [UR8+0x30868], UR6 ;  /* 0x03086806083f75b2 */ /* 0x0006240008000100 */
[----:B---3--:R-:W-:Y:S01]  /*0540*/  NOP ;  /* 0x0000000000007918 */ /* 0x008fe20000000000 */
.L_x_117:
[----:B------:R-:W3:Y:S01]  /*0550*/  SHFL.IDX PT, R2, R0, RZ, 0x1f ;  /* 0x00001fff00027589 */ /* 0x000ee200000e0000 */
[----:B------:R-:W-:Y:S01]  /*0560*/  NOP ;  /* 0x0000000000007918 */ /* 0x000fe20000000000 */
[----:B---3--:R-:W-:-:S13]  /*0570*/  ISETP.NE.AND P0, PT, R2, RZ, PT ;  /* 0x000000ff0200720c */ /* 0x008fda0003f05270 */
[----:B------:R-:W-:Y:S05]  /*0580*/  @P0 BRA `(.L_x_118) ;  /* 0x0000000000380947 */ /* 0x000fea0003800000 */
[----:B0-----:R-:W0:Y:S01]  /*0590*/  S2UR UR5, SR_CgaCtaId ;  /* 0x00000000000579c3 */ /* 0x001e220000008800 */
[----:B------:R-:W-:Y:S01]  /*05a0*/  UMOV UR4, 0x400 ;  /* 0x0000040000047882 */ /* 0x000fe20000000000 */
[----:B------:R-:W-:Y:S01]  /*05b0*/  UMOV UR7, 0x1 ;  /* 0x0000000100077882 */ /* 0x000fe20000000000 */
[----:B------:R-:W-:Y:S01]  /*05c0*/  ELECT P0, URZ, PT ;  /* 0x00000000003f782f */ /* 0x000fe20003800000 */
[----:B0-----:R-:W-:Y:S02]  /*05d0*/  ULEA UR6, UR5, UR4, 0x18 ;  /* 0x0000000405067291 */ /* 0x001fe4000f8ec03f */
[----:B------:R-:W-:-:S04]  /*05e0*/  UIADD3 UR4, -UR7, 0x100000, URZ ;  /* 0x0010000007047890 */ /* 0x000fc8000fffe13f */
[----:B------:R-:W-:Y:S02]  /*05f0*/  USHF.L.U32 UR5, UR4, 0xb, URZ ;  /* 0x0000000b04057899 */ /* 0x000fe4000800063f */
[----:B------:R-:W-:Y:S01]  /*0600*/  USHF.L.U32 UR4, UR4, 0x1, URZ ;  /* 0x0000000104047899 */ /* 0x000fe2000800063f */
[----:B------:R-:W0:Y:S11]  /*0610*/  FENCE.VIEW.ASYNC.S ;  /* 0x00000000000073c6 */ /* 0x000e360000000000 */
[----:B0-----:R3:W0:Y:S01]  /*0620*/  SYNCS.EXCH.64 URZ, [UR6+0x30870], UR4 ;  /* 0x03087004063f75b2 */ /* 0x0016220008000100 */
[----:B------:R3:W0:Y:S01]  /*0630*/  SYNCS.EXCH.64 URZ, [UR6+0x30880], UR4 ;  /* 0x03088004063f75b2 */ /* 0x0006220008000100 */
[----:B------:R3:W0:Y:S01]  /*0640*/  SYNCS.EXCH.64 URZ, [UR6+0x30878], UR4 ;  /* 0x03087804063f75b2 */ /* 0x0006220008000100 */
[----:B------:R3:W0:Y:S02]  /*0650*/  SYNCS.EXCH.64 URZ, [UR6+0x30888], UR4 ;  /* 0x03088804063f75b2 */ /* 0x0006240008000100 */
[----:B---3--:R-:W-:Y:S01]  /*0660*/  NOP ;  /* 0x0000000000007918 */ /* 0x008fe20000000000 */
.L_x_118:
        /* <DEDUP_REMOVED lines=22> */
.L_x_119:
        /* <DEDUP_REMOVED lines=22> */
.L_x_120:
[----:B------:R-:W-:Y:S01]  /*0930*/  PLOP3.LUT P0, PT, PT, PT, UP0, 0x80, 0x0 ;  /* 0x000000000000781c */ /* 0x000fe20003f0f008 */
[----:B------:R-:W-:Y:S01]  /*0940*/  UMOV UR36, 0x1 ;  /* 0x0000000100247882 */ /* 0x000fe20000000000 */
[----:B------:R-:W-:Y:S01]  /*0950*/  NOP ;  /* 0x0000000000007918 */ /* 0x000fe20000000000 */
[----:B------:R-:W-:Y:S01]  /*0960*/  USEL UR36, UR36, 0x2, !UP0 ;  /* 0x0000000224247887 */ /* 0x000fe2000c000000 */
[----:B------:R-:W-:Y:S01]  /*0970*/  ULDC.64 UR46, c[0x0][0x208] ;  /* 0x00008200002e7ab9 */ /* 0x000fe20000000a00 */
[----:B012-4-:R-:W-:Y:S08]  /*0980*/  BAR.SYNC.DEFER_BLOCKING 0x0 ;  /* 0x0000000000007b1d */ /* 0x017ff00000010000 */
[----:B------:R-:W-:Y:S05]  /*0990*/  @!P0 BRA `(.L_x_121) ;  /* 0x000000a0003c8947 */ /* 0x000fea0003800000 */
.L_x_122:
[----:B------:R-:W-:-:S08]  /*09a0*/  NOP ;  /* 0x0000000000007918 */ /* 0x000fd00000000000 */
[----:B------:R-:W0:Y:S02]  /*09b0*/  USETMAXREG.TRY_ALLOC.CTAPOOL UP0, 0xa0 ;  /* 0x000000a0000079c8 */ /* 0x000e240008000600 */
[----:B0-----:R-:W-:-:S13]  /*09c0*/  PLOP3.LUT P0, PT, PT, PT, UP0, 0x80, 0x0 ;  /* 0x000000000000781c */ /* 0x001fda0003f0f008 */
[----:B------:R-:W-:Y:S05]  /*09d0*/  @!P0 BRA `(.L_x_122) ;  /* 0xfffffffc00f08947 */ /* 0x000fea000383ffff */
[----:B------:R-:W0:Y:S01]  /*09e0*/  S2R R2, SR_TID.X ;  /* 0x0000000000027919 */ /* 0x000e220000002100 */
[----:B------:R-:W1:Y:S01]  /*09f0*/  S2UR UR4, SR_CgaCtaId ;  /* 0x00000000000479c3 */ /* 0x000e620000008800 */
[----:B------:R-:W-:-:S07]  /*0a00*/  UMOV UR40, 0x400 ;  /* 0x0000040000287882 */ /* 0x000fce0000000000 */
[----:B------:R-:W-:Y:S06]  /*0a10*/  BAR.ARV 0x8, 0x1a0 ;  /* 0x0206800000007b1d */ /* 0x000fec0000002000 */
[----:B-1----:R-:W-:-:S03]  /*0a20*/  ULEA UR40, UR4, UR40, 0x18 ;  /* 0x0000002804287291 */ /* 0x002fc6000f8ec03f */
[----:B------:R-:W-:Y:S01]  /*0a30*/  ULDC UR4, c[0x0][0xc14] ;  /* 0x0003050000047ab9 */ /* 0x000fe20000000800 */
[----:B0-----:R-:W-:-:S04]  /*0a40*/  LOP3.LUT R0, R2, 0xffffff80, RZ, 0xc0, !PT ;  /* 0xffffff8002007812 */ /* 0x001fc800078ec0ff */
[----:B------:R-:W-:-:S13]  /*0a50*/  ISETP.NE.AND P0, PT, R0, 0x80, PT ;  /* 0x000000800000780c */ /* 0x000fda0003f05270 */
[----:B------:R-:W-:Y:S08]  /*0a60*/  @!P0 BAR.ARV 0x9, 0x100 ;  /* 0x0244000000008b1d */ /* 0x000ff00000002000 */
[----:B------:R-:W-:Y:S06]  /*0a70*/  BAR.SYNC.DEFER_BLOCKING 0x5, 0x1a0 ;  /* 0x0146800000007b1d */ /* 0x000fec0000010000 */
[----:B------:R-:W0:Y:S02]  /*0a80*/  LDS.128 R24, [UR40+0x308d0] ;  /* 0x0308d028ff187984 */ /* 0x000e240008000c00 */
[----:B------:R-:W-:Y:S06]  /*0a90*/  BAR.ARV 0x4, 0x1a0 ;  /* 0x0106800000007b1d */ /* 0x000fec0000002000 */
[----:B0-----:R-:W-:-:S13]  /*0aa0*/  ISETP.GE.AND P0, PT, R27, UR4, PT ;  /* 0x000000041b007c0c */ /* 0x001fda000bf06270 */
[----:B------:R-:W-:Y:S05]  /*0ab0*/  @P0 EXIT ;  /* 0x000000000000094d */ /* 0x000fea0003800000 */
[----:B------:R-:W-:Y:S01]  /*0ac0*/  VIADD R12, R2, 0xffffff80 ;  /* 0xffffff80020c7836 */ /* 0x000fe20000000000 */
[----:B------:R-:W-:Y:S01]  /*0ad0*/  R2UR UR5, R26 ;  /* 0x000000001a0572ca */ /* 0x000fe200000e0000 */
[----:B------:R-:W-:Y:S01]  /*0ae0*/  IMAD.MOV.U32 R16, RZ, RZ, 0x40 ;  /* 0x00000040ff107424 */ /* 0x000fe200078e00ff */
[----:B------:R-:W-:Y:S02]  /*0af0*/  ULOP3.LUT UR45, UR36, 0x1, URZ, 0xfc, !UPT ;  /* 0x00000001242d7892 */ /* 0x000fe4000f8efc3f */
[----:B------:R-:W-:Y:S01]  /*0b00*/  SHF.R.S32.HI R0, RZ, 0x1f, R12 ;  /* 0x0000001fff007819 */ /* 0x000fe2000001140c */
[----:B------:R-:W-:Y:S01]  /*0b10*/  UMOV UR37, URZ ;  /* 0x0000003f00257c82 */ /* 0x000fe20008000000 */
[----:B------:R-:W-:Y:S01]  /*0b20*/  UMOV UR38, URZ ;  /* 0x0000003f00267c82 */ /* 0x000fe20008000000 */
[----:B------:R-:W-:Y:S01]  /*0b30*/  UMOV UR39, URZ ;  /* 0x0000003f00277c82 */ /* 0x000fe20008000000 */
[----:B------:R-:W-:-:S04]  /*0b40*/  LEA.HI R2, R0, R12, RZ, 0x7 ;  /* 0x0000000c00027211 */ /* 0x000fc800078f38ff */
[----:B------:R-:W-:Y:S02]  /*0b50*/  LOP3.LUT R3, R2, 0xffffff80, RZ, 0xc0, !PT ;  /* 0xffffff8002037812 */ /* 0x000fe400078ec0ff */
[----:B------:R-:W-:-:S03]  /*0b60*/  SHF.R.S32.HI R13, RZ, 0x7, R2 ;  /* 0x00000007ff0d7819 */ /* 0x000fc60000011402 */
[----:B------:R-:W-:Y:S01]  /*0b70*/  IMAD.IADD R14, R12, 0x1, -R3 ;  /* 0x000000010c0e7824 */ /* 0x000fe200078e0a03 */
[----:B------:R-:W-:-:S04]  /*0b80*/  LEA.HI R3, R0, R12, RZ, 0x4 ;  /* 0x0000000c00037211 */ /* 0x000fc800078f20ff */
[----:B------:R-:W-:Y:S02]  /*0b90*/  SHF.R.S32.HI R8, RZ, 0x1f, R14 ;  /* 0x0000001fff087819 */ /* 0x000fe4000001140e */
[----:B------:R-:W-:Y:S02]  /*0ba0*/  LOP3.LUT R4, R3, 0xfffffff0, RZ, 0xc0, !PT ;  /* 0xfffffff003047812 */ /* 0x000fe400078ec0ff */
[----:B------:R-:W-:-:S03]  /*0bb0*/  LEA.HI R9, R8, R14, RZ, 0x2 ;  /* 0x0000000e08097211 */ /* 0x000fc600078f10ff */
[----:B------:R-:W-:Y:S01]  /*0bc0*/  IMAD.IADD R4, R12, 0x1, -R4 ;  /* 0x000000010c047824 */ /* 0x000fe200078e0a04 */
[--C-:B------:R-:W-:Y:S02]  /*0bd0*/  SHF.R.S32.HI R7, RZ, 0x2, R9.reuse ;  /* 0x00000002ff077819 */ /* 0x100fe40000011409 */
[----:B------:R-:W-:Y:S02]  /*0be0*/  SHF.R.S32.HI R6, RZ, 0x1f, R9 ;  /* 0x0000001fff067819 */ /* 0x000fe40000011409 */
[----:B------:R-:W-:Y:S02]  /*0bf0*/  SHF.R.S32.HI R5, RZ, 0x1f, R4 ;  /* 0x0000001fff057819 */ /* 0x000fe40000011404 */
[----:B------:R-:W-:Y:S02]  /*0c00*/  LEA.HI R6, R6, R7, RZ, 0x3 ;  /* 0x0000000706067211 */ /* 0x000fe400078f18ff */
[----:B------:R-:W-:Y:S02]  /*0c10*/  LEA.HI R5, R5, R4, RZ, 0x3 ;  /* 0x0000000405057211 */ /* 0x000fe400078f18ff */
[----:B------:R-:W-:-:S02]  /*0c20*/  LOP3.LUT R10, R6, 0xfffffff8, RZ, 0xc0, !PT ;  /* 0xfffffff8060a7812 */ /* 0x000fc400078ec0ff */
[----:B------:R-:W-:Y:S02]  /*0c30*/  SHF.R.S32.HI R6, RZ, 0x4, R3 ;  /* 0x00000004ff067819 */ /* 0x000fe40000011403 */
[----:B------:R-:W-:Y:S02]  /*0c40*/  IADD3 R11, R7, -R10, RZ ;  /* 0x8000000a070b7210 */ /* 0x000fe40007ffe0ff */
[----:B------:R-:W-:Y:S02]  /*0c50*/  LEA.HI R7, R0, R12, RZ, 0x5 ;  /* 0x0000000c00077211 */ /* 0x000fe400078f28ff */
[----:B------:R-:W-:Y:S02]  /*0c60*/  LEA.HI R3, R3, R6, RZ, 0x1 ;  /* 0x0000000603037211 */ /* 0x000fe400078f08ff */
[----:B------:R-:W-:Y:S01]  /*0c70*/  LEA.HI R10, R8, R14, RZ, 0x5 ;  /* 0x0000000e080a7211 */ /* 0x000fe200078f28ff */
[----:B------:R-:W-:Y:S01]  /*0c80*/  IMAD.SHL.U32 R8, R7, 0x20, RZ ;  /* 0x0000002007087824 */ /* 0x000fe200078e00ff */
[----:B------:R-:W-:-:S02]  /*0c90*/  LOP3.LUT R7, R3, 0x1ffffffe, RZ, 0xc0, !PT ;  /* 0x1ffffffe03077812 */ /* 0x000fc400078ec0ff */
[----:B------:R-:W-:Y:S02]  /*0ca0*/  LOP3.LUT R3, R5, 0xfffffff8, RZ, 0xc0, !PT ;  /* 0xfffffff805037812 */ /* 0x000fe400078ec0ff */
[----:B------:R-:W-:Y:S01]  /*0cb0*/  LOP3.LUT R8, R8, 0xfffffc00, RZ, 0xc0, !PT ;  /* 0xfffffc0008087812 */ /* 0x000fe200078ec0ff */
[----:B------:R-:W-:Y:S01]  /*0cc0*/  IMAD.IADD R7, R6, 0x1, -R7 ;  /* 0x0000000106077824 */ /* 0x000fe200078e0a07 */
[----:B------:R-:W-:Y:S01]  /*0cd0*/  SHF.R.S32.HI R10, RZ, 0x5, R10 ;  /* 0x00000005ff0a7819 */ /* 0x000fe2000001140a */
[C---:B------:R-:W-:Y:S01]  /*0ce0*/  IMAD.IADD R3, R4.reuse, 0x1, -R3 ;  /* 0x0000000104037824 */ /* 0x040fe200078e0a03 */
[----:B------:R-:W-:Y:S01]  /*0cf0*/  LOP3.LUT R9, R9, 0x7ffffffc, RZ, 0xc0, !PT ;  /* 0x7ffffffc09097812 */ /* 0x000fe200078ec0ff */
[----:B------:R-:W-:Y:S01]  /*0d00*/  IMAD.HI R6, R13, 0x55555556, RZ ;  /* 0x555555560d067827 */ /* 0x000fe200078e02ff */
[----:B------:R-:W-:Y:S02]  /*0d10*/  SHF.L.U32 R5, R5, 0x6, RZ ;  /* 0x0000000605057819 */ /* 0x000fe400000006ff */
[----:B------:R-:W-:Y:S01]  /*0d20*/  SHF.L.U32 R2, R3, 0x6, RZ ;  /* 0x0000000603027819 */ /* 0x000fe200000006ff */
[----:B------:R-:W-:Y:S01]  /*0d30*/  IMAD R4, R4, 0x40, R8 ;  /* 0x0000004004047824 */ /* 0x000fe200078e0208 */
[----:B------:R-:W-:Y:S01]  /*0d40*/  LEA.HI R6, R6, R6, RZ, 0x1 ;  /* 0x0000000606067211 */ /* 0x000fe200078f08ff */
[----:B------:R-:W-:Y:S01]  /*0d50*/  IMAD.SHL.U32 R7, R7, 0x8, RZ ;  /* 0x0000000807077824 */ /* 0x000fe200078e00ff */
[----:B------:R-:W-:Y:S01]  /*0d60*/  LOP3.LUT R2, R2, 0x1c0, RZ, 0xc0, !PT ;  /* 0x000001c002027812 */ /* 0x000fe200078ec0ff */
[----:B------:R-:W-:Y:S01]  /*0d70*/  IMAD R11, R10, 0x10, R11 ;  /* 0x000000100a0b7824 */ /* 0x000fe200078e020b */
[----:B------:R-:W-:Y:S01]  /*0d80*/  LOP3.LUT R5, R5, 0x7ffffe00, RZ, 0xc0, !PT ;  /* 0x7ffffe0005057812 */ /* 0x000fe200078ec0ff */
[----:B------:R-:W-:Y:S01]  /*0d90*/  IMAD.IADD R4, R7, 0x1, R4 ;  /* 0x0000000107047824 */ /* 0x000fe200078e0204 */
[----:B------:R-:W-:Y:S01]  /*0da0*/  LOP3.LUT R7, R2, 0x8, R7, 0xf8, !PT ;  /* 0x0000000802077812 */ /* 0x000fe200078ef807 */
[----:B------:R-:W-:Y:S01]  /*0db0*/  IMAD.MOV.U32 R10, RZ, RZ, -0x2 ;  /* 0xfffffffeff0a7424 */ /* 0x000fe200078e00ff */
[----:B------:R-:W-:Y:S01]  /*0dc0*/  SHF.R.U32.HI R2, RZ, 0x3, R2 ;  /* 0x00000003ff027819 */ /* 0x000fe20000011602 */
[----:B------:R-:W-:Y:S01]  /*0dd0*/  IMAD.IADD R9, R14, 0x1, -R9 ;  /* 0x000000010e097824 */ /* 0x000fe200078e0a09 */
[----:B------:R0:W-:Y:S01]  /*0de0*/  STL [R1+0x1c], R4 ;  /* 0x00001c0401007387 */ /* 0x0001e20000100800 */
[----:B------:R-:W-:Y:S01]  /*0df0*/  IMAD R6, R6, -0x3, R13 ;  /* 0xfffffffd06067824 */ /* 0x000fe200078e020d */
[----:B------:R-:W-:-:S02]  /*0e00*/  LOP3.LUT R2, R7, R2, RZ, 0x3c, !PT ;  /* 0x0000000207027212 */ /* 0x000fc400078e3cff */
[----:B------:R-:W-:Y:S01]  /*0e10*/  R2P PR, R3, 0x6 ;  /* 0x0000000603007804 */ /* 0x000fe20000000000 */
[----:B------:R-:W-:Y:S01]  /*0e20*/  IMAD R3, R6, 0x40, R11 ;  /* 0x0000004006037824 */ /* 0x000fe200078e020b */
[----:B------:R-:W-:Y:S02]  /*0e30*/  LEA.HI R0, R0, R12, RZ, 0x3 ;  /* 0x0000000c00007211 */ /* 0x000fe400078f18ff */
[----:B------:R-:W-:Y:S01]  /*0e40*/  IADD3 R2, R2, R5, R8 ;  /* 0x0000000502027210 */ /* 0x000fe20007ffe008 */
[----:B0-----:R-:W-:Y:S01]  /*0e50*/  IMAD R4, R9, R10, 0xc0 ;  /* 0x000000c009047424 */ /* 0x001fe200078e020a */
[----:B------:R-:W-:Y:S02]  /*0e60*/  SHF.R.S32.HI R156, RZ, 0x3, R0 ;  /* 0x00000003ff9c7819 */ /* 0x000fe40000011400 */
[----:B------:R-:W-:Y:S02]  /*0e70*/  LEA R2, R2, UR40, 0x1 ;  /* 0x0000002802027c11 */ /* 0x000fe4000f8e08ff */
[----:B------:R-:W-:Y:S01]  /*0e80*/  STL [R1+0x14], R4 ;  /* 0x0000140401007387 */ /* 0x000fe20000100800 */
[----:B------:R-:W-:-:S02]  /*0e90*/  SEL R16, R16, 0xffffffc0, !P2 ;  /* 0xffffffc010107807 */ /* 0x000fc40005000000 */
[C---:B------:R-:W-:Y:S01]  /*0ea0*/  VIADD R17, R2.reuse, 0x1e800 ;  /* 0x0001e80002117836 */ /* 0x040fe20000000000 */
[----:B------:R0:W-:Y:S01]  /*0eb0*/  STL [R1+0x18], R3 ;  /* 0x0000180301007387 */ /* 0x0001e20000100800 */
[----:B------:R-:W-:Y:S02]  /*0ec0*/  IADD3 R155, R2, 0x1e820, RZ ;  /* 0x0001e820029b7810 */ /* 0x000fe40007ffe0ff */
[C---:B------:R-:W-:Y:S02]  /*0ed0*/  @P1 VIADD R155, R17.reuse, 0xffffffe0 ;  /* 0xffffffe0119b1836 */ /* 0x040fe40000000000 */
[----:B------:R-:W-:-:S03]  /*0ee0*/  IMAD.IADD R17, R17, 0x1, R16 ;  /* 0x0000000111117824 */ /* 0x000fc600078e0210 */
[----:B------:R-:W-:Y:S02]  /*0ef0*/  IADD3 R16, R16, R155, RZ ;  /* 0x0000009b10107210 */ /* 0x000fe40007ffe0ff */
[----:B0-----:R-:W-:-:S05]  /*0f00*/  LOP3.LUT R3, R0, 0x1ffffff8, RZ, 0xc0, !PT ;  /* 0x1ffffff800037812 */ /* 0x001fca00078ec0ff */
[----:B------:R-:W-:-:S04]  /*0f10*/  IMAD.IADD R3, R12, 0x1, -R3 ;  /* 0x000000010c037824 */ /* 0x000fc800078e0a03 */
[----:B------:R-:W-:Y:S02]  /*0f20*/  IMAD.SHL.U32 R0, R3, 0x8, RZ ;  /* 0x0000000803007824 */ /* 0x000fe400078e00ff */
[----:B------:R-:W-:-:S03]  /*0f30*/  VIADD R3, R155, 0x6000 ;  /* 0x000060009b037836 */ /* 0x000fc60000000000 */
[----:B------:R0:W-:Y:S04]  /*0f40*/  STL [R1+0x8], R0 ;  /* 0x0000080001007387 */ /* 0x0001e80000100800 */
[----:B------:R1:W-:Y:S01]  /*0f50*/  STL [R1+0x4], R3 ;  /* 0x0000040301007387 */ /* 0x0003e20000100800 */
[----:B0-----:R-:W-:-:S05]  /*0f60*/  VIADD R0, R155, 0xc000 ;  /* 0x0000c0009b007836 */ /* 0x001fca0000000000 */
[----:B------:R1:W-:Y:S02]  /*0f70*/  STL [R1], R0 ;  /* 0x0000000001007387 */ /* 0x0003e40000100800 */
.L_x_164:
[----:B0--3-5:R-:W0:Y:S01]  /*0f80*/  LDC.64 R4, c[0x0][0xc60] ;  /* 0x00031800ff047b82 */ /* 0x029e220000000a00 */
[----:B------:R-:W-:Y:S01]  /*0f90*/  ULDC.64 UR6, c[0x0][0xa28] ;  /* 0x00028a0000067ab9 */ /* 0x000fe20000000a00 */
[----:B------:R-:W-:Y:S01]  /*0fa0*/  ULDC.64 UR8, c[0x0][0xa20] ;  /* 0x0002880000087ab9 */ /* 0x000fe20000000a00 */
[----:B------:R-:W-:Y:S01]  /*0fb0*/  ULDC UR4, c[0x0][0x404] ;  /* 0x0001010000047ab9 */ /* 0x000fe20000000800 */
[----:B0-----:R-:W-:-:S06]  /*0fc0*/  IMAD.WIDE R4, R27, 0x4, R4 ;  /* 0x000000041b047825 */ /* 0x001fcc00078e0204 */
[----:B--2---:R-:W2:Y:S01]  /*0fd0*/  LDG.E R4, desc[UR46][R4.64] ;  /* 0x0000002e04047981 */ /* 0x004ea2000c1e1900 */
[----:B------:R-:W-:Y:S02]  /*0fe0*/  UISETP.NE.U32.AND UP0, UPT, UR6, URZ, UPT ;  /* 0x0000003f0600728c */ /* 0x000fe4000bf05070 */
[----:B------:R-:W-:Y:S02]  /*0ff0*/  UISETP.NE.U32.AND UP1, UPT, UR8, URZ, UPT ;  /* 0x0000003f0800728c */ /* 0x000fe4000bf25070 */
[----:B------:R-:W-:Y:S02]  /*1000*/  UISETP.NE.AND.EX UP0, UPT, UR7, URZ, UPT, UP0 ;  /* 0x0000003f0700728c */ /* 0x000fe4000bf05300 */
[----:B------:R-:W-:-:S04]  /*1010*/  UISETP.NE.AND.EX UP1, UPT, UR9, URZ, UPT, UP1 ;  /* 0x0000003f0900728c */ /* 0x000fc8000bf25310 */
[----:B------:R-:W-:Y:S02]  /*1020*/  PLOP3.LUT P0, PT, PT, PT, UP0, 0x80, 0x0 ;  /* 0x000000000000781c */ /* 0x000fe40003f0f008 */
[----:B------:R-:W-:Y:S02]  /*1030*/  PLOP3.LUT P1, PT, PT, PT, UP1, 0x80, 0x0 ;  /* 0x000000000000781c */ /* 0x000fe40003f2f018 */
[----:B--2---:R-:W-:-:S13]  /*1040*/  R2UR UR41, R4 ;  /* 0x00000000042972ca */ /* 0x004fda00000e0000 */
[----:B------:R-:W-:Y:S02]  /*1050*/  USHF.R.S32.HI UR42, URZ, 0x1f, UR41 ;  /* 0x0000001f3f2a7899 */ /* 0x000fe40008011429 */
[----:B------:R-:W-:Y:S02]  /*1060*/  @UP0 ULEA UR6, UP2, UR41, UR6, 0x2 ;  /* 0x0000000629060291 */ /* 0x000fe4000f84103f */
[----:B------:R-:W-:Y:S02]  /*1070*/  @UP1 ULEA UR8, UP3, UR41, UR8, 0x2 ;  /* 0x0000000829081291 */ /* 0x000fe4000f86103f */
[----:B------:R-:W-:Y:S02]  /*1080*/  @UP0 ULEA.HI.X UR7, UR41, UR7, UR42, 0x2, UP2 ;  /* 0x0000000729070291 */ /* 0x000fe400090f142a */
[----:B------:R-:W-:Y:S01]  /*1090*/  @UP1 ULEA.HI.X UR9, UR41, UR9, UR42, 0x2, UP3 ;  /* 0x0000000929091291 */ /* 0x000fe200098f142a */
[----:B------:R-:W-:Y:S01]  /*10a0*/  IMAD.U32 R4, RZ, RZ, UR6 ;  /* 0x00000006ff047e24 */ /* 0x000fe2000f8e00ff */
[----:B----4-:R-:W-:-:S02]  /*10b0*/  MOV R6, UR8 ;  /* 0x0000000800067c02 */ /* 0x010fc40008000f00 */
[----:B------:R-:W-:Y:S01]  /*10c0*/  IMAD.U32 R5, RZ, RZ, UR7 ;  /* 0x00000007ff057e24 */ /* 0x000fe2000f8e00ff */
[----:B------:R-:W-:Y:S01]  /*10d0*/  ULDC.64 UR6, c[0x0][0x3f8] ;  /* 0x0000fe0000067ab9 */ /* 0x000fe20000000a00 */
[----:B------:R-:W-:-:S03]  /*10e0*/  IMAD.U32 R7, RZ, RZ, UR9 ;  /* 0x00000009ff077e24 */ /* 0x000fc6000f8e00ff */
[----:B------:R-:W2:Y:S04]  /*10f0*/  @P0 LDG.E R4, desc[UR46][R4.64] ;  /* 0x0000002e04040981 */ /* 0x000ea8000c1e1900 */
[----:B------:R-:W3:Y:S01]  /*1100*/  @P1 LDG.E R6, desc[UR46][R6.64] ;  /* 0x0000002e06061981 */ /* 0x000ee2000c1e1900 */
[----:B------:R-:W-:Y:S01]  /*1110*/  UISETP.NE.U32.AND UP0, UPT, UR6, URZ, UPT ;  /* 0x0000003f0600728c */ /* 0x000fe2000bf05070 */
[----:B-1----:R-:W-:Y:S01]  /*1120*/  IMAD.MOV.U32 R0, RZ, RZ, RZ ;  /* 0x000000ffff007224 */ /* 0x002fe200078e00ff */
[----:B------:R-:W-:Y:S01]  /*1130*/  UMOV UR49, URZ ;  /* 0x0000003f00317c82 */ /* 0x000fe20008000000 */
[----:B------:R0:W-:Y:S01]  /*1140*/  STL [R1+0xc], R25 ;  /* 0x00000c1901007387 */ /* 0x0001e20000100800 */
[----:B------:R-:W-:Y:S01]  /*1150*/  UISETP.NE.AND.EX UP0, UPT, UR7, URZ, UPT, UP0 ;  /* 0x0000003f0700728c */ /* 0x000fe2000bf05300 */
[----:B------:R-:W-:Y:S01]  /*1160*/  IMAD.MOV.U32 R3, RZ, RZ, RZ ;  /* 0x000000ffff037224 */ /* 0x000fe200078e00ff */
[----:B------:R-:W-:Y:S01]  /*1170*/  ULDC UR6, c[0x0][0x2e0] ;  /* 0x0000b80000067ab9 */ /* 0x000fe20000000800 */
[----:B------:R-:W-:Y:S01]  /*1180*/  UMOV UR43, UR5 ;  /* 0x00000005002b7c82 */ /* 0x000fe20008000000 */
[----:B------:R-:W-:Y:S01]  /*1190*/  USEL UR4, UR4, 0x1, UP0 ;  /* 0x0000000104047887 */ /* 0x000fe20008000000 */
[----:B------:R-:W-:Y:S01]  /*11a0*/  IMAD.MOV.U32 R151, RZ, RZ, RZ ;  /* 0x000000ffff977224 */ /* 0x000fe200078e00ff */
[----:B------:R-:W-:-:S02]  /*11b0*/  CS2R R20, SRZ ;  /* 0x0000000000147805 */ /* 0x000fc4000001ff00 */
[----:B------:R-:W-:Y:S01]  /*11c0*/  CS2R R22, SRZ ;  /* 0x0000000000167805 */ /* 0x000fe2000001ff00 */
[----:B------:R-:W-:Y:S01]  /*11d0*/  UIMAD UR4, UR4, UR6, URZ ;  /* 0x00000006040472a4 */ /* 0x000fe2000f8e023f */
[----:B------:R-:W-:Y:S02]  /*11e0*/  CS2R R28, SRZ ;  /* 0x00000000001c7805 */ /* 0x000fe4000001ff00 */
[----:B------:R-:W-:Y:S02]  /*11f0*/  CS2R R30, SRZ ;  /* 0x00000000001e7805 */ /* 0x000fe4000001ff00 */
[----:B------:R-:W-:Y:S02]  /*1200*/  CS2R R14, SRZ ;  /* 0x00000000000e7805 */ /* 0x000fe4000001ff00 */
[----:B------:R-:W-:Y:S02]  /*1210*/  MOV R32, RZ ;  /* 0x000000ff00207202 */ /* 0x000fe40000000f00 */
[----:B------:R-:W-:Y:S01]  /*1220*/  CS2R R12, SRZ ;  /* 0x00000000000c7805 */ /* 0x000fe2000001ff00 */
[----:B------:R-:W-:Y:S01]  /*1230*/  IMAD.MOV.U32 R34, RZ, RZ, RZ ;  /* 0x000000ffff227224 */ /* 0x000fe200078e00ff */
[----:B--2---:R-:W-:-:S02]  /*1240*/  @P0 R2UR UR49, R4 ;  /* 0x00000000043102ca */ /* 0x004fc400000e0000 */
[----:B------:R-:W-:Y:S02]  /*1250*/  PLOP3.LUT P0, PT, PT, PT, PT, 0x80, 0x0 ;  /* 0x000000000000781c */ /* 0x000fe40003f0f070 */
[----:B---3--:R-:W-:Y:S01]  /*1260*/  @P1 R2UR UR4, R6 ;  /* 0x00000000060412ca */ /* 0x008fe200000e0000 */
[----:B0-----:R-:W-:-:S14]  /*1270*/  @P1 BRA `(.L_x_123) ;  /* 0x0000000000341947 */ /* 0x001fdc0003800000 */
[----:B------:R-:W-:Y:S02]  /*1280*/  ULDC.64 UR6, c[0x0][0xa08] ;  /* 0x0002820000067ab9 */ /* 0x000fe40000000a00 */
[----:B------:R-:W-:-:S04]  /*1290*/  ISETP.NE.U32.AND P1, PT, RZ, UR6, PT ;  /* 0x00000006ff007c0c */ /* 0x000fc8000bf25070 */
[----:B------:R-:W-:-:S13]  /*12a0*/  ISETP.NE.AND.EX P1, PT, RZ, UR7, PT, P1 ;  /* 0x00000007ff007c0c */ /* 0x000fda000bf25310 */
[----:B------:R-:W-:Y:S05]  /*12b0*/  @!P1 BRA `(.L_x_123) ;  /* 0x0000000000249947 */ /* 0x000fea0003800000 */
[----:B------:R-:W-:Y:S02]  /*12c0*/  ULDC.64 UR4, c[0x0][0xa08] ;  /* 0x0002820000047ab9 */ /* 0x000fe40000000a00 */
[----:B------:R-:W-:-:S06]  /*12d0*/  UIMAD.WIDE UR4, UR41, 0x4, UR4 ;  /* 0x00000004290478a5 */ /* 0x000fcc000f8e0204 */
[----:B------:R-:W-:Y:S02]  /*12e0*/  IMAD.U32 R4, RZ, RZ, UR4 ;  /* 0x00000004ff047e24 */ /* 0x000fe4000f8e00ff */
[----:B------:R-:W-:-:S05]  /*12f0*/  IMAD.U32 R5, RZ, RZ, UR5 ;  /* 0x00000005ff057e24 */ /* 0x000fca000f8e00ff */
[----:B------:R-:W2:Y:S04]  /*1300*/  LDG.E R7, desc[UR46][R4.64] ;  /* 0x0000002e04077981 */ /* 0x000ea8000c1e1900 */
[----:B------:R-:W3:Y:S01]  /*1310*/  LDG.E R6, desc[UR46][R4.64+0x4] ;  /* 0x0000042e04067981 */ /* 0x000ee2000c1e1900 */
[----:B--2---:R-:W-:Y:S02]  /*1320*/  R2UR UR4, R7 ;  /* 0x00000000070472ca */ /* 0x004fe400000e0000 */
[----:B---3--:R-:W-:-:S13]  /*1330*/  R2UR UR5, R6 ;  /* 0x00000000060572ca */ /* 0x008fda00000e0000 */
[----:B------:R-:W-:-:S12]  /*1340*/  UIADD3 UR4, -UR4, UR5, URZ ;  /* 0x0000000504047290 */ /* 0x000fd8000fffe13f */
.L_x_123:
[----:B------:R-:W-:Y:S01]  /*1350*/  UIADD3 UR49, -UR49, UR4, URZ ;  /* 0x0000000431317290 */ /* 0x000fe2000fffe13f */
[----:B------:R-:W-:Y:S01]  /*1360*/  IMAD.MOV.U32 R33, RZ, RZ, RZ ;  /* 0x000000ffff217224 */ /* 0x000fe200078e00ff */
[----:B------:R-:W-:Y:S02]  /*1370*/  MOV R35, RZ ;  /* 0x000000ff00237202 */ /* 0x000fe40000000f00 */
[----:B------:R-:W-:Y:S01]  /*1380*/  CS2R R36, SRZ ;  /* 0x0000000000247805 */ /* 0x000fe2000001ff00 */
[----:B------:R-:W-:Y:S01]  /*1390*/  UISETP.GE.AND UP0, UPT, UR49, 0x1, UPT ;  /* 0x000000013100788c */ /* 0x000fe2000bf06270 */
[----:B------:R-:W-:Y:S01]  /*13a0*/  CS2R R38, SRZ ;  /* 0x0000000000267805 */ /* 0x000fe2000001ff00 */
[----:B------:R-:W-:Y:S01]  /*13b0*/  UIADD3 UR4, UR49, 0xbf, URZ ;  /* 0x000000bf31047890 */ /* 0x000fe2000fffe03f */
[----:B------:R-:W-:Y:S02]  /*13c0*/  CS2R R40, SRZ ;  /* 0x0000000000287805 */ /* 0x000fe4000001ff00 */
[----:B------:R-:W-:-:S02]  /*13d0*/  CS2R R42, SRZ ;  /* 0x00000000002a7805 */ /* 0x000fc4000001ff00 */
[----:B------:R-:W-:Y:S02]  /*13e0*/  CS2R R44, SRZ ;  /* 0x00000000002c7805 */ /* 0x000fe4000001ff00 */
[----:B------:R-:W-:Y:S01]  /*13f0*/  PLOP3.LUT P1, PT, PT, PT, UP0, 0x80, 0x0 ;  /* 0x000000000000781c */ /* 0x000fe20003f2f008 */
[----:B------:R-:W-:Y:S01]  /*1400*/  UIMAD.WIDE UR4, UR4, 0x2aaaaaab, URZ ;  /* 0x2aaaaaab040478a5 */ /* 0x000fe2000f8e023f */
[----:B------:R-:W-:Y:S02]  /*1410*/  CS2R R46, SRZ ;  /* 0x00000000002e7805 */ /* 0x000fe4000001ff00 */
[----:B------:R-:W-:Y:S01]  /*1420*/  CS2R R48, SRZ ;  /* 0x0000000000307805 */ /* 0x000fe2000001ff00 */
[----:B------:R-:W-:Y:S01]  /*1430*/  IMAD.MOV.U32 R50, RZ, RZ, RZ ;  /* 0x000000ffff327224 */ /* 0x000fe200078e00ff */
[----:B------:R-:W-:-:S04]  /*1440*/  USHF.R.U32.HI UR48, URZ, 0x1f, UR5 ;  /* 0x0000001f3f307899 */ /* 0x000fc80008011605 */
[----:B------:R-:W-:-:S03]  /*1450*/  ULEA.HI.SX32 UR48, UR5, UR48, 0x1b ;  /* 0x0000003005307291 */ /* 0x000fc6000f8fda3f */
[----:B------:R-:W-:Y:S09]  /*1460*/  @!P1 BRA `(.L_x_124) ;  /* 0x0000007c00189947 */ /* 0x000ff20003800000 */
[----:B------:R-:W0:Y:S01]  /*1470*/  S2R R4, SR_TID.X ;  /* 0x0000000000047919 */ /* 0x000e220000002100 */
[----:B------:R-:W-:-:S04]  /*1480*/  UIADD3 UR6, UR40, 0x1e800, URZ ;  /* 0x0001e80028067890 */ /* 0x000fc8000fffe03f */
[----:B------:R-:W-:-:S06]  /*1490*/  ULOP3.LUT UP0, URZ, UR6, 0x3ff, URZ, 0xc0, !UPT ;  /* 0x000003ff063f7892 */ /* 0x000fcc000f80c03f */
[----:B------:R-:W-:Y:S01]  /*14a0*/  PLOP3.LUT P0, PT, PT, PT, UP0, 0x80, 0x0 ;  /* 0x000000000000781c */ /* 0x000fe20003f0f008 */
[----:B0-----:R-:W-:-:S05]  /*14b0*/  VIADD R5, R4, 0xffffff80 ;  /* 0xffffff8004057836 */ /* 0x001fca0000000000 */
[----:B------:R-:W-:-:S04]  /*14c0*/  SHF.R.S32.HI R4, RZ, 0x1f, R5 ;  /* 0x0000001fff047819 */ /* 0x000fc80000011405 */
[----:B------:R-:W-:-:S04]  /*14d0*/  LEA.HI R4, R4, R5, RZ, 0x7 ;  /* 0x0000000504047211 */ /* 0x000fc800078f38ff */
[----:B------:R-:W-:-:S05]  /*14e0*/  SHF.R.S32.HI R4, RZ, 0x7, R4 ;  /* 0x00000007ff047819 */ /* 0x000fca0000011404 */
[----:B------:R-:W0:Y:S02]  /*14f0*/  SHFL.IDX PT, R0, R4, RZ, 0x1f ;  /* 0x00001fff04007589 */ /* 0x000e2400000e0000 */
[----:B0-----:R-:W-:-:S13]  /*1500*/  R2UR UR44, R0 ;  /* 0x00000000002c72ca */ /* 0x001fda00000e0000 */
[----:B------:R-:W-:-:S04]  /*1510*/  UIMAD.WIDE UR4, UR44, 0x55555556, URZ ;  /* 0x555555562c0478a5 */ /* 0x000fc8000f8e023f */
[----:B------:R-:W-:-:S04]  /*1520*/  ULEA.HI UR5, UR5, UR5, URZ, 0x1 ;  /* 0x0000000505057291 */ /* 0x000fc8000f8f083f */
[----:B------:R-:W-:Y:S01]  /*1530*/  UIMAD UR50, UR5, -0x3, UR44 ;  /* 0xfffffffd053278a4 */ /* 0x000fe2000f8e022c */
[----:B------:R-:W-:Y:S11]  /*1540*/  @!P0 BRA `(.L_x_125) ;  /* 0x0000000000408947 */ /* 0x000ff60003800000 */
[----:B------:R-:W-:Y:S01]  /*1550*/  MOV R0, 0x0 ;  /* 0x0000000000007802 */ /* 0x000fe20000000f00 */
[----:B------:R-:W-:Y:S01]  /*1560*/  ULDC.64 UR4, c[0x4][0xa8] ;  /* 0x01002a0000047ab9 */ /* 0x000fe20000000a00 */
[----:B------:R-:W-:Y:S01]  /*1570*/  ULDC.64 UR6, c[0x4][0x48] ;  /* 0x0100120000067ab9 */ /* 0x000fe20000000a00 */
[----:B------:R-:W-:Y:S01]  /*1580*/  IMAD.U32 R4, RZ, RZ, UR4 ;  /* 0x00000004ff047e24 */ /* 0x000fe2000f8e00ff */
[----:B------:R0:W1:Y:S01]  /*1590*/  LDC.64 R14, c[0x4][R0] ;  /* 0x01000000000e7b82 */ /* 0x0000620000000a00 */
        /* <DEDUP_REMOVED lines=8> */
[----:B0-----:R-:W-:-:S07]  /*1620*/  IMAD.MOV.U32 R13, RZ, RZ, RZ ;  /* 0x000000ffff0d7224 */ /* 0x001fce00078e00ff */
[----:B------:R-:W-:-:S07]  /*1630*/  LEPC R20, `(.L_x_125) ;  /* 0x000000001014794e */ /* 0x000fce0000000000 */
[----:B-1----:R-:W-:Y:S05]  /*1640*/  CALL.ABS.NOINC R14 ;  /* 0x000000000e007343 */ /* 0x002fea0003c00000 */
.L_x_125:
[----:B------:R-:W-:Y:S01]  /*1650*/  ULEA.HI UR4, UR37, UR37, URZ, 0x1 ;  /* 0x0000002525047291 */ /* 0x000fe2000f8f083f */
[----:B------:R-:W-:-:S03]  /*1660*/  IMAD.U32 R3, RZ, RZ, UR45 ;  /* 0x0000002dff037e24 */ /* 0x000fc6000f8e00ff */
[----:B------:R-:W-:Y:S02]  /*1670*/  ULOP3.LUT UR4, UR4, 0xfffffffe, URZ, 0xc0, !UPT ;  /* 0xfffffffe04047892 */ /* 0x000fe4000f8ec03f */
[----:B------:R-:W-:Y:S02]  /*1680*/  ISETP.NE.AND P0, PT, R3, 0x3, PT ;  /* 0x000000030300780c */ /* 0x000fe40003f05270 */
[----:B------:R-:W-:-:S06]  /*1690*/  UIADD3 UR4, UR37, -UR4, URZ ;  /* 0x8000000425047290 */ /* 0x000fcc000fffe03f */
[----:B------:R-:W-:-:S05]  /*16a0*/  IMAD.U32 R0, RZ, RZ, UR4 ;  /* 0x00000004ff007e24 */ /* 0x000fca000f8e00ff */
[----:B------:R-:W-:-:S04]  /*16b0*/  SHF.L.U32 R0, R0, 0x1f, RZ ;  /* 0x0000001f00007819 */ /* 0x000fc800000006ff */
[----:B------:R-:W0:Y:S02]  /*16c0*/  SYNCS.PHASECHK.TRANS64.TRYWAIT P1, [UR40+0x30800], R0 ;  /* 0x03080000ff0075a7 */ /* 0x000e240008020168 */
[----:B0-----:R-:W-:Y:S05]  /*16d0*/  @!P1 BRA `(.L_x_126) ;  /* 0x000000d0005c9947 */ /* 0x001fea0003800000 */
.L_x_248:
[----:B------:R-:W-:Y:S05]  /*16e0*/  @!P0 BRA `(.L_x_127) ;  /* 0x0000000000048947 */ /* 0x000fea0003800000 */
[----:B------:R-:W-:Y:S01]  /*16f0*/  BPT.TRAP 0x1 ;  /* 0x000000040000795c */ /* 0x000fe20000300000 */
.L_x_127:
[----:B0-----:R-:W-:Y:S01]  /*1700*/  IMAD.U32 R0, RZ, RZ, UR39 ;  /* 0x00000027ff007e24 */ /* 0x001fe2000f8e00ff */
[----:B------:R-:W-:-:S04]  /*1710*/  MOV R3, UR38 ;  /* 0x0000002600037c02 */ /* 0x000fc80008000f00 */
[----:B------:R-:W-:Y:S02]  /*1720*/  LEA R0, R0, UR40, 0x3 ;  /* 0x0000002800007c11 */ /* 0x000fe4000f8e18ff */
[----:B------:R-:W-:-:S04]  /*1730*/  SHF.L.U32 R3, R3, 0x1f, RZ ;  /* 0x0000001f03037819 */ /* 0x000fc800000006ff */
[----:B------:R0:W1:Y:S01]  /*1740*/  SYNCS.PHASECHK.TRANS64.TRYWAIT P2, [R0+URZ+0x30830], R3 ;  /* 0x03083003000075a7 */ /* 0x000062000804017f */
[----:B------:R-:W-:Y:S05]  /*1750*/  @!P0 BRA `(.L_x_128) ;  /* 0x0000000000048947 */ /* 0x000fea0003800000 */
[----:B------:R-:W-:Y:S01]  /*1760*/  BPT.TRAP 0x1 ;  /* 0x000000040000795c */ /* 0x000fe20000300000 */
.L_x_128:
[----:B------:R-:W2:Y:S01]  /*1770*/  S2R R4, SR_TID.X ;  /* 0x0000000000047919 */ /* 0x000ea20000002100 */
[----:B------:R-:W-:Y:S01]  /*1780*/  IMAD.MOV.U32 R151, RZ, RZ, RZ ;  /* 0x000000ffff977224 */ /* 0x000fe200078e00ff */
[----:B--2---:R-:W-:Y:S01]  /*1790*/  LOP3.LUT P1, RZ, R4, 0x7f, RZ, 0xc0, !PT ;  /* 0x0000007f04ff7812 */ /* 0x004fe2000782c0ff */
[----:B-1----:R-:W-:-:S12]  /*17a0*/  @P2 BRA `(.L_x_129) ;  /* 0x0000000000082947 */ /* 0x002fd80003800000 */
[----:B------:R-:W1:Y:S02]  /*17b0*/  SYNCS.PHASECHK.TRANS64.TRYWAIT P2, [R0+URZ+0x30830], R3 ;  /* 0x03083003000075a7 */ /* 0x000e64000804017f */
[----:B-1----:R-:W-:Y:S05]  /*17c0*/  @!P2 BRA `(.L_x_130) ;  /* 0x000000d00038a947 */ /* 0x002fea0003800000 */
.L_x_129:
[----:B------:R-:W-:Y:S05]  /*17d0*/  WARPSYNC.ALL ;  /* 0x0000000000007948 */ /* 0x000fea0003800000 */
[----:B------:R-:W-:Y:S01]  /*17e0*/  ULEA UR25, UR50, UR40, 0xd ;  /* 0x0000002832197291 */ /* 0x000fe2000f8e683f */
[----:B------:R-:W2:Y:S01]  /*17f0*/  LDL R121, [R1+0x14] ;  /* 0x0000140001797983 */ /* 0x000ea20000100800 */
[----:B------:R-:W-:Y:S01]  /*1800*/  UIADD3 UR4, UR40, 0x12400, URZ ;  /* 0x0001240028047890 */ /* 0x000fe2000fffe03f */
[----:B------:R-:W-:Y:S01]  /*1810*/  WARPGROUP.ARRIVE ;  /* 0x00000000000079c5 */ /* 0x000fe20000000000 */
[----:B------:R-:W-:Y:S01]  /*1820*/  UIADD3 UR5, UR25, 0xc400, URZ ;  /* 0x0000c40019057890 */ /* 0x000fe2000fffe03f */
[----:B------:R-:W-:Y:S01]  /*1830*/  P2R R120, PR, RZ, 0x1 ;  /* 0x00000001ff787803 */ /* 0x000fe20000000000 */
[----:B------:R-:W-:-:S02]  /*1840*/  USHF.R.U32.HI UR4, URZ, 0x4, UR4 ;  /* 0x000000043f047899 */ /* 0x000fc40008011604 */
[----:B------:R-:W-:Y:S02]  /*1850*/  USHF.R.U32.HI UR5, URZ, 0x4, UR5 ;  /* 0x000000043f057899 */ /* 0x000fe40008011605 */
[----:B------:R-:W-:Y:S02]  /*1860*/  ULOP3.LUT UR4, UR4, 0x3fff, URZ, 0xc0, !UPT ;  /* 0x00003fff04047892 */ /* 0x000fe4000f8ec03f */
[----:B------:R-:W-:Y:S02]  /*1870*/  ULOP3.LUT UR5, UR5, 0x3fff, URZ, 0xc0, !UPT ;  /* 0x00003fff05057892 */ /* 0x000fe4000f8ec03f */
[----:B------:R-:W-:Y:S02]  /*1880*/  ULOP3.LUT UR24, UR4, 0x10000, URZ, 0xfc, !UPT ;  /* 0x0001000004187892 */ /* 0x000fe4000f8efc3f */
[----:B------:R-:W-:Y:S02]  /*1890*/  ULOP3.LUT UR4, UR5, 0x10000, URZ, 0xfc, !UPT ;  /* 0x0001000005047892 */ /* 0x000fe4000f8efc3f */
[----:B------:R-:W-:Y:S01]  /*18a0*/  UIMAD UR6, UR39, 0x600, UR24 ;  /* 0x00000600270678a4 */ /* 0x000fe2000f8e0218 */
[----:B------:R-:W-:Y:S01]  /*18b0*/  UMOV UR5, 0x40000040 ;  /* 0x4000004000057882 */ /* 0x000fe20000000000 */
[----:B------:R-:W-:Y:S01]  /*18c0*/  UMOV UR7, 0x40000040 ;  /* 0x4000004000077882 */ /* 0x000fe20000000000 */
[----:B------:R-:W-:-:S02]  /*18d0*/  UIADD3 UR8, UR4, 0x2, URZ ;  /* 0x0000000204087890 */ /* 0x000fc4000fffe03f */
[----:B------:R-:W-:Y:S01]  /*18e0*/  UIADD3 UR10, UR6, 0x2, URZ ;  /* 0x00000002060a7890 */ /* 0x000fe2000fffe03f */
[----:B------:R-:W-:-:S03]  /*18f0*/  UMOV UR9, 0x40000040 ;  /* 0x4000004000097882 */ /* 0x000fc60000000000 */
[----:B------:R-:W-:Y:S01]  /*1900*/  HGMMA.64x192x16.F32.BF16 R24, gdesc[UR4], RZ, !UPT, gsb0 ;  /* 0x02e00000041879f0 */ /* 0x000fe2000c0018ff */
[----:B------:R-:W-:Y:S01]  /*1910*/  UMOV UR11, 0x40000040 ;  /* 0x40000040000b7882 */ /* 0x000fe20000000000 */
[----:B------:R-:W-:Y:S02]  /*1920*/  UIADD3 UR12, UR4, 0x4, URZ ;  /* 0x00000004040c7890 */ /* 0x000fe4000fffe03f */
[----:B------:R-:W-:Y:S01]  /*1930*/  UIADD3 UR14, UR6, 0x4, URZ ;  /* 0x00000004060e7890 */ /* 0x000fe2000fffe03f */
[----:B------:R-:W-:Y:S01]  /*1940*/  UMOV UR13, 0x40000040 ;  /* 0x40000040000d7882 */ /* 0x000fe20000000000 */
[----:B------:R-:W-:Y:S01]  /*1950*/  UMOV UR15, 0x40000040 ;  /* 0x40000040000f7882 */ /* 0x000fe20000000000 */
[----:B------:R-:W-:Y:S02]  /*1960*/  UIADD3 UR16, UR4, 0x6, URZ ;  /* 0x0000000604107890 */ /* 0x000fe4000fffe03f */
[----:B------:R-:W-:Y:S01]  /*1970*/  UIADD3 UR18, UR6, 0x6, URZ ;  /* 0x0000000606127890 */ /* 0x000fe2000fffe03f */
[----:B------:R-:W-:Y:S01]  /*1980*/  UMOV UR17, 0x40000040 ;  /* 0x4000004000117882 */ /* 0x000fe20000000000 */
[----:B------:R-:W-:Y:S01]  /*1990*/  UMOV UR19, 0x40000040 ;  /* 0x4000004000137882 */ /* 0x000fe20000000000 */
[----:B------:R-:W-:Y:S01]  /*19a0*/  ULDC UR6, c[0x0][0x9d8] ;  /* 0x0002760000067ab9 */ /* 0x000fe20000000800 */
[----:B------:R-:W-:Y:S01]  /*19b0*/  ULDC UR26, c[0x0][0x988] ;  /* 0x00026200001a7ab9 */ /* 0x000fe20000000800 */
[----:B------:R-:W-:-:S02]  /*19c0*/  WARPGROUP.DEPBAR.LE gsb0, 0x0 ;  /* 0x00008000000079c5 */ /* 0x000fc40000010000 */
        /* <DEDUP_REMOVED lines=9> */
[----:B01----:R-:W-:Y:S01]  /*1a60*/  FMUL.FTZ R3, R24, UR6 ;  /* 0x0000000618037c20 */ /* 0x003fe20008410000 */
[----:B------:R-:W-:Y:S01]  /*1a70*/  FMUL.FTZ R4, R25, UR6 ;  /* 0x0000000619047c20 */ /* 0x000fe20008410000 */
[----:B------:R-:W-:Y:S01]  /*1a80*/  FMUL.FTZ R7, R28, UR6 ;  /* 0x000000061c077c20 */ /* 0x000fe20008410000 */
[----:B------:R-:W-:Y:S01]  /*1a90*/  FMUL.FTZ R14, R35, UR6 ;  /* 0x00000006230e7c20 */ /* 0x000fe20008410000 */
[----:B------:R-:W-:Y:S01]  /*1aa0*/  FMUL.FTZ R15, R36, UR6 ;  /* 0x00000006240f7c20 */ /* 0x000fe20008410000 */
[----:B------:R-:W-:Y:S01]  /*1ab0*/  FMUL.FTZ R8, R29, UR6 ;  /* 0x000000061d087c20 */ /* 0x000fe20008410000 */
[----:B------:R-:W0:Y:S01]  /*1ac0*/  MUFU.TANH R3, R3 ;  /* 0x0000000300037308 */ /* 0x000e220000002400 */
[----:B------:R-:W-:Y:S01]  /*1ad0*/  FMUL.FTZ R35, R54, UR6 ;  /* 0x0000000636237c20 */ /* 0x000fe20008410000 */
[----:B------:R-:W-:Y:S01]  /*1ae0*/  FMUL.FTZ R36, R55, UR6 ;  /* 0x0000000637247c20 */ /* 0x000fe20008410000 */
[----:B------:R-:W-:Y:S01]  /*1af0*/  FMUL.FTZ R54, R73, UR6 ;  /* 0x0000000649367c20 */ /* 0x000fe20008410000 */
[----:B------:R-:W-:Y:S01]  /*1b00*/  FMUL.FTZ R55, R74, UR6 ;  /* 0x000000064a377c20 */ /* 0x000fe20008410000 */
[----:B--2---:R-:W-:-:S02]  /*1b10*/  VIADD R73, R121, UR49 ;  /* 0x0000003179497c36 */ /* 0x004fc40008000000 */
[----:B------:R-:W-:Y:S01]  /*1b20*/  FMUL.FTZ R5, R26, UR6 ;  /* 0x000000061a057c20 */ /* 0x000fe20008410000 */
[----:B------:R-:W-:Y:S01]  /*1b30*/  FMUL.FTZ R11, R32, UR6 ;  /* 0x00000006200b7c20 */ /* 0x000fe20008410000 */
[----:B------:R-:W1:Y:S01]  /*1b40*/  MUFU.TANH R4, R4 ;  /* 0x0000000400047308 */ /* 0x000e620000002400 */
[----:B------:R-:W-:Y:S02]  /*1b50*/  IMAD.U32 R74, RZ, RZ, UR48 ;  /* 0x00000030ff4a7e24 */ /* 0x000fe4000f8e00ff */
[----:B------:R-:W-:Y:S01]  /*1b60*/  FMUL.FTZ R6, R27, UR6 ;  /* 0x000000061b067c20 */ /* 0x000fe20008410000 */
[----:B------:R-:W-:Y:S01]  /*1b70*/  FMUL.FTZ R12, R33, UR6 ;  /* 0x00000006210c7c20 */ /* 0x000fe20008410000 */
[----:B------:R-:W-:Y:S01]  /*1b80*/  FMUL.FTZ R9, R30, UR6 ;  /* 0x000000061e097c20 */ /* 0x000fe20008410000 */
[----:B------:R-:W-:Y:S01]  /*1b90*/  FMUL.FTZ R10, R31, UR6 ;  /* 0x000000061f0a7c20 */ /* 0x000fe20008410000 */
[----:B------:R-:W-:Y:S01]  /*1ba0*/  FMUL.FTZ R18, R37, UR6 ;  /* 0x0000000625127c20 */ /* 0x000fe20008410000 */
[----:B------:R-:W-:Y:S01]  /*1bb0*/  FMUL.FTZ R25, R44, UR6 ;  /* 0x000000062c197c20 */ /* 0x000fe20008410000 */
[----:B------:R-:W2:Y:S01]  /*1bc0*/  MUFU.TANH R7, R7 ;  /* 0x0000000700077308 */ /* 0x000ea20000002400 */
[----:B------:R-:W-:-:S02]  /*1bd0*/  IMAD R73, R74, -0xc0, R73 ;  /* 0xffffff404a497824 */ /* 0x000fc400078e0249 */
[----:B------:R-:W-:Y:S01]  /*1be0*/  FMUL.FTZ R44, R63, UR6 ;  /* 0x000000063f2c7c20 */ /* 0x000fe20008410000 */
[----:B------:R-:W-:Y:S01]  /*1bf0*/  FMUL.FTZ R63, R82, UR6 ;  /* 0x00000006523f7c20 */ /* 0x000fe20008410000 */
[----:B------:R-:W-:Y:S01]  /*1c00*/  FMUL.FTZ R13, R34, UR6 ;  /* 0x00000006220d7c20 */ /* 0x000fe20008410000 */
[----:B------:R-:W-:Y:S01]  /*1c10*/  FMUL.FTZ R21, R40, UR6 ;  /* 0x0000000628157c20 */ /* 0x000fe20008410000 */
[----:B------:R-:W-:Y:S01]  /*1c20*/  FMUL.FTZ R22, R41, UR6 ;  /* 0x0000000629167c20 */ /* 0x000fe20008410000 */
[----:B------:R-:W-:Y:S01]  /*1c30*/  FMUL.FTZ R26, R45, UR6 ;  /* 0x000000062d1a7c20 */ /* 0x000fe20008410000 */
[----:B------:R-:W3:Y:S01]  /*1c40*/  MUFU.TANH R8, R8 ;  /* 0x0000000800087308 */ /* 0x000ee20000002400 */
[C---:B------:R-:W-:Y:S01]  /*1c50*/  ISETP.GT.AND P4, PT, R73.reuse, RZ, PT ;  /* 0x000000ff4900720c */ /* 0x040fe20003f84270 */
[----:B------:R-:W-:Y:S01]  /*1c60*/  FMUL.FTZ R45, R64, UR6 ;  /* 0x00000006402d7c20 */ /* 0x000fe20008410000 */
[----:B------:R-:W-:Y:S01]  /*1c70*/  ISETP.GT.AND P3, PT, R73, 0x1, PT ;  /* 0x000000014900780c */ /* 0x000fe20003f64270 */
[----:B------:R-:W-:Y:S01]  /*1c80*/  FMUL.FTZ R64, R83, UR6 ;  /* 0x0000000653407c20 */ /* 0x000fe20008410000 */
[----:B------:R-:W-:Y:S01]  /*1c90*/  FMUL.FTZ R19, R38, UR6 ;  /* 0x0000000626137c20 */ /* 0x000fe20008410000 */
[----:B------:R-:W-:Y:S01]  /*1ca0*/  FMUL.FTZ R20, R39, UR6 ;  /* 0x0000000627147c20 */ /* 0x000fe20008410000 */
[----:B------:R-:W-:Y:S01]  /*1cb0*/  FMUL.FTZ R27, R46, UR6 ;  /* 0x000000062e1b7c20 */ /* 0x000fe20008410000 */
[----:B------:R-:W4:Y:S01]  /*1cc0*/  MUFU.TANH R5, R5 ;  /* 0x0000000500057308 */ /* 0x000f220000002400 */
[----:B------:R-:W-:Y:S01]  /*1cd0*/  ISETP.GT.AND P2, PT, R73, 0x8, PT ;  /* 0x000000084900780c */ /* 0x000fe20003f44270 */
[----:B------:R-:W-:Y:S01]  /*1ce0*/  FMUL.FTZ R46, R65, UR6 ;  /* 0x00000006412e7c20 */ /* 0x000fe20008410000 */
[----:B0-----:R-:W-:Y:S01]  /*1cf0*/  FSEL R3, R3, -INF , P4 ;  /* 0xff80000003037808 */ /* 0x001fe20002000000 */
[----:B------:R-:W-:Y:S01]  /*1d00*/  FMUL.FTZ R65, R84, UR6 ;  /* 0x0000000654417c20 */ /* 0x000fe20008410000 */
[----:B------:R-:W-:Y:S01]  /*1d10*/  FMUL.FTZ R23, R42, UR6 ;  /* 0x000000062a177c20 */ /* 0x000fe20008410000 */
[----:B------:R-:W-:Y:S01]  /*1d20*/  FMUL.FTZ R29, R48, UR6 ;  /* 0x00000006301d7c20 */ /* 0x000fe20008410000 */
[----:B------:R-:W-:Y:S01]  /*1d30*/  FMUL.FTZ R24, R43, UR6 ;  /* 0x000000062b187c20 */ /* 0x000fe20008410000 */
[----:B------:R-:W0:Y:S01]  /*1d40*/  MUFU.TANH R11, R11 ;  /* 0x0000000b000b7308 */ /* 0x000e220000002400 */
[----:B-1----:R-:W-:Y:S01]  /*1d50*/  FSEL R4, R4, -INF , P3 ;  /* 0xff80000004047808 */ /* 0x002fe20001800000 */
[----:B------:R-:W-:Y:S01]  /*1d60*/  FMUL.FTZ R30, R49, UR6 ;  /* 0x00000006311e7c20 */ /* 0x000fe20008410000 */
[----:B------:R-:W-:Y:S01]  /*1d70*/  FMUL.FTZ R28, R47, UR6 ;  /* 0x000000062f1c7c20 */ /* 0x000fe20008410000 */
[----:B------:R-:W-:Y:S01]  /*1d80*/  FMUL.FTZ R33, R52, UR6 ;  /* 0x0000000634217c20 */ /* 0x000fe20008410000 */
[----:B------:R-:W-:Y:S01]  /*1d90*/  FMUL.FTZ R32, R51, UR6 ;  /* 0x0000000633207c20 */ /* 0x000fe20008410000 */
[----:B------:R-:W-:Y:S01]  /*1da0*/  FMUL.FTZ R109, R109, UR6 ;  /* 0x000000066d6d7c20 */ /* 0x000fe20008410000 */
[----:B------:R-:W-:Y:S01]  /*1db0*/  FMUL.FTZ R112, R112, UR6 ;  /* 0x0000000670707c20 */ /* 0x000fe20008410000 */
[----:B------:R-:W1:Y:S01]  /*1dc0*/  MUFU.TANH R6, R6 ;  /* 0x0000000600067308 */ /* 0x000e620000002400 */
[----:B------:R-:W-:Y:S01]  /*1dd0*/  ISETP.GT.AND P6, PT, R73, 0x9, PT ;  /* 0x000000094900780c */ /* 0x000fe20003fc4270 */
[----:B------:R-:W-:Y:S01]  /*1de0*/  FMUL.FTZ R47, R66, UR6 ;  /* 0x00000006422f7c20 */ /* 0x000fe20008410000 */
[----:B--2---:R-:W-:Y:S01]  /*1df0*/  FSEL R7, R7, -INF , P2 ;  /* 0xff80000007077808 */ /* 0x004fe20001000000 */
[----:B------:R-:W-:Y:S01]  /*1e00*/  FMUL.FTZ R66, R85, UR6 ;  /* 0x0000000655427c20 */ /* 0x000fe20008410000 */
[----:B------:R-:W-:Y:S01]  /*1e10*/  FMUL.FTZ R113, R113, UR6 ;  /* 0x0000000671717c20 */ /* 0x000fe20008410000 */
[----:B------:R-:W-:Y:S01]  /*1e20*/  FMUL.FTZ R110, R110, UR6 ;  /* 0x000000066e6e7c20 */ /* 0x000fe20008410000 */
[----:B------:R-:W-:Y:S01]  /*1e30*/  FMUL.FTZ R116, R116, UR6 ;  /* 0x0000000674747c20 */ /* 0x000fe20008410000 */
[----:B------:R-:W2:Y:S01]  /*1e40*/  MUFU.TANH R12, R12 ;  /* 0x0000000c000c7308 */ /* 0x000ea20000002400 */
[----:B------:R-:W-:Y:S01]  /*1e50*/  FMNMX.FTZ R82, R3, R4, !PT ;  /* 0x0000000403527209 */ /* 0x000fe20007810000 */
[----:B------:R-:W-:Y:S01]  /*1e60*/  FMUL.FTZ R34, R53, UR6 ;  /* 0x0000000635227c20 */ /* 0x000fe20008410000 */
[----:B------:R-:W-:Y:S01]  /*1e70*/  FMUL.FTZ R117, R117, UR6 ;  /* 0x0000000675757c20 */ /* 0x000fe20008410000 */
[----:B------:R-:W5:Y:S04]  /*1e80*/  LDL R121, [R1+0x4] ;  /* 0x0000040001797983 */ /* 0x000f680000100800 */
[----:B------:R-:W2:Y:S01]  /*1e90*/  MUFU.TANH R9, R9 ;  /* 0x0000000900097308 */ /* 0x000ea20000002400 */
[----:B------:R-:W-:Y:S01]  /*1ea0*/  ISETP.GT.AND P5, PT, R73, 0x10, PT ;  /* 0x000000104900780c */ /* 0x000fe20003fa4270 */
[----:B------:R-:W-:Y:S01]  /*1eb0*/  FMUL.FTZ R31, R50, UR6 ;  /* 0x00000006321f7c20 */ /* 0x000fe20008410000 */
[----:B---3--:R-:W-:Y:S01]  /*1ec0*/  FSEL R8, R8, -INF , P6 ;  /* 0xff80000008087808 */ /* 0x008fe20003000000 */
[----:B------:R-:W-:-:S04]  /*1ed0*/  FMUL.FTZ R37, R56, UR6 ;  /* 0x0000000638257c20 */ /* 0x000fc80008410000 */
[----:B------:R-:W3:Y:S01]  /*1ee0*/  MUFU.TANH R15, R15 ;  /* 0x0000000f000f7308 */ /* 0x000ee20000002400 */
[----:B------:R-:W-:Y:S01]  /*1ef0*/  FMNMX.FTZ R83, R7, R82, !PT ;  /* 0x0000005207537209 */ /* 0x000fe20007810000 */
[----:B------:R-:W-:Y:S01]  /*1f00*/  FMUL.FTZ R38, R57, UR6 ;  /* 0x0000000639267c20 */ /* 0x000fe20008410000 */
[----:B----4-:R-:W-:Y:S01]  /*1f10*/  FSEL R5, R5, -INF , P4 ;  /* 0xff80000005057808 */ /* 0x010fe20002000000 */
[----:B------:R-:W-:-:S04]  /*1f20*/  FMUL.FTZ R48, R67, UR6 ;  /* 0x0000000643307c20 */ /* 0x000fc80008410000 */
[----:B------:R-:W4:Y:S01]  /*1f30*/  MUFU.TANH R10, R10 ;  /* 0x0000000a000a7308 */ /* 0x000f220000002400 */
[----:B------:R-:W-:Y:S01]  /*1f40*/  ISETP.GT.AND P4, PT, R73, 0x11, PT ;  /* 0x000000114900780c */ /* 0x000fe20003f84270 */
[----:B------:R-:W-:Y:S01]  /*1f50*/  FMUL.FTZ R67, R86, UR6 ;  /* 0x0000000656437c20 */ /* 0x000fe20008410000 */
[----:B0-----:R-:W-:Y:S01]  /*1f60*/  FSEL R11, R11, -INF , P5 ;  /* 0xff8000000b0b7808 */ /* 0x001fe20002800000 */
[----:B------:R-:W-:-:S04]  /*1f70*/  FMUL.FTZ R41, R60, UR6 ;  /* 0x000000063c297c20 */ /* 0x000fc80008410000 */
[----:B------:R-:W0:Y:S01]  /*1f80*/  MUFU.TANH R18, R18 ;  /* 0x0000001200127308 */ /* 0x000e220000002400 */
[----:B------:R-:W-:Y:S01]  /*1f90*/  FMNMX.FTZ R82, R8, R83, !PT ;  /* 0x0000005308527209 */ /* 0x000fe20007810000 */
[----:B------:R-:W-:Y:S01]  /*1fa0*/  FMUL.FTZ R42, R61, UR6 ;  /* 0x000000063d2a7c20 */ /* 0x000fe20008410000 */
[----:B-1----:R-:W-:Y:S01]  /*1fb0*/  FSEL R6, R6, -INF , P3 ;  /* 0xff80000006067808 */ /* 0x002fe20001800000 */
[----:B------:R-:W-:Y:S01]  /*1fc0*/  FMUL.FTZ R39, R58, UR6 ;  /* 0x000000063a277c20 */ /* 0x000fe20008410000 */
[----:B------:R-:W-:-:S03]  /*1fd0*/  FMUL.FTZ R40, R59, UR6 ;  /* 0x000000063b287c20 */ /* 0x000fc60008410000 */
[----:B------:R-:W1:Y:S01]  /*1fe0*/  MUFU.TANH R13, R13 ;  /* 0x0000000d000d7308 */ /* 0x000e620000002400 */
[----:B------:R-:W-:Y:S01]  /*1ff0*/  ISETP.GT.AND P3, PT, R73, 0x18, PT ;  /* 0x000000184900780c */ /* 0x000fe20003f64270 */
[----:B------:R-:W-:Y:S01]  /*2000*/  FMUL.FTZ R43, R62, UR6 ;  /* 0x000000063e2b7c20 */ /* 0x000fe20008410000 */
[----:B--2---:R-:W-:Y:S01]  /*2010*/  FSEL R12, R12, -INF , P4 ;  /* 0xff8000000c0c7808 */ /* 0x004fe20002000000 */
[----:B------:R-:W-:-:S04]  /*2020*/  FMUL.FTZ R49, R68, UR6 ;  /* 0x0000000644317c20 */ /* 0x000fc80008410000 */
[----:B------:R-:W2:Y:S01]  /*2030*/  MUFU.TANH R21, R21 ;  /* 0x0000001500157308 */ /* 0x000ea20000002400 */
[----:B------:R-:W-:Y:S01]  /*2040*/  FMNMX.FTZ R83, R11, R82, !PT ;  /* 0x000000520b537209 */ /* 0x000fe20007810000 */
[----:B------:R-:W-:Y:S01]  /*2050*/  FMUL.FTZ R50, R69, UR6 ;  /* 0x0000000645327c20 */ /* 0x000fe20008410000 */
[----:B------:R-:W-:Y:S01]  /*2060*/  FSEL R9, R9, -INF , P2 ;  /* 0xff80000009097808 */ /* 0x000fe20001000000 */
[----:B------:R-:W-:-:S04]  /*2070*/  FMUL.FTZ R53, R72, UR6 ;  /* 0x0000000648357c20 */ /* 0x000fc80008410000 */
        /* <DEDUP_REMOVED lines=19> */
[----:B------:R-:W-:-:S04]  /*21b0*/  FMUL.FTZ R59, R78, UR6 ;  /* 0x000000064e3b7c20 */ /* 0x000fc80008410000 */
        /* <DEDUP_REMOVED lines=8> */
[----:B------:R-:W-:-:S05]  /*2240*/  FSEL R14, R14, -INF , P4 ;  /* 0xff8000000e0e7808 */ /* 0x000fca0002000000 */
[----:B------:R-:W-:Y:S01]  /*2250*/  MUFU.TANH R35, R35 ;  /* 0x0000002300237308 */ /* 0x000fe20000002400 */
[----:B------:R-:W-:-:S07]  /*2260*/  ISETP.GT.AND P4, PT, R73, 0x28, PT ;  /* 0x000000284900780c */ /* 0x000fce0003f84270 */
[----:B------:R-:W-:Y:S01]  /*2270*/  MUFU.TANH R36, R36 ;  /* 0x0000002400247308 */ /* 0x000fe20000002400 */
[----:B---3--:R-:W-:-:S07]  /*2280*/  FSEL R22, R22, -INF , P5 ;  /* 0xff80000016167808 */ /* 0x008fce0002800000 */
[----:B------:R-:W-:Y:S01]  /*2290*/  MUFU.TANH R54, R54 ;  /* 0x0000003600367308 */ /* 0x000fe20000002400 */
[----:B------:R-:W-:-:S07]  /*22a0*/  FMNMX.FTZ R85, R21, R84, !PT ;  /* 0x0000005415557209 */ /* 0x000fce0007810000 */
[----:B------:R-:W-:Y:S08]  /*22b0*/  MUFU.TANH R55, R55 ;  /* 0x0000003700377308 */ /* 0x000ff00000002400 */
[----:B------:R-:W3:Y:S08]  /*22c0*/  MUFU.TANH R23, R23 ;  /* 0x0000001700177308 */ /* 0x000ef00000002400 */
[----:B------:R-:W3:Y:S01]  /*22d0*/  MUFU.TANH R29, R29 ;  /* 0x0000001d001d7308 */ /* 0x000ee20000002400 */
[----:B----4-:R-:W-:Y:S01]  /*22e0*/  FSEL R19, R19, -INF , P3 ;  /* 0xff80000013137808 */ /* 0x010fe20001800000 */
[----:B------:R-:W-:-:S06]  /*22f0*/  FMUL.FTZ R74, R92, UR6 ;  /* 0x000000065c4a7c20 */ /* 0x000fcc0008410000 */
[----:B------:R-:W4:Y:S01]  /*2300*/  MUFU.TANH R24, R24 ;  /* 0x0000001800187308 */ /* 0x000f220000002400 */
[----:B------:R-:W-:Y:S01]  /*2310*/  ISETP.GT.AND P3, PT, R73, 0x29, PT ;  /* 0x000000294900780c */ /* 0x000fe20003f64270 */
[----:B------:R-:W-:Y:S01]  /*2320*/  FMUL.FTZ R68, R87, UR6 ;  /* 0x0000000657447c20 */ /* 0x000fe20008410000 */
[----:B0-----:R-:W-:Y:S01]  /*2330*/  FSEL R25, R25, -INF , P4 ;  /* 0xff80000019197808 */ /* 0x001fe20002000000 */
[----:B------:R-:W-:-:S04]  /*2340*/  FMUL.FTZ R71, R90, UR6 ;  /* 0x000000065a477c20 */ /* 0x000fc80008410000 */
[----:B------:R-:W0:Y:S01]  /*2350*/  MUFU.TANH R30, R30 ;  /* 0x0000001e001e7308 */ /* 0x000e220000002400 */
[----:B------:R-:W-:Y:S02]  /*2360*/  FMNMX.FTZ R84, R22, R85, !PT ;  /* 0x0000005516547209 */ /* 0x000fe40007810000 */
[----:B-1----:R-:W-:-:S05]  /*2370*/  FSEL R20, R20, -INF , P2 ;  /* 0xff80000014147808 */ /* 0x002fca0001000000 */
[----:B------:R-:W1:Y:S01]  /*2380*/  MUFU.TANH R27, R27 ;  /* 0x0000001b001b7308 */ /* 0x000e620000002400 */
[----:B------:R-:W-:Y:S02]  /*2390*/  ISETP.GT.AND P2, PT, R73, 0x30, PT ;  /* 0x000000304900780c */ /* 0x000fe40003f44270 */
[----:B--2---:R-:W-:-:S05]  /*23a0*/  FSEL R26, R26, -INF , P3 ;  /* 0xff8000001a1a7808 */ /* 0x004fca0001800000 */
[----:B------:R-:W2:Y:S01]  /*23b0*/  MUFU.TANH R33, R33 ;  /* 0x0000002100217308 */ /* 0x000ea20000002400 */
[----:B------:R-:W-:Y:S02]  /*23c0*/  FMNMX.FTZ R85, R25, R84, !PT ;  /* 0x0000005419557209 */ /* 0x000fe40007810000 */
[----:B---3--:R-:W-:-:S05]  /*23d0*/  FSEL R23, R23, -INF , P6 ;  /* 0xff80000017177808 */ /* 0x008fca0003000000 */
[----:B------:R-:W3:Y:S01]  /*23e0*/  MUFU.TANH R28, R28 ;  /* 0x0000001c001c7308 */ /* 0x000ee20000002400 */
[----:B------:R-:W-:Y:S02]  /*23f0*/  ISETP.GT.AND P6, PT, R73, 0x31, PT ;  /* 0x000000314900780c */ /* 0x000fe40003fc4270 */
[----:B------:R-:W-:-:S05]  /*2400*/  FSEL R29, R29, -INF , P2 ;  /* 0xff8000001d1d7808 */ /* 0x000fca0001000000 */
[----:B------:R-:W3:Y:S01]  /*2410*/  MUFU.TANH R34, R34 ;  /* 0x0000002200227308 */ /* 0x000ee20000002400 */
[----:B------:R-:W-:Y:S02]  /*2420*/  FMNMX.FTZ R86, R26, R85, !PT ;  /* 0x000000551a567209 */ /* 0x000fe40007810000 */
[----:B----4-:R-:W-:-:S05]  /*2430*/  FSEL R24, R24, -INF , P5 ;  /* 0xff80000018187808 */ /* 0x010fca0002800000 */
[----:B------:R-:W4:Y:S01]  /*2440*/  MUFU.TANH R31, R31 ;  /* 0x0000001f001f7308 */ /* 0x000f220000002400 */
[----:B------:R-:W-:Y:S02]  /*2450*/  ISETP.GT.AND P5, PT, R73, 0x38, PT ;  /* 0x000000384900780c */ /* 0x000fe40003fa4270 */
[----:B0-----:R-:W-:-:S05]  /*2460*/  FSEL R30, R30, -INF , P6 ;  /* 0xff8000001e1e7808 */ /* 0x001fca0003000000 */
        /* <DEDUP_REMOVED lines=11> */
[----:B------:R-:W-:Y:S02]  /*2520*/  FSEL R34, R34, -INF , P4 ;  /* 0xff80000022227808 */ /* 0x000fe40002000000 */
[----:B------:R-:W-:-:S03]  /*2530*/  FMNMX.FTZ R85, R33, R86, !PT ;  /* 0x0000005621557209 */ /* 0x000fc60007810000 */
[----:B------:R-:W3:Y:S01]  /*2540*/  MUFU.TANH R42, R42 ;  /* 0x0000002a002a7308 */ /* 0x000ee20000002400 */
[----:B----4-:R-:W-:Y:S02]  /*2550*/  FSEL R31, R31, -INF , P2 ;  /* 0xff8000001f1f7808 */ /* 0x010fe40001000000 */
[----:B------:R-:W-:Y:S02]  /*2560*/  ISETP.GT.AND P2, PT, R73, 0x41, PT ;  /* 0x000000414900780c */ /* 0x000fe40003f44270 */
[----:B0-----:R-:W-:-:S03]  /*2570*/  FSEL R37, R37, -INF , P3 ;  /* 0xff80000025257808 */ /* 0x001fc60001800000 */
[----:B------:R-:W0:Y:S01]  /*2580*/  MUFU.TANH R39, R39 ;  /* 0x0000002700277308 */ /* 0x000e220000002400 */
[----:B------:R-:W-:Y:S02]  /*2590*/  FMNMX.FTZ R86, R34, R85, !PT ;  /* 0x0000005522567209 */ /* 0x000fe40007810000 */
[----:B-1----:R-:W-:-:S05]  /*25a0*/  FSEL R32, R32, -INF , P6 ;  /* 0xff80000020207808 */ /* 0x002fca0003000000 */
[----:B------:R-:W1:Y:S01]  /*25b0*/  MUFU.TANH R45, R45 ;  /* 0x0000002d002d7308 */ /* 0x000e620000002400 */
[----:B------:R-:W-:Y:S02]  /*25c0*/  ISETP.GT.AND P6, PT, R73, 0x48, PT ;  /* 0x000000484900780c */ /* 0x000fe40003fc4270 */
[----:B--2---:R-:W-:Y:S02]  /*25d0*/  FSEL R38, R38, -INF , P2 ;  /* 0xff80000026267808 */ /* 0x004fe40001000000 */
[----:B------:R-:W-:-:S03]  /*25e0*/  FMNMX.FTZ R85, R37, R86, !PT ;  /* 0x0000005625557209 */ /* 0x000fc60007810000 */
[----:B------:R-:W2:Y:S01]  /*25f0*/  MUFU.TANH R40, R40 ;  /* 0x0000002800287308 */ /* 0x000ea20000002400 */
[----:B------:R-:W-:Y:S02]  /*2600*/  FSEL R35, R35, -INF , P5 ;  /* 0xff80000023237808 */ /* 0x000fe40002800000 */
[----:B------:R-:W-:-:S05]  /*2610*/  ISETP.GT.AND P5, PT, R73, 0x49, PT ;  /* 0x000000494900780c */ /* 0x000fca0003fa4270 */
[----:B------:R-:W4:Y:S01]  /*2620*/  MUFU.TANH R46, R46 ;  /* 0x0000002e002e7308 */ /* 0x000f220000002400 */
[----:B---3--:R-:W-:Y:S02]  /*2630*/  FSEL R41, R41, -INF , P6 ;  /* 0xff80000029297808 */ /* 0x008fe40003000000 */
[----:B------:R-:W-:-:S05]  /*2640*/  FMNMX.FTZ R86, R38, R85, !PT ;  /* 0x0000005526567209 */ /* 0x000fca0007810000 */
[----:B------:R-:W3:Y:S01]  /*2650*/  MUFU.TANH R43, R43 ;  /* 0x0000002b002b7308 */ /* 0x000ee20000002400 */
[----:B------:R-:W-:Y:S02]  /*2660*/  FSEL R36, R36, -INF , P4 ;  /* 0xff80000024247808 */ /* 0x000fe40002000000 */
[----:B------:R-:W-:-:S05]  /*2670*/  ISETP.GT.AND P4, PT, R73, 0x50, PT ;  /* 0x000000504900780c */ /* 0x000fca0003f84270 */
[----:B------:R-:W5:Y:S01]  /*2680*/  MUFU.TANH R49, R49 ;  /* 0x0000003100317308 */ /* 0x000f620000002400 */
[----:B------:R-:W-:Y:S02]  /*2690*/  FSEL R42, R42, -INF , P5 ;  /* 0xff8000002a2a7808 */ /* 0x000fe40002800000 */
[----:B------:R-:W-:-:S05]  /*26a0*/  FMNMX.FTZ R85, R41, R86, !PT ;  /* 0x0000005629557209 */ /* 0x000fca0007810000 */
[----:B------:R-:W5:Y:S01]  /*26b0*/  MUFU.TANH R44, R44 ;  /* 0x0000002c002c7308 */ /* 0x000f620000002400 */
[----:B0-----:R-:W-:Y:S02]  /*26c0*/  FSEL R39, R39, -INF , P3 ;  /* 0xff80000027277808 */ /* 0x001fe40001800000 */
[----:B------:R-:W-:-:S05]  /*26d0*/  ISETP.GT.AND P3, PT, R73, 0x51, PT ;  /* 0x000000514900780c */ /* 0x000fca0003f64270 */
[----:B------:R-:W0:Y:S01]  /*26e0*/  MUFU.TANH R50, R50 ;  /* 0x0000003200327308 */ /* 0x000e220000002400 */
[----:B-1----:R-:W-:Y:S02]  /*26f0*/  FSEL R45, R45, -INF , P4 ;  /* 0xff8000002d2d7808 */ /* 0x002fe40002000000 */
[----:B------:R-:W-:-:S05]  /*2700*/  FMNMX.FTZ R86, R42, R85, !PT ;  /* 0x000000552a567209 */ /* 0x000fca0007810000 */
[----:B------:R-:W1:Y:S01]  /*2710*/  MUFU.TANH R47, R47 ;  /* 0x0000002f002f7308 */ /* 0x000e620000002400 */
[----:B--2---:R-:W-:Y:S02]  /*2720*/  FSEL R40, R40, -INF , P2 ;  /* 0xff80000028287808 */ /* 0x004fe40001000000 */
[----:B------:R-:W-:-:S05]  /*2730*/  ISETP.GT.AND P2, PT, R73, 0x58, PT ;  /* 0x000000584900780c */ /* 0x000fca0003f44270 */
[----:B------:R-:W2:Y:S01]  /*2740*/  MUFU.TANH R53, R53 ;  /* 0x0000003500357308 */ /* 0x000ea20000002400 */
[----:B----4-:R-:W-:Y:S02]  /*2750*/  FSEL R46, R46, -INF , P3 ;  /* 0xff8000002e2e7808 */ /* 0x010fe40001800000 */
[----:B------:R-:W-:-:S05]  /*2760*/  FMNMX.FTZ R85, R45, R86, !PT ;  /* 0x000000562d557209 */ /* 0x000fca0007810000 */
[----:B------:R-:W4:Y:S01]  /*2770*/  MUFU.TANH R48, R48 ;  /* 0x0000003000307308 */ /* 0x000f220000002400 */
[----:B---3--:R-:W-:Y:S02]  /*2780*/  FSEL R43, R43, -INF , P6 ;  /* 0xff8000002b2b7808 */ /* 0x008fe40003000000 */
[----:B------:R-:W-:Y:S02]  /*2790*/  ISETP.GT.AND P6, PT, R73, 0x59, PT ;  /* 0x000000594900780c */ /* 0x000fe40003fc4270 */
[----:B-----5:R-:W-:-:S03]  /*27a0*/  FSEL R49, R49, -INF , P2 ;  /* 0xff80000031317808 */ /* 0x020fc60001000000 */
[----:B------:R-:W3:Y:S01]  /*27b0*/  MUFU.TANH R51, R51 ;  /* 0x0000003300337308 */ /* 0x000ee20000002400 */
[----:B------:R-:W-:Y:S02]  /*27c0*/  FMNMX.FTZ R86, R46, R85, !PT ;  /* 0x000000552e567209 */ /* 0x000fe40007810000 */
[----:B------:R-:W-:-:S05]  /*27d0*/  FSEL R44, R44, -INF , P5 ;  /* 0xff8000002c2c7808 */ /* 0x000fca0002800000 */
[----:B------:R-:W5:Y:S01]  /*27e0*/  MUFU.TANH R57, R57 ;  /* 0x0000003900397308 */ /* 0x000f620000002400 */
[----:B------:R-:W-:Y:S02]  /*27f0*/  ISETP.GT.AND P5, PT, R73, 0x60, PT ;  /* 0x000000604900780c */ /* 0x000fe40003fa4270 */
[----:B0-----:R-:W-:Y:S02]  /*2800*/  FSEL R50, R50, -INF , P6 ;  /* 0xff80000032327808 */ /* 0x001fe40003000000 */
[----:B------:R-:W-:-:S03]  /*2810*/  FMNMX.FTZ R85, R49, R86, !PT ;  /* 0x0000005631557209 */ /* 0x000fc60007810000 */
[----:B------:R-:W0:Y:S01]  /*2820*/  MUFU.TANH R52, R52 ;  /* 0x0000003400347308 */ /* 0x000e220000002400 */
[----:B-1----:R-:W-:Y:S02]  /*2830*/  FSEL R47, R47, -INF , P4 ;  /* 0xff8000002f2f7808 */ /* 0x002fe40002000000 */
[----:B------:R-:W-:-:S05]  /*2840*/  ISETP.GT.AND P4, PT, R73, 0x61, PT ;  /* 0x000000614900780c */ /* 0x000fca0003f84270 */
[----:B------:R-:W1:Y:S01]  /*2850*/  MUFU.TANH R58, R58 ;  /* 0x0000003a003a7308 */ /* 0x000e620000002400 */
[----:B--2---:R-:W-:Y:S02]  /*2860*/  FSEL R53, R53, -INF , P5 ;  /* 0xff80000035357808 */ /* 0x004fe40002800000 */
[----:B------:R-:W-:-:S05]  /*2870*/  FMNMX.FTZ R86, R50, R85, !PT ;  /* 0x0000005532567209 */ /* 0x000fca0007810000 */
[----:B------:R-:W2:Y:S01]  /*2880*/  MUFU.TANH R61, R61 ;  /* 0x0000003d003d7308 */ /* 0x000ea20000002400 */
[----:B----4-:R-:W-:Y:S02]  /*2890*/  FSEL R48, R48, -INF , P3 ;  /* 0xff80000030307808 */ /* 0x010fe40001800000 */
[----:B------:R-:W-:Y:S02]  /*28a0*/  ISETP.GT.AND P3, PT, R73, 0x68, PT ;  /* 0x000000684900780c */ /* 0x000fe40003f64270 */
[----:B------:R-:W-:-:S03]  /*28b0*/  FSEL R54, R54, -INF , P4 ;  /* 0xff80000036367808 */ /* 0x000fc60002000000 */
[----:B------:R-:W4:Y:S01]  /*28c0*/  MUFU.TANH R56, R56 ;  /* 0x0000003800387308 */ /* 0x000f220000002400 */
[----:B------:R-:W-:Y:S02]  /*28d0*/  FMNMX.FTZ R85, R53, R86, !PT ;  /* 0x0000005635557209 */ /* 0x000fe40007810000 */
[----:B---3--:R-:W-:-:S05]  /*28e0*/  FSEL R51, R51, -INF , P2 ;  /* 0xff80000033337808 */ /* 0x008fca0001000000 */
[----:B------:R-:W3:Y:S01]  /*28f0*/  MUFU.TANH R62, R62 ;  /* 0x0000003e003e7308 */ /* 0x000ee20000002400 */
[----:B------:R-:W-:Y:S02]  /*2900*/  ISETP.GT.AND P2, PT, R73, 0x69, PT ;  /* 0x000000694900780c */ /* 0x000fe40003f44270 */
[----:B-----5:R-:W-:Y:S02]  /*2910*/  FSEL R57, R57, -INF , P3 ;  /* 0xff80000039397808 */ /* 0x020fe40001800000 */
[----:B------:R-:W-:-:S03]  /*2920*/  FMNMX.FTZ R86, R54, R85, !PT ;  /* 0x0000005536567209 */ /* 0x000fc60007810000 */
[----:B------:R-:W5:Y:S01]  /*2930*/  MUFU.TANH R59, R59 ;  /* 0x0000003b003b7308 */ /* 0x000f620000002400 */
[----:B0-----:R-:W-:Y:S02]  /*2940*/  FSEL R52, R52, -INF , P6 ;  /* 0xff80000034347808 */ /* 0x001fe40003000000 */
[----:B------:R-:W-:-:S05]  /*2950*/  ISETP.GT.AND P6, PT, R73, 0x70, PT ;  /* 0x000000704900780c */ /* 0x000fca0003fc4270 */
[----:B------:R-:W0:Y:S01]  /*2960*/  MUFU.TANH R65, R65 ;  /* 0x0000004100417308 */ /* 0x000e220000002400 */
[----:B-1----:R-:W-:Y:S02]  /*2970*/  FSEL R58, R58, -INF , P2 ;  /* 0xff8000003a3a7808 */ /* 0x002fe40001000000 */
[----:B------:R-:W-:-:S05]  /*2980*/  FMNMX.FTZ R85, R57, R86, !PT ;  /* 0x0000005639557209 */ /* 0x000fca0007810000 */
[----:B------:R-:W1:Y:S01]  /*2990*/  MUFU.TANH R60, R60 ;  /* 0x0000003c003c7308 */ /* 0x000e620000002400 */
[----:B------:R-:W-:Y:S02]  /*29a0*/  FSEL R55, R55, -INF , P5 ;  /* 0xff80000037377808 */ /* 0x000fe40002800000 */
[----:B------:R-:W-:-:S05]  /*29b0*/  ISETP.GT.AND P5, PT, R73, 0x71, PT ;  /* 0x000000714900780c */ /* 0x000fca0003fa4270 */
[----:B------:R-:W1:Y:S01]  /*29c0*/  MUFU.TANH R66, R66 ;  /* 0x0000004200427308 */ /* 0x000e620000002400 */
[----:B--2---:R-:W-:Y:S02]  /*29d0*/  FSEL R61, R61, -INF , P6 ;  /* 0xff8000003d3d7808 */ /* 0x004fe40003000000 */
[----:B------:R-:W-:-:S05]  /*29e0*/  FMNMX.FTZ R86, R58, R85, !PT ;  /* 0x000000553a567209 */ /* 0x000fca0007810000 */
[----:B------:R-:W2:Y:S01]  /*29f0*/  MUFU.TANH R63, R63 ;  /* 0x0000003f003f7308 */ /* 0x000ea20000002400 */
[----:B----4-:R-:W-:Y:S01]  /*2a00*/  FSEL R56, R56, -INF , P4 ;  /* 0xff80000038387808 */ /* 0x010fe20002000000 */
[----:B------:R-:W-:Y:S01]  /*2a10*/  FMUL.FTZ R75, R93, UR6 ;  /* 0x000000065d4b7c20 */ /* 0x000fe20008410000 */
[----:B------:R-:W-:-:S05]  /*2a20*/  ISETP.GT.AND P4, PT, R73, 0x78, PT ;  /* 0x000000784900780c */ /* 0x000fca0003f84270 */
[----:B------:R-:W4:Y:S01]  /*2a30*/  MUFU.TANH R69, R69 ;  /* 0x0000004500457308 */ /* 0x000f220000002400 */
[----:B---3--:R-:W-:Y:S02]  /*2a40*/  FSEL R62, R62, -INF , P5 ;  /* 0xff8000003e3e7808 */ /* 0x008fe40002800000 */
[----:B------:R-:W-:-:S05]  /*2a50*/  FMNMX.FTZ R85, R61, R86, !PT ;  /* 0x000000563d557209 */ /* 0x000fca0007810000 */
[----:B------:R-:W3:Y:S01]  /*2a60*/  MUFU.TANH R64, R64 ;  /* 0x0000004000407308 */ /* 0x000ee20000002400 */
[----:B-----5:R-:W-:Y:S01]  /*2a70*/  FSEL R59, R59, -INF , P3 ;  /* 0xff8000003b3b7808 */ /* 0x020fe20001800000 */
[----:B------:R-:W-:Y:S01]  /*2a80*/  FMUL.FTZ R78, R96, UR6 ;  /* 0x00000006604e7c20 */ /* 0x000fe20008410000 */
[----:B------:R-:W-:-:S05]  /*2a90*/  ISETP.GT.AND P3, PT, R73, 0x79, PT ;  /* 0x000000794900780c */ /* 0x000fca0003f64270 */
[----:B------:R-:W5:Y:S01]  /*2aa0*/  MUFU.TANH R70, R70 ;  /* 0x0000004600467308 */ /* 0x000f620000002400 */
[----:B0-----:R-:W-:Y:S02]  /*2ab0*/  FSEL R65, R65, -INF , P4 ;  /* 0xff80000041417808 */ /* 0x001fe40002000000 */
[----:B------:R-:W-:-:S05]  /*2ac0*/  FMNMX.FTZ R86, R62, R85, !PT ;  /* 0x000000553e567209 */ /* 0x000fca0007810000 */
[----:B------:R-:W0:Y:S01]  /*2ad0*/  MUFU.TANH R67, R67 ;  /* 0x0000004300437308 */ /* 0x000e220000002400 */
[----:B-1----:R-:W-:Y:S01]  /*2ae0*/  FSEL R60, R60, -INF , P2 ;  /* 0xff8000003c3c7808 */ /* 0x002fe20001000000 */
[----:B------:R-:W-:Y:S01]  /*2af0*/  FMUL.FTZ R72, R91, UR6 ;  /* 0x000000065b487c20 */ /* 0x000fe20008410000 */
[----:B------:R-:W-:-:S05]  /*2b00*/  FMUL.FTZ R79, R97, UR6 ;  /* 0x00000006614f7c20 */ /* 0x000fca0008410000 */
[----:B------:R-:W1:Y:S01]  /*2b10*/  MUFU.TANH R74, R74 ;  /* 0x0000004a004a7308 */ /* 0x000e620000002400 */
[----:B------:R-:W-:Y:S02]  /*2b20*/  ISETP.GT.AND P2, PT, R73, 0x80, PT ;  /* 0x000000804900780c */ /* 0x000fe40003f44270 */
[----:B------:R-:W-:Y:S02]  /*2b30*/  FSEL R66, R66, -INF , P3 ;  /* 0xff80000042427808 */ /* 0x000fe40001800000 */
[----:B------:R-:W-:-:S03]  /*2b40*/  FMNMX.FTZ R85, R65, R86, !PT ;  /* 0x0000005641557209 */ /* 0x000fc60007810000 */
[----:B------:R-:W1:Y:S01]  /*2b50*/  MUFU.TANH R68, R68 ;  /* 0x0000004400447308 */ /* 0x000e620000002400 */
[----:B--2---:R-:W-:Y:S01]  /*2b60*/  FSEL R63, R63, -INF , P6 ;  /* 0xff8000003f3f7808 */ /* 0x004fe20003000000 */
[----:B------:R-:W-:Y:S01]  /*2b70*/  FMUL.FTZ R76, R94, UR6 ;  /* 0x000000065e4c7c20 */ /* 0x000fe20008410000 */
[----:B------:R-:W-:-:S05]  /*2b80*/  ISETP.GT.AND P6, PT, R73, 0x81, PT ;  /* 0x000000814900780c */ /* 0x000fca0003fc4270 */
[----:B------:R-:W2:Y:S01]  /*2b90*/  MUFU.TANH R75, R75 ;  /* 0x0000004b004b7308 */ /* 0x000ea20000002400 */
[----:B----4-:R-:W-:Y:S01]  /*2ba0*/  FSEL R69, R69, -INF , P2 ;  /* 0xff80000045457808 */ /* 0x010fe20001000000 */
[----:B------:R-:W-:Y:S01]  /*2bb0*/  FMUL.FTZ R82, R100, UR6 ;  /* 0x0000000664527c20 */ /* 0x000fe20008410000 */
[----:B------:R-:W-:-:S05]  /*2bc0*/  FMNMX.FTZ R86, R66, R85, !PT ;  /* 0x0000005542567209 */ /* 0x000fca0007810000 */
[----:B------:R-:W4:Y:S01]  /*2bd0*/  MUFU.TANH R71, R71 ;  /* 0x0000004700477308 */ /* 0x000f220000002400 */
[----:B---3--:R-:W-:Y:S01]  /*2be0*/  FSEL R64, R64, -INF , P5 ;  /* 0xff80000040407808 */ /* 0x008fe20002800000 */
[----:B------:R-:W-:-:S06]  /*2bf0*/  FMUL.FTZ R77, R95, UR6 ;  /* 0x000000065f4d7c20 */ /* 0x000fcc0008410000 */
[----:B------:R-:W3:Y:S01]  /*2c00*/  MUFU.TANH R78, R78 ;  /* 0x0000004e004e7308 */ /* 0x000ee20000002400 */
[----:B------:R-:W-:Y:S01]  /*2c10*/  ISETP.GT.AND P5, PT, R73, 0x88, PT ;  /* 0x000000884900780c */ /* 0x000fe20003fa4270 */
[----:B------:R-:W-:Y:S01]  /*2c20*/  FMUL.FTZ R83, R101, UR6 ;  /* 0x0000000665537c20 */ /* 0x000fe20008410000 */
[----:B-----5:R-:W-:Y:S02]  /*2c30*/  FSEL R70, R70, -INF , P6 ;  /* 0xff80000046467808 */ /* 0x020fe40003000000 */
[----:B------:R-:W-:-:S03]  /*2c40*/  FMNMX.FTZ R85, R69, R86, !PT ;  /* 0x0000005645557209 */ /* 0x000fc60007810000 */
[----:B------:R-:W5:Y:S01]  /*2c50*/  MUFU.TANH R72, R72 ;  /* 0x0000004800487308 */ /* 0x000f620000002400 */
[----:B0-----:R-:W-:Y:S01]  /*2c60*/  FSEL R67, R67, -INF , P4 ;  /* 0xff80000043437808 */ /* 0x001fe20002000000 */
[----:B------:R-:W-:-:S06]  /*2c70*/  FMUL.FTZ R80, R98, UR6 ;  /* 0x0000000662507c20 */ /* 0x000fcc0008410000 */
[----:B------:R-:W0:Y:S01]  /*2c80*/  MUFU.TANH R79, R79 ;  /* 0x0000004f004f7308 */ /* 0x000e220000002400 */
[----:B------:R-:W-:Y:S01]  /*2c90*/  ISETP.GT.AND P4, PT, R73, 0x89, PT ;  /* 0x000000894900780c */ /* 0x000fe20003f84270 */
[----:B------:R-:W-:Y:S01]  /*2ca0*/  FMUL.FTZ R90, R104, UR6 ;  /* 0x00000006685a7c20 */ /* 0x000fe20008410000 */
[----:B-1----:R-:W-:Y:S02]  /*2cb0*/  FSEL R74, R74, -INF , P5 ;  /* 0xff8000004a4a7808 */ /* 0x002fe40002800000 */
[----:B------:R-:W-:-:S03]  /*2cc0*/  FMNMX.FTZ R85, R70, R85, !PT ;  /* 0x0000005546557209 */ /* 0x000fc60007810000 */
[----:B------:R-:W1:Y:S01]  /*2cd0*/  MUFU.TANH R76, R76 ;  /* 0x0000004c004c7308 */ /* 0x000e620000002400 */
[----:B------:R-:W-:Y:S01]  /*2ce0*/  FSEL R68, R68, -INF , P3 ;  /* 0xff80000044447808 */ /* 0x000fe20001800000 */
[----:B------:R-:W-:Y:S01]  /*2cf0*/  FMUL.FTZ R81, R99, UR6 ;  /* 0x0000000663517c20 */ /* 0x000fe20008410000 */
[----:B------:R-:W-:-:S05]  /*2d00*/  ISETP.GT.AND P3, PT, R73, 0x90, PT ;  /* 0x000000904900780c */ /* 0x000fca0003f64270 */
[----:B------:R-:W1:Y:S01]  /*2d10*/  MUFU.TANH R82, R82 ;  /* 0x0000005200527308 */ /* 0x000e620000002400 */
[----:B--2---:R-:W-:Y:S01]  /*2d20*/  FSEL R75, R75, -INF , P4 ;  /* 0xff8000004b4b7808 */ /* 0x004fe20002000000 */
[----:B------:R-:W-:Y:S01]  /*2d30*/  FMUL.FTZ R89, R105, UR6 ;  /* 0x0000000669597c20 */ /* 0x000fe20008410000 */
[----:B------:R-:W-:-:S05]  /*2d40*/  FMNMX.FTZ R86, R74, R85, !PT ;  /* 0x000000554a567209 */ /* 0x000fca0007810000 */
[----:B------:R-:W2:Y:S01]  /*2d50*/  MUFU.TANH R77, R77 ;  /* 0x0000004d004d7308 */ /* 0x000ea20000002400 */
[----:B----4-:R-:W-:Y:S01]  /*2d60*/  FSEL R71, R71, -INF , P2 ;  /* 0xff80000047477808 */ /* 0x010fe20001000000 */
[----:B------:R-:W-:Y:S01]  /*2d70*/  FMUL.FTZ R84, R102, UR6 ;  /* 0x0000000666547c20 */ /* 0x000fe20008410000 */
[----:B------:R-:W-:-:S05]  /*2d80*/  ISETP.GT.AND P2, PT, R73, 0x91, PT ;  /* 0x000000914900780c */ /* 0x000fca0003f44270 */
[----:B------:R-:W4:Y:S01]  /*2d90*/  MUFU.TANH R83, R83 ;  /* 0x0000005300537308 */ /* 0x000f220000002400 */
[----:B---3--:R-:W-:Y:S01]  /*2da0*/  FSEL R85, R78, -INF , P3 ;  /* 0xff8000004e557808 */ /* 0x008fe20001800000 */
[----:B------:R-:W-:Y:S01]  /*2db0*/  FMUL.FTZ R91, R103, UR6 ;  /* 0x00000006675b7c20 */ /* 0x000fe20008410000 */
[----:B------:R-:W-:Y:S01]  /*2dc0*/  FMNMX.FTZ R78, R75, R86, !PT ;  /* 0x000000564b4e7209 */ /* 0x000fe20007810000 */
[----:B------:R-:W-:-:S04]  /*2dd0*/  FMUL.FTZ R94, R108, UR6 ;  /* 0x000000066c5e7c20 */ /* 0x000fc80008410000 */
[----:B------:R-:W3:Y:S01]  /*2de0*/  MUFU.TANH R80, R80 ;  /* 0x0000005000507308 */ /* 0x000ee20000002400 */
[----:B-----5:R-:W-:Y:S02]  /*2df0*/  FSEL R72, R72, -INF , P6 ;  /* 0xff80000048487808 */ /* 0x020fe40003000000 */
[----:B0-----:R-:W-:-:S05]  /*2e00*/  FSEL R86, R79, -INF , P2 ;  /* 0xff8000004f567808 */ /* 0x001fca0001000000 */
[----:B------:R-:W0:Y:S01]  /*2e10*/  MUFU.TANH R90, R90 ;  /* 0x0000005a005a7308 */ /* 0x000e220000002400 */
[----:B------:R-:W-:Y:S02]  /*2e20*/  ISETP.GT.AND P6, PT, R73, 0x98, PT ;  /* 0x000000984900780c */ /* 0x000fe40003fc4270 */
[----:B------:R-:W-:-:S05]  /*2e30*/  FMNMX.FTZ R79, R85, R78, !PT ;  /* 0x0000004e554f7209 */ /* 0x000fca0007810000 */
[----:B------:R-:W5:Y:S01]  /*2e40*/  MUFU.TANH R81, R81 ;  /* 0x0000005100517308 */ /* 0x000f620000002400 */
[----:B-1----:R-:W-:Y:S01]  /*2e50*/  FSEL R76, R76, -INF , P5 ;  /* 0xff8000004c4c7808 */ /* 0x002fe20002800000 */
[----:B------:R-:W-:Y:S01]  /*2e60*/  FMUL.FTZ R92, R106, UR6 ;  /* 0x000000066a5c7c20 */ /* 0x000fe20008410000 */
[----:B------:R-:W-:-:S05]  /*2e70*/  ISETP.GT.AND P5, PT, R73, 0x99, PT ;  /* 0x000000994900780c */ /* 0x000fca0003fa4270 */
[----:B------:R-:W1:Y:S01]  /*2e80*/  MUFU.TANH R89, R89 ;  /* 0x0000005900597308 */ /* 0x000e620000002400 */
[----:B------:R-:W-:Y:S02]  /*2e90*/  FSEL R87, R82, -INF , P6 ;  /* 0xff80000052577808 */ /* 0x000fe40003000000 */
[----:B------:R-:W-:-:S05]  /*2ea0*/  FMNMX.FTZ R78, R86, R79, !PT ;  /* 0x0000004f564e7209 */ /* 0x000fca0007810000 */
[----:B------:R-:W1:Y:S01]  /*2eb0*/  MUFU.TANH R84, R84 ;  /* 0x0000005400547308 */ /* 0x000e620000002400 */
[----:B--2---:R-:W-:Y:S01]  /*2ec0*/  FSEL R77, R77, -INF , P4 ;  /* 0xff8000004d4d7808 */ /* 0x004fe20002000000 */
[----:B------:R-:W-:-:S06]  /*2ed0*/  FMUL.FTZ R93, R107, UR6 ;  /* 0x000000066b5d7c20 */ /* 0x000fcc0008410000 */
[----:B------:R-:W2:Y:S01]  /*2ee0*/  MUFU.TANH R91, R91 ;  /* 0x0000005b005b7308 */ /* 0x000ea20000002400 */
[----:B------:R-:W-:Y:S02]  /*2ef0*/  ISETP.GT.AND P4, PT, R73, 0xa0, PT ;  /* 0x000000a04900780c */ /* 0x000fe40003f84270 */
[----:B----4-:R-:W-:-:S05]  /*2f00*/  FSEL R88, R83, -INF , P5 ;  /* 0xff80000053587808 */ /* 0x010fca0002800000 */
[----:B------:R-:W4:Y:S01]  /*2f10*/  MUFU.TANH R94, R94 ;  /* 0x0000005e005e7308 */ /* 0x000f220000002400 */
[----:B------:R-:W-:Y:S02]  /*2f20*/  FMNMX.FTZ R79, R87, R78, !PT ;  /* 0x0000004e574f7209 */ /* 0x000fe40007810000 */
[----:B---3--:R-:W-:-:S05]  /*2f30*/  FSEL R80, R80, -INF , P3 ;  /* 0xff80000050507808 */ /* 0x008fca0001800000 */
[----:B------:R-:W3:Y:S01]  /*2f40*/  MUFU.TANH R98, R109 ;  /* 0x0000006d00627308 */ /* 0x000ee20000002400 */
[----:B------:R-:W-:Y:S02]  /*2f50*/  ISETP.GT.AND P3, PT, R73, 0xa1, PT ;  /* 0x000000a14900780c */ /* 0x000fe40003f64270 */
[----:B0-----:R-:W-:Y:S02]  /*2f60*/  FSEL R90, R90, -INF , P4 ;  /* 0xff8000005a5a7808 */ /* 0x001fe40002000000 */
[----:B------:R-:W-:-:S03]  /*2f70*/  FMNMX.FTZ R79, R88, R79, !PT ;  /* 0x0000004f584f7209 */ /* 0x000fc60007810000 */
[----:B------:R-:W0:Y:S01]  /*2f80*/  MUFU.TANH R92, R92 ;  /* 0x0000005c005c7308 */ /* 0x000e220000002400 */
[----:B-----5:R-:W-:Y:S02]  /*2f90*/  FSEL R81, R81, -INF , P2 ;  /* 0xff80000051517808 */ /* 0x020fe40001000000 */
[----:B------:R-:W-:-:S05]  /*2fa0*/  ISETP.GT.AND P2, PT, R73, 0xa8, PT ;  /* 0x000000a84900780c */ /* 0x000fca0003f44270 */
[----:B------:R-:W5:Y:S01]  /*2fb0*/  MUFU.TANH R112, R112 ;  /* 0x0000007000707308 */ /* 0x000f620000002400 */
[----:B-1----:R-:W-:Y:S02]  /*2fc0*/  FSEL R89, R89, -INF , P3 ;  /* 0xff80000059597808 */ /* 0x002fe40001800000 */
[----:B------:R-:W-:-:S05]  /*2fd0*/  FMNMX.FTZ R82, R90, R79, !PT ;  /* 0x0000004f5a527209 */ /* 0x000fca0007810000 */
[----:B------:R-:W1:Y:S01]  /*2fe0*/  MUFU.TANH R93, R93 ;  /* 0x0000005d005d7308 */ /* 0x000e620000002400 */
[----:B------:R-:W-:Y:S02]  /*2ff0*/  FSEL R84, R84, -INF , P6 ;  /* 0xff80000054547808 */ /* 0x000fe40003000000 */
[----:B--2---:R-:W-:-:S05]  /*3000*/  FSEL R78, R91, -INF , P5 ;  /* 0xff8000005b4e7808 */ /* 0x004fca0002800000 */
[----:B------:R-:W2:Y:S01]  /*3010*/  MUFU.TANH R96, R113 ;  /* 0x0000007100607308 */ /* 0x000ea20000002400 */
[----:B------:R-:W-:Y:S02]  /*3020*/  ISETP.GT.AND P6, PT, R73, 0xa9, PT ;  /* 0x000000a94900780c */ /* 0x000fe40003fc4270 */
[----:B----4-:R-:W-:Y:S02]  /*3030*/  FSEL R91, R94, -INF , P2 ;  /* 0xff8000005e5b7808 */ /* 0x010fe40001000000 */
[----:B------:R-:W-:-:S03]  /*3040*/  FMNMX.FTZ R82, R89, R82, !PT ;  /* 0x0000005259527209 */ /* 0x000fc60007810000 */
[----:B------:R-:W4:Y:S01]  /*3050*/  MUFU.TANH R110, R110 ;  /* 0x0000006e006e7308 */ /* 0x000f220000002400 */
[----:B------:R-:W-:Y:S02]  /*3060*/  ISETP.GT.AND P5, PT, R73, 0xb0, PT ;  /* 0x000000b04900780c */ /* 0x000fe40003fa4270 */
[----:B---3--:R-:W-:-:S05]  /*3070*/  FSEL R98, R98, -INF , P6 ;  /* 0xff80000062627808 */ /* 0x008fca0003000000 */
[----:B------:R-:W3:Y:S01]  /*3080*/  MUFU.TANH R116, R116 ;  /* 0x0000007400747308 */ /* 0x000ee20000002400 */
[----:B------:R-:W-:Y:S02]  /*3090*/  FMNMX.FTZ R79, R91, R82, !PT ;  /* 0x000000525b4f7209 */ /* 0x000fe40007810000 */
[----:B0-----:R-:W-:-:S05]  /*30a0*/  FSEL R83, R92, -INF , P4 ;  /* 0xff8000005c537808 */ /* 0x001fca0002000000 */
[----:B------:R-:W0:Y:S01]  /*30b0*/  MUFU.TANH R100, R117 ;  /* 0x0000007500647308 */ /* 0x000e220000002400 */
[----:B------:R-:W-:Y:S02]  /*30c0*/  ISETP.GT.AND P4, PT, R73, 0xb1, PT ;  /* 0x000000b14900780c */ /* 0x000fe40003f84270 */
[----:B-----5:R-:W-:Y:S02]  /*30d0*/  FSEL R92, R112, -INF , P5 ;  /* 0xff800000705c7808 */ /* 0x020fe40002800000 */
[----:B------:R-:W-:Y:S02]  /*30e0*/  FMNMX.FTZ R79, R98, R79, !PT ;  /* 0x0000004f624f7209 */ /* 0x000fe40007810000 */
[----:B-1----:R-:W-:Y:S02]  /*30f0*/  FSEL R82, R93, -INF , P3 ;  /* 0xff8000005d527808 */ /* 0x002fe40001800000 */
[----:B------:R-:W-:Y:S02]  /*3100*/  ISETP.GT.AND P3, PT, R73, 0xb8, PT ;  /* 0x000000b84900780c */ /* 0x000fe40003f64270 */
[----:B--2---:R-:W-:-:S02]  /*3110*/  FSEL R96, R96, -INF , P4 ;  /* 0xff80000060607808 */ /* 0x004fc40002000000 */
[----:B------:R-:W-:Y:S02]  /*3120*/  FMNMX.FTZ R93, R92, R79, !PT ;  /* 0x0000004f5c5d7209 */ /* 0x000fe40007810000 */
[----:B----4-:R-:W-:Y:S02]  /*3130*/  FSEL R79, R110, -INF , P2 ;  /* 0xff8000006e4f7808 */ /* 0x010fe40001000000 */
[----:B------:R-:W-:Y:S02]  /*3140*/  ISETP.GT.AND P2, PT, R73, 0xb9, PT ;  /* 0x000000b94900780c */ /* 0x000fe40003f44270 */
[----:B---3--:R-:W-:Y:S02]  /*3150*/  FSEL R94, R116, -INF , P3 ;  /* 0xff800000745e7808 */ /* 0x008fe40001800000 */
[----:B------:R-:W-:Y:S02]  /*3160*/  FMNMX.FTZ R93, R96, R93, !PT ;  /* 0x0000005d605d7209 */ /* 0x000fe40007810000 */
[----:B0-----:R-:W-:-:S02]  /*3170*/  FSEL R100, R100, -INF , P2 ;  /* 0xff80000064647808 */ /* 0x001fc40001000000 */
[----:B------:R-:W-:-:S04]  /*3180*/  FMNMX.FTZ R93, R94, R93, !PT ;  /* 0x0000005d5e5d7209 */ /* 0x000fc80007810000 */
[----:B------:R-:W-:-:S05]  /*3190*/  FMNMX.FTZ R95, R100, R93, !PT ;  /* 0x0000005d645f7209 */ /* 0x000fca0007810000 */
[----:B------:R-:W0:Y:S02]  /*31a0*/  SHFL.BFLY PT, R102, R95, 0x2, 0x1f ;  /* 0x0c401f005f667f89 */ /* 0x000e2400000e0000 */
[----:B0-----:R-:W-:-:S05]  /*31b0*/  FMNMX.FTZ R102, R95, R102, !PT ;  /* 0x000000665f667209 */ /* 0x001fca0007810000 */
[----:B------:R-:W0:Y:S02]  /*31c0*/  SHFL.BFLY PT, R93, R102, 0x1, 0x1f ;  /* 0x0c201f00665d7f89 */ /* 0x000e2400000e0000 */
[----:B0-----:R-:W-:-:S04]  /*31d0*/  FMNMX.FTZ R93, R102, R93, !PT ;  /* 0x0000005d665d7209 */ /* 0x001fc80007810000 */
[C---:B------:R-:W-:Y:S01]  /*31e0*/  FSETP.NEU.FTZ.AND P0, PT, R93.reuse, -INF , PT ;  /* 0xff8000005d00780b */ /* 0x040fe20003f1d000 */
[----:B------:R-:W-:-:S05]  /*31f0*/  FMUL.FTZ R73, R93, UR26 ;  /* 0x0000001a5d497c20 */ /* 0x000fca0008410000 */
[----:B------:R-:W-:-:S05]  /*3200*/  FSEL R73, R73, RZ, P0 ;  /* 0x000000ff49497208 */ /* 0x000fca0000000000 */
[--C-:B------:R-:W-:Y:S01]  /*3210*/  FFMA.FTZ R110, R18, UR26, -R73.reuse ;  /* 0x0000001a126e7c23 */ /* 0x100fe20008010849 */
[----:B------:R-:W-:Y:S01]  /*3220*/  FMNMX.FTZ R18, R5, R6, !PT ;  /* 0x0000000605127209 */ /* 0x000fe20007810000 */
[----:B------:R-:W-:-:S03]  /*3230*/  FFMA.FTZ R95, R3, UR26, -R73 ;  /* 0x0000001a035f7c23 */ /* 0x000fc60008010849 */
[----:B------:R-:W-:-:S04]  /*3240*/  FMNMX.FTZ R3, R9, R18, !PT ;  /* 0x0000001209037209 */ /* 0x000fc80007810000 */
        /* <DEDUP_REMOVED lines=14> */
[----:B------:R-:W-:Y:S01]  /*3330*/  FMNMX.FTZ R18, R40, R3, !PT ;  /* 0x0000000328127209 */ /* 0x000fe20007810000 */
[--C-:B------:R-:W-:Y:S01]  /*3340*/  FFMA.FTZ R101, R15, UR26, -R73.reuse ;  /* 0x0000001a0f657c23 */ /* 0x100fe20008010849 */
[--C-:B------:R-:W-:Y:S02]  /*3350*/  FFMA.FTZ R15, R22, UR26, -R73.reuse ;  /* 0x0000001a160f7c23 */ /* 0x100fe40008010849 */
        /* <DEDUP_REMOVED lines=17> */
[----:B------:R-:W-:-:S03]  /*3470*/  FFMA.FTZ R97, R29, UR26, -R73 ;  /* 0x0000001a1d617c23 */ /* 0x000fc60008010849 */
[----:B------:R-:W-:-:S04]  /*3480*/  FMNMX.FTZ R26, R76, R3, !PT ;  /* 0x000000034c1a7209 */ /* 0x000fc80007810000 */
[----:B------:R-:W-:Y:S01]  /*3490*/  FMNMX.FTZ R29, R77, R26, !PT ;  /* 0x0000001a4d1d7209 */ /* 0x000fe20007810000 */
[----:B------:R-:W-:-:S03]  /*34a0*/  FMUL.FTZ R109, R111, UR6 ;  /* 0x000000066f6d7c20 */ /* 0x000fc60008410000 */
[----:B------:R-:W-:Y:S01]  /*34b0*/  FMNMX.FTZ R26, R80, R29, !PT ;  /* 0x0000001d501a7209 */ /* 0x000fe20007810000 */
[----:B------:R-:W-:-:S03]  /*34c0*/  FMUL.FTZ R107, R114, UR6 ;  /* 0x00000006726b7c20 */ /* 0x000fc60008410000 */
[----:B------:R-:W-:Y:S01]  /*34d0*/  FMNMX.FTZ R29, R81, R26, !PT ;  /* 0x0000001a511d7209 */ /* 0x000fe20007810000 */
[----:B------:R-:W0:Y:S01]  /*34e0*/  MUFU.TANH R109, R109 ;  /* 0x0000006d006d7308 */ /* 0x000e220000002400 */
[----:B------:R-:W-:Y:S02]  /*34f0*/  FMUL.FTZ R113, R115, UR6 ;  /* 0x0000000673717c20 */ /* 0x000fe40008410000 */
[----:B------:R-:W-:Y:S01]  /*3500*/  FMNMX.FTZ R29, R84, R29, !PT ;  /* 0x0000001d541d7209 */ /* 0x000fe20007810000 */
[--C-:B------:R-:W-:Y:S01]  /*3510*/  FFMA.FTZ R108, R34, UR26, -R73.reuse ;  /* 0x0000001a226c7c23 */ /* 0x100fe20008010849 */
[----:B------:R-:W-:Y:S02]  /*3520*/  FMUL.FTZ R111, R118, UR6 ;  /* 0x00000006766f7c20 */ /* 0x000fe40008410000 */
[----:B------:R-:W-:Y:S01]  /*3530*/  FMNMX.FTZ R34, R78, R29, !PT ;  /* 0x0000001d4e227209 */ /* 0x000fe20007810000 */
[----:B------:R-:W1:Y:S01]  /*3540*/  MUFU.TANH R107, R107 ;  /* 0x0000006b006b7308 */ /* 0x000e620000002400 */
[--C-:B------:R-:W-:Y:S01]  /*3550*/  FFMA.FTZ R99, R33, UR26, -R73.reuse ;  /* 0x0000001a21637c23 */ /* 0x100fe20008010849 */
[----:B------:R-:W-:Y:S01]  /*3560*/  FMUL.FTZ R115, R119, UR6 ;  /* 0x0000000677737c20 */ /* 0x000fe20008410000 */
[----:B------:R-:W-:Y:S01]  /*3570*/  FMNMX.FTZ R33, R83, R34, !PT ;  /* 0x0000002253217209 */ /* 0x000fe20007810000 */
[----:B------:R-:W-:-:S04]  /*3580*/  FFMA.FTZ R114, R42, UR26, -R73 ;  /* 0x0000001a2a727c23 */ /* 0x000fc80008010849 */
[----:B------:R-:W2:Y:S01]  /*3590*/  MUFU.TANH R113, R113 ;  /* 0x0000007100717308 */ /* 0x000ea20000002400 */
[----:B------:R-:W-:Y:S02]  /*35a0*/  FMNMX.FTZ R42, R82, R33, !PT ;  /* 0x00000021522a7209 */ /* 0x000fe40007810000 */
[----:B0-----:R-:W-:-:S05]  /*35b0*/  FSEL R109, R109, -INF , P6 ;  /* 0xff8000006d6d7808 */ /* 0x001fca0003000000 */
[----:B------:R-:W0:Y:S01]  /*35c0*/  MUFU.TANH R111, R111 ;  /* 0x0000006f006f7308 */ /* 0x000e220000002400 */
[----:B------:R-:W-:Y:S02]  /*35d0*/  FMNMX.FTZ R42, R79, R42, !PT ;  /* 0x0000002a4f2a7209 */ /* 0x000fe40007810000 */
[----:B-1----:R-:W-:-:S05]  /*35e0*/  FSEL R107, R107, -INF , P5 ;  /* 0xff8000006b6b7808 */ /* 0x002fca0002800000 */
[----:B------:R-:W1:Y:S01]  /*35f0*/  MUFU.TANH R115, R115 ;  /* 0x0000007300737308 */ /* 0x000e620000002400 */
[----:B------:R-:W-:Y:S02]  /*3600*/  FMNMX.FTZ R42, R109, R42, !PT ;  /* 0x0000002a6d2a7209 */ /* 0x000fe40007810000 */
[----:B--2---:R-:W-:Y:S02]  /*3610*/  FSEL R113, R113, -INF , P4 ;  /* 0xff80000071717808 */ /* 0x004fe40002000000 */
[----:B------:R-:W-:Y:S01]  /*3620*/  FMNMX.FTZ R42, R107, R42, !PT ;  /* 0x0000002a6b2a7209 */ /* 0x000fe20007810000 */
[--C-:B------:R-:W-:Y:S01]  /*3630*/  FFMA.FTZ R103, R37, UR26, -R73.reuse ;  /* 0x0000001a25677c23 */ /* 0x100fe20008010849 */
[--C-:B------:R-:W-:Y:S01]  /*3640*/  FFMA.FTZ R37, R50, UR26, -R73.reuse ;  /* 0x0000001a32257c23 */ /* 0x100fe20008010849 */
[----:B0-----:R-:W-:Y:S02]  /*3650*/  FSEL R111, R111, -INF , P3 ;  /* 0xff8000006f6f7808 */ /* 0x001fe40001800000 */
[----:B------:R-:W-:Y:S01]  /*3660*/  FMNMX.FTZ R50, R113, R42, !PT ;  /* 0x0000002a71327209 */ /* 0x000fe20007810000 */
[----:B------:R-:W-:-:S03]  /*3670*/  FFMA.FTZ R3, R61, UR26, -R73 ;  /* 0x0000001a3d037c23 */ /* 0x000fc60008010849 */
[----:B------:R-:W-:Y:S02]  /*3680*/  FMNMX.FTZ R50, R111, R50, !PT ;  /* 0x000000326f327209 */ /* 0x000fe40007810000 */
[----:B-1----:R-:W-:Y:S01]  /*3690*/  FSEL R115, R115, -INF , P2 ;  /* 0xff80000073737808 */ /* 0x002fe20001000000 */
[----:B------:R-:W-:-:S03]  /*36a0*/  FFMA.FTZ R62, R62, UR26, -R73 ;  /* 0x0000001a3e3e7c23 */ /* 0x000fc60008010849 */
[----:B------:R-:W-:Y:S01]  /*36b0*/  FMNMX.FTZ R61, R115, R50, !PT ;  /* 0x00000032733d7209 */ /* 0x000fe20007810000 */
[----:B------:R0:W-:Y:S04]  /*36c0*/  MUFU.EX2 R26, R62 ;  /* 0x0000003e001a7308 */ /* 0x0001e80000000800 */
[----:B0-----:R-:W0:Y:S01]  /*36d0*/  SHFL.BFLY PT, R62, R61, 0x2, 0x1f ;  /* 0x0c401f003d3e7f89 */ /* 0x001e2200000e0000 */
[--C-:B------:R-:W-:Y:S01]  /*36e0*/  FFMA.FTZ R70, R70, UR26, -R73.reuse ;  /* 0x0000001a46467c23 */ /* 0x100fe20008010849 */
[----:B------:R-:W-:-:S03]  /*36f0*/  FFMA.FTZ R105, R41, UR26, -R73 ;  /* 0x0000001a29697c23 */ /* 0x000fc60008010849 */
[----:B------:R0:W-:Y:S01]  /*3700*/  MUFU.EX2 R42, R70 ;  /* 0x00000046002a7308 */ /* 0x0001e20000000800 */
[--C-:B------:R-:W-:Y:S01]  /*3710*/  FFMA.FTZ R41, R54, UR26, -R73.reuse ;  /* 0x0000001a36297c23 */ /* 0x100fe20008010849 */
[----:B------:R-:W-:Y:S01]  /*3720*/  FFMA.FTZ R54, R75, UR26, -R73 ;  /* 0x0000001a4b367c23 */ /* 0x000fe20008010849 */
[----:B0-----:R-:W-:-:S05]  /*3730*/  FMNMX.FTZ R70, R61, R62, !PT ;  /* 0x0000003e3d467209 */ /* 0x001fca0007810000 */
[----:B------:R-:W0:Y:S01]  /*3740*/  SHFL.BFLY PT, R75, R70, 0x1, 0x1f ;  /* 0x0c201f00464b7f89 */ /* 0x000e2200000e0000 */
[--C-:B------:R-:W-:Y:S01]  /*3750*/  FFMA.FTZ R112, R38, UR26, -R73.reuse ;  /* 0x0000001a26707c23 */ /* 0x100fe20008010849 */
[--C-:B------:R-:W-:Y:S01]  /*3760*/  FFMA.FTZ R38, R53, UR26, -R73.reuse ;  /* 0x0000001a35267c23 */ /* 0x100fe20008010849 */
[--C-:B------:R-:W-:Y:S01]  /*3770*/  FFMA.FTZ R53, R86, UR26, -R73.reuse ;  /* 0x0000001a56357c23 */ /* 0x100fe20008010849 */
[--C-:B------:R-:W-:Y:S01]  /*3780*/  FFMA.FTZ R4, R4, UR26, -R73.reuse ;  /* 0x0000001a04047c23 */ /* 0x100fe20008010849 */
[--C-:B------:R-:W-:Y:S01]  /*3790*/  FFMA.FTZ R104, R30, UR26, -R73.reuse ;  /* 0x0000001a1e687c23 */ /* 0x100fe20008010849 */
[--C-:B------:R-:W-:Y:S01]  /*37a0*/  FFMA.FTZ R30, R49, UR26, -R73.reuse ;  /* 0x0000001a311e7c23 */ /* 0x100fe20008010849 */
[--C-:B------:R-:W-:Y:S01]  /*37b0*/  FFMA.FTZ R49, R74, UR26, -R73.reuse ;  /* 0x0000001a4a317c23 */ /* 0x100fe20008010849 */
[--C-:B------:R-:W-:Y:S01]  /*37c0*/  FFMA.FTZ R7, R7, UR26, -R73.reuse ;  /* 0x0000001a07077c23 */ /* 0x100fe20008010849 */
[----:B------:R-:W-:Y:S01]  /*37d0*/  FFMA.FTZ R74, R94, UR26, -R73 ;  /* 0x0000001a5e4a7c23 */ /* 0x000fe20008010849 */
[----:B0-----:R-:W-:-:S04]  /*37e0*/  FMNMX.FTZ R102, R70, R75, !PT ;  /* 0x0000004b46667209 */ /* 0x001fc80007810000 */
[C---:B------:R-:W-:Y:S01]  /*37f0*/  FSETP.NEU.FTZ.AND P2, PT, R102.reuse, -INF , PT ;  /* 0xff8000006600780b */ /* 0x040fe20003f5d000 */
[----:B------:R-:W-:-:S05]  /*3800*/  FMUL.FTZ R86, R102, UR26 ;  /* 0x0000001a66567c20 */ /* 0x000fca0008410000 */
[----:B------:R-:W-:Y:S01]  /*3810*/  FSEL R86, R86, RZ, P2 ;  /* 0x000000ff56567208 */ /* 0x000fe20001000000 */
[----:B------:R-:W-:Y:S01]  /*3820*/  MUFU.EX2 R95, R95 ;  /* 0x0000005f005f7308 */ /* 0x000fe20000000800 */
[----:B------:R-:W-:-:S03]  /*3830*/  FFMA.FTZ R8, R8, UR26, -R73 ;  /* 0x0000001a08087c23 */ /* 0x000fc60008010849 */
[--C-:B------:R-:W-:Y:S01]  /*3840*/  FFMA.FTZ R5, R5, UR26, -R86.reuse ;  /* 0x0000001a05057c23 */ /* 0x100fe20008010856 */
[--C-:B------:R-:W-:Y:S01]  /*3850*/  FFMA.FTZ R94, R6, UR26, -R86.reuse ;  /* 0x0000001a065e7c23 */ /* 0x100fe20008010856 */
[--C-:B------:R-:W-:Y:S02]  /*3860*/  FFMA.FTZ R96, R96, UR26, -R73.reuse ;  /* 0x0000001a60607c23 */ /* 0x100fe40008010849 */
[----:B------:R-:W0:Y:S01]  /*3870*/  MUFU.EX2 R4, R4 ;  /* 0x0000000400047308 */ /* 0x000e220000000800 */
[----:B------:R-:W-:Y:S01]  /*3880*/  FFMA.FTZ R9, R9, UR26, -R86 ;  /* 0x0000001a09097c23 */ /* 0x000fe20008010856 */
[----:B------:R-:W-:-:S06]  /*3890*/  FFMA.FTZ R11, R11, UR26, -R73 ;  /* 0x0000001a0b0b7c23 */ /* 0x000fcc0008010849 */
[----:B------:R-:W1:Y:S01]  /*38a0*/  MUFU.EX2 R7, R7 ;  /* 0x0000000700077308 */ /* 0x000e620000000800 */
[--C-:B------:R-:W-:Y:S01]  /*38b0*/  FFMA.FTZ R106, R12, UR26, -R73.reuse ;  /* 0x0000001a0c6a7c23 */ /* 0x100fe20008010849 */
[----:B------:R-:W-:-:S06]  /*38c0*/  FFMA.FTZ R50, R85, UR26, -R73 ;  /* 0x0000001a55327c23 */ /* 0x000fcc0008010849 */
[----:B------:R-:W-:Y:S01]  /*38d0*/  MUFU.EX2 R5, R5 ;  /* 0x0000000500057308 */ /* 0x000fe20000000800 */
[----:B------:R-:W-:-:S07]  /*38e0*/  FFMA.FTZ R85, R13, UR26, -R86 ;  /* 0x0000001a0d557c23 */ /* 0x000fce0008010856 */
[----:B------:R-:W2:Y:S08]  /*38f0*/  MUFU.EX2 R94, R94 ;  /* 0x0000005e005e7308 */ /* 0x000eb00000000800 */
[----:B------:R3:W-:Y:S01]  /*3900*/  MUFU.EX2 R70, R96 ;  /* 0x0000006000467308 */ /* 0x0007e20000000800 */
[----:B------:R-:W-:-:S07]  /*3910*/  FFMA.FTZ R18, R45, UR26, -R73 ;  /* 0x0000001a2d127c23 */ /* 0x000fce0008010849 */
[----:B------:R-:W4:Y:S01]  /*3920*/  MUFU.EX2 R8, R8 ;  /* 0x0000000800087308 */ /* 0x000f220000000800 */
[--C-:B---3--:R-:W-:Y:S01]  /*3930*/  FFMA.FTZ R96, R10, UR26, -R86.reuse ;  /* 0x0000001a0a607c23 */ /* 0x108fe20008010856 */
[----:B------:R-:W-:-:S06]  /*3940*/  FFMA.FTZ R14, R14, UR26, -R86 ;  /* 0x0000001a0e0e7c23 */ /* 0x000fcc0008010856 */
[----:B------:R-:W3:Y:S01]  /*3950*/  MUFU.EX2 R9, R9 ;  /* 0x0000000900097308 */ /* 0x000ee20000000800 */
[--C-:B------:R-:W-:Y:S01]  /*3960*/  FFMA.FTZ R45, R57, UR26, -R73.reuse ;  /* 0x0000001a392d7c23 */ /* 0x100fe20008010849 */
[----:B------:R-:W-:Y:S01]  /*3970*/  FFMA.FTZ R57, R87, UR26, -R73 ;  /* 0x0000001a57397c23 */ /* 0x000fe20008010849 */
[----:B0-----:R-:W-:-:S05]  /*3980*/  FADD.FTZ R10, R95, R4 ;  /* 0x000000045f0a7221 */ /* 0x001fca0000010000 */
[----:B------:R-:W0:Y:S01]  /*3990*/  MUFU.EX2 R11, R11 ;  /* 0x0000000b000b7308 */ /* 0x000e220000000800 */
[----:B------:R-:W-:Y:S01]  /*39a0*/  FFMA.FTZ R12, R21, UR26, -R73 ;  /* 0x0000001a150c7c23 */ /* 0x000fe20008010849 */
[----:B------:R-:W-:-:S06]  /*39b0*/  FFMA.FTZ R87, R19, UR26, -R86 ;  /* 0x0000001a13577c23 */ /* 0x000fcc0008010856 */
[----:B------:R-:W5:Y:S01]  /*39c0*/  MUFU.EX2 R96, R96 ;  /* 0x0000006000607308 */ /* 0x000f620000000800 */
[--C-:B------:R-:W-:Y:S01]  /*39d0*/  FFMA.FTZ R21, R25, UR26, -R73.reuse ;  /* 0x0000001a19157c23 */ /* 0x100fe20008010849 */
[--C-:B------:R-:W-:Y:S01]  /*39e0*/  FFMA.FTZ R19, R27, UR26, -R86.reuse ;  /* 0x0000001a1b137c23 */ /* 0x100fe20008010856 */
[----:B------:R-:W-:Y:S01]  /*39f0*/  FFMA.FTZ R25, R46, UR26, -R73 ;  /* 0x0000001a2e197c23 */ /* 0x000fe20008010849 */
[----:B------:R-:W-:-:S04]  /*3a00*/  FFMA.FTZ R27, R47, UR26, -R86 ;  /* 0x0000001a2f1b7c23 */ /* 0x000fc80008010856 */
[----:B------:R-:W5:Y:S01]  /*3a10*/  MUFU.EX2 R106, R106 ;  /* 0x0000006a006a7308 */ /* 0x000f620000000800 */
[--C-:B------:R-:W-:Y:S01]  /*3a20*/  FFMA.FTZ R46, R58, UR26, -R73.reuse ;  /* 0x0000001a3a2e7c23 */ /* 0x100fe20008010849 */
[----:B-1----:R-:W-:Y:S01]  /*3a30*/  FADD.FTZ R47, R7, R10 ;  /* 0x0000000a072f7221 */ /* 0x002fe20000010000 */
[----:B------:R-:W-:-:S05]  /*3a40*/  FFMA.FTZ R58, R88, UR26, -R73 ;  /* 0x0000001a583a7c23 */ /* 0x000fca0008010849 */
[----:B------:R-:W1:Y:S01]  /*3a50*/  MUFU.EX2 R85, R85 ;  /* 0x0000005500557308 */ /* 0x000e620000000800 */
[----:B--2---:R-:W-:Y:S01]  /*3a60*/  FADD.FTZ R10, R5, R94 ;  /* 0x0000005e050a7221 */ /* 0x004fe20000010000 */
[--C-:B------:R-:W-:Y:S01]  /*3a70*/  FFMA.FTZ R20, R20, UR26, -R86.reuse ;  /* 0x0000001a14147c23 */ /* 0x100fe20008010856 */
[----:B------:R-:W-:Y:S01]  /*3a80*/  FFMA.FTZ R88, R36, UR26, -R86 ;  /* 0x0000001a24587c23 */ /* 0x000fe20008010856 */
[----:B------:R-:W-:-:S04]  /*3a90*/  @!P1 VIADD R6, R0, 0x30840 ;  /* 0x0003084000069836 */ /* 0x000fc80000000000 */
[----:B------:R-:W2:Y:S01]  /*3aa0*/  MUFU.EX2 R101, R101 ;  /* 0x0000006500657308 */ /* 0x000ea20000000800 */
[----:B------:R-:W-:Y:S01]  /*3ab0*/  FFMA.FTZ R36, R48, UR26, -R86 ;  /* 0x0000001a30247c23 */ /* 0x000fe20008010856 */
[----:B----4-:R-:W-:Y:S01]  /*3ac0*/  FADD.FTZ R48, R8, R47 ;  /* 0x0000002f08307221 */ /* 0x010fe20000010000 */
[----:B---3--:R-:W-:-:S05]  /*3ad0*/  FADD.FTZ R47, R9, R10 ;  /* 0x0000000a092f7221 */ /* 0x008fca0000010000 */
[----:B------:R-:W3:Y:S01]  /*3ae0*/  MUFU.EX2 R14, R14 ;  /* 0x0000000e000e7308 */ /* 0x000ee20000000800 */
[--C-:B------:R-:W-:Y:S01]  /*3af0*/  FFMA.FTZ R13, R23, UR26, -R86.reuse ;  /* 0x0000001a170d7c23 */ /* 0x100fe20008010856 */
[--C-:B------:R-:W-:Y:S01]  /*3b00*/  FFMA.FTZ R75, R39, UR26, -R86.reuse ;  /* 0x0000001a274b7c23 */ /* 0x100fe20008010856 */
[----:B------:R-:W-:Y:S01]  /*3b10*/  FFMA.FTZ R39, R55, UR26, -R86 ;  /* 0x0000001a37277c23 */ /* 0x000fe20008010856 */
[----:B------:R-:W-:-:S04]  /*3b20*/  @!P1 PRMT R6, RZ, 0x654, R6 ;  /* 0x00000654ff069816 */ /* 0x000fc80000000006 */
[----:B------:R-:W4:Y:S01]  /*3b30*/  MUFU.EX2 R87, R87 ;  /* 0x0000005700577308 */ /* 0x000f220000000800 */
[----:B0-----:R-:W-:Y:S01]  /*3b40*/  FADD.FTZ R55, R11, R48 ;  /* 0x000000300b377221 */ /* 0x001fe20000010000 */
[----:B-----5:R-:W-:Y:S01]  /*3b50*/  FADD.FTZ R10, R96, R47 ;  /* 0x0000002f600a7221 */ /* 0x020fe20000010000 */
[----:B------:R-:W-:Y:S01]  /*3b60*/  FFMA.FTZ R24, R24, UR26, -R86 ;  /* 0x0000001a18187c23 */ /* 0x000fe20008010856 */
[----:B------:R0:W-:Y:S04]  /*3b70*/  @!P1 SYNCS.ARRIVE.TRANS64.RED.A1T0 RZ, [R6+URZ], RZ ;  /* 0x000000ff06ff99a7 */ /* 0x0001e8000810043f */
[----:B------:R-:W5:Y:S01]  /*3b80*/  MUFU.EX2 R20, R20 ;  /* 0x0000001400147308 */ /* 0x000f620000000800 */
[----:B------:R-:W-:Y:S01]  /*3b90*/  FADD.FTZ R48, R106, R55 ;  /* 0x000000376a307221 */ /* 0x000fe20000010000 */
[----:B0-----:R-:W-:Y:S01]  /*3ba0*/  F2FP.BF16.F32.PACK_AB R6, R8, R7 ;  /* 0x000000070806723e */ /* 0x001fe200000010ff */
[----:B-1----:R-:W-:-:S05]  /*3bb0*/  FADD.FTZ R7, R85, R10 ;  /* 0x0000000a55077221 */ /* 0x002fca0000010000 */
[----:B------:R-:W-:Y:S01]  /*3bc0*/  MUFU.EX2 R13, R13 ;  /* 0x0000000d000d7308 */ /* 0x000fe20000000800 */
[----:B--2---:R-:W-:Y:S01]  /*3bd0*/  FADD.FTZ R55, R101, R48 ;  /* 0x0000003065377221 */ /* 0x004fe20000010000 */
[----:B---3--:R-:W-:Y:S01]  /*3be0*/  FADD.FTZ R48, R14, R7 ;  /* 0x000000070e307221 */ /* 0x008fe20000010000 */
[----:B------:R-:W-:-:S05]  /*3bf0*/  FFMA.FTZ R28, R28, UR26, -R86 ;  /* 0x0000001a1c1c7c23 */ /* 0x000fca0008010856 */
[----:B------:R-:W0:Y:S01]  /*3c00*/  MUFU.EX2 R110, R110 ;  /* 0x0000006e006e7308 */ /* 0x000e220000000800 */
[----:B------:R-:W-:Y:S01]  /*3c10*/  F2FP.BF16.F32.PACK_AB R8, R106, R11 ;  /* 0x0000000b6a08723e */ /* 0x000fe200000010ff */
[----:B----4-:R-:W-:-:S06]  /*3c20*/  FADD.FTZ R11, R87, R48 ;  /* 0x00000030570b7221 */ /* 0x010fcc0000010000 */
[----:B------:R-:W-:Y:S01]  /*3c30*/  MUFU.EX2 R24, R24 ;  /* 0x0000001800187308 */ /* 0x000fe20000000800 */
[--C-:B------:R-:W-:Y:S01]  /*3c40*/  FFMA.FTZ R23, R31, UR26, -R86.reuse ;  /* 0x0000001a1f177c23 */ /* 0x100fe20008010856 */
[----:B------:R-:W-:-:S06]  /*3c50*/  FFMA.FTZ R56, R56, UR26, -R86 ;  /* 0x0000001a38387c23 */ /* 0x000fcc0008010856 */
[----:B------:R-:W1:Y:S01]  /*3c60*/  MUFU.EX2 R12, R12 ;  /* 0x0000000c000c7308 */ /* 0x000e620000000800 */
[----:B------:R-:W-:Y:S02]  /*3c70*/  F2FP.BF16.F32.PACK_AB R7, R96, R9 ;  /* 0x000000096007723e */ /* 0x000fe400000010ff */
[----:B------:R-:W-:-:S05]  /*3c80*/  F2FP.BF16.F32.PACK_AB R9, R14, R85 ;  /* 0x000000550e09723e */ /* 0x000fca00000010ff */
[----:B------:R-:W-:Y:S01]  /*3c90*/  MUFU.EX2 R19, R19 ;  /* 0x0000001300137308 */ /* 0x000fe20000000800 */
[----:B-----5:R-:W-:Y:S01]  /*3ca0*/  FADD.FTZ R14, R20, R11 ;  /* 0x0000000b140e7221 */ /* 0x020fe20000010000 */
[----:B------:R-:W-:Y:S01]  /*3cb0*/  FFMA.FTZ R33, R69, UR26, -R73 ;  /* 0x0000001a45217c23 */ /* 0x000fe20008010849 */
[----:B------:R-:W-:-:S05]  /*3cc0*/  FFMA.FTZ R32, R32, UR26, -R86 ;  /* 0x0000001a20207c23 */ /* 0x000fca0008010856 */
[----:B------:R-:W2:Y:S01]  /*3cd0*/  MUFU.EX2 R15, R15 ;  /* 0x0000000f000f7308 */ /* 0x000ea20000000800 */
[----:B------:R-:W-:Y:S01]  /*3ce0*/  FFMA.FTZ R69, R92, UR26, -R73 ;  /* 0x0000001a5c457c23 */ /* 0x000fe20008010849 */
[--C-:B------:R-:W-:Y:S01]  /*3cf0*/  FFMA.FTZ R92, R44, UR26, -R86.reuse ;  /* 0x0000001a2c5c7c23 */ /* 0x100fe20008010856 */
[----:B------:R-:W-:-:S05]  /*3d00*/  FFMA.FTZ R44, R59, UR26, -R86 ;  /* 0x0000001a3b2c7c23 */ /* 0x000fca0008010856 */
[----:B------:R-:W3:Y:S01]  /*3d10*/  MUFU.EX2 R28, R28 ;  /* 0x0000001c001c7308 */ /* 0x000ee20000000800 */
[----:B------:R-:W-:Y:S01]  /*3d20*/  FFMA.FTZ R35, R35, UR26, -R86 ;  /* 0x0000001a23237c23 */ /* 0x000fe20008010856 */
[----:B0-----:R-:W-:-:S06]  /*3d30*/  FADD.FTZ R59, R110, R55 ;  /* 0x000000376e3b7221 */ /* 0x001fcc0000010000 */
[----:B------:R-:W0:Y:S01]  /*3d40*/  MUFU.EX2 R21, R21 ;  /* 0x0000001500157308 */ /* 0x000e220000000800 */
[----:B------:R-:W-:-:S07]  /*3d50*/  F2FP.BF16.F32.PACK_AB R11, R20, R87 ;  /* 0x00000057140b723e */ /* 0x000fce00000010ff */
[----:B------:R4:W-:Y:S01]  /*3d60*/  MUFU.EX2 R0, R56 ;  /* 0x0000003800007308 */ /* 0x0009e20000000800 */
[----:B-1----:R-:W-:-:S07]  /*3d70*/  FADD.FTZ R20, R12, R59 ;  /* 0x0000003b0c147221 */ /* 0x002fce0000010000 */
[----:B------:R-:W1:Y:S01]  /*3d80*/  MUFU.EX2 R23, R23 ;  /* 0x0000001700177308 */ /* 0x000e620000000800 */
[----:B----4-:R-:W-:Y:S01]  /*3d90*/  FFMA.FTZ R56, R71, UR26, -R86 ;  /* 0x0000001a47387c23 */ /* 0x010fe20008010856 */
[----:B------:R-:W-:-:S06]  /*3da0*/  FADD.FTZ R71, R13, R14 ;  /* 0x0000000e0d477221 */ /* 0x000fcc0000010000 */
[----:B------:R-:W4:Y:S01]  /*3db0*/  MUFU.EX2 R22, R22 ;  /* 0x0000001600167308 */ /* 0x000f220000000800 */
[----:B------:R-:W-:Y:S01]  /*3dc0*/  FADD.FTZ R14, R24, R71 ;  /* 0x00000047180e7221 */ /* 0x000fe20000010000 */
[----:B--2---:R-:W-:-:S06]  /*3dd0*/  FADD.FTZ R20, R15, R20 ;  /* 0x000000140f147221 */ /* 0x004fcc0000010000 */
[----:B------:R-:W2:Y:S01]  /*3de0*/  MUFU.EX2 R32, R32 ;  /* 0x0000002000207308 */ /* 0x000ea20000000800 */
[----:B------:R-:W-:-:S07]  /*3df0*/  FADD.FTZ R71, R19, R14 ;  /* 0x0000000e13477221 */ /* 0x000fce0000010000 */
[----:B------:R-:W5:Y:S01]  /*3e00*/  MUFU.EX2 R97, R97 ;  /* 0x0000006100617308 */ /* 0x000f620000000800 */
[--C-:B------:R-:W-:Y:S01]  /*3e10*/  FFMA.FTZ R47, R63, UR26, -R86.reuse ;  /* 0x0000001a3f2f7c23 */ /* 0x100fe20008010856 */
[----:B------:R-:W-:Y:S01]  /*3e20*/  FFMA.FTZ R61, R90, UR26, -R73 ;  /* 0x0000001a5a3d7c23 */ /* 0x000fe20008010849 */
[----:B------:R-:W-:-:S05]  /*3e30*/  FFMA.FTZ R63, R77, UR26, -R86 ;  /* 0x0000001a4d3f7c23 */ /* 0x000fca0008010856 */
[----:B------:R-:W5:Y:S01]  /*3e40*/  MUFU.EX2 R35, R35 ;  /* 0x0000002300237308 */ /* 0x000f620000000800 */
[----:B---3--:R-:W-:Y:S01]  /*3e50*/  FADD.FTZ R14, R28, R71 ;  /* 0x000000471c0e7221 */ /* 0x008fe20000010000 */
[----:B------:R-:W-:Y:S01]  /*3e60*/  FFMA.FTZ R90, R40, UR26, -R86 ;  /* 0x0000001a285a7c23 */ /* 0x000fe20008010856 */
[----:B0-----:R-:W-:-:S05]  /*3e70*/  FADD.FTZ R77, R21, R20 ;  /* 0x00000014154d7221 */ /* 0x001fca0000010000 */
[----:B------:R-:W0:Y:S01]  /*3e80*/  MUFU.EX2 R104, R104 ;  /* 0x0000006800687308 */ /* 0x000e220000000800 */
[----:B-1----:R-:W-:Y:S01]  /*3e90*/  FADD.FTZ R71, R23, R14 ;  /* 0x0000000e17477221 */ /* 0x002fe20000010000 */
[----:B------:R-:W-:-:S06]  /*3ea0*/  FFMA.FTZ R43, R43, UR26, -R86 ;  /* 0x0000001a2b2b7c23 */ /* 0x000fcc0008010856 */
[----:B------:R-:W1:Y:S01]  /*3eb0*/  MUFU.EX2 R88, R88 ;  /* 0x0000005800587308 */ /* 0x000e620000000800 */
[----:B----4-:R-:W-:-:S07]  /*3ec0*/  FADD.FTZ R20, R22, R77 ;  /* 0x0000004d16147221 */ /* 0x010fce0000010000 */
[----:B------:R-:W3:Y:S01]  /*3ed0*/  MUFU.EX2 R99, R99 ;  /* 0x0000006300637308 */ /* 0x000ee20000000800 */
[----:B--2---:R-:W-:Y:S01]  /*3ee0*/  FADD.FTZ R14, R32, R71 ;  /* 0x00000047200e7221 */ /* 0x004fe20000010000 */
[----:B-----5:R-:W-:-:S06]  /*3ef0*/  FADD.FTZ R77, R97, R20 ;  /* 0x00000014614d7221 */ /* 0x020fcc0000010000 */
[----:B------:R-:W2:Y:S08]  /*3f00*/  MUFU.EX2 R75, R75 ;  /* 0x0000004b004b7308 */ /* 0x000eb00000000800 */
[----:B------:R-:W4:Y:S01]  /*3f10*/  MUFU.EX2 R108, R108 ;  /* 0x0000006c006c7308 */ /* 0x000f220000000800 */
[----:B------:R-:W-:Y:S01]  /*3f20*/  FADD.FTZ R71, R35, R14 ;  /* 0x0000000e23477221 */ /* 0x000fe20000010000 */
[----:B0-----:R-:W-:-:S06]  /*3f30*/  FADD.FTZ R20, R104, R77 ;  /* 0x0000004d68147221 */ /* 0x001fcc0000010000 */
[----:B------:R-:W0:Y:S08]  /*3f40*/  MUFU.EX2 R90, R90 ;  /* 0x0000005a005a7308 */ /* 0x000e300000000800 */
[----:B------:R-:W5:Y:S01]  /*3f50*/  MUFU.EX2 R103, R103 ;  /* 0x0000006700677308 */ /* 0x000f620000000800 */
[----:B-1----:R-:W-:Y:S01]  /*3f60*/  FADD.FTZ R14, R88, R71 ;  /* 0x00000047580e7221 */ /* 0x002fe20000010000 */
[----:B---3--:R-:W-:-:S06]  /*3f70*/  FADD.FTZ R77, R99, R20 ;  /* 0x00000014634d7221 */ /* 0x008fcc0000010000 */
[----:B------:R-:W1:Y:S08]  /*3f80*/  MUFU.EX2 R43, R43 ;  /* 0x0000002b002b7308 */ /* 0x000e700000000800 */
[----:B------:R-:W3:Y:S01]  /*3f90*/  MUFU.EX2 R112, R112 ;  /* 0x0000007000707308 */ /* 0x000ee20000000800 */
[----:B--2---:R-:W-:Y:S01]  /*3fa0*/  FADD.FTZ R71, R75, R14 ;  /* 0x0000000e4b477221 */ /* 0x004fe20000010000 */
[----:B----4-:R-:W-:-:S06]  /*3fb0*/  FADD.FTZ R20, R108, R77 ;  /* 0x0000004d6c147221 */ /* 0x010fcc0000010000 */
[----:B------:R-:W2:Y:S08]  /*3fc0*/  MUFU.EX2 R92, R92 ;  /* 0x0000005c005c7308 */ /* 0x000eb00000000800 */
[----:B------:R-:W4:Y:S01]  /*3fd0*/  MUFU.EX2 R105, R105 ;  /* 0x0000006900697308 */ /* 0x000f220000000800 */
[----:B0-----:R-:W-:Y:S01]  /*3fe0*/  FADD.FTZ R14, R90, R71 ;  /* 0x000000475a0e7221 */ /* 0x001fe20000010000 */
[----:B-----5:R-:W-:Y:S01]  /*3ff0*/  FADD.FTZ R77, R103, R20 ;  /* 0x00000014674d7221 */ /* 0x020fe20000010000 */
[----:B------:R-:W-:-:S02]  /*4000*/  F2FP.BF16.F32.PACK_AB R12, R15, R12 ;  /* 0x0000000c0f0c723e */ /* 0x000fc400000010ff */
[----:B-1----:R-:W-:Y:S01]  /*4010*/  FADD.FTZ R15, R43, R14 ;  /* 0x0000000e2b0f7221 */ /* 0x002fe20000010000 */
[----:B---3--:R-:W-:Y:S01]  /*4020*/  FADD.FTZ R20, R112, R77 ;  /* 0x0000004d70147221 */ /* 0x008fe20000010000 */
[----:B------:R-:W-:Y:S01]  /*4030*/  F2FP.BF16.F32.PACK_AB R4, R4, R95 ;  /* 0x0000005f0404723e */ /* 0x000fe200000010ff */
[----:B------:R-:W-:Y:S01]  /*4040*/  FFMA.FTZ R48, R64, UR26, -R86 ;  /* 0x0000001a40307c23 */ /* 0x000fe20008010856 */
[----:B------:R-:W-:Y:S01]  /*4050*/  F2FP.BF16.F32.PACK_AB R5, R94, R5 ;  /* 0x000000055e05723e */ /* 0x000fe200000010ff */
[----:B--2---:R-:W-:Y:S01]  /*4060*/  FADD.FTZ R64, R92, R15 ;  /* 0x0000000f5c407221 */ /* 0x004fe20000010000 */
[----:B------:R-:W-:Y:S02]  /*4070*/  F2FP.BF16.F32.PACK_AB R10, R110, R101 ;  /* 0x000000656e0a723e */ /* 0x000fe400000010ff */
[----:B------:R-:W-:Y:S02]  /*4080*/  F2FP.BF16.F32.PACK_AB R14, R22, R21 ;  /* 0x00000015160e723e */ /* 0x000fe400000010ff */
[----:B------:R-:W-:Y:S01]  /*4090*/  F2FP.BF16.F32.PACK_AB R13, R24, R13 ;  /* 0x0000000d180d723e */ /* 0x000fe200000010ff */
[----:B----4-:R-:W-:Y:S01]  /*40a0*/  FADD.FTZ R77, R105, R20 ;  /* 0x00000014694d7221 */ /* 0x010fe20000010000 */
[----:B------:R-:W-:-:S02]  /*40b0*/  F2FP.BF16.F32.PACK_AB R15, R28, R19 ;  /* 0x000000131c0f723e */ /* 0x000fc400000010ff */
[----:B------:R-:W-:Y:S02]  /*40c0*/  F2FP.BF16.F32.PACK_AB R21, R32, R23 ;  /* 0x000000172015723e */ /* 0x000fe400000010ff */
[----:B------:R-:W-:Y:S02]  /*40d0*/  F2FP.BF16.F32.PACK_AB R20, R104, R97 ;  /* 0x000000616814723e */ /* 0x000fe400000010ff */
[----:B------:R-:W-:Y:S02]  /*40e0*/  F2FP.BF16.F32.PACK_AB R22, R108, R99 ;  /* 0x000000636c16723e */ /* 0x000fe400000010ff */
[----:B------:R-:W-:Y:S01]  /*40f0*/  F2FP.BF16.F32.PACK_AB R23, R88, R35 ;  /* 0x000000235817723e */ /* 0x000fe200000010ff */
[----:B------:R-:W-:Y:S04]  /*4100*/  STSM.16.M88.4 [R2+0x1e800], R4 ;  /* 0x01e8000402007844 */ /* 0x000fe80000000200 */
[----:B------:R-:W-:Y:S04]  /*4110*/  STSM.16.M88.4 [R155], R8 ;  /* 0x000000089b007844 */ /* 0x000fe80000000200 */
[----:B------:R-:W-:Y:S04]  /*4120*/  STSM.16.M88.4 [R17], R12 ;  /* 0x0000000c11007844 */ /* 0x000fe80000000200 */
[----:B------:R0:W-:Y:S04]  /*4130*/  STSM.16.M88.4 [R16], R20 ;  /* 0x0000001410007844 */ /* 0x0001e80000000200 */
[----:B0-----:R-:W2:Y:S01]  /*4140*/  LDL R20, [R1] ;  /* 0x0000000001147983 */ /* 0x001ea20000100800 */
[----:B------:R-:W0:Y:S01]  /*4150*/  MUFU.EX2 R114, R114 ;  /* 0x0000007200727308 */ /* 0x000e220000000800 */
[----:B------:R-:W-:-:S07]  /*4160*/  FFMA.FTZ R31, R51, UR26, -R86 ;  /* 0x0000001a331f7c23 */ /* 0x000fce0008010856 */
[----:B------:R-:W1:Y:S01]  /*4170*/  MUFU.EX2 R18, R18 ;  /* 0x0000001200127308 */ /* 0x000e620000000800 */
[----:B------:R-:W-:-:S07]  /*4180*/  FFMA.FTZ R40, R52, UR26, -R86 ;  /* 0x0000001a34287c23 */ /* 0x000fce0008010856 */
[----:B------:R-:W3:Y:S08]  /*4190*/  MUFU.EX2 R25, R25 ;  /* 0x0000001900197308 */ /* 0x000ef00000000800 */
[----:B------:R-:W4:Y:S01]  /*41a0*/  MUFU.EX2 R27, R27 ;  /* 0x0000001b001b7308 */ /* 0x000f220000000800 */
[----:B0-----:R-:W-:-:S07]  /*41b0*/  FADD.FTZ R77, R114, R77 ;  /* 0x0000004d724d7221 */ /* 0x001fce0000010000 */
[----:B------:R-:W0:Y:S01]  /*41c0*/  MUFU.EX2 R30, R30 ;  /* 0x0000001e001e7308 */ /* 0x000e220000000800 */
[----:B------:R-:W-:-:S07]  /*41d0*/  FFMA.FTZ R55, R68, UR26, -R86 ;  /* 0x0000001a44377c23 */ /* 0x000fce0008010856 */
[----:B------:R-:W5:Y:S01]  /*41e0*/  MUFU.EX2 R36, R36 ;  /* 0x0000002400247308 */ /* 0x000f620000000800 */
[----:B-1----:R-:W-:-:S07]  /*41f0*/  FADD.FTZ R68, R18, R77 ;  /* 0x0000004d12447221 */ /* 0x002fce0000010000 */
[----:B------:R-:W1:Y:S08]  /*4200*/  MUFU.EX2 R37, R37 ;  /* 0x0000002500257308 */ /* 0x000e700000000800 */
[----:B------:R-:W1:Y:S01]  /*4210*/  MUFU.EX2 R31, R31 ;  /* 0x0000001f001f7308 */ /* 0x000e620000000800 */
[----:B---3--:R-:W-:Y:S01]  /*4220*/  FADD.FTZ R7, R25, R68 ;  /* 0x0000004419077221 */ /* 0x008fe20000010000 */
[----:B----4-:R-:W-:-:S06]  /*4230*/  FADD.FTZ R5, R27, R64 ;  /* 0x000000401b057221 */ /* 0x010fcc0000010000 */
[----:B------:R-:W3:Y:S08]  /*4240*/  MUFU.EX2 R38, R38 ;  /* 0x0000002600267308 */ /* 0x000ef00000000800 */
[----:B------:R-:W4:Y:S01]  /*4250*/  MUFU.EX2 R40, R40 ;  /* 0x0000002800287308 */ /* 0x000f220000000800 */
[----:B0-----:R-:W-:Y:S01]  /*4260*/  FADD.FTZ R10, R30, R7 ;  /* 0x000000071e0a7221 */ /* 0x001fe20000010000 */
[----:B-----5:R-:W-:-:S06]  /*4270*/  FADD.FTZ R8, R36, R5 ;  /* 0x0000000524087221 */ /* 0x020fcc0000010000 */
[----:B------:R-:W0:Y:S01]  /*4280*/  MUFU.EX2 R41, R41 ;  /* 0x0000002900297308 */ /* 0x000e220000000800 */
[----:B------:R-:W-:-:S07]  /*4290*/  FFMA.FTZ R51, R60, UR26, -R86 ;  /* 0x0000001a3c337c23 */ /* 0x000fce0008010856 */
[----:B------:R-:W5:Y:S01]  /*42a0*/  MUFU.EX2 R39, R39 ;  /* 0x0000002700277308 */ /* 0x000f620000000800 */
[----:B-1----:R-:W-:Y:S01]  /*42b0*/  FADD.FTZ R7, R37, R10 ;  /* 0x0000000a25077221 */ /* 0x002fe20000010000 */
[----:B------:R-:W-:-:S06]  /*42c0*/  FADD.FTZ R5, R31, R8 ;  /* 0x000000081f057221 */ /* 0x000fcc0000010000 */
[----:B------:R-:W1:Y:S01]  /*42d0*/  MUFU.EX2 R45, R45 ;  /* 0x0000002d002d7308 */ /* 0x000e620000000800 */
[----:B---3--:R-:W-:Y:S01]  /*42e0*/  FADD.FTZ R10, R38, R7 ;  /* 0x00000007260a7221 */ /* 0x008fe20000010000 */
[----:B----4-:R-:W-:-:S06]  /*42f0*/  FADD.FTZ R8, R40, R5 ;  /* 0x0000000528087221 */ /* 0x010fcc0000010000 */
[----:B------:R-:W3:Y:S01]  /*4300*/  MUFU.EX2 R46, R46 ;  /* 0x0000002e002e7308 */ /* 0x000ee20000000800 */
[----:B------:R-:W-:-:S07]  /*4310*/  FFMA.FTZ R65, R65, UR26, -R73 ;  /* 0x0000001a41417c23 */ /* 0x000fce0008010849 */
[----:B------:R-:W4:Y:S01]  /*4320*/  MUFU.EX2 R44, R44 ;  /* 0x0000002c002c7308 */ /* 0x000f220000000800 */
[----:B0-----:R-:W-:Y:S01]  /*4330*/  FADD.FTZ R10, R41, R10 ;  /* 0x0000000a290a7221 */ /* 0x001fe20000010000 */
[----:B------:R-:W-:-:S06]  /*4340*/  FFMA.FTZ R34, R66, UR26, -R73 ;  /* 0x0000001a42227c23 */ /* 0x000fcc0008010849 */
[----:B------:R-:W0:Y:S01]  /*4350*/  MUFU.EX2 R3, R3 ;  /* 0x0000000300037308 */ /* 0x000e220000000800 */
[----:B-----5:R-:W-:Y:S01]  /*4360*/  FADD.FTZ R9, R39, R8 ;  /* 0x0000000827097221 */ /* 0x020fe20000010000 */
[----:B------:R-:W-:-:S06]  /*4370*/  FFMA.FTZ R52, R67, UR26, -R86 ;  /* 0x0000001a43347c23 */ /* 0x000fcc0008010856 */
[----:B------:R-:W5:Y:S01]  /*4380*/  MUFU.EX2 R51, R51 ;  /* 0x0000003300337308 */ /* 0x000f620000000800 */
[----:B-1----:R-:W-:Y:S01]  /*4390*/  FADD.FTZ R11, R45, R10 ;  /* 0x0000000a2d0b7221 */ /* 0x002fe20000010000 */
[----:B------:R-:W-:-:S06]  /*43a0*/  FADD.FTZ R9, R0, R9 ;  /* 0x0000000900097221 */ /* 0x000fcc0000010000 */
        /* <DEDUP_REMOVED lines=10> */
[----:B------:R-:W-:Y:S01]  /*4450*/  FADD.FTZ R24, R26, R9 ;  /* 0x000000091a187221 */ /* 0x000fe20000010000 */
[----:B-1----:R-:W-:-:S06]  /*4460*/  FADD.FTZ R9, R47, R10 ;  /* 0x0000000a2f097221 */ /* 0x002fcc0000010000 */
[----:B------:R-:W1:Y:S01]  /*4470*/  MUFU.EX2 R33, R33 ;  /* 0x0000002100217308 */ /* 0x000e620000000800 */
[----:B------:R-:W-:-:S07]  /*4480*/  FFMA.FTZ R60, R76, UR26, -R86 ;  /* 0x0000001a4c3c7c23 */ /* 0x000fce0008010856 */
[----:B------:R-:W1:Y:S01]  /*4490*/  MUFU.EX2 R55, R55 ;  /* 0x0000003700377308 */ /* 0x000e620000000800 */
[----:B------:R-:W-:Y:S01]  /*44a0*/  F2FP.BF16.F32.PACK_AB R4, R112, R103 ;  /* 0x000000677004723e */ /* 0x000fe200000010ff */
[----:B---3--:R-:W-:Y:S01]  /*44b0*/  FADD.FTZ R11, R29, R24 ;  /* 0x000000181d0b7221 */ /* 0x008fe20000010000 */
[----:B------:R-:W-:Y:S02]  /*44c0*/  F2FP.BF16.F32.PACK_AB R6, R114, R105 ;  /* 0x000000697206723e */ /* 0x000fe400000010ff */
[----:B------:R-:W-:-:S03]  /*44d0*/  F2FP.BF16.F32.PACK_AB R5, R90, R75 ;  /* 0x0000004b5a05723e */ /* 0x000fc600000010ff */
[----:B------:R-:W3:Y:S01]  /*44e0*/  MUFU.EX2 R56, R56 ;  /* 0x0000003800387308 */ /* 0x000ee20000000800 */
[----:B------:R-:W-:Y:S01]  /*44f0*/  F2FP.BF16.F32.PACK_AB R7, R92, R43 ;  /* 0x0000002b5c07723e */ /* 0x000fe200000010ff */
[----:B----4-:R-:W-:Y:S01]  /*4500*/  FADD.FTZ R9, R48, R9 ;  /* 0x0000000930097221 */ /* 0x010fe20000010000 */
[----:B------:R-:W-:-:S05]  /*4510*/  F2FP.BF16.F32.PACK_AB R8, R25, R18 ;  /* 0x000000121908723e */ /* 0x000fca00000010ff */
[----:B------:R-:W4:Y:S01]  /*4520*/  MUFU.EX2 R49, R49 ;  /* 0x0000003100317308 */ /* 0x000f220000000800 */
[----:B------:R5:W-:Y:S01]  /*4530*/  STSM.16.M88.4 [R2+0x24800], R4 ;  /* 0x0248000402007844 */ /* 0x000be20000000200 */
[----:B0-----:R-:W-:-:S06]  /*4540*/  FADD.FTZ R18, R34, R11 ;  /* 0x0000000b22127221 */ /* 0x001fcc0000010000 */
[----:B------:R-:W0:Y:S01]  /*4550*/  MUFU.EX2 R59, R59 ;  /* 0x0000003b003b7308 */ /* 0x000e220000000800 */
[----:B------:R-:W-:-:S07]  /*4560*/  FFMA.FTZ R67, R80, UR26, -R86 ;  /* 0x0000001a50437c23 */ /* 0x000fce0008010856 */
[----:B------:R-:W0:Y:S01]  /*4570*/  MUFU.EX2 R54, R54 ;  /* 0x0000003600367308 */ /* 0x000e220000000800 */
[----:B-----5:R-:W-:Y:S01]  /*4580*/  FADD.FTZ R4, R52, R9 ;  /* 0x0000000934047221 */ /* 0x020fe20000010000 */
[----:B-1----:R-:W-:-:S06]  /*4590*/  FADD.FTZ R7, R33, R18 ;  /* 0x0000001221077221 */ /* 0x002fcc0000010000 */
[----:B------:R-:W1:Y:S01]  /*45a0*/  MUFU.EX2 R60, R60 ;  /* 0x0000003c003c7308 */ /* 0x000e620000000800 */
[----:B------:R-:W-:Y:S01]  /*45b0*/  FADD.FTZ R5, R55, R4 ;  /* 0x0000000437057221 */ /* 0x000fe20000010000 */
[----:B------:R-:W-:Y:S01]  /*45c0*/  FFMA.FTZ R81, R81, UR26, -R86 ;  /* 0x0000001a51517c23 */ /* 0x000fe20008010856 */
[----:B------:R-:W-:-:S05]  /*45d0*/  FADD.FTZ R4, R42, R7 ;  /* 0x000000072a047221 */ /* 0x000fca0000010000 */
[----:B------:R-:W5:Y:S01]  /*45e0*/  MUFU.EX2 R50, R50 ;  /* 0x0000003200327308 */ /* 0x000f620000000800 */
[----:B------:R-:W-:Y:S01]  /*45f0*/  F2FP.BF16.F32.PACK_AB R13, R0, R39 ;  /* 0x00000027000d723e */ /* 0x000fe200000010ff */
[----:B---3--:R-:W-:-:S06]  /*4600*/  FADD.FTZ R0, R56, R5 ;  /* 0x0000000538007221 */ /* 0x008fcc0000010000 */
[----:B------:R-:W3:Y:S01]  /*4610*/  MUFU.EX2 R63, R63 ;  /* 0x0000003f003f7308 */ /* 0x000ee20000000800 */
[----:B------:R-:W-:Y:S01]  /*4620*/  FFMA.FTZ R84, R84, UR26, -R86 ;  /* 0x0000001a54547c23 */ /* 0x000fe20008010856 */
[----:B----4-:R-:W-:-:S06]  /*4630*/  FADD.FTZ R7, R49, R4 ;  /* 0x0000000431077221 */ /* 0x010fcc0000010000 */
[----:B------:R-:W4:Y:S01]  /*4640*/  MUFU.EX2 R53, R53 ;  /* 0x0000003500357308 */ /* 0x000f220000000800 */
[----:B0-----:R-:W-:-:S07]  /*4650*/  FADD.FTZ R5, R59, R0 ;  /* 0x000000003b057221 */ /* 0x001fce0000010000 */
[----:B------:R-:W0:Y:S01]  /*4660*/  MUFU.EX2 R67, R67 ;  /* 0x0000004300437308 */ /* 0x000e220000000800 */
[----:B------:R-:W-:Y:S01]  /*4670*/  FFMA.FTZ R78, R78, UR26, -R86 ;  /* 0x0000001a4e4e7c23 */ /* 0x000fe20008010856 */
[----:B------:R-:W-:-:S06]  /*4680*/  FADD.FTZ R7, R54, R7 ;  /* 0x0000000736077221 */ /* 0x000fcc0000010000 */
[----:B------:R-:W0:Y:S01]  /*4690*/  MUFU.EX2 R57, R57 ;  /* 0x0000003900397308 */ /* 0x000e220000000800 */
[----:B------:R-:W-:Y:S01]  /*46a0*/  FFMA.FTZ R62, R89, UR26, -R73 ;  /* 0x0000001a593e7c23 */ /* 0x000fe20008010849 */
[----:B-1----:R-:W-:-:S06]  /*46b0*/  FADD.FTZ R4, R60, R5 ;  /* 0x000000053c047221 */ /* 0x002fcc0000010000 */
[----:B------:R-:W1:Y:S01]  /*46c0*/  MUFU.EX2 R68, R81 ;  /* 0x0000005100447308 */ /* 0x000e620000000800 */
[----:B------:R-:W-:Y:S01]  /*46d0*/  FFMA.FTZ R83, R83, UR26, -R86 ;  /* 0x0000001a53537c23 */ /* 0x000fe20008010856 */
[----:B-----5:R-:W-:-:S06]  /*46e0*/  FADD.FTZ R18, R50, R7 ;  /* 0x0000000732127221 */ /* 0x020fcc0000010000 */
[----:B------:R-:W-:Y:S01]  /*46f0*/  MUFU.EX2 R58, R58 ;  /* 0x0000003a003a7308 */ /* 0x000fe20000000800 */
[----:B------:R-:W-:Y:S01]  /*4700*/  FFMA.FTZ R65, R91, UR26, -R73 ;  /* 0x0000001a5b417c23 */ /* 0x000fe20008010849 */
[----:B---3--:R-:W-:-:S06]  /*4710*/  FADD.FTZ R6, R63, R4 ;  /* 0x000000043f067221 */ /* 0x008fcc0000010000 */
[----:B------:R-:W3:Y:S01]  /*4720*/  MUFU.EX2 R84, R84 ;  /* 0x0000005400547308 */ /* 0x000ee20000000800 */
[----:B------:R-:W-:Y:S01]  /*4730*/  FFMA.FTZ R82, R82, UR26, -R86 ;  /* 0x0000001a52527c23 */ /* 0x000fe20008010856 */
[----:B------:R-:W-:Y:S01]  /*4740*/  F2FP.BF16.F32.PACK_AB R32, R26, R3 ;  /* 0x000000031a20723e */ /* 0x000fe200000010ff */
[----:B----4-:R-:W-:-:S05]  /*4750*/  FADD.FTZ R18, R53, R18 ;  /* 0x0000001235127221 */ /* 0x010fca0000010000 */
[----:B------:R-:W-:Y:S01]  /*4760*/  MUFU.EX2 R61, R61 ;  /* 0x0000003d003d7308 */ /* 0x000fe20000000800 */
[----:B------:R-:W-:Y:S01]  /*4770*/  FFMA.FTZ R66, R98, UR26, -R73 ;  /* 0x0000001a62427c23 */ /* 0x000fe20008010849 */
[----:B------:R-:W-:Y:S01]  /*4780*/  F2FP.BF16.F32.PACK_AB R10, R37, R30 ;  /* 0x0000001e250a723e */ /* 0x000fe200000010ff */
[----:B0-----:R-:W-:-:S05]  /*4790*/  FADD.FTZ R3, R67, R6 ;  /* 0x0000000643037221 */ /* 0x001fca0000010000 */
[----:B------:R-:W0:Y:S01]  /*47a0*/  MUFU.EX2 R19, R78 ;  /* 0x0000004e00137308 */ /* 0x000e220000000800 */
[----:B------:R-:W-:Y:S01]  /*47b0*/  F2FP.BF16.F32.PACK_AB R9, R36, R27 ;  /* 0x0000001b2409723e */ /* 0x000fe200000010ff */
[----:B------:R-:W-:Y:S01]  /*47c0*/  FFMA.FTZ R79, R79, UR26, -R86 ;  /* 0x0000001a4f4f7c23 */ /* 0x000fe20008010856 */
[----:B------:R-:W-:Y:S02]  /*47d0*/  F2FP.BF16.F32.PACK_AB R11, R40, R31 ;  /* 0x0000001f280b723e */ /* 0x000fe400000010ff */
[----:B------:R-:W-:-:S03]  /*47e0*/  F2FP.BF16.F32.PACK_AB R12, R41, R38 ;  /* 0x00000026290c723e */ /* 0x000fc600000010ff */
[----:B------:R-:W4:Y:S01]  /*47f0*/  MUFU.EX2 R62, R62 ;  /* 0x0000003e003e7308 */ /* 0x000f220000000800 */
[----:B------:R-:W-:Y:S02]  /*4800*/  F2FP.BF16.F32.PACK_AB R14, R46, R45 ;  /* 0x0000002d2e0e723e */ /* 0x000fe400000010ff */
[----:B------:R-:W-:Y:S01]  /*4810*/  F2FP.BF16.F32.PACK_AB R15, R51, R44 ;  /* 0x0000002c330f723e */ /* 0x000fe200000010ff */
[----:B------:R-:W-:-:S04]  /*4820*/  FADD.FTZ R5, R57, R18 ;  /* 0x0000001239057221 */ /* 0x000fc80000010000 */
[----:B------:R-:W5:Y:S01]  /*4830*/  MUFU.EX2 R83, R83 ;  /* 0x0000005300537308 */ /* 0x000f620000000800 */
[----:B-1----:R-:W-:Y:S01]  /*4840*/  FADD.FTZ R3, R68, R3 ;  /* 0x0000000344037221 */ /* 0x002fe20000010000 */
[----:B------:R3:W-:Y:S01]  /*4850*/  STSM.16.M88.4 [R121], R8 ;  /* 0x0000000879007844 */ /* 0x0007e20000000200 */
[----:B------:R-:W-:-:S05]  /*4860*/  FFMA.FTZ R109, R109, UR26, -R86 ;  /* 0x0000001a6d6d7c23 */ /* 0x000fca0008010856 */
[----:B------:R-:W1:Y:S01]  /*4870*/  MUFU.EX2 R65, R65 ;  /* 0x0000004100417308 */ /* 0x000e620000000800 */
[----:B------:R2:W-:Y:S07]  /*4880*/  STSM.16.M88.4 [R17+0x6000], R12 ;  /* 0x0060000c11007844 */ /* 0x0005ee0000000200 */
[----:B------:R-:W1:Y:S01]  /*4890*/  MUFU.EX2 R82, R82 ;  /* 0x0000005200527308 */ /* 0x000e620000000800 */
[----:B---3--:R-:W-:Y:S01]  /*48a0*/  FADD.FTZ R8, R84, R3 ;  /* 0x0000000354087221 */ /* 0x008fe20000010000 */
[----:B------:R-:W-:-:S06]  /*48b0*/  FFMA.FTZ R107, R107, UR26, -R86 ;  /* 0x0000001a6b6b7c23 */ /* 0x000fcc0008010856 */
[----:B------:R-:W3:Y:S01]  /*48c0*/  MUFU.EX2 R66, R66 ;  /* 0x0000004200427308 */ /* 0x000ee20000000800 */
[----:B--2---:R-:W-:Y:S01]  /*48d0*/  FADD.FTZ R12, R58, R5 ;  /* 0x000000053a0c7221 */ /* 0x004fe20000010000 */
[----:B0-----:R-:W-:-:S06]  /*48e0*/  FADD.FTZ R8, R19, R8 ;  /* 0x0000000813087221 */ /* 0x001fcc0000010000 */
[----:B------:R-:W0:Y:S01]  /*48f0*/  MUFU.EX2 R79, R79 ;  /* 0x0000004f004f7308 */ /* 0x000e220000000800 */
[----:B------:R-:W-:Y:S01]  /*4900*/  FADD.FTZ R3, R61, R12 ;  /* 0x0000000c3d037221 */ /* 0x000fe20000010000 */
[--C-:B------:R-:W-:Y:S01]  /*4910*/  FFMA.FTZ R113, R113, UR26, -R86.reuse ;  /* 0x0000001a71717c23 */ /* 0x100fe20008010856 */
[----:B------:R-:W-:Y:S01]  /*4920*/  FFMA.FTZ R111, R111, UR26, -R86 ;  /* 0x0000001a6f6f7c23 */ /* 0x000fe20008010856 */
[----:B------:R-:W-:-:S04]  /*4930*/  FFMA.FTZ R73, R100, UR26, -R73 ;  /* 0x0000001a64497c23 */ /* 0x000fc80008010849 */
[----:B------:R-:W2:Y:S01]  /*4940*/  MUFU.EX2 R69, R69 ;  /* 0x0000004500457308 */ /* 0x000ea20000000800 */
[----:B------:R-:W-:Y:S01]  /*4950*/  FFMA.FTZ R86, R115, UR26, -R86 ;  /* 0x0000001a73567c23 */ /* 0x000fe20008010856 */
[----:B----4-:R-:W-:Y:S01]  /*4960*/  FADD.FTZ R12, R62, R3 ;  /* 0x000000033e0c7221 */ /* 0x010fe20000010000 */
[----:B-----5:R-:W-:-:S05]  /*4970*/  FADD.FTZ R3, R83, R8 ;  /* 0x0000000853037221 */ /* 0x020fca0000010000 */
[----:B------:R-:W4:Y:S01]  /*4980*/  MUFU.EX2 R0, R109 ;  /* 0x0000006d00007308 */ /* 0x000f220000000800 */
[----:B-1----:R-:W-:Y:S01]  /*4990*/  FADD.FTZ R11, R65, R12 ;  /* 0x0000000c410b7221 */ /* 0x002fe20000010000 */
[----:B------:R-:W-:-:S06]  /*49a0*/  FADD.FTZ R8, R82, R3 ;  /* 0x0000000352087221 */ /* 0x000fcc0000010000 */
[----:B------:R-:W1:Y:S01]  /*49b0*/  MUFU.EX2 R9, R107 ;  /* 0x0000006b00097308 */ /* 0x000e620000000800 */
[----:B---3--:R-:W-:Y:S01]  /*49c0*/  FADD.FTZ R12, R66, R11 ;  /* 0x0000000b420c7221 */ /* 0x008fe20000010000 */
[----:B0-----:R-:W-:-:S06]  /*49d0*/  FADD.FTZ R3, R79, R8 ;  /* 0x000000084f037221 */ /* 0x001fcc0000010000 */
[----:B------:R-:W0:Y:S01]  /*49e0*/  MUFU.EX2 R10, R113 ;  /* 0x00000071000a7308 */ /* 0x000e220000000800 */
[----:B--2---:R-:W-:-:S07]  /*49f0*/  FADD.FTZ R11, R69, R12 ;  /* 0x0000000c450b7221 */ /* 0x004fce0000010000 */
[----:B------:R-:W-:Y:S08]  /*4a00*/  MUFU.EX2 R74, R74 ;  /* 0x0000004a004a7308 */ /* 0x000ff00000000800 */
[----:B------:R-:W2:Y:S08]  /*4a10*/  MUFU.EX2 R73, R73 ;  /* 0x0000004900497308 */ /* 0x000eb00000000800 */
[----:B------:R-:W-:Y:S08]  /*4a20*/  MUFU.EX2 R111, R111 ;  /* 0x0000006f006f7308 */ /* 0x000ff00000000800 */
[----:B------:R-:W3:Y:S01]  /*4a30*/  MUFU.EX2 R86, R86 ;  /* 0x0000005600567308 */ /* 0x000ee20000000800 */
[----:B------:R-:W-:Y:S01]  /*4a40*/  F2FP.BF16.F32.PACK_AB R4, R42, R33 ;  /* 0x000000212a04723e */ /* 0x000fe200000010ff */
[----:B----4-:R-:W-:Y:S01]  /*4a50*/  FADD.FTZ R12, R0, R3 ;  /* 0x00000003000c7221 */ /* 0x010fe20000010000 */
[----:B------:R-:W-:-:S02]  /*4a60*/  F2FP.BF16.F32.PACK_AB R34, R34, R29 ;  /* 0x0000001d2222723e */ /* 0x000fc400000010ff */
[----:B------:R-:W-:Y:S02]  /*4a70*/  F2FP.BF16.F32.PACK_AB R33, R48, R47 ;  /* 0x0000002f3021723e */ /* 0x000fe400000010ff */
[----:B------:R-:W-:Y:S02]  /*4a80*/  F2FP.BF16.F32.PACK_AB R35, R55, R52 ;  /* 0x000000343723723e */ /* 0x000fe400000010ff */
[----:B------:R-:W-:Y:S02]  /*4a90*/  F2FP.BF16.F32.PACK_AB R6, R54, R49 ;  /* 0x000000313606723e */ /* 0x000fe400000010ff */
[----:B------:R-:W-:Y:S02]  /*4aa0*/  F2FP.BF16.F32.PACK_AB R5, R59, R56 ;  /* 0x000000383b05723e */ /* 0x000fe400000010ff */
[----:B------:R-:W-:Y:S01]  /*4ab0*/  F2FP.BF16.F32.PACK_AB R7, R63, R60 ;  /* 0x0000003c3f07723e */ /* 0x000fe200000010ff */
[----:B-1----:R-:W-:Y:S01]  /*4ac0*/  FADD.FTZ R3, R9, R12 ;  /* 0x0000000c09037221 */ /* 0x002fe20000010000 */
[----:B------:R-:W-:Y:S01]  /*4ad0*/  F2FP.BF16.F32.PACK_AB R58, R58, R57 ;  /* 0x000000393a3a723e */ /* 0x000fe200000010ff */
[----:B------:R-:W-:Y:S01]  /*4ae0*/  STSM.16.M88.4 [R16+0x6000], R32 ;  /* 0x0060002010007844 */ /* 0x000fe20000000200 */
[----:B------:R-:W-:-:S02]  /*4af0*/  F2FP.BF16.F32.PACK_AB R57, R68, R67 ;  /* 0x000000434439723e */ /* 0x000fc400000010ff */
[----:B------:R-:W-:Y:S01]  /*4b00*/  F2FP.BF16.F32.PACK_AB R56, R53, R50 ;  /* 0x000000323538723e */ /* 0x000fe200000010ff */
[----:B------:R1:W-:Y:S01]  /*4b10*/  STSM.16.M88.4 [R2+0x2a800], R4 ;  /* 0x02a8000402007844 */ /* 0x0003e20000000200 */
[----:B------:R-:W-:Y:S02]  /*4b20*/  F2FP.BF16.F32.PACK_AB R66, R66, R65 ;  /* 0x000000414242723e */ /* 0x000fe400000010ff */
[----:B------:R-:W-:Y:S02]  /*4b30*/  F2FP.BF16.F32.PACK_AB R59, R19, R84 ;  /* 0x00000054133b723e */ /* 0x000fe400000010ff */
[----:B------:R-:W-:Y:S01]  /*4b40*/  F2FP.BF16.F32.PACK_AB R67, R0, R79 ;  /* 0x0000004f0043723e */ /* 0x000fe200000010ff */
[----:B0-----:R-:W-:Y:S01]  /*4b50*/  FADD.FTZ R0, R10, R3 ;  /* 0x000000030a007221 */ /* 0x001fe20000010000 */
[----:B------:R-:W-:Y:S02]  /*4b60*/  F2FP.BF16.F32.PACK_AB R64, R62, R61 ;  /* 0x0000003d3e40723e */ /* 0x000fe400000010ff */
[----:B------:R-:W-:-:S02]  /*4b70*/  F2FP.BF16.F32.PACK_AB R65, R82, R83 ;  /* 0x000000535241723e */ /* 0x000fc400000010ff */
[----:B------:R-:W-:Y:S02]  /*4b80*/  F2FP.BF16.F32.PACK_AB R9, R10, R9 ;  /* 0x000000090a09723e */ /* 0x000fe400000010ff */
[C---:B------:R-:W-:Y:S02]  /*4b90*/  F2FP.BF16.F32.PACK_AB R8, R70.reuse, R69 ;  /* 0x000000454608723e */ /* 0x040fe400000010ff */
[----:B--2---:R-:W-:Y:S01]  /*4ba0*/  F2FP.BF16.F32.PACK_AB R10, R73, R74 ;  /* 0x0000004a490a723e */ /* 0x004fe200000010ff */
[----:B-1----:R-:W-:Y:S01]  /*4bb0*/  FADD.FTZ R5, R70, R11 ;  /* 0x0000000b46057221 */ /* 0x002fe20000010000 */
[----:B---3--:R-:W-:Y:S01]  /*4bc0*/  F2FP.BF16.F32.PACK_AB R11, R86, R111 ;  /* 0x0000006f560b723e */ /* 0x008fe200000010ff */
[----:B------:R0:W-:Y:S04]  /*4bd0*/  STSM.16.M88.4 [R20], R56 ;  /* 0x0000003814007844 */ /* 0x0001e80000000200 */
[----:B------:R0:W-:Y:S04]  /*4be0*/  STSM.16.M88.4 [R17+0xc000], R64 ;  /* 0x00c0004011007844 */ /* 0x0001e80000000200 */
[----:B------:R0:W-:Y:S01]  /*4bf0*/  STSM.16.M88.4 [R16+0xc000], R8 ;  /* 0x00c0000810007844 */ /* 0x0001e20000000200 */
[----:B------:R1:W-:Y:S06]  /*4c00*/  MEMBAR.ALL.CTA ;  /* 0x0000000000007992 */ /* 0x0003ec0000008000 */
[----:B-1----:R-:W1:Y:S01]  /*4c10*/  FENCE.VIEW.ASYNC.S ;  /* 0x00000000000073c6 */ /* 0x002e620000000000 */
[----:B------:R-:W-:-:S06]  /*4c20*/  UISETP.GE.AND UP0, UPT, UR49, 0xc1, UPT ;  /* 0x000000c13100788c */ /* 0x000fcc000bf06270 */
[----:B------:R-:W-:Y:S01]  /*4c30*/  PLOP3.LUT P2, PT, PT, PT, UP0, 0x80, 0x0 ;  /* 0x000000000000781c */ /* 0x000fe20003f4f008 */
[----:B------:R-:W-:Y:S01]  /*4c40*/  FADD.FTZ R4, R74, R5 ;  /* 0x000000054a047221 */ /* 0x000fe20000010000 */
[----:B------:R-:W-:Y:S01]  /*4c50*/  FADD.FTZ R5, R111, R0 ;  /* 0x000000006f057221 */ /* 0x000fe20000010000 */
[----:B------:R-:W-:Y:S01]  /*4c60*/  ISETP.NE.AND P0, PT, R120, RZ, PT ;  /* 0x000000ff7800720c */ /* 0x000fe20003f05270 */
[----:B------:R-:W-:Y:S02]  /*4c70*/  IMAD.MOV.U32 R149, RZ, RZ, R151 ;  /* 0x000000ffff957224 */ /* 0x000fe400078e0097 */
[----:B------:R-:W-:Y:S01]  /*4c80*/  FADD.FTZ R4, R73, R4 ;  /* 0x0000000449047221 */ /* 0x000fe20000010000 */
[----:B------:R-:W-:Y:S01]  /*4c90*/  FADD.FTZ R5, R86, R5 ;  /* 0x0000000556057221 */ /* 0x000fe20000010000 */
[-C--:B------:R-:W-:Y:S01]  /*4ca0*/  MOV R150, R151.reuse ;  /* 0x0000009700967202 */ /* 0x080fe20000000f00 */
[--C-:B------:R-:W-:Y:S01]  /*4cb0*/  IMAD.MOV.U32 R148, RZ, RZ, R151.reuse ;  /* 0x000000ffff947224 */ /* 0x100fe200078e0097 */
        /* <DEDUP_REMOVED lines=15> */
[--C-:B------:R-:W-:Y:S02]  /*4db0*/  IMAD.MOV.U32 R136, RZ, RZ, R151.reuse ;  /* 0x000000ffff887224 */ /* 0x100fe400078e0097 */
[--C-:B------:R-:W-:Y:S02]  /*4dc0*/  IMAD.MOV.U32 R134, RZ, RZ, R151.reuse ;  /* 0x000000ffff867224 */ /* 0x100fe400078e0097 */
        /* <DEDUP_REMOVED lines=10> */
[----:B------:R-:W-:Y:S01]  /*4e70*/  IMAD.MOV.U32 R121, RZ, RZ, R151 ;  /* 0x000000ffff797224 */ /* 0x000fe200078e0097 */
[----:B-1----:R-:W-:Y:S01]  /*4e80*/  NOP ;  /* 0x0000000000007918 */ /* 0x002fe20000000000 */
[----:B0-----:R-:W-:Y:S05]  /*4e90*/  @!P2 BRA `(.L_x_131) ;  /* 0x0000003400d8a947 */ /* 0x001fea0003800000 */
[----:B------:R-:W-:Y:S01]  /*4ea0*/  IMAD.MOV.U32 R0, RZ, RZ, R102 ;  /* 0x000000ffff007224 */ /* 0x000fe200078e0066 */
[----:B------:R-:W-:Y:S01]  /*4eb0*/  CS2R R150, SRZ ;  /* 0x0000000000967805 */ /* 0x000fe2000001ff00 */
        /* <DEDUP_REMOVED lines=15> */
[----:B------:R-:W-:Y:S01]  /*4fb0*/  CS2R R120, SRZ ;  /* 0x0000000000787805 */ /* 0x000fe2000001ff00 */
[----:B------:R-:W-:Y:S01]  /*4fc0*/  UIADD3 UR29, UR48, -0x2, URZ ;  /* 0xfffffffe301d7890 */ /* 0x000fe2000fffe03f */
[----:B------:R-:W-:Y:S01]  /*4fd0*/  UMOV UR20, UR38 ;  /* 0x0000002600147c82 */ /* 0x000fe20008000000 */
[----:B------:R-:W-:Y:S01]  /*4fe0*/  UMOV UR28, UR39 ;  /* 0x00000027001c7c82 */ /* 0x000fe20008000000 */
[----:B------:R-:W-:Y:S01]  /*4ff0*/  ULDC UR27, c[0x0][0x9d8] ;  /* 0x00027600001b7ab9 */ /* 0x000fe20000000800 */
[----:B------:R-:W-:-:S08]  /*5000*/  ULDC UR26, c[0x0][0x988] ;  /* 0x00026200001a7ab9 */ /* 0x000fd00000000800 */
.L_x_140:
[----:B------:R-:W-:Y:S01]  /*5010*/  UIADD3 UR39, UR28, 0x1, URZ ;  /* 0x000000011c277890 */ /* 0x000fe2000fffe03f */
[----:B------:R-:W-:-:S03]  /*5020*/  ISETP.NE.AND P3, PT, RZ, UR44, PT ;  /* 0x0000002cff007c0c */ /* 0x000fc6000bf65270 */
[----:B------:R-:W-:-:S04]  /*5030*/  UISETP.NE.AND UP0, UPT, UR39, 0x2, UPT ;  /* 0x000000022700788c */ /* 0x000fc8000bf05270 */
[----:B------:R-:W-:Y:S02]  /*5040*/  USEL UR38, URZ, 0x1, UP0 ;  /* 0x000000013f267887 */ /* 0x000fe40008000000 */
[----:B------:R-:W-:Y:S02]  /*5050*/  USEL UR39, UR39, URZ, UP0 ;  /* 0x0000003f27277287 */ /* 0x000fe40008000000 */
[----:B------:R-:W-:Y:S02]  /*5060*/  ULOP3.LUT UR38, UR20, UR38, URZ, 0x3c, !UPT ;  /* 0x0000002614267292 */ /* 0x000fe4000f8e3c3f */
[----:B------:R-:W-:Y:S10]  /*5070*/  @P3 BRA `(.L_x_132) ;  /* 0x00000000002c3947 */ /* 0x000ff40003800000 */
[----:B------:R-:W-:Y:S05]  /*5080*/  @!P0 BRA `(.L_x_133) ;  /* 0x0000000000048947 */ /* 0x000fea0003800000 */
[----:B------:R-:W-:Y:S01]  /*5090*/  BPT.TRAP 0x1 ;  /* 0x000000040000795c */ /* 0x000fe20000300000 */
.L_x_133:
[----:B------:R-:W-:Y:S01]  /*50a0*/  ULEA UR6, UR39, UR40, 0x3 ;  /* 0x0000002827067291 */ /* 0x000fe2000f8e183f */
[----:B------:R-:W-:-:S05]  /*50b0*/  IMAD.U32 R6, RZ, RZ, UR38 ;  /* 0x00000026ff067e24 */ /* 0x000fca000f8e00ff */
[----:B------:R-:W-:-:S04]  /*50c0*/  SHF.L.U32 R6, R6, 0x1f, RZ ;  /* 0x0000001f06067819 */ /* 0x000fc800000006ff */
[----:B------:R0:W1:Y:S01]  /*50d0*/  SYNCS.PHASECHK.TRANS64.TRYWAIT P2, [UR6+0x30830], R6 ;  /* 0x03083006ff0075a7 */ /* 0x0000620008040146 */
[----:B------:R-:W-:Y:S05]  /*50e0*/  @!P0 BRA `(.L_x_134) ;  /* 0x0000000000048947 */ /* 0x000fea0003800000 */
[----:B------:R-:W-:Y:S01]  /*50f0*/  BPT.TRAP 0x1 ;  /* 0x000000040000795c */ /* 0x000fe20000300000 */
.L_x_134:
[----:B-1----:R-:W-:Y:S05]  /*5100*/  @P2 BRA `(.L_x_132) ;  /* 0x0000000000082947 */ /* 0x002fea0003800000 */
[----:B------:R-:W1:Y:S02]  /*5110*/  SYNCS.PHASECHK.TRANS64.TRYWAIT P2, [UR6+0x30830], R6 ;  /* 0x03083006ff0075a7 */ /* 0x000e640008040146 */
[----:B-1----:R-:W-:Y:S05]  /*5120*/  @!P2 BRA `(.L_x_135) ;  /* 0x0000009400f4a947 */ /* 0x002fea0003800000 */
.L_x_132:
[----:B-1----:R-:W1:Y:S01]  /*5130*/  S2R R7, SR_TID.X ;  /* 0x0000000000077919 */ /* 0x002e620000002100 */
[----:B------:R-:W-:Y:S01]  /*5140*/  UIMAD UR6, UR39, 0x600, UR24 ;  /* 0x00000600270678a4 */ /* 0x000fe2000f8e0218 */
[----:B------:R-:W-:Y:S01]  /*5150*/  UMOV UR7, 0x40000040 ;  /* 0x4000004000077882 */ /* 0x000fe20000000000 */
[----:B------:R-:W-:Y:S02]  /*5160*/  UMOV UR11, 0x40000040 ;  /* 0x40000040000b7882 */ /* 0x000fe40000000000 */
[----:B------:R-:W-:Y:S02]  /*5170*/  UIADD3 UR10, UR6, 0x2, URZ ;  /* 0x00000002060a7890 */ /* 0x000fe4000fffe03f */
[----:B------:R-:W-:Y:S01]  /*5180*/  UIADD3 UR14, UR6, 0x4, URZ ;  /* 0x00000004060e7890 */ /* 0x000fe2000fffe03f */
[----:B------:R-:W-:Y:S01]  /*5190*/  UMOV UR15, 0x40000040 ;  /* 0x40000040000f7882 */ /* 0x000fe20000000000 */
[----:B------:R-:W-:Y:S01]  /*51a0*/  UIADD3 UR18, UR6, 0x6, URZ ;  /* 0x0000000606127890 */ /* 0x000fe2000fffe03f */
[----:B------:R-:W-:Y:S01]  /*51b0*/  UMOV UR19, 0x40000040 ;  /* 0x4000004000137882 */ /* 0x000fe20000000000 */
[----:B-1----:R-:W-:-:S05]  /*51c0*/  SHF.R.U32.HI R7, RZ, 0x7, R7 ;  /* 0x00000007ff077819 */ /* 0x002fca0000011607 */
[----:B0-----:R-:W-:-:S05]  /*51d0*/  VIADD R6, R7, 0x8 ;  /* 0x0000000807067836 */ /* 0x001fca0000000000 */
[----:B------:R0:W-:Y:S06]  /*51e0*/  BAR.SYNC.DEFER_BLOCKING R6, 0x100 ;  /* 0x000400060000751d */ /* 0x0001ec0000010000 */
[----:B------:R-:W-:-:S06]  /*51f0*/  WARPGROUP.ARRIVE ;  /* 0x00000000000079c5 */ /* 0x000fcc0000000000 */
        /* <DEDUP_REMOVED lines=11> */
[----:B0-----:R-:W-:Y:S05]  /*52b0*/  @P3 BRA `(.L_x_136) ;  /* 0x00000000002c3947 */ /* 0x001fea0003800000 */
[----:B------:R-:W-:Y:S05]  /*52c0*/  @!P0 BRA `(.L_x_137) ;  /* 0x0000000000048947 */ /* 0x000fea0003800000 */
[----:B------:R-:W-:Y:S01]  /*52d0*/  BPT.TRAP 0x1 ;  /* 0x000000040000795c */ /* 0x000fe20000300000 */
.L_x_137:
[----:B------:R-:W-:Y:S01]  /*52e0*/  ULEA UR6, UR28, UR40, 0x3 ;  /* 0x000000281c067291 */ /* 0x000fe2000f8e183f */
[----:B------:R-:W-:-:S04]  /*52f0*/  MOV R6, UR20 ;  /* 0x0000001400067c02 */ /* 0x000fc80008000f00 */
[----:B------:R-:W-:-:S04]  /*5300*/  SHF.L.U32 R6, R6, 0x1f, RZ ;  /* 0x0000001f06067819 */ /* 0x000fc800000006ff */
[----:B------:R0:W1:Y:S01]  /*5310*/  SYNCS.PHASECHK.TRANS64.TRYWAIT P2, [UR6+0x30850], R6 ;  /* 0x03085006ff0075a7 */ /* 0x0000620008040146 */
[----:B------:R-:W-:Y:S05]  /*5320*/  @!P0 BRA `(.L_x_138) ;  /* 0x0000000000048947 */ /* 0x000fea0003800000 */
[----:B------:R-:W-:Y:S01]  /*5330*/  BPT.TRAP 0x1 ;  /* 0x000000040000795c */ /* 0x000fe20000300000 */
.L_x_138:
[----:B-1----:R-:W-:Y:S05]  /*5340*/  @P2 BRA `(.L_x_136) ;  /* 0x0000000000082947 */ /* 0x002fea0003800000 */
[----:B------:R-:W1:Y:S02]  /*5350*/  SYNCS.PHASECHK.TRANS64.TRYWAIT P2, [UR6+0x30850], R6 ;  /* 0x03085006ff0075a7 */ /* 0x000e640008040146 */
[----:B-1----:R-:W-:Y:S05]  /*5360*/  @!P2 BRA `(.L_x_139) ;  /* 0x00000094007ca947 */ /* 0x002fea0003800000 */
.L_x_136:
[----:B------:R-:W-:Y:S01]  /*5370*/  UIADD3 UR7, UR25, 0x1e800, URZ ;  /* 0x0001e80019077890 */ /* 0x000fe2000fffe03f */
[----:B------:R-:W-:Y:S01]  /*5380*/  WARPGROUP.ARRIVE ;  /* 0x00000000000079c5 */ /* 0x000fe20000000000 */
[----:B------:R-:W-:Y:S01]  /*5390*/  UIADD3 UR6, UR40, 0x400, URZ ;  /* 0x0000040028067890 */ /* 0x000fe2000fffe03f */
[----:B01----:R-:W-:Y:S01]  /*53a0*/  FMUL.FTZ R6, R24, UR27 ;  /* 0x0000001b18067c20 */ /* 0x003fe20008410000 */
[----:B------:R-:W-:Y:S01]  /*53b0*/  USHF.R.U32.HI UR7, URZ, 0x4, UR7 ;  /* 0x000000043f077899 */ /* 0x000fe20008011607 */
[----:B------:R-:W-:Y:S01]  /*53c0*/  FMUL.FTZ R7, R25, UR27 ;  /* 0x0000001b19077c20 */ /* 0x000fe20008410000 */
[----:B------:R-:W-:Y:S01]  /*53d0*/  USHF.R.U32.HI UR6, URZ, 0x4, UR6 ;  /* 0x000000043f067899 */ /* 0x000fe20008011606 */
[----:B------:R-:W-:Y:S01]  /*53e0*/  FMUL.FTZ R10, R28, UR27 ;  /* 0x0000001b1c0a7c20 */ /* 0x000fe20008410000 */
[----:B------:R-:W-:Y:S01]  /*53f0*/  ULOP3.LUT UR10, UR7, 0x3fff, URZ, 0xc0, !UPT ;  /* 0x00003fff070a7892 */ /* 0x000fe2000f8ec03f */
[----:B------:R-:W0:Y:S01]  /*5400*/  MUFU.TANH R6, R6 ;  /* 0x0000000600067308 */ /* 0x000e220000002400 */
[----:B------:R-:W-:Y:S01]  /*5410*/  ULOP3.LUT UR7, UR6, 0x3fff, URZ, 0xc0, !UPT ;  /* 0x00003fff06077892 */ /* 0x000fe2000f8ec03f */
[----:B------:R-:W-:Y:S01]  /*5420*/  FMUL.FTZ R11, R29, UR27 ;  /* 0x0000001b1d0b7c20 */ /* 0x000fe20008410000 */
[----:B------:R-:W-:Y:S01]  /*5430*/  ULOP3.LUT UR6, UR10, 0x10000, URZ, 0xfc, !UPT ;  /* 0x000100000a067892 */ /* 0x000fe2000f8efc3f */
[----:B------:R-:W-:Y:S01]  /*5440*/  FMUL.FTZ R14, R32, UR27 ;  /* 0x0000001b200e7c20 */ /* 0x000fe20008410000 */
[----:B------:R-:W-:Y:S01]  /*5450*/  UIMAD UR7, UR28, 0x600, UR7 ;  /* 0x000006001c0778a4 */ /* 0x000fe2000f8e0207 */
[----:B------:R-:W-:Y:S01]  /*5460*/  FMUL.FTZ R15, R33, UR27 ;  /* 0x0000001b210f7c20 */ /* 0x000fe20008410000 */
[----:B------:R-:W-:Y:S01]  /*5470*/  UMOV UR21, 0x40000040 ;  /* 0x4000004000157882 */ /* 0x000fe20000000000 */
[----:B------:R-:W-:Y:S01]  /*5480*/  UMOV UR23, 0x40000040 ;  /* 0x4000004000177882 */ /* 0x000fe20000000000 */
[----:B------:R-:W1:Y:S01]  /*5490*/  MUFU.TANH R7, R7 ;  /* 0x0000000700077308 */ /* 0x000e620000002400 */
[----:B------:R-:W-:Y:S01]  /*54a0*/  UMOV UR20, UR6 ;  /* 0x0000000600147c82 */ /* 0x000fe20008000000 */
[----:B------:R-:W-:Y:S01]  /*54b0*/  FMUL.FTZ R21, R40, UR27 ;  /* 0x0000001b28157c20 */ /* 0x000fe20008410000 */
[----:B------:R-:W-:Y:S01]  /*54c0*/  UMOV UR22, UR7 ;  /* 0x0000000700167c82 */ /* 0x000fe20008000000 */
[----:B------:R-:W-:Y:S01]  /*54d0*/  FMUL.FTZ R40, R59, UR27 ;  /* 0x0000001b3b287c20 */ /* 0x000fe20008410000 */
[----:B------:R-:W-:Y:S01]  /*54e0*/  HGMMA.64x64x16.F32.BF16 R120, gdesc[UR20].tnspB, R120, gsb0 ;  /* 0x40e00000147879f0 */ /* 0x000fe20008001878 */
[----:B------:R-:W-:Y:S01]  /*54f0*/  UIADD3 UR20, UR6, 0x2, URZ ;  /* 0x0000000206147890 */ /* 0x000fe2000fffe03f */
[----:B------:R-:W-:Y:S01]  /*5500*/  FMUL.FTZ R59, R78, UR27 ;  /* 0x0000001b4e3b7c20 */ /* 0x000fe20008410000 */
[----:B------:R-:W-:Y:S01]  /*5510*/  UIADD3 UR22, UR7, 0x80, URZ ;  /* 0x0000008007167890 */ /* 0x000fe2000fffe03f */
[----:B------:R-:W2:Y:S01]  /*5520*/  MUFU.TANH R10, R10 ;  /* 0x0000000a000a7308 */ /* 0x000ea20000002400 */
[----:B------:R-:W-:Y:S01]  /*5530*/  UMOV UR21, 0x40000040 ;  /* 0x4000004000157882 */ /* 0x000fe20000000000 */
[----:B------:R-:W-:Y:S01]  /*5540*/  UMOV UR23, 0x40000040 ;  /* 0x4000004000177882 */ /* 0x000fe20000000000 */
[----:B0-----:R-:W-:Y:S01]  /*5550*/  FMNMX.FTZ R78, R6, R3, !PT ;  /* 0x00000003064e7209 */ /* 0x001fe20007810000 */
[----:B------:R-:W-:Y:S01]  /*5560*/  FMUL.FTZ R18, R36, UR27 ;  /* 0x0000001b24127c20 */ /* 0x000fe20008410000 */
[----:B------:R-:W-:Y:S01]  /*5570*/  FMUL.FTZ R20, R39, UR27 ;  /* 0x0000001b27147c20 */ /* 0x000fe20008410000 */
[----:B------:R-:W-:Y:S01]  /*5580*/  FMUL.FTZ R39, R58, UR27 ;  /* 0x0000001b3a277c20 */ /* 0x000fe20008410000 */
[----:B------:R-:W-:Y:S01]  /*5590*/  FMUL.FTZ R8, R26, UR27 ;  /* 0x0000001b1a087c20 */ /* 0x000fe20008410000 */
[----:B------:R-:W0:Y:S01]  /*55a0*/  MUFU.TANH R11, R11 ;  /* 0x0000000b000b7308 */ /* 0x000e220000002400 */
[----:B------:R-:W-:Y:S01]  /*55b0*/  FMUL.FTZ R58, R77, UR27 ;  /* 0x0000001b4d3a7c20 */ /* 0x000fe20008410000 */
[----:B-1----:R-:W-:Y:S01]  /*55c0*/  FMNMX.FTZ R77, R7, R78, !PT ;  /* 0x0000004e074d7209 */ /* 0x002fe20007810000 */
[----:B------:R-:W-:Y:S01]  /*55d0*/  FMUL.FTZ R19, R37, UR27 ;  /* 0x0000001b25137c20 */ /* 0x000fe20008410000 */
[----:B------:R-:W-:Y:S01]  /*55e0*/  FMUL.FTZ R9, R27, UR27 ;  /* 0x0000001b1b097c20 */ /* 0x000fe20008410000 */
[----:B------:R-:W-:Y:S01]  /*55f0*/  FMUL.FTZ R12, R30, UR27 ;  /* 0x0000001b1e0c7c20 */ /* 0x000fe20008410000 */
[----:B------:R-:W-:Y:S01]  /*5600*/  FMUL.FTZ R22, R41, UR27 ;  /* 0x0000001b29167c20 */ /* 0x000fe20008410000 */
[----:B------:R-:W-:Y:S01]  /*5610*/  FMUL.FTZ R13, R31, UR27 ;  /* 0x0000001b1f0d7c20 */ /* 0x000fe20008410000 */
[----:B------:R-:W1:Y:S01]  /*5620*/  MUFU.TANH R14, R14 ;  /* 0x0000000e000e7308 */ /* 0x000e620000002400 */
        /* <DEDUP_REMOVED lines=8> */
[----:B0-----:R-:W-:Y:S01]  /*56b0*/  FMNMX.FTZ R77, R11, R78, !PT ;  /* 0x0000004e0b4d7209 */ /* 0x001fe20007810000 */
[----:B------:R-:W-:Y:S01]  /*56c0*/  FMUL.FTZ R153, R35, UR27 ;  /* 0x0000001b23997c20 */ /* 0x000fe20008410000 */
[----:B------:R-:W-:Y:S01]  /*56d0*/  FMUL.FTZ R44, R63, UR27 ;  /* 0x0000001b3f2c7c20 */ /* 0x000fe20008410000 */
[----:B------:R-:W-:Y:S01]  /*56e0*/  FMUL.FTZ R27, R46, UR27 ;  /* 0x0000001b2e1b7c20 */ /* 0x000fe20008410000 */
[----:B------:R-:W-:Y:S01]  /*56f0*/  FMUL.FTZ R29, R48, UR27 ;  /* 0x0000001b301d7c20 */ /* 0x000fe20008410000 */
[----:B------:R-:W-:Y:S01]  /*5700*/  FMUL.FTZ R63, R82, UR27 ;  /* 0x0000001b523f7c20 */ /* 0x000fe20008410000 */
[----:B------:R-:W-:Y:S01]  /*5710*/  FMUL.FTZ R46, R65, UR27 ;  /* 0x0000001b412e7c20 */ /* 0x000fe20008410000 */
[----:B------:R-:W0:Y:S01]  /*5720*/  MUFU.TANH R18, R18 ;  /* 0x0000001200127308 */ /* 0x000e220000002400 */
        /* <DEDUP_REMOVED lines=39> */
[----:B------:R-:W-:-:S02]  /*59a0*/  WARPGROUP.DEPBAR.LE gsb0, 0x0 ;  /* 0x00008000000079c5 */ /* 0x000fc40000010000 */
[----:B------:R-:W-:Y:S01]  /*59b0*/  WARPGROUP.ARRIVE ;  /* 0x00000000000079c5 */ /* 0x000fe20000000000 */
[----:B------:R-:W2:Y:S01]  /*59c0*/  MUFU.TANH R12, R12 ;  /* 0x0000000c000c7308 */ /* 0x000ea20000002400 */
[----:B0-----:R-:W-:Y:S01]  /*59d0*/  FMNMX.FTZ R81, R9, R82, !PT ;  /* 0x0000005209517209 */ /* 0x001fe20007810000 */
[----:B------:R-:W-:Y:S01]  /*59e0*/  FMUL.FTZ R57, R76, UR27 ;  /* 0x0000001b4c397c20 */ /* 0x000fe20008410000 */
[----:B------:R-:W-:Y:S01]  /*59f0*/  FMUL.FTZ R51, R70, UR27 ;  /* 0x0000001b46337c20 */ /* 0x000fe20008410000 */
[----:B------:R-:W-:Y:S01]  /*5a00*/  FMUL.FTZ R70, R91, UR27 ;  /* 0x0000001b5b467c20 */ /* 0x000fe20008410000 */
[----:B------:R-:W-:Y:S01]  /*5a10*/  HGMMA.64x64x16.F32.BF16 R120, gdesc[UR20].tnspB, R120, gsb0 ;  /* 0x40e00000147879f0 */ /* 0x000fe20008001878 */
[----:B------:R-:W-:Y:S01]  /*5a20*/  UIADD3 UR20, UR6, 0x4, URZ ;  /* 0x0000000406147890 */ /* 0x000fe2000fffe03f */
[----:B-1----:R-:W-:Y:S01]  /*5a30*/  FMNMX.FTZ R83, R21, R84, !PT ;  /* 0x0000005415537209 */ /* 0x002fe20007810000 */
[----:B------:R-:W-:Y:S01]  /*5a40*/  UIADD3 UR22, UR7, 0x100, URZ ;  /* 0x0000010007167890 */ /* 0x000fe2000fffe03f */
[----:B------:R-:W0:Y:S01]  /*5a50*/  MUFU.TANH R22, R22 ;  /* 0x0000001600167308 */ /* 0x000e220000002400 */
[----:B------:R-:W-:Y:S01]  /*5a60*/  UMOV UR21, 0x40000040 ;  /* 0x4000004000157882 */ /* 0x000fe20000000000 */
[----:B------:R-:W-:Y:S01]  /*5a70*/  UMOV UR23, 0x40000040 ;  /* 0x4000004000177882 */ /* 0x000fe20000000000 */
        /* <DEDUP_REMOVED lines=18> */
[----:B------:R-:W-:-:S03]  /*5ba0*/  FMUL.FTZ R99, R116, UR27 ;  /* 0x0000001b74637c20 */ /* 0x000fc60008410000 */
[----:B------:R-:W0:Y:S01]  /*5bb0*/  MUFU.TANH R154, R154 ;  /* 0x0000009a009a7308 */ /* 0x000e220000002400 */
[----:B-1----:R-:W-:-:S07]  /*5bc0*/  FMNMX.FTZ R81, R13, R82, !PT ;  /* 0x000000520d517209 */ /* 0x002fce0007810000 */
[----:B------:R-:W1:Y:S01]  /*5bd0*/  MUFU.TANH R26, R26 ;  /* 0x0000001a001a7308 */ /* 0x000e620000002400 */
[----:B--2---:R-:W-:Y:S01]  /*5be0*/  FMNMX.FTZ R85, R25, R84, !PT ;  /* 0x0000005419557209 */ /* 0x004fe20007810000 */
[----:B------:R-:W-:Y:S01]  /*5bf0*/  FMUL.FTZ R84, R101, UR27 ;  /* 0x0000001b65547c20 */ /* 0x000fe20008410000 */
[----:B------:R-:W-:-:S05]  /*5c00*/  FMUL.FTZ R101, R117, UR27 ;  /* 0x0000001b75657c20 */ /* 0x000fca0008410000 */
[----:B------:R-:W2:Y:S01]  /*5c10*/  MUFU.TANH R153, R153 ;  /* 0x0000009900997308 */ /* 0x000ea20000002400 */
[----:B0-----:R-:W-:-:S07]  /*5c20*/  FMNMX.FTZ R82, R154, R81, !PT ;  /* 0x000000519a527209 */ /* 0x001fce0007810000 */
[----:B------:R-:W0:Y:S01]  /*5c30*/  MUFU.TANH R29, R29 ;  /* 0x0000001d001d7308 */ /* 0x000e220000002400 */
[----:B-1----:R-:W-:-:S07]  /*5c40*/  FMNMX.FTZ R86, R26, R85, !PT ;  /* 0x000000551a567209 */ /* 0x002fce0007810000 */
[----:B------:R-:W1:Y:S01]  /*5c50*/  MUFU.TANH R152, R152 ;  /* 0x0000009800987308 */ /* 0x000e620000002400 */
[----:B--2---:R-:W-:-:S07]  /*5c60*/  FMNMX.FTZ R81, R153, R82, !PT ;  /* 0x0000005299517209 */ /* 0x004fce0007810000 */
[----:B------:R-:W2:Y:S01]  /*5c70*/  MUFU.TANH R30, R30 ;  /* 0x0000001e001e7308 */ /* 0x000ea20000002400 */
[----:B0-----:R-:W-:Y:S01]  /*5c80*/  FMNMX.FTZ R87, R29, R86, !PT ;  /* 0x000000561d577209 */ /* 0x001fe20007810000 */
[----:B------:R-:W-:Y:S02]  /*5c90*/  WARPGROUP.DEPBAR.LE gsb0, 0x0 ;  /* 0x00008000000079c5 */ /* 0x000fe40000010000 */
[----:B------:R-:W-:-:S04]  /*5ca0*/  WARPGROUP.ARRIVE ;  /* 0x00000000000079c5 */ /* 0x000fc80000000000 */
[----:B------:R-:W0:Y:S01]  /*5cb0*/  MUFU.TANH R20, R20 ;  /* 0x0000001400147308 */ /* 0x000e220000002400 */
[----:B-1----:R-:W-:Y:S01]  /*5cc0*/  FMNMX.FTZ R85, R152, R81, !PT ;  /* 0x0000005198557209 */ /* 0x002fe20007810000 */
[----:B------:R-:W-:Y:S01]  /*5cd0*/  FMUL.FTZ R81, R102, UR27 ;  /* 0x0000001b66517c20 */ /* 0x000fe20008410000 */
[----:B------:R-:W-:Y:S01]  /*5ce0*/  HGMMA.64x64x16.F32.BF16 R120, gdesc[UR20].tnspB, R120, gsb0 ;  /* 0x40e00000147879f0 */ /* 0x000fe20008001878 */
[----:B------:R-:W-:Y:S01]  /*5cf0*/  UIADD3 UR20, UR6, 0x6, URZ ;  /* 0x0000000606147890 */ /* 0x000fe2000fffe03f */
[----:B--2---:R-:W-:Y:S01]  /*5d00*/  FMNMX.FTZ R86, R30, R87, !PT ;  /* 0x000000571e567209 */ /* 0x004fe20007810000 */
[----:B------:R-:W-:Y:S02]  /*5d10*/  UIADD3 UR22, UR7, 0x180, URZ ;  /* 0x0000018007167890 */ /* 0x000fe4000fffe03f */
[----:B------:R-:W1:Y:S01]  /*5d20*/  MUFU.TANH R33, R33 ;  /* 0x0000002100217308 */ /* 0x000e620000002400 */
[----:B------:R-:W-:Y:S01]  /*5d30*/  UMOV UR21, 0x40000040 ;  /* 0x4000004000157882 */ /* 0x000fe20000000000 */
[----:B------:R-:W-:-:S06]  /*5d40*/  UMOV UR23, 0x40000040 ;  /* 0x4000004000177882 */ /* 0x000fcc0000000000 */
[----:B------:R-:W2:Y:S01]  /*5d50*/  MUFU.TANH R23, R23 ;  /* 0x0000001700177308 */ /* 0x000ea20000002400 */
[----:B0-----:R-:W-:-:S07]  /*5d60*/  FMNMX.FTZ R82, R20, R85, !PT ;  /* 0x0000005514527209 */ /* 0x001fce0007810000 */
[----:B------:R-:W0:Y:S01]  /*5d70*/  MUFU.TANH R34, R34 ;  /* 0x0000002200227308 */ /* 0x000e220000002400 */
[----:B-1----:R-:W-:-:S07]  /*5d80*/  FMNMX.FTZ R87, R33, R86, !PT ;  /* 0x0000005621577209 */ /* 0x002fce0007810000 */
[----:B------:R-:W1:Y:S01]  /*5d90*/  MUFU.TANH R24, R24 ;  /* 0x0000001800187308 */ /* 0x000e620000002400 */
[----:B--2---:R-:W-:Y:S01]  /*5da0*/  FMNMX.FTZ R85, R23, R82, !PT ;  /* 0x0000005217557209 */ /* 0x004fe20007810000 */
[----:B------:R-:W-:-:S06]  /*5db0*/  FMUL.FTZ R82, R103, UR27 ;  /* 0x0000001b67527c20 */ /* 0x000fcc0008410000 */
[----:B------:R-:W2:Y:S01]  /*5dc0*/  MUFU.TANH R37, R37 ;  /* 0x0000002500257308 */ /* 0x000ea20000002400 */
[----:B0-----:R-:W-:-:S07]  /*5dd0*/  FMNMX.FTZ R88, R34, R87, !PT ;  /* 0x0000005722587209 */ /* 0x001fce0007810000 */
[----:B------:R-:W0:Y:S01]  /*5de0*/  MUFU.TANH R27, R27 ;  /* 0x0000001b001b7308 */ /* 0x000e220000002400 */
[----:B-1----:R-:W-:-:S07]  /*5df0*/  FMNMX.FTZ R86, R24, R85, !PT ;  /* 0x0000005518567209 */ /* 0x002fce0007810000 */
[----:B------:R-:W1:Y:S01]  /*5e00*/  MUFU.TANH R38, R38 ;  /* 0x0000002600267308 */ /* 0x000e620000002400 */
[----:B--2---:R-:W-:-:S07]  /*5e10*/  FMNMX.FTZ R87, R37, R88, !PT ;  /* 0x0000005825577209 */ /* 0x004fce0007810000 */
[----:B------:R-:W2:Y:S01]  /*5e20*/  MUFU.TANH R28, R28 ;  /* 0x0000001c001c7308 */ /* 0x000ea20000002400 */
[----:B0-----:R-:W-:-:S07]  /*5e30*/  FMNMX.FTZ R85, R27, R86, !PT ;  /* 0x000000561b557209 */ /* 0x001fce0007810000 */
[----:B------:R-:W0:Y:S01]  /*5e40*/  MUFU.TANH R41, R41 ;  /* 0x0000002900297308 */ /* 0x000e220000002400 */
[----:B-1----:R-:W-:Y:S01]  /*5e50*/  FMNMX.FTZ R88, R38, R87, !PT ;  /* 0x0000005726587209 */ /* 0x002fe20007810000 */
[----:B------:R-:W-:Y:S01]  /*5e60*/  FMUL.FTZ R87, R104, UR27 ;  /* 0x0000001b68577c20 */ /* 0x000fe20008410000 */
[----:B------:R-:W-:Y:S02]  /*5e70*/  WARPGROUP.DEPBAR.LE gsb0, 0x0 ;  /* 0x00008000000079c5 */ /* 0x000fe40000010000 */
[----:B------:R-:W-:-:S03]  /*5e80*/  WARPGROUP.ARRIVE ;  /* 0x00000000000079c5 */ /* 0x000fc60000000000 */
[----:B------:R-:W1:Y:S01]  /*5e90*/  MUFU.TANH R31, R31 ;  /* 0x0000001f001f7308 */ /* 0x000e620000002400 */
[----:B--2---:R-:W-:Y:S02]  /*5ea0*/  FMNMX.FTZ R86, R28, R85, !PT ;  /* 0x000000551c567209 */ /* 0x004fe40007810000 */
[----:B------:R-:W-:Y:S01]  /*5eb0*/  HGMMA.64x64x16.F32.BF16 R120, gdesc[UR20].tnspB, R120, gsb0 ;  /* 0x40e00000147879f0 */ /* 0x000fe20008001878 */
[----:B------:R-:W-:Y:S01]  /*5ec0*/  UIADD3 UR20, UR6, 0x600, URZ ;  /* 0x0000060006147890 */ /* 0x000fe2000fffe03f */
[----:B0-----:R-:W-:Y:S01]  /*5ed0*/  FMNMX.FTZ R89, R41, R88, !PT ;  /* 0x0000005829597209 */ /* 0x001fe20007810000 */
[----:B------:R-:W-:Y:S02]  /*5ee0*/  UIADD3 UR22, UR7, 0x200, URZ ;  /* 0x0000020007167890 */ /* 0x000fe4000fffe03f */
[----:B------:R-:W0:Y:S01]  /*5ef0*/  MUFU.TANH R42, R42 ;  /* 0x0000002a002a7308 */ /* 0x000e220000002400 */
[----:B------:R-:W-:Y:S01]  /*5f00*/  UMOV UR21, 0x40000040 ;  /* 0x4000004000157882 */ /* 0x000fe20000000000 */
[----:B------:R-:W-:Y:S01]  /*5f10*/  UMOV UR23, 0x40000040 ;  /* 0x4000004000177882 */ /* 0x000fe20000000000 */
[----:B------:R-:W-:-:S05]  /*5f20*/  FMUL.FTZ R88, R105, UR27 ;  /* 0x0000001b69587c20 */ /* 0x000fca0008410000 */
[----:B------:R-:W2:Y:S01]  /*5f30*/  MUFU.TANH R32, R32 ;  /* 0x0000002000207308 */ /* 0x000ea20000002400 */
[----:B-1----:R-:W-:-:S07]  /*5f40*/  FMNMX.FTZ R85, R31, R86, !PT ;  /* 0x000000561f557209 */ /* 0x002fce0007810000 */
[----:B------:R-:W1:Y:S01]  /*5f50*/  MUFU.TANH R45, R45 ;  /* 0x0000002d002d7308 */ /* 0x000e620000002400 */
[----:B0-----:R-:W-:-:S07]  /*5f60*/  FMNMX.FTZ R90, R42, R89, !PT ;  /* 0x000000592a5a7209 */ /* 0x001fce0007810000 */
[----:B------:R-:W0:Y:S01]  /*5f70*/  MUFU.TANH R35, R35 ;  /* 0x0000002300237308 */ /* 0x000e220000002400 */
[----:B--2---:R-:W-:-:S07]  /*5f80*/  FMNMX.FTZ R86, R32, R85, !PT ;  /* 0x0000005520567209 */ /* 0x004fce0007810000 */
[----:B------:R-:W2:Y:S01]  /*5f90*/  MUFU.TANH R46, R46 ;  /* 0x0000002e002e7308 */ /* 0x000ea20000002400 */
[----:B-1----:R-:W-:-:S07]  /*5fa0*/  FMNMX.FTZ R89, R45, R90, !PT ;  /* 0x0000005a2d597209 */ /* 0x002fce0007810000 */
[----:B------:R-:W1:Y:S01]  /*5fb0*/  MUFU.TANH R36, R36 ;  /* 0x0000002400247308 */ /* 0x000e620000002400 */
[----:B0-----:R-:W-:-:S07]  /*5fc0*/  FMNMX.FTZ R85, R35, R86, !PT ;  /* 0x0000005623557209 */ /* 0x001fce0007810000 */
[----:B------:R-:W0:Y:S01]  /*5fd0*/  MUFU.TANH R49, R49 ;  /* 0x0000003100317308 */ /* 0x000e220000002400 */
[----:B--2---:R-:W-:-:S07]  /*5fe0*/  FMNMX.FTZ R90, R46, R89, !PT ;  /* 0x000000592e5a7209 */ /* 0x004fce0007810000 */
[----:B------:R-:W2:Y:S01]  /*5ff0*/  MUFU.TANH R39, R39 ;  /* 0x0000002700277308 */ /* 0x000ea20000002400 */
[----:B-1----:R-:W-:Y:S01]  /*6000*/  FMNMX.FTZ R86, R36, R85, !PT ;  /* 0x0000005524567209 */ /* 0x002fe20007810000 */
[----:B------:R-:W-:-:S06]  /*6010*/  FMUL.FTZ R85, R106, UR27 ;  /* 0x0000001b6a557c20 */ /* 0x000fcc0008410000 */
[----:B------:R-:W1:Y:S01]  /*6020*/  MUFU.TANH R50, R50 ;  /* 0x0000003200327308 */ /* 0x000e620000002400 */
[----:B0-----:R-:W-:Y:S01]  /*6030*/  FMNMX.FTZ R91, R49, R90, !PT ;  /* 0x0000005a315b7209 */ /* 0x001fe20007810000 */
[----:B------:R-:W-:Y:S02]  /*6040*/  WARPGROUP.DEPBAR.LE gsb0, 0x0 ;  /* 0x00008000000079c5 */ /* 0x000fe40000010000 */
[----:B------:R-:W-:-:S04]  /*6050*/  WARPGROUP.ARRIVE ;  /* 0x00000000000079c5 */ /* 0x000fc80000000000 */
[----:B------:R-:W0:Y:S01]  /*6060*/  MUFU.TANH R40, R40 ;  /* 0x0000002800287308 */ /* 0x000e220000002400 */
[----:B--2---:R-:W-:Y:S01]  /*6070*/  FMNMX.FTZ R89, R39, R86, !PT ;  /* 0x0000005627597209 */ /* 0x004fe20007810000 */
[----:B------:R-:W-:Y:S01]  /*6080*/  HGMMA.64x64x16.F32.BF16 R120, gdesc[UR20].tnspB, R120, gsb0 ;  /* 0x40e00000147879f0 */ /* 0x000fe20008001878 */
[----:B------:R-:W-:Y:S01]  /*6090*/  UIADD3 UR20, UR6, 0x602, URZ ;  /* 0x0000060206147890 */ /* 0x000fe2000fffe03f */
[----:B-1----:R-:W-:Y:S01]  /*60a0*/  FMNMX.FTZ R86, R50, R91, !PT ;  /* 0x0000005b32567209 */ /* 0x002fe20007810000 */
[----:B------:R-:W-:-:S03]  /*60b0*/  UIADD3 UR22, UR7, 0x280, URZ ;  /* 0x0000028007167890 */ /* 0x000fc6000fffe03f */
[----:B------:R-:W1:Y:S01]  /*60c0*/  MUFU.TANH R53, R53 ;  /* 0x0000003500357308 */ /* 0x000e620000002400 */
[----:B------:R-:W-:Y:S01]  /*60d0*/  UMOV UR21, 0x40000040 ;  /* 0x4000004000157882 */ /* 0x000fe20000000000 */
[----:B------:R-:W-:-:S06]  /*60e0*/  UMOV UR23, 0x40000040 ;  /* 0x4000004000177882 */ /* 0x000fcc0000000000 */
[----:B------:R-:W2:Y:S01]  /*60f0*/  MUFU.TANH R43, R43 ;  /* 0x0000002b002b7308 */ /* 0x000ea20000002400 */
[----:B0-----:R-:W-:-:S07]  /*6100*/  FMNMX.FTZ R90, R40, R89, !PT ;  /* 0x00000059285a7209 */ /* 0x001fce0007810000 */
[----:B------:R-:W0:Y:S01]  /*6110*/  MUFU.TANH R54, R54 ;  /* 0x0000003600367308 */ /* 0x000e220000002400 */
[----:B-1----:R-:W-:Y:S01]  /*6120*/  FMNMX.FTZ R91, R53, R86, !PT ;  /* 0x00000056355b7209 */ /* 0x002fe20007810000 */
[----:B------:R-:W-:-:S06]  /*6130*/  FMUL.FTZ R86, R107, UR27 ;  /* 0x0000001b6b567c20 */ /* 0x000fcc0008410000 */
[----:B------:R-:W1:Y:S01]  /*6140*/  MUFU.TANH R44, R44 ;  /* 0x0000002c002c7308 */ /* 0x000e620000002400 */
[----:B--2---:R-:W-:-:S07]  /*6150*/  FMNMX.FTZ R89, R43, R90, !PT ;  /* 0x0000005a2b597209 */ /* 0x004fce0007810000 */
[----:B------:R-:W2:Y:S01]  /*6160*/  MUFU.TANH R57, R57 ;  /* 0x0000003900397308 */ /* 0x000ea20000002400 */
[----:B0-----:R-:W-:Y:S01]  /*6170*/  FMNMX.FTZ R92, R54, R91, !PT ;  /* 0x0000005b365c7209 */ /* 0x001fe20007810000 */
[----:B------:R-:W-:Y:S02]  /*6180*/  FMUL.FTZ R91, R108, UR27 ;  /* 0x0000001b6c5b7c20 */ /* 0x000fe40008410000 */
[----:B------:R-:W0:Y:S04]  /*6190*/  S2R R108, SR_TID.X ;  /* 0x00000000006c7919 */ /* 0x000e280000002100 */
[----:B------:R-:W3:Y:S01]  /*61a0*/  MUFU.TANH R47, R47 ;  /* 0x0000002f002f7308 */ /* 0x000ee20000002400 */
[----:B-1----:R-:W-:-:S07]  /*61b0*/  FMNMX.FTZ R90, R44, R89, !PT ;  /* 0x000000592c5a7209 */ /* 0x002fce0007810000 */
[----:B------:R-:W1:Y:S01]  /*61c0*/  MUFU.TANH R58, R58 ;  /* 0x0000003a003a7308 */ /* 0x000e620000002400 */
[----:B--2---:R-:W-:-:S07]  /*61d0*/  FMNMX.FTZ R93, R57, R92, !PT ;  /* 0x0000005c395d7209 */ /* 0x004fce0007810000 */
[----:B------:R-:W2:Y:S01]  /*61e0*/  MUFU.TANH R48, R48 ;  /* 0x0000003000307308 */ /* 0x000ea20000002400 */
[----:B---3--:R-:W-:-:S07]  /*61f0*/  FMNMX.FTZ R89, R47, R90, !PT ;  /* 0x0000005a2f597209 */ /* 0x008fce0007810000 */
[----:B------:R-:W3:Y:S01]  /*6200*/  MUFU.TANH R61, R61 ;  /* 0x0000003d003d7308 */ /* 0x000ee20000002400 */
[----:B-1----:R-:W-:Y:S02]  /*6210*/  FMNMX.FTZ R92, R58, R93, !PT ;  /* 0x0000005d3a5c7209 */ /* 0x002fe40007810000 */
[----:B0-----:R-:W-:Y:S02]  /*6220*/  SHF.R.U32.HI R107, RZ, 0x7, R108 ;  /* 0x00000007ff6b7819 */ /* 0x001fe4000001166c */
[----:B------:R-:W-:Y:S01]  /*6230*/  ISETP.GE.U32.AND P2, PT, R108, 0x180, PT ;  /* 0x000001806c00780c */ /* 0x000fe20003f46070 */
[----:B------:R-:W-:Y:S02]  /*6240*/  WARPGROUP.DEPBAR.LE gsb0, 0x0 ;  /* 0x00008000000079c5 */ /* 0x000fe40000010000 */
[----:B------:R-:W-:Y:S01]  /*6250*/  WARPGROUP.ARRIVE ;  /* 0x00000000000079c5 */ /* 0x000fe20000000000 */
[----:B------:R-:W0:Y:S01]  /*6260*/  MUFU.TANH R51, R51 ;  /* 0x0000003300337308 */ /* 0x000e220000002400 */
[----:B--2---:R-:W-:-:S04]  /*6270*/  FMNMX.FTZ R90, R48, R89, !PT ;  /* 0x00000059305a7209 */ /* 0x004fc80007810000 */
[----:B------:R-:W-:Y:S01]  /*6280*/  HGMMA.64x64x16.F32.BF16 R120, gdesc[UR20].tnspB, R120, gsb0 ;  /* 0x40e00000147879f0 */ /* 0x000fe20008001878 */
[----:B------:R-:W-:Y:S01]  /*6290*/  UIADD3 UR20, UR6, 0x604, URZ ;  /* 0x0000060406147890 */ /* 0x000fe2000fffe03f */
[----:B---3--:R-:W-:Y:S01]  /*62a0*/  FMNMX.FTZ R93, R61, R92, !PT ;  /* 0x0000005c3d5d7209 */ /* 0x008fe20007810000 */
[----:B------:R-:W-:Y:S01]  /*62b0*/  UIADD3 UR22, UR7, 0x300, URZ ;  /* 0x0000030007167890 */ /* 0x000fe2000fffe03f */
[----:B------:R-:W1:Y:S01]  /*62c0*/  MUFU.TANH R62, R62 ;  /* 0x0000003e003e7308 */ /* 0x000e620000002400 */
[----:B------:R-:W-:Y:S01]  /*62d0*/  UMOV UR21, 0x40000040 ;  /* 0x4000004000157882 */ /* 0x000fe20000000000 */
[----:B------:R-:W-:Y:S01]  /*62e0*/  UMOV UR23, 0x40000040 ;  /* 0x4000004000177882 */ /* 0x000fe20000000000 */
[----:B------:R-:W-:-:S05]  /*62f0*/  FMUL.FTZ R92, R109, UR27 ;  /* 0x0000001b6d5c7c20 */ /* 0x000fca0008410000 */
        /* <DEDUP_REMOVED lines=17> */
[----:B------:R-:W-:Y:S02]  /*6410*/  FMUL.FTZ R90, R111, UR27 ;  /* 0x0000001b6f5a7c20 */ /* 0x000fe40008410000 */
[----:B------:R-:W3:Y:S01]  /*6420*/  LDL R111, [R1+0x4] ;  /* 0x00000400016f7983 */ /* 0x000ee20000100800 */
[----:B------:R-:W-:Y:S02]  /*6430*/  WARPGROUP.DEPBAR.LE gsb0, 0x0 ;  /* 0x00008000000079c5 */ /* 0x000fe40000010000 */
[----:B------:R-:W-:Y:S01]  /*6440*/  WARPGROUP.ARRIVE ;  /* 0x00000000000079c5 */ /* 0x000fe20000000000 */
[----:B------:R-:W1:Y:S01]  /*6450*/  MUFU.TANH R60, R60 ;  /* 0x0000003c003c7308 */ /* 0x000e620000002400 */
[----:B--2---:R-:W-:-:S04]  /*6460*/  FMNMX.FTZ R93, R59, R94, !PT ;  /* 0x0000005e3b5d7209 */ /* 0x004fc80007810000 */
[----:B------:R-:W-:Y:S01]  /*6470*/  HGMMA.64x64x16.F32.BF16 R120, gdesc[UR20].tnspB, R120, gsb0 ;  /* 0x40e00000147879f0 */ /* 0x000fe20008001878 */
[----:B------:R-:W-:Y:S01]  /*6480*/  UIADD3 UR20, UR6, 0x606, URZ ;  /* 0x0000060606147890 */ /* 0x000fe2000fffe03f */
[----:B0-----:R-:W-:Y:S01]  /*6490*/  FMNMX.FTZ R94, R72, R95, !PT ;  /* 0x0000005f485e7209 */ /* 0x001fe20007810000 */
[----:B------:R-:W-:Y:S01]  /*64a0*/  UIADD3 UR22, UR7, 0x380, URZ ;  /* 0x0000038007167890 */ /* 0x000fe2000fffe03f */
[----:B------:R-:W0:Y:S01]  /*64b0*/  MUFU.TANH R75, R75 ;  /* 0x0000004b004b7308 */ /* 0x000e220000002400 */
[----:B------:R-:W-:Y:S01]  /*64c0*/  UMOV UR21, 0x40000040 ;  /* 0x4000004000157882 */ /* 0x000fe20000000000 */
[----:B------:R-:W-:-:S06]  /*64d0*/  UMOV UR23, 0x40000040 ;  /* 0x4000004000177882 */ /* 0x000fcc0000000000 */
[----:B------:R-:W2:Y:S01]  /*64e0*/  MUFU.TANH R63, R63 ;  /* 0x0000003f003f7308 */ /* 0x000ea20000002400 */
[----:B-1----:R-:W-:-:S07]  /*64f0*/  FMNMX.FTZ R96, R60, R93, !PT ;  /* 0x0000005d3c607209 */ /* 0x002fce0007810000 */
[----:B------:R-:W1:Y:S01]  /*6500*/  MUFU.TANH R76, R76 ;  /* 0x0000004c004c7308 */ /* 0x000e620000002400 */
[----:B0-----:R-:W-:Y:S01]  /*6510*/  FMNMX.FTZ R95, R75, R94, !PT ;  /* 0x0000005e4b5f7209 */ /* 0x001fe20007810000 */
[----:B------:R-:W-:-:S06]  /*6520*/  FMUL.FTZ R94, R112, UR27 ;  /* 0x0000001b705e7c20 */ /* 0x000fcc0008410000 */
        /* <DEDUP_REMOVED lines=39> */
[----:B-1----:R-:W-:Y:S01]  /*67a0*/  FMNMX.FTZ R103, R91, R98, !PT ;  /* 0x000000625b677209 */ /* 0x002fe20007810000 */
[----:B------:R-:W-:Y:S02]  /*67b0*/  WARPGROUP.DEPBAR.LE gsb0, 0x0 ;  /* 0x00008000000079c5 */ /* 0x000fe40000010000 */
[----:B------:R-:W-:-:S04]  /*67c0*/  WARPGROUP.ARRIVE ;  /* 0x00000000000079c5 */ /* 0x000fc80000000000 */
[----:B------:R-:W1:Y:S01]  /*67d0*/  MUFU.TANH R78, R78 ;  /* 0x0000004e004e7308 */ /* 0x000e620000002400 */
[----:B--2---:R-:W-:Y:S01]  /*67e0*/  FMNMX.FTZ R93, R77, R96, !PT ;  /* 0x000000604d5d7209 */ /* 0x004fe20007810000 */
[----:B------:R-:W-:Y:S01]  /*67f0*/  FMUL.FTZ R96, R115, UR27 ;  /* 0x0000001b73607c20 */ /* 0x000fe20008410000 */
[----:B------:R-:W-:Y:S01]  /*6800*/  HGMMA.64x64x16.F32.BF16 R120, gdesc[UR20].tnspB, R120, gsb0 ;  /* 0x40e00000147879f0 */ /* 0x000fe20008001878 */
[----:B------:R-:W-:Y:S01]  /*6810*/  UIADD3 UR20, UR6, 0xc02, URZ ;  /* 0x00000c0206147890 */ /* 0x000fe2000fffe03f */
[----:B0-----:R-:W-:Y:S01]  /*6820*/  FMNMX.FTZ R103, R92, R103, !PT ;  /* 0x000000675c677209 */ /* 0x001fe20007810000 */
[----:B------:R-:W-:Y:S02]  /*6830*/  UIADD3 UR22, UR7, 0x480, URZ ;  /* 0x0000048007167890 */ /* 0x000fe4000fffe03f */
[----:B------:R-:W0:Y:S01]  /*6840*/  MUFU.TANH R94, R94 ;  /* 0x0000005e005e7308 */ /* 0x000e220000002400 */
[----:B------:R-:W-:Y:S01]  /*6850*/  UMOV UR21, 0x40000040 ;  /* 0x4000004000157882 */ /* 0x000fe20000000000 */
[----:B------:R-:W-:-:S06]  /*6860*/  UMOV UR23, 0x40000040 ;  /* 0x4000004000177882 */ /* 0x000fcc0000000000 */
        /* <DEDUP_REMOVED lines=11> */
[----:B--2---:R-:W-:Y:S01]  /*6920*/  FMNMX.FTZ R102, R99, R98, !PT ;  /* 0x0000006263667209 */ /* 0x004fe20007810000 */
[----:B------:R-:W-:-:S06]  /*6930*/  FMUL.FTZ R98, R118, UR27 ;  /* 0x0000001b76627c20 */ /* 0x000fcc0008410000 */
[----:B------:R-:W2:Y:S01]  /*6940*/  MUFU.TANH R86, R86 ;  /* 0x0000005600567308 */ /* 0x000ea20000002400 */
[----:B-1----:R-:W-:Y:S01]  /*6950*/  FMNMX.FTZ R103, R85, R100, !PT ;  /* 0x0000006455677209 */ /* 0x002fe20007810000 */
[----:B------:R-:W-:-:S06]  /*6960*/  FMUL.FTZ R100, R119, UR27 ;  /* 0x0000001b77647c20 */ /* 0x000fcc0008410000 */
[----:B------:R-:W1:Y:S01]  /*6970*/  MUFU.TANH R89, R89 ;  /* 0x0000005900597308 */ /* 0x000e620000002400 */
[----:B0-----:R-:W-:-:S05]  /*6980*/  FMNMX.FTZ R93, R101, R102, !PT ;  /* 0x00000066655d7209 */ /* 0x001fca0007810000 */
[----:B------:R-:W0:Y:S01]  /*6990*/  SHFL.BFLY PT, R102, R93, 0x2, 0x1f ;  /* 0x0c401f005d667f89 */ /* 0x000e2200000e0000 */
[----:B------:R-:W-:Y:S02]  /*69a0*/  WARPGROUP.DEPBAR.LE gsb0, 0x0 ;  /* 0x00008000000079c5 */ /* 0x000fe40000010000 */
[----:B------:R-:W-:Y:S01]  /*69b0*/  WARPGROUP.ARRIVE ;  /* 0x00000000000079c5 */ /* 0x000fe20000000000 */
[----:B------:R-:W4:Y:S01]  /*69c0*/  MUFU.TANH R90, R90 ;  /* 0x0000005a005a7308 */ /* 0x000f220000002400 */
[----:B--2---:R-:W-:-:S04]  /*69d0*/  FMNMX.FTZ R104, R86, R103, !PT ;  /* 0x0000006756687209 */ /* 0x004fc80007810000 */
[----:B------:R-:W-:Y:S01]  /*69e0*/  HGMMA.64x64x16.F32.BF16 R120, gdesc[UR20].tnspB, R120, gsb0 ;  /* 0x40e00000147879f0 */ /* 0x000fe20008001878 */
[----:B------:R-:W-:Y:S01]  /*69f0*/  UIADD3 UR20, UR6, 0xc04, URZ ;  /* 0x00000c0406147890 */ /* 0x000fe2000fffe03f */
[----:B-1----:R-:W-:Y:S01]  /*6a00*/  FMNMX.FTZ R103, R89, R104, !PT ;  /* 0x0000006859677209 */ /* 0x002fe20007810000 */
[----:B------:R-:W-:Y:S01]  /*6a10*/  UIADD3 UR22, UR7, 0x500, URZ ;  /* 0x0000050007167890 */ /* 0x000fe2000fffe03f */
[----:B------:R-:W1:Y:S01]  /*6a20*/  MUFU.TANH R95, R95 ;  /* 0x0000005f005f7308 */ /* 0x000e620000002400 */
[----:B------:R-:W-:Y:S01]  /*6a30*/  UMOV UR21, 0x40000040 ;  /* 0x4000004000157882 */ /* 0x000fe20000000000 */
[----:B------:R-:W-:-:S06]  /*6a40*/  UMOV UR23, 0x40000040 ;  /* 0x4000004000177882 */ /* 0x000fcc0000000000 */
[----:B------:R-:W2:Y:S01]  /*6a50*/  MUFU.TANH R96, R96 ;  /* 0x0000006000607308 */ /* 0x000ea20000002400 */
[----:B----4-:R-:W-:-:S07]  /*6a60*/  FMNMX.FTZ R104, R90, R103, !PT ;  /* 0x000000675a687209 */ /* 0x010fce0007810000 */
[----:B------:R-:W4:Y:S01]  /*6a70*/  MUFU.TANH R98, R98 ;  /* 0x0000006200627308 */ /* 0x000f220000002400 */
[----:B-1----:R-:W-:-:S07]  /*6a80*/  FMNMX.FTZ R103, R95, R104, !PT ;  /* 0x000000685f677209 */ /* 0x002fce0007810000 */
[----:B------:R-:W1:Y:S01]  /*6a90*/  MUFU.TANH R100, R100 ;  /* 0x0000006400647308 */ /* 0x000e620000002400 */
[----:B--2---:R-:W-:-:S04]  /*6aa0*/  FMNMX.FTZ R103, R96, R103, !PT ;  /* 0x0000006760677209 */ /* 0x004fc80007810000 */
[----:B----4-:R-:W-:Y:S02]  /*6ab0*/  FMNMX.FTZ R105, R98, R103, !PT ;  /* 0x0000006762697209 */ /* 0x010fe40007810000 */
[----:B0-----:R-:W-:Y:S01]  /*6ac0*/  FMNMX.FTZ R103, R93, R102, !PT ;  /* 0x000000665d677209 */ /* 0x001fe20007810000 */
[----:B------:R-:W-:-:S04]  /*6ad0*/  VIADD R93, R107, 0x9 ;  /* 0x000000096b5d7836 */ /* 0x000fc80000000000 */
[----:B------:R-:W-:Y:S01]  /*6ae0*/  SHFL.BFLY PT, R106, R103, 0x1, 0x1f ;  /* 0x0c201f00676a7f89 */ /* 0x000fe200000e0000 */
[----:B-1----:R-:W-:-:S05]  /*6af0*/  FMNMX.FTZ R105, R100, R105, !PT ;  /* 0x0000006964697209 */ /* 0x002fca0007810000 */
[----:B------:R-:W0:Y:S01]  /*6b00*/  SHFL.BFLY PT, R102, R105, 0x2, 0x1f ;  /* 0x0c401f0069667f89 */ /* 0x000e2200000e0000 */
[----:B------:R-:W-:Y:S02]  /*6b10*/  WARPGROUP.DEPBAR.LE gsb0, 0x0 ;  /* 0x00008000000079c5 */ /* 0x000fe40000010000 */
[----:B------:R-:W-:-:S06]  /*6b20*/  WARPGROUP.ARRIVE ;  /* 0x00000000000079c5 */ /* 0x000fcc0000000000 */
[----:B------:R-:W-:Y:S01]  /*6b30*/  HGMMA.64x64x16.F32.BF16 R120, gdesc[UR20].tnspB, R120, gsb0 ;  /* 0x40e00000147879f0 */ /* 0x000fe20008001878 */
[----:B------:R-:W-:Y:S02]  /*6b40*/  UIADD3 UR20, UR6, 0xc06, URZ ;  /* 0x00000c0606147890 */ /* 0x000fe4000fffe03f */
[----:B------:R-:W-:Y:S01]  /*6b50*/  UIADD3 UR22, UR7, 0x580, URZ ;  /* 0x0000058007167890 */ /* 0x000fe2000fffe03f */
[----:B------:R-:W-:Y:S01]  /*6b60*/  UMOV UR21, 0x40000040 ;  /* 0x4000004000157882 */ /* 0x000fe20000000000 */
[----:B------:R-:W-:Y:S01]  /*6b70*/  UMOV UR23, 0x40000040 ;  /* 0x4000004000177882 */ /* 0x000fe20000000000 */
[----:B0-----:R-:W-:Y:S02]  /*6b80*/  FMNMX.FTZ R102, R105, R102, !PT ;  /* 0x0000006669667209 */ /* 0x001fe40007810000 */
[----:B------:R-:W-:Y:S01]  /*6b90*/  SEL R104, R93, 0x9, !P2 ;  /* 0x000000095d687807 */ /* 0x000fe20005000000 */
[----:B------:R-:W-:Y:S02]  /*6ba0*/  WARPGROUP.DEPBAR.LE gsb0, 0x0 ;  /* 0x00008000000079c5 */ /* 0x000fe40000010000 */
[----:B------:R-:W-:-:S06]  /*6bb0*/  WARPGROUP.ARRIVE ;  /* 0x00000000000079c5 */ /* 0x000fcc0000000000 */
[----:B------:R-:W-:Y:S01]  /*6bc0*/  HGMMA.64x64x16.F32.BF16 R120, gdesc[UR20].tnspB, R120, gsb0 ;  /* 0x40e00000147879f0 */ /* 0x000fe20008001878 */
[----:B------:R-:W-:Y:S01]  /*6bd0*/  FMNMX.FTZ R93, R103, R106, !PT ;  /* 0x0000006a675d7209 */ /* 0x000fe20007810000 */
[----:B------:R-:W-:Y:S01]  /*6be0*/  IMAD.U32 R103, RZ, RZ, UR39 ;  /* 0x00000027ff677e24 */ /* 0x000fe2000f8e00ff */
[----:B------:R-:W0:Y:S04]  /*6bf0*/  SHFL.BFLY PT, R105, R102, 0x1, 0x1f ;  /* 0x0c201f0066697f89 */ /* 0x000e2800000e0000 */
[----:B------:R-:W-:Y:S01]  /*6c00*/  @!P1 LEA R103, R103, UR40, 0x3 ;  /* 0x0000002867679c11 */ /* 0x000fe2000f8e18ff */
[----:B------:R-:W-:-:S04]  /*6c10*/  IMAD.U32 R106, RZ, RZ, UR28 ;  /* 0x0000001cff6a7e24 */ /* 0x000fc8000f8e00ff */
[----:B------:R-:W-:Y:S01]  /*6c20*/  @!P1 VIADD R103, R103, 0x30840 ;  /* 0x0003084067679836 */ /* 0x000fe20000000000 */
[----:B------:R-:W-:-:S04]  /*6c30*/  @!P1 LEA R106, R106, UR40, 0x3 ;  /* 0x000000286a6a9c11 */ /* 0x000fc8000f8e18ff */
[----:B------:R-:W-:Y:S01]  /*6c40*/  @!P1 PRMT R103, RZ, 0x654, R103 ;  /* 0x00000654ff679816 */ /* 0x000fe20000000067 */
[----:B------:R-:W-:Y:S01]  /*6c50*/  FADD.FTZ R3, -R93, R3 ;  /* 0x000000035d037221 */ /* 0x000fe20000010100 */
[----:B0-----:R-:W-:-:S05]  /*6c60*/  FMNMX.FTZ R102, R102, R105, !PT ;  /* 0x0000006966667209 */ /* 0x001fca0007810000 */
[----:B------:R-:W-:Y:S01]  /*6c70*/  FMUL.FTZ R105, R102, UR26 ;  /* 0x0000001a66697c20 */ /* 0x000fe20008410000 */
[----:B------:R-:W-:-:S06]  /*6c80*/  FMUL.FTZ R3, R3, UR26 ;  /* 0x0000001a03037c20 */ /* 0x000fcc0008410000 */
[----:B------:R-:W-:Y:S01]  /*6c90*/  MUFU.EX2 R3, R3 ;  /* 0x0000000300037308 */ /* 0x000fe20000000800 */
[----:B------:R-:W-:Y:S02]  /*6ca0*/  WARPGROUP.DEPBAR.LE gsb0, 0x0 ;  /* 0x00008000000079c5 */ /* 0x000fe40000010000 */
[----:B------:R0:W-:Y:S06]  /*6cb0*/  BAR.ARV R104, 0x100 ;  /* 0x000400680000751d */ /* 0x0001ec0000002000 */
[----:B------:R1:W-:Y:S01]  /*6cc0*/  @!P1 SYNCS.ARRIVE.TRANS64.RED.A1T0 RZ, [R103+URZ], RZ ;  /* 0x000000ff67ff99a7 */ /* 0x0003e2000810043f */
[----:B0-----:R-:W-:-:S04]  /*6cd0*/  FMUL.FTZ R104, R93, UR26 ;  /* 0x0000001a5d687c20 */ /* 0x001fc80008410000 */
[----:B-1----:R-:W-:Y:S01]  /*6ce0*/  FFMA.FTZ R103, R7, UR26, -R104 ;  /* 0x0000001a07677c23 */ /* 0x002fe20008010868 */
[----:B------:R-:W-:-:S04]  /*6cf0*/  @!P1 IADD3 R7, R106, 0x30860, RZ ;  /* 0x000308606a079810 */ /* 0x000fc80007ffe0ff */
[----:B------:R-:W-:-:S04]  /*6d00*/  @!P1 PRMT R7, RZ, 0x654, R7 ;  /* 0x00000654ff079816 */ /* 0x000fc80000000007 */
[----:B------:R0:W-:Y:S01]  /*6d10*/  @!P1 SYNCS.ARRIVE.TRANS64.RED.A1T0 RZ, [R7+URZ], RZ ;  /* 0x000000ff07ff99a7 */ /* 0x0001e2000810043f */
[----:B------:R-:W-:Y:S01]  /*6d20*/  FFMA.FTZ R6, R6, UR26, -R104 ;  /* 0x0000001a06067c23 */ /* 0x000fe20008010868 */
[----:B0-----:R-:W-:Y:S01]  /*6d30*/  FADD.FTZ R7, -R102, R0 ;  /* 0x0000000066077221 */ /* 0x001fe20000010100 */
[----:B------:R-:W-:-:S03]  /*6d40*/  FFMA.FTZ R0, R11, UR26, -R104 ;  /* 0x0000001a0b007c23 */ /* 0x000fc60008010868 */
[----:B------:R-:W-:Y:S01]  /*6d50*/  FMUL.FTZ R11, R7, UR26 ;  /* 0x0000001a070b7c20 */ /* 0x000fe20008410000 */
[--C-:B------:R-:W-:Y:S01]  /*6d60*/  FFMA.FTZ R7, R8, UR26, -R105.reuse ;  /* 0x0000001a08077c23 */ /* 0x100fe20008010869 */
[--C-:B------:R-:W-:Y:S01]  /*6d70*/  FFMA.FTZ R8, R9, UR26, -R105.reuse ;  /* 0x0000001a09087c23 */ /* 0x100fe20008010869 */
[--C-:B------:R-:W-:Y:S01]  /*6d80*/  FFMA.FTZ R9, R12, UR26, -R105.reuse ;  /* 0x0000001a0c097c23 */ /* 0x100fe20008010869 */
[--C-:B------:R-:W-:Y:S01]  /*6d90*/  FFMA.FTZ R10, R10, UR26, -R104.reuse ;  /* 0x0000001a0a0a7c23 */ /* 0x100fe20008010868 */
[----:B------:R-:W-:Y:S01]  /*6da0*/  FFMA.FTZ R12, R13, UR26, -R105 ;  /* 0x0000001a0d0c7c23 */ /* 0x000fe20008010869 */
[----:B------:R-:W0:Y:S08]  /*6db0*/  MUFU.EX2 R6, R6 ;  /* 0x0000000600067308 */ /* 0x000e300000000800 */
[----:B------:R-:W-:Y:S08]  /*6dc0*/  MUFU.EX2 R11, R11 ;  /* 0x0000000b000b7308 */ /* 0x000ff00000000800 */
[----:B------:R-:W1:Y:S08]  /*6dd0*/  MUFU.EX2 R7, R7 ;  /* 0x0000000700077308 */ /* 0x000e700000000800 */
[----:B------:R-:W2:Y:S08]  /*6de0*/  MUFU.EX2 R103, R103 ;  /* 0x0000006700677308 */ /* 0x000eb00000000800 */
[----:B------:R-:W4:Y:S08]  /*6df0*/  MUFU.EX2 R8, R8 ;  /* 0x0000000800087308 */ /* 0x000f300000000800 */
[----:B------:R-:W-:Y:S08]  /*6e00*/  MUFU.EX2 R10, R10 ;  /* 0x0000000a000a7308 */ /* 0x000ff00000000800 */
[----:B------:R-:W5:Y:S08]  /*6e10*/  MUFU.EX2 R0, R0 ;  /* 0x0000000000007308 */ /* 0x000f700000000800 */
[----:B------:R-:W-:Y:S08]  /*6e20*/  MUFU.EX2 R9, R9 ;  /* 0x0000000900097308 */ /* 0x000ff00000000800 */
[----:B------:R-:W3:Y:S01]  /*6e30*/  MUFU.EX2 R12, R12 ;  /* 0x0000000c000c7308 */ /* 0x000ee20000000800 */
        /* <DEDUP_REMOVED lines=44> */
[----:B0-----:R-:W-:Y:S01]  /*7100*/  FFMA.FTZ R13, R3, R4, R6 ;  /* 0x00000004030d7223 */ /* 0x001fe20000010006 */
[----:B-1----:R-:W-:Y:S01]  /*7110*/  FFMA.FTZ R104, R11, R5, R7 ;  /* 0x000000050b687223 */ /* 0x002fe20000010007 */
[----:B--2---:R-:W-:-:S02]  /*7120*/  F2FP.BF16.F32.PACK_AB R4, R103, R6 ;  /* 0x000000066704723e */ /* 0x004fc400000010ff */
[----:B----4-:R-:W-:Y:S02]  /*7130*/  F2FP.BF16.F32.PACK_AB R5, R8, R7 ;  /* 0x000000070805723e */ /* 0x010fe400000010ff */
[----:B-----5:R-:W-:Y:S02]  /*7140*/  F2FP.BF16.F32.PACK_AB R6, R0, R10 ;  /* 0x0000000a0006723e */ /* 0x020fe400000010ff */
[----:B---3--:R-:W-:Y:S01]  /*7150*/  F2FP.BF16.F32.PACK_AB R7, R12, R9 ;  /* 0x000000090c07723e */ /* 0x008fe200000010ff */
[----:B------:R-:W0:Y:S04]  /*7160*/  MUFU.EX2 R14, R14 ;  /* 0x0000000e000e7308 */ /* 0x000e280000000800 */
[----:B------:R1:W-:Y:S01]  /*7170*/  STSM.16.M88.4 [R2+0x1e800], R4 ;  /* 0x01e8000402007844 */ /* 0x0003e20000000200 */
[----:B------:R-:W-:-:S03]  /*7180*/  FADD.FTZ R13, R103, R13 ;  /* 0x0000000d670d7221 */ /* 0x000fc60000010000 */
[----:B------:R-:W-:Y:S01]  /*7190*/  MUFU.EX2 R15, R15 ;  /* 0x0000000f000f7308 */ /* 0x000fe20000000800 */
[----:B------:R-:W-:Y:S01]  /*71a0*/  FADD.FTZ R104, R8, R104 ;  /* 0x0000006808687221 */ /* 0x000fe20000010000 */
[--C-:B-1----:R-:W-:Y:S01]  /*71b0*/  FFMA.FTZ R5, R154, UR26, -R105.reuse ;  /* 0x0000001a9a057c23 */ /* 0x102fe20008010869 */
[--C-:B------:R-:W-:Y:S01]  /*71c0*/  FFMA.FTZ R6, R153, UR26, -R105.reuse ;  /* 0x0000001a99067c23 */ /* 0x100fe20008010869 */
[----:B------:R-:W-:-:S04]  /*71d0*/  FFMA.FTZ R7, R152, UR26, -R105 ;  /* 0x0000001a98077c23 */ /* 0x000fc80008010869 */
[----:B------:R-:W1:Y:S01]  /*71e0*/  MUFU.EX2 R5, R5 ;  /* 0x0000000500057308 */ /* 0x000e620000000800 */
[----:B------:R-:W-:Y:S01]  /*71f0*/  FFMA.FTZ R106, R20, UR26, -R105 ;  /* 0x0000001a146a7c23 */ /* 0x000fe20008010869 */
[----:B------:R-:W-:Y:S01]  /*7200*/  FADD.FTZ R13, R10, R13 ;  /* 0x0000000d0a0d7221 */ /* 0x000fe20000010000 */
[----:B------:R-:W-:-:S05]  /*7210*/  FADD.FTZ R9, R9, R104 ;  /* 0x0000006809097221 */ /* 0x000fca0000010000 */
[----:B------:R-:W2:Y:S01]  /*7220*/  MUFU.EX2 R6, R6 ;  /* 0x0000000600067308 */ /* 0x000ea20000000800 */
[----:B------:R-:W-:Y:S01]  /*7230*/  FFMA.FTZ R20, R23, UR26, -R105 ;  /* 0x0000001a17147c23 */ /* 0x000fe20008010869 */
[----:B------:R-:W-:-:S06]  /*7240*/  FADD.FTZ R13, R0, R13 ;  /* 0x0000000d000d7221 */ /* 0x000fcc0000010000 */
[----:B------:R-:W3:Y:S01]  /*7250*/  MUFU.EX2 R18, R18 ;  /* 0x0000001200127308 */ /* 0x000ee20000000800 */
[----:B------:R-:W-:Y:S01]  /*7260*/  FADD.FTZ R12, R12, R9 ;  /* 0x000000090c0c7221 */ /* 0x000fe20000010000 */
[----:B------:R-:W-:-:S06]  /*7270*/  FFMA.FTZ R107, R24, UR26, -R105 ;  /* 0x0000001a186b7c23 */ /* 0x000fcc0008010869 */
[----:B------:R-:W4:Y:S01]  /*7280*/  MUFU.EX2 R7, R7 ;  /* 0x0000000700077308 */ /* 0x000f220000000800 */
[----:B0-----:R-:W-:-:S07]  /*7290*/  FADD.FTZ R4, R14, R13 ;  /* 0x0000000d0e047221 */ /* 0x001fce0000010000 */
[----:B------:R-:W0:Y:S01]  /*72a0*/  MUFU.EX2 R19, R19 ;  /* 0x0000001300137308 */ /* 0x000e220000000800 */
[--C-:B------:R-:W-:Y:S01]  /*72b0*/  FFMA.FTZ R110, R36, UR26, -R105.reuse ;  /* 0x0000001a246e7c23 */ /* 0x100fe20008010869 */
[----:B------:R-:W-:Y:S01]  /*72c0*/  FFMA.FTZ R36, R55, UR26, -R105 ;  /* 0x0000001a37247c23 */ /* 0x000fe20008010869 */
[----:B-1----:R-:W-:-:S05]  /*72d0*/  FADD.FTZ R13, R5, R12 ;  /* 0x0000000c050d7221 */ /* 0x002fca0000010000 */
[----:B------:R-:W1:Y:S01]  /*72e0*/  MUFU.EX2 R106, R106 ;  /* 0x0000006a006a7308 */ /* 0x000e620000000800 */
[----:B------:R-:W-:Y:S01]  /*72f0*/  FFMA.FTZ R23, R27, UR26, -R105 ;  /* 0x0000001a1b177c23 */ /* 0x000fe20008010869 */
[----:B------:R-:W-:-:S06]  /*7300*/  FADD.FTZ R55, R15, R4 ;  /* 0x000000040f377221 */ /* 0x000fcc0000010000 */
[----:B------:R-:W5:Y:S01]  /*7310*/  MUFU.EX2 R21, R21 ;  /* 0x0000001500157308 */ /* 0x000f620000000800 */
[--C-:B------:R-:W-:Y:S01]  /*7320*/  FFMA.FTZ R109, R32, UR26, -R105.reuse ;  /* 0x0000001a206d7c23 */ /* 0x100fe20008010869 */
[--C-:B------:R-:W-:Y:S01]  /*7330*/  FFMA.FTZ R32, R47, UR26, -R105.reuse ;  /* 0x0000001a2f207c23 */ /* 0x100fe20008010869 */
[----:B------:R-:W-:-:S05]  /*7340*/  FFMA.FTZ R47, R56, UR26, -R105 ;  /* 0x0000001a382f7c23 */ /* 0x000fca0008010869 */
[----:B------:R-:W5:Y:S01]  /*7350*/  MUFU.EX2 R20, R20 ;  /* 0x0000001400147308 */ /* 0x000f620000000800 */
[----:B--2---:R-:W-:Y:S01]  /*7360*/  FADD.FTZ R4, R6, R13 ;  /* 0x0000000d06047221 */ /* 0x004fe20000010000 */
[----:B------:R-:W-:Y:S01]  /*7370*/  FFMA.FTZ R108, R28, UR26, -R105 ;  /* 0x0000001a1c6c7c23 */ /* 0x000fe20008010869 */
[----:B---3--:R-:W-:-:S05]  /*7380*/  FADD.FTZ R56, R18, R55 ;  /* 0x0000003712387221 */ /* 0x008fca0000010000 */
[----:B------:R-:W2:Y:S01]  /*7390*/  MUFU.EX2 R22, R22 ;  /* 0x0000001600167308 */ /* 0x000ea20000000800 */
[----:B----4-:R-:W-:Y:S01]  /*73a0*/  FADD.FTZ R13, R7, R4 ;  /* 0x00000004070d7221 */ /* 0x010fe20000010000 */
[----:B------:R-:W-:-:S06]  /*73b0*/  FFMA.FTZ R24, R31, UR26, -R105 ;  /* 0x0000001a1f187c23 */ /* 0x000fcc0008010869 */
[----:B------:R-:W3:Y:S01]  /*73c0*/  MUFU.EX2 R107, R107 ;  /* 0x0000006b006b7308 */ /* 0x000ee20000000800 */
[----:B0-----:R-:W-:-:S07]  /*73d0*/  FADD.FTZ R56, R19, R56 ;  /* 0x0000003813387221 */ /* 0x001fce0000010000 */
[----:B------:R-:W0:Y:S01]  /*73e0*/  MUFU.EX2 R25, R25 ;  /* 0x0000001900197308 */ /* 0x000e220000000800 */
[----:B-1----:R-:W-:Y:S01]  /*73f0*/  FADD.FTZ R13, R106, R13 ;  /* 0x0000000d6a0d7221 */ /* 0x002fe20000010000 */
[----:B-----5:R-:W-:-:S06]  /*7400*/  FADD.FTZ R55, R21, R56 ;  /* 0x0000003815377221 */ /* 0x020fcc0000010000 */
[----:B------:R-:W1:Y:S08]  /*7410*/  MUFU.EX2 R23, R23 ;  /* 0x0000001700177308 */ /* 0x000e700000000800 */
[----:B------:R-:W4:Y:S01]  /*7420*/  MUFU.EX2 R26, R26 ;  /* 0x0000001a001a7308 */ /* 0x000f220000000800 */
[----:B------:R-:W-:Y:S01]  /*7430*/  FADD.FTZ R4, R20, R13 ;  /* 0x0000000d14047221 */ /* 0x000fe20000010000 */
[----:B------:R-:W-:-:S06]  /*7440*/  FFMA.FTZ R27, R35, UR26, -R105 ;  /* 0x0000001a231b7c23 */ /* 0x000fcc0008010869 */
[----:B------:R-:W5:Y:S01]  /*7450*/  MUFU.EX2 R108, R108 ;  /* 0x0000006c006c7308 */ /* 0x000f620000000800 */
[----:B--2---:R-:W-:-:S07]  /*7460*/  FADD.FTZ R56, R22, R55 ;  /* 0x0000003716387221 */ /* 0x004fce0000010000 */
[----:B------:R-:W2:Y:S01]  /*7470*/  MUFU.EX2 R29, R29 ;  /* 0x0000001d001d7308 */ /* 0x000ea20000000800 */
[----:B---3--:R-:W-:Y:S01]  /*7480*/  FADD.FTZ R4, R107, R4 ;  /* 0x000000046b047221 */ /* 0x008fe20000010000 */
[----:B0-----:R-:W-:-:S06]  /*7490*/  FADD.FTZ R13, R25, R56 ;  /* 0x00000038190d7221 */ /* 0x001fcc0000010000 */
[----:B------:R-:W0:Y:S08]  /*74a0*/  MUFU.EX2 R24, R24 ;  /* 0x0000001800187308 */ /* 0x000e300000000800 */
[----:B------:R-:W3:Y:S01]  /*74b0*/  MUFU.EX2 R30, R30 ;  /* 0x0000001e001e7308 */ /* 0x000ee20000000800 */
[----:B-1----:R-:W-:Y:S01]  /*74c0*/  FADD.FTZ R55, R23, R4 ;  /* 0x0000000417377221 */ /* 0x002fe20000010000 */
[----:B------:R-:W-:-:S06]  /*74d0*/  FFMA.FTZ R28, R39, UR26, -R105 ;  /* 0x0000001a271c7c23 */ /* 0x000fcc0008010869 */
[----:B------:R-:W-:Y:S01]  /*74e0*/  MUFU.EX2 R109, R109 ;  /* 0x0000006d006d7308 */ /* 0x000fe20000000800 */
[----:B----4-:R-:W-:-:S07]  /*74f0*/  FADD.FTZ R4, R26, R13 ;  /* 0x0000000d1a047221 */ /* 0x010fce0000010000 */
[----:B------:R-:W1:Y:S01]  /*7500*/  MUFU.EX2 R33, R33 ;  /* 0x0000002100217308 */ /* 0x000e620000000800 */
[----:B-----5:R-:W-:Y:S01]  /*7510*/  FADD.FTZ R55, R108, R55 ;  /* 0x000000376c377221 */ /* 0x020fe20000010000 */
[----:B------:R-:W-:-:S06]  /*7520*/  FFMA.FTZ R39, R40, UR26, -R105 ;  /* 0x0000001a28277c23 */ /* 0x000fcc0008010869 */
[----:B------:R-:W-:Y:S01]  /*7530*/  MUFU.EX2 R27, R27 ;  /* 0x0000001b001b7308 */ /* 0x000fe20000000800 */
[----:B--2---:R-:W-:-:S07]  /*7540*/  FADD.FTZ R13, R29, R4 ;  /* 0x000000041d0d7221 */ /* 0x004fce0000010000 */
[----:B------:R-:W2:Y:S01]  /*7550*/  MUFU.EX2 R34, R34 ;  /* 0x0000002200227308 */ /* 0x000ea20000000800 */
[----:B------:R-:W-:Y:S01]  /*7560*/  FFMA.FTZ R60, R60, UR26, -R105 ;  /* 0x0000001a3c3c7c23 */ /* 0x000fe20008010869 */
[----:B0-----:R-:W-:-:S06]  /*7570*/  FADD.FTZ R4, R24, R55 ;  /* 0x0000003718047221 */ /* 0x001fcc0000010000 */
[----:B------:R-:W0:Y:S01]  /*7580*/  MUFU.EX2 R110, R110 ;  /* 0x0000006e006e7308 */ /* 0x000e220000000800 */
[----:B------:R-:W-:Y:S01]  /*7590*/  FFMA.FTZ R31, R43, UR26, -R105 ;  /* 0x0000001a2b1f7c23 */ /* 0x000fe20008010869 */
[----:B---3--:R-:W-:-:S06]  /*75a0*/  FADD.FTZ R56, R30, R13 ;  /* 0x0000000d1e387221 */ /* 0x008fcc0000010000 */
[----:B------:R-:W3:Y:S01]  /*75b0*/  MUFU.EX2 R37, R37 ;  /* 0x0000002500257308 */ /* 0x000ee20000000800 */
[----:B------:R-:W-:Y:S01]  /*75c0*/  FFMA.FTZ R40, R44, UR26, -R105 ;  /* 0x0000001a2c287c23 */ /* 0x000fe20008010869 */
[----:B-1----:R-:W-:-:S06]  /*75d0*/  FADD.FTZ R13, R33, R56 ;  /* 0x00000038210d7221 */ /* 0x002fcc0000010000 */
[----:B------:R-:W1:Y:S08]  /*75e0*/  MUFU.EX2 R28, R28 ;  /* 0x0000001c001c7308 */ /* 0x000e700000000800 */
[----:B------:R-:W4:Y:S08]  /*75f0*/  MUFU.EX2 R38, R38 ;  /* 0x0000002600267308 */ /* 0x000f300000000800 */
[----:B------:R-:W5:Y:S08]  /*7600*/  MUFU.EX2 R39, R39 ;  /* 0x0000002700277308 */ /* 0x000f700000000800 */
[----:B------:R2:W-:Y:S01]  /*7610*/  MUFU.EX2 R0, R60 ;  /* 0x0000003c00007308 */ /* 0x0005e20000000800 */
[----:B------:R-:W-:-:S07]  /*7620*/  FFMA.FTZ R12, R73, UR26, -R105 ;  /* 0x0000001a490c7c23 */ /* 0x000fce0008010869 */
[----:B------:R-:W5:Y:S01]  /*7630*/  MUFU.EX2 R41, R41 ;  /* 0x0000002900297308 */ /* 0x000f620000000800 */
[----:B--2---:R-:W-:Y:S01]  /*7640*/  FADD.FTZ R60, R109, R4 ;  /* 0x000000046d3c7221 */ /* 0x004fe20000010000 */
[----:B------:R-:W-:Y:S01]  /*7650*/  F2FP.BF16.F32.PACK_AB R4, R15, R14 ;  /* 0x0000000e0f04723e */ /* 0x000fe200000010ff */
[----:B------:R-:W-:Y:S02]  /*7660*/  FADD.FTZ R14, R34, R13 ;  /* 0x0000000d220e7221 */ /* 0x000fe40000010000 */
[----:B------:R-:W-:-:S03]  /*7670*/  FADD.FTZ R15, R27, R60 ;  /* 0x0000003c1b0f7221 */ /* 0x000fc60000010000 */
[----:B------:R-:W2:Y:S01]  /*7680*/  MUFU.EX2 R31, R31 ;  /* 0x0000001f001f7308 */ /* 0x000ea20000000800 */
[----:B0-----:R-:W-:Y:S01]  /*7690*/  FADD.FTZ R15, R110, R15 ;  /* 0x0000000f6e0f7221 */ /* 0x001fe20000010000 */
[----:B------:R-:W-:Y:S01]  /*76a0*/  FFMA.FTZ R43, R48, UR26, -R105 ;  /* 0x0000001a302b7c23 */ /* 0x000fe20008010869 */
[----:B------:R-:W-:-:S05]  /*76b0*/  F2FP.BF16.F32.PACK_AB R5, R6, R5 ;  /* 0x000000050605723e */ /* 0x000fca00000010ff */
[----:B------:R-:W0:Y:S01]  /*76c0*/  MUFU.EX2 R42, R42 ;  /* 0x0000002a002a7308 */ /* 0x000e220000000800 */
[----:B---3--:R-:W-:Y:S01]  /*76d0*/  FADD.FTZ R13, R37, R14 ;  /* 0x0000000e250d7221 */ /* 0x008fe20000010000 */
[----:B------:R-:W-:Y:S01]  /*76e0*/  F2FP.BF16.F32.PACK_AB R6, R19, R18 ;  /* 0x000000121306723e */ /* 0x000fe200000010ff */
[----:B-1----:R-:W-:-:S05]  /*76f0*/  FADD.FTZ R14, R28, R15 ;  /* 0x0000000f1c0e7221 */ /* 0x002fca0000010000 */
[----:B------:R-:W1:Y:S01]  /*7700*/  MUFU.EX2 R40, R40 ;  /* 0x0000002800287308 */ /* 0x000e620000000800 */
[----:B------:R-:W-:-:S07]  /*7710*/  FFMA.FTZ R35, R51, UR26, -R105 ;  /* 0x0000001a33237c23 */ /* 0x000fce0008010869 */
[----:B------:R-:W3:Y:S01]  /*7720*/  MUFU.EX2 R45, R45 ;  /* 0x0000002d002d7308 */ /* 0x000ee20000000800 */
[----:B------:R-:W-:-:S07]  /*7730*/  FFMA.FTZ R44, R52, UR26, -R105 ;  /* 0x0000001a342c7c23 */ /* 0x000fce0008010869 */
[----:B------:R-:W3:Y:S08]  /*7740*/  MUFU.EX2 R32, R32 ;  /* 0x0000002000207308 */ /* 0x000ef00000000800 */
[----:B------:R4:W-:Y:S08]  /*7750*/  MUFU.EX2 R18, R12 ;  /* 0x0000000c00127308 */ /* 0x0009f00000000800 */
[----:B------:R-:W3:Y:S01]  /*7760*/  MUFU.EX2 R46, R46 ;  /* 0x0000002e002e7308 */ /* 0x000ee20000000800 */
[----:B----4-:R-:W-:Y:S01]  /*7770*/  F2FP.BF16.F32.PACK_AB R12, R22, R21 ;  /* 0x00000015160c723e */ /* 0x010fe200000010ff */
[----:B------:R-:W-:Y:S01]  /*7780*/  FADD.FTZ R22, R38, R13 ;  /* 0x0000000d26167221 */ /* 0x000fe20000010000 */
[----:B------:R-:W-:Y:S01]  /*7790*/  F2FP.BF16.F32.PACK_AB R13, R107, R20 ;  /* 0x000000146b0d723e */ /* 0x000fe200000010ff */
[----:B-----5:R-:W-:-:S02]  /*77a0*/  FADD.FTZ R20, R39, R14 ;  /* 0x0000000e27147221 */ /* 0x020fc40000010000 */
[----:B------:R-:W-:Y:S02]  /*77b0*/  FADD.FTZ R21, R41, R22 ;  /* 0x0000001629157221 */ /* 0x000fe40000010000 */
[----:B------:R-:W4:Y:S01]  /*77c0*/  MUFU.EX2 R43, R43 ;  /* 0x0000002b002b7308 */ /* 0x000f220000000800 */
[----:B------:R-:W-:Y:S01]  /*77d0*/  F2FP.BF16.F32.PACK_AB R14, R26, R25 ;  /* 0x000000191a0e723e */ /* 0x000fe200000010ff */
[----:B--2---:R-:W-:Y:S01]  /*77e0*/  FADD.FTZ R25, R31, R20 ;  /* 0x000000141f197221 */ /* 0x004fe20000010000 */
[----:B0-----:R-:W-:-:S05]  /*77f0*/  FADD.FTZ R22, R42, R21 ;  /* 0x000000152a167221 */ /* 0x001fca0000010000 */
[----:B------:R-:W0:Y:S01]  /*7800*/  MUFU.EX2 R49, R49 ;  /* 0x0000003100317308 */ /* 0x000e220000000800 */
[----:B------:R-:W-:Y:S01]  /*7810*/  F2FP.BF16.F32.PACK_AB R15, R108, R23 ;  /* 0x000000176c0f723e */ /* 0x000fe200000010ff */
[----:B-1----:R-:W-:-:S06]  /*7820*/  FADD.FTZ R25, R40, R25 ;  /* 0x0000001928197221 */ /* 0x002fcc0000010000 */
[----:B------:R-:W1:Y:S01]  /*7830*/  MUFU.EX2 R35, R35 ;  /* 0x0000002300237308 */ /* 0x000e620000000800 */
[----:B---3--:R-:W-:-:S07]  /*7840*/  FADD.FTZ R23, R45, R22 ;  /* 0x000000162d177221 */ /* 0x008fce0000010000 */
[----:B------:R-:W2:Y:S01]  /*7850*/  MUFU.EX2 R50, R50 ;  /* 0x0000003200327308 */ /* 0x000ea20000000800 */
[----:B------:R-:W-:Y:S01]  /*7860*/  F2FP.BF16.F32.PACK_AB R21, R109, R24 ;  /* 0x000000186d15723e */ /* 0x000fe200000010ff */
[----:B------:R-:W-:-:S06]  /*7870*/  FADD.FTZ R24, R32, R25 ;  /* 0x0000001920187221 */ /* 0x000fcc0000010000 */
[----:B------:R-:W3:Y:S01]  /*7880*/  MUFU.EX2 R44, R44 ;  /* 0x0000002c002c7308 */ /* 0x000ee20000000800 */
[----:B------:R-:W-:Y:S01]  /*7890*/  FFMA.FTZ R8, R59, UR26, -R105 ;  /* 0x0000001a3b087c23 */ /* 0x000fe20008010869 */
[----:B------:R-:W-:-:S06]  /*78a0*/  FADD.FTZ R26, R46, R23 ;  /* 0x000000172e1a7221 */ /* 0x000fcc0000010000 */
[----:B------:R-:W5:Y:S01]  /*78b0*/  MUFU.EX2 R53, R53 ;  /* 0x0000003500357308 */ /* 0x000f620000000800 */
[----:B----4-:R-:W-:Y:S01]  /*78c0*/  FADD.FTZ R24, R43, R24 ;  /* 0x000000182b187221 */ /* 0x010fe20000010000 */
[----:B0-----:R-:W-:-:S06]  /*78d0*/  FADD.FTZ R25, R49, R26 ;  /* 0x0000001a31197221 */ /* 0x001fcc0000010000 */
[----:B------:R-:W0:Y:S01]  /*78e0*/  MUFU.EX2 R36, R36 ;  /* 0x0000002400247308 */ /* 0x000e220000000800 */
[----:B------:R-:W-:-:S07]  /*78f0*/  F2FP.BF16.F32.PACK_AB R23, R110, R27 ;  /* 0x0000001b6e17723e */ /* 0x000fce00000010ff */
[----:B------:R-:W4:Y:S01]  /*7900*/  MUFU.EX2 R54, R54 ;  /* 0x0000003600367308 */ /* 0x000f220000000800 */
[----:B-1----:R-:W-:Y:S01]  /*7910*/  FADD.FTZ R27, R35, R24 ;  /* 0x00000018231b7221 */ /* 0x002fe20000010000 */
[----:B--2---:R-:W-:-:S06]  /*7920*/  FADD.FTZ R26, R50, R25 ;  /* 0x00000019321a7221 */ /* 0x004fcc0000010000 */
[----:B------:R-:W1:Y:S01]  /*7930*/  MUFU.EX2 R47, R47 ;  /* 0x0000002f002f7308 */ /* 0x000e620000000800 */
[----:B------:R-:W-:-:S07]  /*7940*/  F2FP.BF16.F32.PACK_AB R7, R106, R7 ;  /* 0x000000076a07723e */ /* 0x000fce00000010ff */
[----:B------:R-:W2:Y:S01]  /*7950*/  MUFU.EX2 R57, R57 ;  /* 0x0000003900397308 */ /* 0x000ea20000000800 */
[----:B---3--:R-:W-:Y:S01]  /*7960*/  FADD.FTZ R27, R44, R27 ;  /* 0x0000001b2c1b7221 */ /* 0x008fe20000010000 */
[----:B-----5:R-:W-:-:S06]  /*7970*/  FADD.FTZ R25, R53, R26 ;  /* 0x0000001a35197221 */ /* 0x020fcc0000010000 */
[----:B------:R-:W3:Y:S01]  /*7980*/  MUFU.EX2 R8, R8 ;  /* 0x0000000800087308 */ /* 0x000ee20000000800 */
[----:B------:R5:W-:Y:S07]  /*7990*/  STSM.16.M88.4 [R155], R4 ;  /* 0x000000049b007844 */ /* 0x000bee0000000200 */
[----:B------:R-:W3:Y:S01]  /*79a0*/  MUFU.EX2 R58, R58 ;  /* 0x0000003a003a7308 */ /* 0x000ee20000000800 */
[----:B0-----:R-:W-:Y:S01]  /*79b0*/  FADD.FTZ R26, R36, R27 ;  /* 0x0000001b241a7221 */ /* 0x001fe20000010000 */
[----:B------:R-:W-:-:S06]  /*79c0*/  F2FP.BF16.F32.PACK_AB R20, R30, R29 ;  /* 0x0000001d1e14723e */ /* 0x000fcc00000010ff */
[----:B------:R-:W0:Y:S01]  /*79d0*/  MUFU.EX2 R61, R61 ;  /* 0x0000003d003d7308 */ /* 0x000e220000000800 */
[----:B-----5:R-:W-:Y:S01]  /*79e0*/  F2FP.BF16.F32.PACK_AB R5, R39, R28 ;  /* 0x0000001c2705723e */ /* 0x020fe200000010ff */
[----:B----4-:R-:W-:Y:S01]  /*79f0*/  FADD.FTZ R28, R54, R25 ;  /* 0x00000019361c7221 */ /* 0x010fe20000010000 */
[----:B------:R-:W-:Y:S01]  /*7a00*/  F2FP.BF16.F32.PACK_AB R22, R34, R33 ;  /* 0x000000212216723e */ /* 0x000fe200000010ff */
[----:B------:R1:W-:Y:S04]  /*7a10*/  STSM.16.M88.4 [R17], R12 ;  /* 0x0000000c11007844 */ /* 0x0003e80000000200 */
[----:B------:R-:W4:Y:S01]  /*7a20*/  MUFU.EX2 R62, R62 ;  /* 0x0000003e003e7308 */ /* 0x000f220000000800 */
[----:B------:R3:W-:Y:S07]  /*7a30*/  STSM.16.M88.4 [R16], R20 ;  /* 0x0000001410007844 */ /* 0x0007ee0000000200 */
[----:B------:R-:W5:Y:S01]  /*7a40*/  MUFU.EX2 R65, R65 ;  /* 0x0000004100417308 */ /* 0x000f620000000800 */
[----:B-1----:R-:W-:Y:S01]  /*7a50*/  FADD.FTZ R13, R47, R26 ;  /* 0x0000001a2f0d7221 */ /* 0x002fe20000010000 */
[----:B--2---:R-:W-:-:S06]  /*7a60*/  FADD.FTZ R15, R57, R28 ;  /* 0x0000001c390f7221 */ /* 0x004fcc0000010000 */
[----:B------:R-:W1:Y:S01]  /*7a70*/  MUFU.EX2 R66, R66 ;  /* 0x0000004200427308 */ /* 0x000e620000000800 */
[----:B---3--:R-:W-:Y:S01]  /*7a80*/  FADD.FTZ R21, R8, R13 ;  /* 0x0000000d08157221 */ /* 0x008fe20000010000 */
[----:B------:R-:W-:-:S03]  /*7a90*/  FADD.FTZ R14, R58, R15 ;  /* 0x0000000f3a0e7221 */ /* 0x000fc60000010000 */
[----:B------:R-:W-:Y:S01]  /*7aa0*/  FADD.FTZ R20, R0, R21 ;  /* 0x0000001500147221 */ /* 0x000fe20000010000 */
[----:B0-----:R-:W-:Y:S02]  /*7ab0*/  FADD.FTZ R21, R61, R14 ;  /* 0x0000000e3d157221 */ /* 0x001fe40000010000 */
[----:B------:R-:W0:Y:S02]  /*7ac0*/  MUFU.EX2 R71, R71 ;  /* 0x0000004700477308 */ /* 0x000e240000000800 */
[----:B----4-:R-:W-:-:S04]  /*7ad0*/  FADD.FTZ R22, R62, R21 ;  /* 0x000000153e167221 */ /* 0x010fc80000010000 */
[----:B-----5:R-:W-:-:S04]  /*7ae0*/  FADD.FTZ R27, R65, R22 ;  /* 0x00000016411b7221 */ /* 0x020fc80000010000 */
[----:B-1----:R-:W-:-:S04]  /*7af0*/  FADD.FTZ R28, R66, R27 ;  /* 0x0000001b421c7221 */ /* 0x002fc80000010000 */
[----:B0-----:R-:W-:Y:S02]  /*7b00*/  FADD.FTZ R27, R71, R28 ;  /* 0x0000001c471b7221 */ /* 0x001fe40000010000 */
[----:B------:R-:W2:Y:S01]  /*7b10*/  LDL R28, [R1] ;  /* 0x00000000011c7983 */ /* 0x000ea20000100800 */
[--C-:B------:R-:W-:Y:S01]  /*7b20*/  FFMA.FTZ R9, R63, UR26, -R105.reuse ;  /* 0x0000001a3f097c23 */ /* 0x100fe20008010869 */
[--C-:B------:R-:W-:Y:S01]  /*7b30*/  FFMA.FTZ R10, R64, UR26, -R105.reuse ;  /* 0x0000001a400a7c23 */ /* 0x100fe20008010869 */
[----:B------:R-:W-:-:S04]  /*7b40*/  FFMA.FTZ R48, R67, UR26, -R105 ;  /* 0x0000001a43307c23 */ /* 0x000fc80008010869 */
[----:B------:R-:W0:Y:S01]  /*7b50*/  MUFU.EX2 R9, R9 ;  /* 0x0000000900097308 */ /* 0x000e220000000800 */
[----:B------:R-:W-:-:S07]  /*7b60*/  FFMA.FTZ R51, R68, UR26, -R105 ;  /* 0x0000001a44337c23 */ /* 0x000fce0008010869 */
[----:B------:R-:W1:Y:S01]  /*7b70*/  MUFU.EX2 R10, R10 ;  /* 0x0000000a000a7308 */ /* 0x000e620000000800 */
[--C-:B------:R-:W-:Y:S01]  /*7b80*/  FFMA.FTZ R69, R69, UR26, -R105.reuse ;  /* 0x0000001a45457c23 */ /* 0x100fe20008010869 */
[----:B------:R-:W-:-:S06]  /*7b90*/  FFMA.FTZ R52, R70, UR26, -R105 ;  /* 0x0000001a46347c23 */ /* 0x000fcc0008010869 */
[----:B------:R-:W3:Y:S01]  /*7ba0*/  MUFU.EX2 R48, R48 ;  /* 0x0000003000307308 */ /* 0x000ee20000000800 */
[----:B0-----:R-:W-:-:S07]  /*7bb0*/  FADD.FTZ R23, R9, R20 ;  /* 0x0000001409177221 */ /* 0x001fce0000010000 */
[----:B------:R-:W0:Y:S01]  /*7bc0*/  MUFU.EX2 R51, R51 ;  /* 0x0000003300337308 */ /* 0x000e220000000800 */
[----:B-1----:R-:W-:-:S07]  /*7bd0*/  FADD.FTZ R23, R10, R23 ;  /* 0x000000170a177221 */ /* 0x002fce0000010000 */
[----:B------:R-:W1:Y:S01]  /*7be0*/  MUFU.EX2 R73, R69 ;  /* 0x0000004500497308 */ /* 0x000e620000000800 */
[----:B------:R-:W-:Y:S01]  /*7bf0*/  FFMA.FTZ R74, R74, UR26, -R105 ;  /* 0x0000001a4a4a7c23 */ /* 0x000fe20008010869 */
[----:B---3--:R-:W-:-:S06]  /*7c00*/  FADD.FTZ R26, R48, R23 ;  /* 0x00000017301a7221 */ /* 0x008fcc0000010000 */
[----:B------:R-:W3:Y:S01]  /*7c10*/  MUFU.EX2 R72, R72 ;  /* 0x0000004800487308 */ /* 0x000ee20000000800 */
[----:B------:R-:W-:-:S07]  /*7c20*/  FFMA.FTZ R77, R77, UR26, -R105 ;  /* 0x0000001a4d4d7c23 */ /* 0x000fce0008010869 */
[----:B------:R-:W4:Y:S01]  /*7c30*/  MUFU.EX2 R52, R52 ;  /* 0x0000003400347308 */ /* 0x000f220000000800 */
[----:B0-----:R-:W-:-:S07]  /*7c40*/  FADD.FTZ R26, R51, R26 ;  /* 0x0000001a331a7221 */ /* 0x001fce0000010000 */
[----:B------:R-:W0:Y:S01]  /*7c50*/  MUFU.EX2 R75, R75 ;  /* 0x0000004b004b7308 */ /* 0x000e220000000800 */
[----:B------:R-:W-:Y:S01]  /*7c60*/  FFMA.FTZ R78, R78, UR26, -R105 ;  /* 0x0000001a4e4e7c23 */ /* 0x000fe20008010869 */
[----:B-1----:R-:W-:-:S06]  /*7c70*/  FADD.FTZ R29, R73, R26 ;  /* 0x0000001a491d7221 */ /* 0x002fcc0000010000 */
[----:B------:R-:W1:Y:S01]  /*7c80*/  MUFU.EX2 R76, R76 ;  /* 0x0000004c004c7308 */ /* 0x000e620000000800 */
[----:B------:R-:W-:-:S07]  /*7c90*/  F2FP.BF16.F32.PACK_AB R23, R0, R8 ;  /* 0x000000080017723e */ /* 0x000fce00000010ff */
[----:B------:R-:W5:Y:S01]  /*7ca0*/  MUFU.EX2 R19, R74 ;  /* 0x0000004a00137308 */ /* 0x000f620000000800 */
[----:B------:R-:W-:Y:S01]  /*7cb0*/  FFMA.FTZ R81, R81, UR26, -R105 ;  /* 0x0000001a51517c23 */ /* 0x000fe20008010869 */
[----:B---3--:R-:W-:-:S06]  /*7cc0*/  FADD.FTZ R0, R72, R27 ;  /* 0x0000001b48007221 */ /* 0x008fcc0000010000 */
[----:B------:R-:W3:Y:S01]  /*7cd0*/  MUFU.EX2 R79, R79 ;  /* 0x0000004f004f7308 */ /* 0x000ee20000000800 */
[----:B----4-:R-:W-:-:S07]  /*7ce0*/  FADD.FTZ R29, R52, R29 ;  /* 0x0000001d341d7221 */ /* 0x010fce0000010000 */
[----:B------:R-:W4:Y:S01]  /*7cf0*/  MUFU.EX2 R77, R77 ;  /* 0x0000004d004d7308 */ /* 0x000f220000000800 */
[----:B------:R-:W-:Y:S01]  /*7d00*/  FFMA.FTZ R82, R82, UR26, -R105 ;  /* 0x0000001a52527c23 */ /* 0x000fe20008010869 */
[----:B0-----:R-:W-:-:S06]  /*7d10*/  FADD.FTZ R27, R75, R0 ;  /* 0x000000004b1b7221 */ /* 0x001fcc0000010000 */
[----:B------:R-:W0:Y:S01]  /*7d20*/  MUFU.EX2 R80, R80 ;  /* 0x0000005000507308 */ /* 0x000e220000000800 */
[----:B------:R-:W-:Y:S01]  /*7d30*/  F2FP.BF16.F32.PACK_AB R4, R38, R37 ;  /* 0x000000252604723e */ /* 0x000fe200000010ff */
[----:B------:R-:W-:Y:S01]  /*7d40*/  FADD.FTZ R0, R18, R29 ;  /* 0x0000001d12007221 */ /* 0x000fe20000010000 */
[----:B------:R-:W-:-:S05]  /*7d50*/  F2FP.BF16.F32.PACK_AB R6, R42, R41 ;  /* 0x000000292a06723e */ /* 0x000fca00000010ff */
[----:B------:R-:W0:Y:S01]  /*7d60*/  MUFU.EX2 R78, R78 ;  /* 0x0000004e004e7308 */ /* 0x000e220000000800 */
[----:B------:R-:W-:Y:S01]  /*7d70*/  F2FP.BF16.F32.PACK_AB R7, R40, R31 ;  /* 0x0000001f2807723e */ /* 0x000fe200000010ff */
[----:B------:R-:W-:Y:S01]  /*7d80*/  FFMA.FTZ R85, R85, UR26, -R105 ;  /* 0x0000001a55557c23 */ /* 0x000fe20008010869 */
[----:B------:R-:W-:-:S05]  /*7d90*/  F2FP.BF16.F32.PACK_AB R12, R46, R45 ;  /* 0x0000002d2e0c723e */ /* 0x000fca00000010ff */
[----:B------:R-:W0:Y:S01]  /*7da0*/  MUFU.EX2 R83, R83 ;  /* 0x0000005300537308 */ /* 0x000e220000000800 */
[----:B------:R-:W-:Y:S01]  /*7db0*/  F2FP.BF16.F32.PACK_AB R13, R43, R32 ;  /* 0x000000202b0d723e */ /* 0x000fe200000010ff */
[----:B-1----:R-:W-:Y:S01]  /*7dc0*/  FADD.FTZ R8, R76, R27 ;  /* 0x0000001b4c087221 */ /* 0x002fe20000010000 */
[----:B------:R-:W-:Y:S02]  /*7dd0*/  F2FP.BF16.F32.PACK_AB R14, R50, R49 ;  /* 0x00000031320e723e */ /* 0x000fe400000010ff */
[----:B------:R-:W-:-:S03]  /*7de0*/  F2FP.BF16.F32.PACK_AB R15, R44, R35 ;  /* 0x000000232c0f723e */ /* 0x000fc600000010ff */
[----:B------:R-:W1:Y:S01]  /*7df0*/  MUFU.EX2 R24, R81 ;  /* 0x0000005100187308 */ /* 0x000e620000000800 */
[----:B-----5:R-:W-:Y:S01]  /*7e00*/  FADD.FTZ R0, R19, R0 ;  /* 0x0000000013007221 */ /* 0x020fe20000010000 */
[--C-:B------:R-:W-:Y:S01]  /*7e10*/  FFMA.FTZ R86, R86, UR26, -R105.reuse ;  /* 0x0000001a56567c23 */ /* 0x100fe20008010869 */
[----:B------:R5:W-:Y:S05]  /*7e20*/  STSM.16.M88.4 [R2+0x24800], R4 ;  /* 0x0248000402007844 */ /* 0x000bea0000000200 */
[----:B------:R-:W1:Y:S01]  /*7e30*/  MUFU.EX2 R25, R82 ;  /* 0x0000005200197308 */ /* 0x000e620000000800 */
[----:B------:R4:W-:Y:S01]  /*7e40*/  STSM.16.M88.4 [R111], R12 ;  /* 0x0000000c6f007844 */ /* 0x0009e20000000200 */
[----:B------:R-:W-:-:S06]  /*7e50*/  FFMA.FTZ R89, R89, UR26, -R105 ;  /* 0x0000001a59597c23 */ /* 0x000fcc0008010869 */
[----:B------:R-:W1:Y:S01]  /*7e60*/  MUFU.EX2 R85, R85 ;  /* 0x0000005500557308 */ /* 0x000e620000000800 */
[----:B-----5:R-:W-:Y:S01]  /*7e70*/  F2FP.BF16.F32.PACK_AB R5, R10, R9 ;  /* 0x000000090a05723e */ /* 0x020fe200000010ff */
[----:B---3--:R-:W-:Y:S01]  /*7e80*/  FADD.FTZ R9, R79, R8 ;  /* 0x000000084f097221 */ /* 0x008fe20000010000 */
[----:B----4-:R-:W-:-:S05]  /*7e90*/  FADD.FTZ R13, R77, R0 ;  /* 0x000000004d0d7221 */ /* 0x010fca0000010000 */
[----:B------:R-:W3:Y:S01]  /*7ea0*/  MUFU.EX2 R86, R86 ;  /* 0x0000005600567308 */ /* 0x000ee20000000800 */
[----:B0-----:R-:W-:Y:S01]  /*7eb0*/  FADD.FTZ R0, R80, R9 ;  /* 0x0000000950007221 */ /* 0x001fe20000010000 */
[----:B------:R-:W-:Y:S01]  /*7ec0*/  FADD.FTZ R13, R78, R13 ;  /* 0x0000000d4e0d7221 */ /* 0x000fe20000010000 */
[----:B------:R-:W-:Y:S02]  /*7ed0*/  FFMA.FTZ R90, R90, UR26, -R105 ;  /* 0x0000001a5a5a7c23 */ /* 0x000fe40008010869 */
[----:B------:R-:W-:-:S03]  /*7ee0*/  FADD.FTZ R9, R83, R0 ;  /* 0x0000000053097221 */ /* 0x000fc60000010000 */
[----:B------:R-:W0:Y:S01]  /*7ef0*/  MUFU.EX2 R84, R84 ;  /* 0x0000005400547308 */ /* 0x000e220000000800 */
[----:B-1----:R-:W-:Y:S01]  /*7f00*/  FADD.FTZ R0, R24, R13 ;  /* 0x0000000d18007221 */ /* 0x002fe20000010000 */
[----:B------:R-:W-:-:S06]  /*7f10*/  FFMA.FTZ R95, R95, UR26, -R105 ;  /* 0x0000001a5f5f7c23 */ /* 0x000fcc0008010869 */
[----:B------:R-:W1:Y:S01]  /*7f20*/  MUFU.EX2 R30, R89 ;  /* 0x00000059001e7308 */ /* 0x000e620000000800 */
[----:B------:R-:W-:Y:S01]  /*7f30*/  FADD.FTZ R0, R25, R0 ;  /* 0x0000000019007221 */ /* 0x000fe20000010000 */
[--C-:B------:R-:W-:Y:S01]  /*7f40*/  FFMA.FTZ R96, R96, UR26, -R105.reuse ;  /* 0x0000001a60607c23 */ /* 0x100fe20008010869 */
[----:B------:R-:W-:-:S05]  /*7f50*/  FFMA.FTZ R100, R100, UR26, -R105 ;  /* 0x0000001a64647c23 */ /* 0x000fca0008010869 */
[----:B------:R-:W4:Y:S01]  /*7f60*/  MUFU.EX2 R87, R87 ;  /* 0x0000005700577308 */ /* 0x000f220000000800 */
[----:B------:R-:W-:Y:S01]  /*7f70*/  FFMA.FTZ R98, R98, UR26, -R105 ;  /* 0x0000001a62627c23 */ /* 0x000fe20008010869 */
[----:B------:R-:W-:-:S06]  /*7f80*/  FADD.FTZ R13, R85, R0 ;  /* 0x00000000550d7221 */ /* 0x000fcc0000010000 */
[----:B------:R-:W5:Y:S01]  /*7f90*/  MUFU.EX2 R26, R90 ;  /* 0x0000005a001a7308 */ /* 0x000f620000000800 */
[----:B------:R-:W-:Y:S01]  /*7fa0*/  F2FP.BF16.F32.PACK_AB R74, R76, R75 ;  /* 0x0000004b4c4a723e */ /* 0x000fe200000010ff */
[----:B---3--:R-:W-:Y:S01]  /*7fb0*/  FADD.FTZ R13, R86, R13 ;  /* 0x0000000d560d7221 */ /* 0x008fe20000010000 */
[----:B------:R-:W-:-:S05]  /*7fc0*/  F2FP.BF16.F32.PACK_AB R75, R19, R18 ;  /* 0x00000012134b723e */ /* 0x000fca00000010ff */
[----:B------:R-:W3:Y:S08]  /*7fd0*/  MUFU.EX2 R88, R88 ;  /* 0x0000005800587308 */ /* 0x000ef00000000800 */
[----:B------:R-:W3:Y:S01]  /*7fe0*/  MUFU.EX2 R10, R95 ;  /* 0x0000005f000a7308 */ /* 0x000ee20000000800 */
[----:B0-----:R-:W-:Y:S01]  /*7ff0*/  FADD.FTZ R8, R84, R9 ;  /* 0x0000000954087221 */ /* 0x001fe20000010000 */
[----:B-1----:R-:W-:-:S06]  /*8000*/  FADD.FTZ R13, R30, R13 ;  /* 0x0000000d1e0d7221 */ /* 0x002fcc0000010000 */
[----:B------:R-:W-:Y:S08]  /*8010*/  MUFU.EX2 R91, R91 ;  /* 0x0000005b005b7308 */ /* 0x000ff00000000800 */
[----:B------:R-:W0:Y:S08]  /*8020*/  MUFU.EX2 R92, R92 ;  /* 0x0000005c005c7308 */ /* 0x000e300000000800 */
[----:B------:R-:W1:Y:S01]  /*8030*/  MUFU.EX2 R96, R96 ;  /* 0x0000006000607308 */ /* 0x000e620000000800 */
[----:B----4-:R-:W-:-:S07]  /*8040*/  FADD.FTZ R9, R87, R8 ;  /* 0x0000000857097221 */ /* 0x010fce0000010000 */
[----:B------:R-:W-:Y:S08]  /*8050*/  MUFU.EX2 R94, R94 ;  /* 0x0000005e005e7308 */ /* 0x000ff00000000800 */
[----:B------:R-:W4:Y:S08]  /*8060*/  MUFU.EX2 R97, R97 ;  /* 0x0000006100617308 */ /* 0x000f300000000800 */
[----:B------:R-:W-:Y:S08]  /*8070*/  MUFU.EX2 R99, R99 ;  /* 0x0000006300637308 */ /* 0x000ff00000000800 */
[----:B------:R-:W4:Y:S08]  /*8080*/  MUFU.EX2 R101, R101 ;  /* 0x0000006500657308 */ /* 0x000f300000000800 */
[----:B------:R-:W-:Y:S08]  /*8090*/  MUFU.EX2 R19, R98 ;  /* 0x0000006200137308 */ /* 0x000ff00000000800 */
[----:B------:R-:W2:Y:S01]  /*80a0*/  MUFU.EX2 R100, R100 ;  /* 0x0000006400647308 */ /* 0x000ea20000000800 */
[----:B------:R-:W-:Y:S01]  /*80b0*/  F2FP.BF16.F32.PACK_AB R20, R54, R53 ;  /* 0x000000353614723e */ /* 0x000fe200000010ff */
[----:B-----5:R-:W-:Y:S01]  /*80c0*/  FADD.FTZ R13, R26, R13 ;  /* 0x0000000d1a0d7221 */ /* 0x020fe20000010000 */
[----:B------:R-:W-:-:S02]  /*80d0*/  F2FP.BF16.F32.PACK_AB R21, R47, R36 ;  /* 0x000000242f15723e */ /* 0x000fc400000010ff */
[----:B------:R-:W-:Y:S02]  /*80e0*/  F2FP.BF16.F32.PACK_AB R22, R58, R57 ;  /* 0x000000393a16723e */ /* 0x000fe400000010ff */
[----:B------:R-:W-:Y:S02]  /*80f0*/  F2FP.BF16.F32.PACK_AB R4, R62, R61 ;  /* 0x0000003d3e04723e */ /* 0x000fe400000010ff */
[----:B------:R-:W-:Y:S02]  /*8100*/  F2FP.BF16.F32.PACK_AB R6, R66, R65 ;  /* 0x000000414206723e */ /* 0x000fe400000010ff */
[----:B------:R-:W-:Y:S01]  /*8110*/  F2FP.BF16.F32.PACK_AB R7, R51, R48 ;  /* 0x000000303307723e */ /* 0x000fe200000010ff */
[----:B---3--:R-:W-:Y:S01]  /*8120*/  FADD.FTZ R0, R88, R9 ;  /* 0x0000000958007221 */ /* 0x008fe20000010000 */
[----:B------:R-:W-:Y:S01]  /*8130*/  FADD.FTZ R13, R10, R13 ;  /* 0x0000000d0a0d7221 */ /* 0x000fe20000010000 */
[----:B------:R-:W-:Y:S01]  /*8140*/  STSM.16.M88.4 [R17+0x6000], R20 ;  /* 0x0060001411007844 */ /* 0x000fe20000000200 */
[----:B------:R-:W-:-:S02]  /*8150*/  F2FP.BF16.F32.PACK_AB R72, R72, R71 ;  /* 0x000000474848723e */ /* 0x000fc400000010ff */
[----:B------:R-:W-:Y:S01]  /*8160*/  F2FP.BF16.F32.PACK_AB R73, R52, R73 ;  /* 0x000000493449723e */ /* 0x000fe200000010ff */
[----:B------:R3:W-:Y:S01]  /*8170*/  STSM.16.M88.4 [R16+0x6000], R4 ;  /* 0x0060000410007844 */ /* 0x0007e20000000200 */
[----:B------:R-:W-:Y:S02]  /*8180*/  F2FP.BF16.F32.PACK_AB R82, R84, R83 ;  /* 0x000000535452723e */ /* 0x000fe400000010ff */
[----:B------:R-:W-:Y:S02]  /*8190*/  F2FP.BF16.F32.PACK_AB R80, R80, R79 ;  /* 0x0000004f5050723e */ /* 0x000fe400000010ff */
[----:B------:R-:W-:Y:S02]  /*81a0*/  F2FP.BF16.F32.PACK_AB R81, R78, R77 ;  /* 0x0000004d4e51723e */ /* 0x000fe400000010ff */
[----:B------:R-:W-:Y:S02]  /*81b0*/  F2FP.BF16.F32.PACK_AB R83, R25, R24 ;  /* 0x000000181953723e */ /* 0x000fe400000010ff */
[----:B0-----:R-:W-:-:S02]  /*81c0*/  F2FP.BF16.F32.PACK_AB R90, R92, R91 ;  /* 0x0000005b5c5a723e */ /* 0x001fc400000010ff */
[----:B------:R-:W-:Y:S02]  /*81d0*/  F2FP.BF16.F32.PACK_AB R88, R88, R87 ;  /* 0x000000575858723e */ /* 0x000fe400000010ff */
[----:B------:R-:W-:Y:S01]  /*81e0*/  F2FP.BF16.F32.PACK_AB R89, R86, R85 ;  /* 0x000000555659723e */ /* 0x000fe200000010ff */
[----:B---3--:R-:W-:Y:S01]  /*81f0*/  FADD.FTZ R5, R91, R0 ;  /* 0x000000005b057221 */ /* 0x008fe20000010000 */
[----:B------:R-:W-:Y:S01]  /*8200*/  F2FP.BF16.F32.PACK_AB R91, R26, R30 ;  /* 0x0000001e1a5b723e */ /* 0x000fe200000010ff */
[C---:B-1----:R-:W-:Y:S01]  /*8210*/  FADD.FTZ R4, R96.reuse, R13 ;  /* 0x0000000d60047221 */ /* 0x042fe20000010000 */
[----:B----4-:R-:W-:Y:S02]  /*8220*/  F2FP.BF16.F32.PACK_AB R12, R97, R94 ;  /* 0x0000005e610c723e */ /* 0x010fe400000010ff */
[----:B------:R-:W-:Y:S02]  /*8230*/  F2FP.BF16.F32.PACK_AB R13, R96, R10 ;  /* 0x0000000a600d723e */ /* 0x000fe400000010ff */
[----:B------:R-:W-:-:S02]  /*8240*/  F2FP.BF16.F32.PACK_AB R14, R101, R99 ;  /* 0x00000063650e723e */ /* 0x000fc400000010ff */
[----:B--2---:R-:W-:Y:S01]  /*8250*/  F2FP.BF16.F32.PACK_AB R15, R100, R19 ;  /* 0x00000013640f723e */ /* 0x004fe200000010ff */
[----:B------:R0:W-:Y:S04]  /*8260*/  STSM.16.M88.4 [R2+0x2a800], R72 ;  /* 0x02a8004802007844 */ /* 0x0001e80000000200 */
[----:B------:R0:W-:Y:S04]  /*8270*/  STSM.16.M88.4 [R28], R80 ;  /* 0x000000501c007844 */ /* 0x0001e80000000200 */
[----:B------:R0:W-:Y:S04]  /*8280*/  STSM.16.M88.4 [R17+0xc000], R88 ;  /* 0x00c0005811007844 */ /* 0x0001e80000000200 */
[----:B------:R0:W-:Y:S01]  /*8290*/  STSM.16.M88.4 [R16+0xc000], R12 ;  /* 0x00c0000c10007844 */ /* 0x0001e20000000200 */
[----:B------:R-:W-:Y:S01]  /*82a0*/  @!PT LDS RZ, [RZ] ;  /* 0x00000000fffff984 */ /* 0x000fe20000000800 */
[----:B------:R-:W-:Y:S01]  /*82b0*/  @!PT LDS RZ, [RZ] ;  /* 0x00000000fffff984 */ /* 0x000fe20000000800 */
[----:B------:R-:W-:Y:S01]  /*82c0*/  @!PT LDS RZ, [RZ] ;  /* 0x00000000fffff984 */ /* 0x000fe20000000800 */
[----:B------:R-:W-:Y:S01]  /*82d0*/  @!PT LDS RZ, [RZ] ;  /* 0x00000000fffff984 */ /* 0x000fe20000000800 */
[----:B------:R1:W-:Y:S06]  /*82e0*/  MEMBAR.ALL.CTA ;  /* 0x0000000000007992 */ /* 0x0003ec0000008000 */
[----:B-1----:R-:W1:Y:S01]  /*82f0*/  FENCE.VIEW.ASYNC.S ;  /* 0x00000000000073c6 */ /* 0x002e620000000000 */
[----:B------:R-:W-:Y:S01]  /*8300*/  FADD.FTZ R5, R92, R5 ;  /* 0x000000055c057221 */ /* 0x000fe20000010000 */
[----:B------:R-:W-:-:S03]  /*8310*/  ISETP.LT.AND P2, PT, RZ, UR29, PT ;  /* 0x0000001dff007c0c */ /* 0x000fc6000bf41270 */
[----:B------:R-:W-:Y:S01]  /*8320*/  FADD.FTZ R0, R94, R5 ;  /* 0x000000055e007221 */ /* 0x000fe20000010000 */
[----:B------:R-:W-:-:S03]  /*8330*/  UIADD3 UR6, UR29, -0x1, URZ ;  /* 0xffffffff1d067890 */ /* 0x000fc6000fffe03f */
[----:B------:R-:W-:Y:S01]  /*8340*/  FADD.FTZ R0, R97, R0 ;  /* 0x0000000061007221 */ /* 0x000fe20000010000 */
[----:B------:R-:W-:Y:S01]  /*8350*/  FADD.FTZ R5, R19, R4 ;  /* 0x0000000413057221 */ /* 0x000fe20000010000 */
[----:B------:R-:W-:Y:S02]  /*8360*/  UMOV UR20, UR38 ;  /* 0x0000002600147c82 */ /* 0x000fe40008000000 */
[----:B------:R-:W-:Y:S01]  /*8370*/  FADD.FTZ R0, R99, R0 ;  /* 0x0000000063007221 */ /* 0x000fe20000010000 */
[----:B------:R-:W-:Y:S01]  /*8380*/  UMOV UR29, UR6 ;  /* 0x00000006001d7c82 */ /* 0x000fe20008000000 */
[----:B------:R-:W-:Y:S01]  /*8390*/  UMOV UR28, UR39 ;  /* 0x00000027001c7c82 */ /* 0x000fe20008000000 */
[-C--:B------:R-:W-:Y:S01]  /*83a0*/  FMUL.FTZ R120, R120, R3.reuse ;  /* 0x0000000378787220 */ /* 0x080fe20000410000 */
[----:B------:R-:W-:Y:S01]  /*83b0*/  FADD.FTZ R4, R101, R0 ;  /* 0x0000000065047221 */ /* 0x000fe20000010000 */
        /* <DEDUP_REMOVED lines=32> */
[----:B------:R-:W-:-:S02]  /*85c0*/  IMAD.MOV.U32 R0, RZ, RZ, R102 ;  /* 0x000000ffff007224 */ /* 0x000fc400078e0066 */
[----:B------:R-:W-:Y:S01]  /*85d0*/  IMAD.MOV.U32 R3, RZ, RZ, R93 ;  /* 0x000000ffff037224 */ /* 0x000fe200078e005d */
[----:B-1----:R-:W-:Y:S01]  /*85e0*/  NOP ;  /* 0x0000000000007918 */ /* 0x002fe20000000000 */
[----:B0-----:R-:W-:Y:S05]  /*85f0*/  @P2 BRA `(.L_x_140) ;  /* 0xffffffc800842947 */ /* 0x001fea000383ffff */
.L_x_131:
[----:B------:R-:W-:Y:S06]  /*8600*/  BAR.ARV 0x8, 0x1a0 ;  /* 0x0206800000007b1d */ /* 0x000fec0000002000 */
[----:B------:R-:W-:Y:S05]  /*8610*/  @!P0 BRA `(.L_x_141) ;  /* 0x0000000000048947 */ /* 0x000fea0003800000 */
[----:B------:R-:W-:Y:S01]  /*8620*/  BPT.TRAP 0x1 ;  /* 0x000000040000795c */ /* 0x000fe20000300000 */
.L_x_141:
[----:B------:R-:W-:Y:S01]  /*8630*/  ULEA UR5, UR39, UR40, 0x3 ;  /* 0x0000002827057291 */ /* 0x000fe2000f8e183f */
[----:B------:R-:W-:-:S05]  /*8640*/  IMAD.U32 R0, RZ, RZ, UR38 ;  /* 0x00000026ff007e24 */ /* 0x000fca000f8e00ff */
[----:B------:R-:W-:-:S04]  /*8650*/  SHF.L.U32 R0, R0, 0x1f, RZ ;  /* 0x0000001f00007819 */ /* 0x000fc800000006ff */
[----:B------:R0:W1:Y:S01]  /*8660*/  SYNCS.PHASECHK.TRANS64.TRYWAIT P2, [UR5+0x30850], R0 ;  /* 0x03085000ff0075a7 */ /* 0x0000620008040145 */
[----:B------:R-:W-:Y:S05]  /*8670*/  @!P0 BRA `(.L_x_142) ;  /* 0x0000000000048947 */ /* 0x000fea0003800000 */
[----:B------:R-:W-:Y:S01]  /*8680*/  BPT.TRAP 0x1 ;  /* 0x000000040000795c */ /* 0x000fe20000300000 */
.L_x_142:
[----:B-1----:R-:W-:Y:S05]  /*8690*/  @P2 BRA `(.L_x_143) ;  /* 0x0000000000082947 */ /* 0x002fea0003800000 */
[----:B------:R-:W1:Y:S02]  /*86a0*/  SYNCS.PHASECHK.TRANS64.TRYWAIT P0, [UR5+0x30850], R0 ;  /* 0x03085000ff0075a7 */ /* 0x000e640008000145 */
[----:B-1----:R-:W-:Y:S05]  /*86b0*/  @!P0 BRA `(.L_x_144) ;  /* 0x0000006000c08947 */ /* 0x002fea0003800000 */
.L_x_143:
[----:B------:R-:W-:Y:S01]  /*86c0*/  UIADD3 UR40, UR40, 0x400, URZ ;  /* 0x0000040028287890 */ /* 0x000fe2000fffe03f */
[----:B------:R-:W-:Y:S01]  /*86d0*/  WARPGROUP.ARRIVE ;  /* 0x00000000000079c5 */ /* 0x000fe20000000000 */
[----:B------:R-:W-:Y:S01]  /*86e0*/  UIADD3 UR25, UR25, 0x1e800, URZ ;  /* 0x0001e80019197890 */ /* 0x000fe2000fffe03f */
[----:B01----:R-:W0:Y:S01]  /*86f0*/  SHFL.BFLY PT, R0, R5, 0x2, 0x1f ;  /* 0x0c401f0005007f89 */ /* 0x003e2200000e0000 */
[----:B------:R-:W-:Y:S01]  /*8700*/  USHF.R.U32.HI UR40, URZ, 0x4, UR40 ;  /* 0x000000043f287899 */ /* 0x000fe20008011628 */
[----:B------:R-:W-:Y:S01]  /*8710*/  IMAD.MOV.U32 R21, RZ, RZ, RZ ;  /* 0x000000ffff157224 */ /* 0x000fe200078e00ff */
[----:B------:R-:W-:Y:S01]  /*8720*/  USHF.R.U32.HI UR25, URZ, 0x4, UR25 ;  /* 0x000000043f197899 */ /* 0x000fe20008011619 */
[----:B------:R-:W1:Y:S01]  /*8730*/  SHFL.BFLY PT, R3, R4, 0x2, 0x1f ;  /* 0x0c401f0004037f89 */ /* 0x000e6200000e0000 */
[----:B------:R-:W-:Y:S01]  /*8740*/  ULOP3.LUT UR6, UR40, 0x3fff, URZ, 0xc0, !UPT ;  /* 0x00003fff28067892 */ /* 0x000fe2000f8ec03f */
[----:B------:R-:W-:Y:S01]  /*8750*/  IMAD.U32 R12, RZ, RZ, UR26 ;  /* 0x0000001aff0c7e24 */ /* 0x000fe2000f8e00ff */
[----:B------:R-:W-:-:S02]  /*8760*/  ULOP3.LUT UR4, UR25, 0x3fff, URZ, 0xc0, !UPT ;  /* 0x00003fff19047892 */ /* 0x000fc4000f8ec03f */
[----:B------:R-:W-:Y:S02]  /*8770*/  UIMAD UR6, UR39, 0x600, UR6 ;  /* 0x00000600270678a4 */ /* 0x000fe4000f8e0206 */
[----:B------:R-:W-:Y:S01]  /*8780*/  ULOP3.LUT UR4, UR4, 0x10000, URZ, 0xfc, !UPT ;  /* 0x0001000004047892 */ /* 0x000fe2000f8efc3f */
[----:B------:R-:W-:Y:S01]  /*8790*/  UMOV UR11, 0x40000040 ;  /* 0x40000040000b7882 */ /* 0x000fe20000000000 */
[----:B------:R-:W-:Y:S01]  /*87a0*/  UMOV UR9, 0x40000040 ;  /* 0x4000004000097882 */ /* 0x000fe20000000000 */
[----:B------:R-:W-:Y:S02]  /*87b0*/  UIADD3 UR39, UR39, 0x1, URZ ;  /* 0x0000000127277890 */ /* 0x000fe4000fffe03f */
[----:B------:R-:W-:Y:S02]  /*87c0*/  UMOV UR10, UR6 ;  /* 0x00000006000a7c82 */ /* 0x000fe40008000000 */
[----:B------:R-:W-:Y:S01]  /*87d0*/  UMOV UR8, UR4 ;  /* 0x0000000400087c82 */ /* 0x000fe20008000000 */
[----:B------:R-:W-:Y:S01]  /*87e0*/  UISETP.NE.AND UP0, UPT, UR39, 0x2, UPT ;  /* 0x000000022700788c */ /* 0x000fe2000bf05270 */
[----:B------:R-:W-:Y:S01]  /*87f0*/  HGMMA.64x64x16.F32.BF16 R120, gdesc[UR8].tnspB, R120, gsb0 ;  /* 0x40e00000087879f0 */ /* 0x000fe20008001878 */
[----:B------:R-:W-:-:S02]  /*8800*/  UIADD3 UR10, UR6, 0x80, URZ ;  /* 0x00000080060a7890 */ /* 0x000fc4000fffe03f */
[----:B------:R-:W-:Y:S01]  /*8810*/  UIADD3 UR8, UR4, 0x2, URZ ;  /* 0x0000000204087890 */ /* 0x000fe2000fffe03f */
[----:B0-----:R-:W-:Y:S01]  /*8820*/  FADD.FTZ R6, R0, R5 ;  /* 0x0000000500067221 */ /* 0x001fe20000010000 */
[----:B------:R-:W-:Y:S01]  /*8830*/  UMOV UR11, 0x40000040 ;  /* 0x40000040000b7882 */ /* 0x000fe20000000000 */
[----:B------:R-:W-:Y:S01]  /*8840*/  UMOV UR9, 0x40000040 ;  /* 0x4000004000097882 */ /* 0x000fe20000000000 */
[----:B------:R-:W-:Y:S01]  /*8850*/  UIADD3 UR37, UR37, 0x1, URZ ;  /* 0x0000000125257890 */ /* 0x000fe2000fffe03f */
[----:B-1----:R-:W-:Y:S01]  /*8860*/  FADD.FTZ R3, R3, R4 ;  /* 0x0000000403037221 */ /* 0x002fe20000010000 */
[----:B------:R-:W0:Y:S01]  /*8870*/  SHFL.BFLY PT, R7, R6, 0x1, 0x1f ;  /* 0x0c201f0006077f89 */ /* 0x000e2200000e0000 */
[----:B------:R-:W-:Y:S01]  /*8880*/  IMAD.U32 R4, RZ, RZ, UR26 ;  /* 0x0000001aff047e24 */ /* 0x000fe2000f8e00ff */
[----:B------:R-:W-:Y:S02]  /*8890*/  USEL UR39, UR39, URZ, UP0 ;  /* 0x0000003f27277287 */ /* 0x000fe40008000000 */
[----:B------:R-:W1:Y:S01]  /*88a0*/  SHFL.BFLY PT, R0, R3, 0x1, 0x1f ;  /* 0x0c201f0003007f89 */ /* 0x000e6200000e0000 */
[----:B0-----:R-:W-:Y:S01]  /*88b0*/  FADD.FTZ R10, R6, R7 ;  /* 0x00000007060a7221 */ /* 0x001fe20000010000 */
[----:B------:R-:W-:Y:S01]  /*88c0*/  IMAD.U32 R6, RZ, RZ, UR5 ;  /* 0x00000005ff067e24 */ /* 0x000fe2000f8e00ff */
[----:B------:R-:W-:Y:S01]  /*88d0*/  MOV R7, RZ ;  /* 0x000000ff00077202 */ /* 0x000fe20000000f00 */
[----:B-1----:R-:W-:-:S02]  /*88e0*/  FADD.FTZ R9, R3, R0 ;  /* 0x0000000003097221 */ /* 0x002fc40000010000 */
[----:B------:R-:W-:Y:S01]  /*88f0*/  FSETP.NE.FTZ.AND P2, PT, R10, RZ, PT ;  /* 0x000000ff0a00720b */ /* 0x000fe20003f55000 */
[----:B------:R-:W-:Y:S01]  /*8900*/  @!P1 VIADD R6, R6, 0x30860 ;  /* 0x0003086006069836 */ /* 0x000fe20000000000 */
[----:B------:R-:W-:Y:S01]  /*8910*/  MOV R0, 0xff800000 ;  /* 0xff80000000007802 */ /* 0x000fe20000000f00 */
[----:B------:R-:W-:Y:S01]  /*8920*/  IMAD.MOV.U32 R3, RZ, RZ, -0x800000 ;  /* 0xff800000ff037424 */ /* 0x000fe200078e00ff */
[----:B------:R-:W-:Y:S02]  /*8930*/  FSETP.NE.FTZ.AND P0, PT, R9, RZ, PT ;  /* 0x000000ff0900720b */ /* 0x000fe40003f15000 */
[----:B------:R-:W-:-:S07]  /*8940*/  @!P1 PRMT R6, RZ, 0x654, R6 ;  /* 0x00000654ff069816 */ /* 0x000fce0000000006 */
[----:B------:R-:W0:Y:S01]  /*8950*/  @P2 MUFU.LG2 R8, R10 ;  /* 0x0000000a00082308 */ /* 0x000e220000000c00 */
[----:B------:R-:W-:-:S03]  /*8960*/  @P2 FMUL.FTZ R12, R12, 0.69314718246459960938 ;  /* 0x3f3172180c0c2820 */ /* 0x000fc60000410000 */
[----:B------:R-:W-:-:S04]  /*8970*/  @P0 FMUL.FTZ R4, R4, 0.69314718246459960938 ;  /* 0x3f31721804040820 */ /* 0x000fc80000410000 */
[----:B------:R-:W1:Y:S08]  /*8980*/  @P0 MUFU.LG2 R5, R9 ;  /* 0x0000000900050308 */ /* 0x000e700000000c00 */
[----:B------:R0:W2:Y:S08]  /*8990*/  @P0 MUFU.RCP R21, R9 ;  /* 0x0000000900150308 */ /* 0x0000b00000001000 */
[----:B------:R-:W3:Y:S01]  /*89a0*/  @P2 MUFU.RCP R7, R10 ;  /* 0x0000000a00072308 */ /* 0x000ee20000001000 */
[----:B------:R-:W-:-:S02]  /*89b0*/  WARPGROUP.DEPBAR.LE gsb0, 0x0 ;  /* 0x00008000000079c5 */ /* 0x000fc40000010000 */
[----:B------:R-:W-:Y:S01]  /*89c0*/  WARPGROUP.ARRIVE ;  /* 0x00000000000079c5 */ /* 0x000fe20000000000 */
[----:B0-----:R-:W-:Y:S01]  /*89d0*/  @P2 FMUL.FTZ R9, R8, 0.69314718246459960938 ;  /* 0x3f31721808092820 */ /* 0x001fe20000410000 */
[----:B-1----:R-:W-:-:S03]  /*89e0*/  @P0 FMUL.FTZ R5, R5, 0.69314718246459960938 ;  /* 0x3f31721805050820 */ /* 0x002fc60000410000 */
[----:B------:R-:W-:Y:S01]  /*89f0*/  @P2 FFMA.FTZ R0, R12, R102, R9 ;  /* 0x000000660c002223 */ /* 0x000fe20000010009 */
[----:B------:R-:W-:Y:S01]  /*8a00*/  HGMMA.64x64x16.F32.BF16 R120, gdesc[UR8].tnspB, R120, gsb0 ;  /* 0x40e00000087879f0 */ /* 0x000fe20008001878 */
[----:B------:R-:W-:Y:S01]  /*8a10*/  UIADD3 UR10, UR6, 0x100, URZ ;  /* 0x00000100060a7890 */ /* 0x000fe2000fffe03f */
[----:B------:R-:W-:Y:S01]  /*8a20*/  @P0 FFMA.FTZ R3, R4, R93, R5 ;  /* 0x0000005d04030223 */ /* 0x000fe20000010005 */
[----:B------:R-:W-:Y:S01]  /*8a30*/  UIADD3 UR8, UR4, 0x4, URZ ;  /* 0x0000000404087890 */ /* 0x000fe2000fffe03f */
[----:B------:R-:W-:Y:S01]  /*8a40*/  PLOP3.LUT P0, PT, PT, PT, PT, 0x8, 0x0 ;  /* 0x000000000000781c */ /* 0x000fe20003f0e170 */
        /* <DEDUP_REMOVED lines=65> */
[----:B------:R-:W-:-:S04]  /*8e60*/  USEL UR4, URZ, 0x1, UP0 ;  /* 0x000000013f047887 */ /* 0x000fc80008000000 */
[----:B------:R-:W-:Y:S01]  /*8e70*/  ULOP3.LUT UR38, UR38, UR4, URZ, 0x3c, !UPT ;  /* 0x0000000426267292 */ /* 0x000fe2000f8e3c3f */
[----:B------:R-:W-:Y:S02]  /*8e80*/  WARPGROUP.DEPBAR.LE gsb0, 0x0 ;  /* 0x00008000000079c5 */ /* 0x000fe40000010000 */
[----:B------:R-:W-:-:S06]  /*8e90*/  WARPGROUP.ARRIVE ;  /* 0x00000000000079c5 */ /* 0x000fcc0000000000 */
[----:B------:R-:W-:Y:S03]  /*8ea0*/  HGMMA.64x64x16.F32.BF16 R120, gdesc[UR8].tnspB, R120, gsb0 ;  /* 0x40e00000087879f0 */ /* 0x000fe60008001878 */
[----:B------:R-:W-:Y:S02]  /*8eb0*/  WARPGROUP.DEPBAR.LE gsb0, 0x0 ;  /* 0x00008000000079c5 */ /* 0x000fe40000010000 */
[----:B------:R0:W-:Y:S01]  /*8ec0*/  @!P1 SYNCS.ARRIVE.TRANS64.RED.A1T0 RZ, [R6+URZ], RZ ;  /* 0x000000ff06ff99a7 */ /* 0x0001e2000810043f */
[-C--:B--2---:R-:W-:Y:S01]  /*8ed0*/  FMUL.FTZ R50, R120, R21.reuse ;  /* 0x0000001578327220 */ /* 0x084fe20000410000 */
        /* <DEDUP_REMOVED lines=15> */
[-C--:B---3--:R-:W-:Y:S01]  /*8fd0*/  FMUL.FTZ R48, R122, R7.reuse ;  /* 0x000000077a307220 */ /* 0x088fe20000410000 */
        /* <DEDUP_REMOVED lines=14> */
[----:B0-----:R-:W-:-:S07]  /*90c0*/  FMUL.FTZ R151, R151, R7 ;  /* 0x0000000797977220 */ /* 0x001fce0000410000 */
.L_x_124:
[----:B------:R-:W0:Y:S08]  /*90d0*/  S2UR UR4, SR_CgaCtaId ;  /* 0x00000000000479c3 */ /* 0x000e300000008800 */
[----:B------:R-:W-:Y:S06]  /*90e0*/  BAR.SYNC.DEFER_BLOCKING 0x5, 0x1a0 ;  /* 0x0146800000007b1d */ /* 0x000fec0000010000 */
[----:B------:R-:W-:Y:S01]  /*90f0*/  UMOV UR40, 0x400 ;  /* 0x0000040000287882 */ /* 0x000fe20000000000 */
[----:B------:R-:W-:Y:S01]  /*9100*/  BSSY B0, `(.L_x_145) ;  /* 0x0000194000007945 */ /* 0x000fe20003800000 */
[----:B0-----:R-:W-:-:S09]  /*9110*/  ULEA UR40, UR4, UR40, 0x18 ;  /* 0x0000002804287291 */ /* 0x001fd2000f8ec03f */
[----:B------:R-:W0:Y:S02]  /*9120*/  LDS.128 R24, [UR40+0x308d0] ;  /* 0x0308d028ff187984 */ /* 0x000e240008000c00 */
[----:B0-----:R-:W-:Y:S01]  /*9130*/  R2UR UR5, R26 ;  /* 0x000000001a0572ca */ /* 0x001fe200000e0000 */
[----:B------:R-:W-:Y:S06]  /*9140*/  BAR.ARV 0x4, 0x1a0 ;  /* 0x0106800000007b1d */ /* 0x000fec0000002000 */
[----:B------:R-:W-:Y:S08]  /*9150*/  @P0 BRA `(.L_x_146) ;  /* 0x0000000c00c80947 */ /* 0x000ff00003800000 */
[----:B------:R-:W2:Y:S01]  /*9160*/  LDL R4, [R1+0x1c] ;  /* 0x00001c0001047983 */ /* 0x000ea20000100800 */
[----:B------:R-:W0:Y:S01]  /*9170*/  S2UR UR4, SR_SWINHI ;  /* 0x00000000000479c3 */ /* 0x000e220000002f00 */
[----:B------:R-:W-:Y:S01]  /*9180*/  USHF.L.U32 UR8, UR41, 0x2, URZ ;  /* 0x0000000229087899 */ /* 0x000fe2000800063f */
[----:B------:R-:W-:Y:S01]  /*9190*/  F2FP.BF16.F32.PACK_AB R12, R12, R33 ;  /* 0x000000210c0c723e */ /* 0x000fe200000010ff */
[----:B------:R-:W-:Y:S01]  /*91a0*/  USHF.L.U64.HI UR9, UR41, 0x2, UR42 ;  /* 0x0000000229097899 */ /* 0x000fe2000801022a */
[----:B------:R-:W-:Y:S02]  /*91b0*/  F2FP.BF16.F32.PACK_AB R13, R13, R34 ;  /* 0x000000220d0d723e */ /* 0x000fe400000010ff */
[----:B------:R-:W-:Y:S02]  /*91c0*/  F2FP.BF16.F32.PACK_AB R14, R14, R31 ;  /* 0x0000001f0e0e723e */ /* 0x000fe400000010ff */
[----:B------:R-:W-:Y:S02]  /*91d0*/  F2FP.BF16.F32.PACK_AB R15, R15, R32 ;  /* 0x000000200f0f723e */ /* 0x000fe400000010ff */
[----:B------:R-:W-:-:S02]  /*91e0*/  F2FP.BF16.F32.PACK_AB R148, R29, R30 ;  /* 0x0000001e1d94723e */ /* 0x000fc400000010ff */
[----:B------:R-:W-:Y:S02]  /*91f0*/  F2FP.BF16.F32.PACK_AB R149, R23, R28 ;  /* 0x0000001c1795723e */ /* 0x000fe400000010ff */
[----:B------:R-:W-:Y:S02]  /*9200*/  F2FP.BF16.F32.PACK_AB R150, R21, R22 ;  /* 0x000000161596723e */ /* 0x000fe400000010ff */
[----:B------:R-:W-:Y:S01]  /*9210*/  F2FP.BF16.F32.PACK_AB R151, R151, R20 ;  /* 0x000000149797723e */ /* 0x000fe200000010ff */
[----:B------:R-:W-:Y:S01]  /*9220*/  UMOV UR6, UR40 ;  /* 0x0000002800067c82 */ /* 0x000fe20008000000 */
[----:B0-----:R-:W-:Y:S01]  /*9230*/  UMOV UR7, UR4 ;  /* 0x0000000400077c82 */ /* 0x001fe20008000000 */
[----:B------:R-:W-:Y:S02]  /*9240*/  IMAD.U32 R18, RZ, RZ, UR6 ;  /* 0x00000006ff127e24 */ /* 0x000fe4000f8e00ff */
[----:B------:R-:W-:Y:S01]  /*9250*/  IMAD.U32 R19, RZ, RZ, UR7 ;  /* 0x00000007ff137e24 */ /* 0x000fe2000f8e00ff */
[----:B------:R-:W-:-:S02]  /*9260*/  ULDC.64 UR6, c[0x0][0xbd8] ;  /* 0x0002f60000067ab9 */ /* 0x000fc40000000a00 */
[----:B------:R-:W-:Y:S02]  /*9270*/  UIADD3 UR4, UP1, UR8, UR6, URZ ;  /* 0x0000000608047290 */ /* 0x000fe4000ff3e03f */
[----:B------:R-:W-:Y:S02]  /*9280*/  UISETP.NE.U32.AND UP0, UPT, UR6, URZ, UPT ;  /* 0x0000003f0600728c */ /* 0x000fe4000bf05070 */
[----:B------:R-:W-:Y:S02]  /*9290*/  UIADD3.X UR6, UR9, UR7, URZ, UP1, !UPT ;  /* 0x0000000709067290 */ /* 0x000fe40008ffe43f */
[----:B------:R-:W-:Y:S01]  /*92a0*/  UISETP.NE.AND.EX UP0, UPT, UR7, URZ, UPT, UP0 ;  /* 0x0000003f0700728c */ /* 0x000fe2000bf05300 */
[----:B------:R-:W0:Y:S01]  /*92b0*/  LDC R24, c[0x0][0xa88] ;  /* 0x0002a200ff187b82 */ /* 0x000e220000000800 */
[----:B------:R-:W-:Y:S02]  /*92c0*/  IMAD.U32 R20, RZ, RZ, UR4 ;  /* 0x00000004ff147e24 */ /* 0x000fe4000f8e00ff */
[----:B------:R-:W-:Y:S01]  /*92d0*/  IMAD.U32 R21, RZ, RZ, UR6 ;  /* 0x00000006ff157e24 */ /* 0x000fe2000f8e00ff */
[----:B------:R-:W-:-:S02]  /*92e0*/  ULDC.64 UR6, c[0x0][0xbe0] ;  /* 0x0002f80000067ab9 */ /* 0x000fc40000000a00 */
[----:B------:R-:W-:-:S04]  /*92f0*/  UISETP.NE.U32.AND UP1, UPT, UR6, URZ, UPT ;  /* 0x0000003f0600728c */ /* 0x000fc8000bf25070 */
[----:B------:R-:W-:-:S11]  /*9300*/  UISETP.NE.AND.EX UP1, UPT, UR7, URZ, UPT, UP1 ;  /* 0x0000003f0700728c */ /* 0x000fd6000bf25310 */
[----:B------:R-:W-:-:S04]  /*9310*/  @UP1 UIADD3 UR6, UP2, UR8, UR6, URZ ;  /* 0x0000000608061290 */ /* 0x000fc8000ff5e03f */
[----:B------:R-:W-:Y:S01]  /*9320*/  @UP1 UIADD3.X UR7, UR9, UR7, URZ, UP2, !UPT ;  /* 0x0000000709071290 */ /* 0x000fe200097fe43f */
[----:B------:R-:W-:Y:S01]  /*9330*/  BAR.SYNC.DEFER_BLOCKING 0x1, 0x180 ;  /* 0x0046000000007b1d */ /* 0x000fe20000010000 */
[----:B--2---:R-:W-:-:S03]  /*9340*/  IMAD.WIDE R4, R4, 0x2, R18 ;  /* 0x0000000204047825 */ /* 0x004fc600078e0212 */
[C---:B------:R-:W-:Y:S02]  /*9350*/  IADD3 R11, P2, R4.reuse, 0x20, RZ ;  /* 0x00000020040b7810 */ /* 0x040fe40007f5e0ff */
[C---:B------:R-:W-:Y:S02]  /*9360*/  IADD3 R51, P0, R4.reuse, 0x60, RZ ;  /* 0x0000006004337810 */ /* 0x040fe40007f1e0ff */
[C---:B------:R-:W-:Y:S02]  /*9370*/  IADD3 R9, P1, R4.reuse, 0x40, RZ ;  /* 0x0000004004097810 */ /* 0x040fe40007f3e0ff */
[----:B------:R-:W-:Y:S02]  /*9380*/  LOP3.LUT R7, R4, 0x380, RZ, 0xc0, !PT ;  /* 0x0000038004077812 */ /* 0x000fe400078ec0ff */
[----:B------:R-:W-:Y:S02]  /*9390*/  LOP3.LUT R10, R11, 0x380, RZ, 0xc0, !PT ;  /* 0x000003800b0a7812 */ /* 0x000fe400078ec0ff */
[----:B------:R-:W-:-:S02]  /*93a0*/  LOP3.LUT R6, R51, 0x380, RZ, 0xc0, !PT ;  /* 0x0000038033067812 */ /* 0x000fc400078ec0ff */
[----:B------:R-:W-:Y:S02]  /*93b0*/  LOP3.LUT R8, R9, 0x380, RZ, 0xc0, !PT ;  /* 0x0000038009087812 */ /* 0x000fe400078ec0ff */
[----:B------:R-:W-:Y:S02]  /*93c0*/  SHF.R.U64 R7, R7, 0x3, RZ ;  /* 0x0000000307077819 */ /* 0x000fe400000012ff */
[----:B------:R-:W-:Y:S02]  /*93d0*/  SHF.R.U64 R10, R10, 0x3, RZ ;  /* 0x000000030a0a7819 */ /* 0x000fe400000012ff */
[----:B------:R-:W-:Y:S02]  /*93e0*/  SHF.R.U64 R6, R6, 0x3, RZ ;  /* 0x0000000306067819 */ /* 0x000fe400000012ff */
[----:B------:R-:W-:Y:S02]  /*93f0*/  SHF.R.U64 R8, R8, 0x3, RZ ;  /* 0x0000000308087819 */ /* 0x000fe400000012ff */
[----:B------:R-:W-:Y:S01]  /*9400*/  LOP3.LUT R4, R7, R4, RZ, 0x3c, !PT ;  /* 0x0000000407047212 */ /* 0x000fe200078e3cff */
[--C-:B------:R-:W-:Y:S01]  /*9410*/  IMAD.X R7, RZ, RZ, R5.reuse, P0 ;  /* 0x000000ffff077224 */ /* 0x100fe200000e0605 */
[----:B------:R-:W-:Y:S01]  /*9420*/  LOP3.LUT R10, R10, R11, RZ, 0x3c, !PT ;  /* 0x0000000b0a0a7212 */ /* 0x000fe200078e3cff */
[----:B------:R-:W-:Y:S01]  /*9430*/  IMAD.X R11, RZ, RZ, R5, P2 ;  /* 0x000000ffff0b7224 */ /* 0x000fe200010e0605 */
[----:B------:R-:W-:-:S02]  /*9440*/  LOP3.LUT R6, R6, R51, RZ, 0x3c, !PT ;  /* 0x0000003306067212 */ /* 0x000fc400078e3cff */
[----:B------:R-:W-:Y:S02]  /*9450*/  LOP3.LUT R8, R8, R9, RZ, 0x3c, !PT ;  /* 0x0000000908087212 */ /* 0x000fe400078e3cff */
[-C--:B------:R-:W-:Y:S02]  /*9460*/  IADD3.X R9, RZ, R5.reuse, RZ, P1, !PT ;  /* 0x00000005ff097210 */ /* 0x080fe40000ffe4ff */
[----:B------:R-:W-:Y:S02]  /*9470*/  MOV R53, R4 ;  /* 0x0000000400357202 */ /* 0x000fe40000000f00 */
[----:B------:R-:W-:Y:S02]  /*9480*/  MOV R26, R6 ;  /* 0x00000006001a7202 */ /* 0x000fe40000000f00 */
[----:B------:R-:W-:Y:S02]  /*9490*/  MOV R51, R8 ;  /* 0x0000000800337202 */ /* 0x000fe40000000f00 */
[----:B------:R-:W-:-:S02]  /*94a0*/  MOV R52, R10 ;  /* 0x0000000a00347202 */ /* 0x000fc40000000f00 */
[----:B------:R-:W-:Y:S02]  /*94b0*/  F2FP.BF16.F32.PACK_AB R4, R49, R50 ;  /* 0x000000323104723e */ /* 0x000fe400000010ff */
[----:B------:R-:W-:Y:S02]  /*94c0*/  F2FP.BF16.F32.PACK_AB R5, R47, R48 ;  /* 0x000000302f05723e */ /* 0x000fe400000010ff */
[----:B------:R-:W-:Y:S02]  /*94d0*/  F2FP.BF16.F32.PACK_AB R6, R45, R46 ;  /* 0x0000002e2d06723e */ /* 0x000fe400000010ff */
[----:B------:R-:W-:Y:S02]  /*94e0*/  F2FP.BF16.F32.PACK_AB R7, R43, R44 ;  /* 0x0000002c2b07723e */ /* 0x000fe400000010ff */
[----:B------:R-:W-:Y:S02]  /*94f0*/  F2FP.BF16.F32.PACK_AB R8, R41, R42 ;  /* 0x0000002a2908723e */ /* 0x000fe400000010ff */
[----:B------:R-:W-:Y:S01]  /*9500*/  F2FP.BF16.F32.PACK_AB R9, R39, R40 ;  /* 0x000000282709723e */ /* 0x000fe200000010ff */
[----:B------:R1:W-:Y:S01]  /*9510*/  STSM.16.M88.4 [R53], R4 ;  /* 0x0000000435007844 */ /* 0x0003e20000000200 */
[----:B------:R-:W-:-:S02]  /*9520*/  F2FP.BF16.F32.PACK_AB R10, R37, R38 ;  /* 0x00000026250a723e */ /* 0x000fc400000010ff */
[----:B------:R-:W-:Y:S02]  /*9530*/  F2FP.BF16.F32.PACK_AB R11, R35, R36 ;  /* 0x00000024230b723e */ /* 0x000fe400000010ff */
[----:B------:R-:W-:-:S03]  /*9540*/  PLOP3.LUT P0, PT, PT, PT, UP0, 0x80, 0x0 ;  /* 0x000000000000781c */ /* 0x000fc60003f0f008 */
[----:B------:R2:W-:Y:S04]  /*9550*/  STSM.16.M88.4 [R52], R8 ;  /* 0x0000000834007844 */ /* 0x0005e80000000200 */
[----:B------:R2:W-:Y:S04]  /*9560*/  STSM.16.M88.4 [R51], R12 ;  /* 0x0000000c33007844 */ /* 0x0005e80000000200 */
[----:B------:R2:W-:Y:S01]  /*9570*/  STSM.16.M88.4 [R26], R148 ;  /* 0x000000941a007844 */ /* 0x0005e20000000200 */
[----:B------:R-:W-:Y:S01]  /*9580*/  BAR.SYNC.DEFER_BLOCKING 0x1, 0x180 ;  /* 0x0046000000007b1d */ /* 0x000fe20000010000 */
[----:B------:R-:W-:Y:S01]  /*9590*/  PLOP3.LUT P1, PT, PT, PT, UP1, 0x80, 0x0 ;  /* 0x000000000000781c */ /* 0x000fe20003f2f018 */
[----:B-1----:R-:W-:Y:S01]  /*95a0*/  IMAD.U32 R4, RZ, RZ, UR6 ;  /* 0x00000006ff047e24 */ /* 0x002fe2000f8e00ff */
[----:B------:R-:W-:-:S03]  /*95b0*/  MOV R5, UR7 ;  /* 0x0000000700057c02 */ /* 0x000fc60008000f00 */
[----:B------:R-:W3:Y:S01]  /*95c0*/  @P0 LDG.E R22, desc[UR46][R20.64] ;  /* 0x0000002e14160981 */ /* 0x000ee2000c1e1900 */
[----:B------:R-:W-:-:S07]  /*95d0*/  UMOV UR4, URZ ;  /* 0x0000003f00047c82 */ /* 0x000fce0008000000 */
[----:B0-----:R2:W5:Y:S01]  /*95e0*/  @P1 LDG.E R24, desc[UR46][R4.64] ;  /* 0x0000002e04181981 */ /* 0x001562000c1e1900 */
[----:B---3--:R-:W-:Y:S01]  /*95f0*/  @P0 R2UR UR4, R22 ;  /* 0x00000000160402ca */ /* 0x008fe200000e0000 */
[----:B--2---:R-:W-:-:S14]  /*9600*/  @P1 BRA `(.L_x_147) ;  /* 0x0000000000101947 */ /* 0x004fdc0003800000 */
[----:B------:R-:W-:Y:S05]  /*9610*/  @!P0 BRA `(.L_x_147) ;  /* 0x00000000000c8947 */ /* 0x000fea0003800000 */
[----:B------:R-:W2:Y:S04]  /*9620*/  LDG.E R5, desc[UR46][R20.64] ;  /* 0x0000002e14057981 */ /* 0x000ea8000c1e1900 */
[----:B-----5:R-:W2:Y:S02]  /*9630*/  LDG.E R24, desc[UR46][R20.64+0x4] ;  /* 0x0000042e14187981 */ /* 0x020ea4000c1e1900 */
[----:B--2---:R-:W-:-:S07]  /*9640*/  IMAD.IADD R24, R24, 0x1, -R5 ;  /* 0x0000000118187824 */ /* 0x004fce00078e0a05 */
.L_x_147:
[----:B------:R-:W2:Y:S04]  /*9650*/  LDL R5, [R1+0x18] ;  /* 0x0000180001057983 */ /* 0x000ea80000100800 */
[----:B------:R-:W3:Y:S01]  /*9660*/  LDL R32, [R1+0x8] ;  /* 0x0000080001207983 */ /* 0x000ee20000100800 */
[----:B------:R-:W-:Y:S01]  /*9670*/  USHF.R.S32.HI UR11, URZ, 0x1f, UR43 ;  /* 0x0000001f3f0b7899 */ /* 0x000fe2000801142b */
[----:B------:R-:W-:Y:S02]  /*9680*/  ULDC.64 UR12, c[0x0][0xb70] ;  /* 0x0002dc00000c7ab9 */ /* 0x000fe40000000a00 */
[----:B------:R-:W2:Y:S01]  /*9690*/  LDL.LU R26, [R1+0xc] ;  /* 0x00000c00011a7983 */ /* 0x000ea20000300800 */
[----:B------:R-:W-:Y:S02]  /*96a0*/  USHF.R.S32.HI UR9, URZ, 0x1f, UR4 ;  /* 0x0000001f3f097899 */ /* 0x000fe40008011404 */
[----:B------:R-:W-:Y:S01]  /*96b0*/  UIMAD UR10, UR11, UR12, URZ ;  /* 0x0000000c0b0a72a4 */ /* 0x000fe2000f8e023f */
[----:B------:R-:W0:Y:S01]  /*96c0*/  S2R R4, SR_TID.X ;  /* 0x0000000000047919 */ /* 0x000e220000002100 */
[----:B------:R-:W-:Y:S01]  /*96d0*/  UMOV UR8, UR4 ;  /* 0x0000000400087c82 */ /* 0x000fe20008000000 */
[----:B------:R-:W-:-:S02]  /*96e0*/  USEL UR42, UR42, URZ, !UP0 ;  /* 0x0000003f2a2a7287 */ /* 0x000fc4000c000000 */
[----:B------:R-:W-:Y:S02]  /*96f0*/  UIMAD.WIDE.U32 UR6, UR43, UR12, UR8 ;  /* 0x0000000c2b0672a5 */ /* 0x000fe4000f8e0008 */
[----:B------:R-:W-:Y:S02]  /*9700*/  UIMAD UR10, UR43, UR13, UR10 ;  /* 0x0000000d2b0a72a4 */ /* 0x000fe4000f8e020a */
[----:B------:R-:W-:Y:S01]  /*9710*/  USEL UR41, UR41, URZ, !UP0 ;  /* 0x0000003f29297287 */ /* 0x000fe2000c000000 */
[----:B------:R-:W-:Y:S01]  /*9720*/  ULDC.64 UR12, c[0x0][0xb78] ;  /* 0x0002de00000c7ab9 */ /* 0x000fe20000000a00 */
[----:B------:R-:W-:Y:S02]  /*9730*/  UIADD3 UR7, UR7, UR10, URZ ;  /* 0x0000000a07077290 */ /* 0x000fe4000fffe03f */
[----:B------:R-:W-:Y:S02]  /*9740*/  UIMAD UR8, UR42, UR12, URZ ;  /* 0x0000000c2a0872a4 */ /* 0x000fe4000f8e023f */
[----:B------:R-:W-:-:S02]  /*9750*/  UIMAD.WIDE.U32 UR6, UR41, UR12, UR6 ;  /* 0x0000000c290672a5 */ /* 0x000fc4000f8e0006 */
[----:B------:R-:W-:-:S03]  /*9760*/  UIMAD UR8, UR41, UR13, UR8 ;  /* 0x0000000d290872a4 */ /* 0x000fc6000f8e0208 */
[----:B------:R-:W-:-:S03]  /*9770*/  ULDC.64 UR12, c[0x0][0xaa0] ;  /* 0x0002a800000c7ab9 */ /* 0x000fc60000000a00 */
[----:B------:R-:W-:Y:S01]  /*9780*/  MOV R7, UR8 ;  /* 0x0000000800077c02 */ /* 0x000fe20008000f00 */
[----:B0-----:R-:W-:-:S05]  /*9790*/  VIADD R6, R4, 0xffffff80 ;  /* 0xffffff8004067836 */ /* 0x001fca0000000000 */
[----:B------:R-:W-:-:S04]  /*97a0*/  SHF.R.S32.HI R8, RZ, 0x1f, R6 ;  /* 0x0000001fff087819 */ /* 0x000fc80000011406 */
[----:B------:R-:W-:-:S04]  /*97b0*/  LEA.HI R8, R8, R6, RZ, 0x7 ;  /* 0x0000000608087211 */ /* 0x000fc800078f38ff */
[----:B------:R-:W-:-:S05]  /*97c0*/  LOP3.LUT R8, R8, 0xffffff80, RZ, 0xc0, !PT ;  /* 0xffffff8008087812 */ /* 0x000fca00078ec0ff */
[----:B------:R-:W-:-:S05]  /*97d0*/  IMAD.IADD R8, R6, 0x1, -R8 ;  /* 0x0000000106087824 */ /* 0x000fca00078e0a08 */
[----:B------:R-:W-:Y:S02]  /*97e0*/  LOP3.LUT P0, RZ, R8, 0x3, RZ, 0xc0, !PT ;  /* 0x0000000308ff7812 */ /* 0x000fe4000780c0ff */
[----:B------:R-:W-:Y:S02]  /*97f0*/  MOV R33, UR12 ;  /* 0x0000000c00217c02 */ /* 0x000fe40008000f00 */
[----:B------:R-:W-:Y:S01]  /*9800*/  SHF.R.S32.HI R157, RZ, 0x1f, R156 ;  /* 0x0000001fff9d7819 */ /* 0x000fe2000001149c */
[----:B------:R-:W-:Y:S01]  /*9810*/  BSSY B1, `(.L_x_148) ;  /* 0x0000057000017945 */ /* 0x000fe20003800000 */
[----:B--2---:R-:W-:Y:S02]  /*9820*/  IMAD R9, R26, 0xc0, R5 ;  /* 0x000000c01a097824 */ /* 0x004fe400078e0205 */
[----:B---3--:R-:W-:-:S03]  /*9830*/  IMAD R5, R156, 0x40, R32 ;  /* 0x000000409c057824 */ /* 0x008fc600078e0220 */
[----:B------:R-:W-:Y:S01]  /*9840*/  SHF.R.S32.HI R4, RZ, 0x1f, R9 ;  /* 0x0000001fff047819 */ /* 0x000fe20000011409 */
[----:B------:R-:W-:Y:S01]  /*9850*/  IMAD.WIDE R18, R5, 0x2, R18 ;  /* 0x0000000205127825 */ /* 0x000fe200078e0212 */
[----:B------:R-:W-:-:S03]  /*9860*/  IADD3 R6, P1, R9, UR6, RZ ;  /* 0x0000000609067c10 */ /* 0x000fc6000ff3e0ff */
[C---:B------:R-:W-:Y:S01]  /*9870*/  VIADD R5, R9.reuse, 0x8 ;  /* 0x0000000809057836 */ /* 0x040fe20000000000 */
[----:B------:R-:W-:Y:S01]  /*9880*/  IADD3.X R7, R4, UR7, R7, P1, !PT ;  /* 0x0000000704077c10 */ /* 0x000fe20008ffe407 */
[----:B------:R-:W-:Y:S01]  /*9890*/  ULDC.64 UR6, c[0x0][0xb40] ;  /* 0x0002d00000067ab9 */ /* 0x000fe20000000a00 */
[----:B------:R-:W-:Y:S02]  /*98a0*/  IADD3 R11, P3, R18, 0x3000, RZ ;  /* 0x00003000120b7810 */ /* 0x000fe40007f7e0ff */
[C---:B------:R-:W-:Y:S02]  /*98b0*/  LEA R30, P2, R6.reuse, UR6, 0x2 ;  /* 0x00000006061e7c11 */ /* 0x040fe4000f8410ff */
[-C--:B-----5:R-:W-:Y:S01]  /*98c0*/  ISETP.GE.OR P1, PT, R9, R24.reuse, P0 ;  /* 0x000000180900720c */ /* 0x0a0fe20000726670 */
[----:B------:R-:W-:Y:S01]  /*98d0*/  UIMAD UR6, UR9, UR12, URZ ;  /* 0x0000000c090672a4 */ /* 0x000fe2000f8e023f */
[----:B------:R-:W-:Y:S01]  /*98e0*/  LEA.HI.X R31, R6, UR7, R7, 0x2, P2 ;  /* 0x00000007061f7c11 */ /* 0x000fe200090f1407 */
[----:B------:R-:W-:Y:S01]  /*98f0*/  IMAD.MOV.U32 R28, RZ, RZ, R32 ;  /* 0x000000ffff1c7224 */ /* 0x000fe200078e0020 */
[C---:B------:R-:W-:Y:S01]  /*9900*/  IADD3 R15, P2, R18.reuse, 0x1800, RZ ;  /* 0x00001800120f7810 */ /* 0x040fe20007f5e0ff */
[----:B------:R-:W-:Y:S01]  /*9910*/  IMAD.X R9, RZ, RZ, R19, P3 ;  /* 0x000000ffff097224 */ /* 0x000fe200018e0613 */
[----:B------:R-:W-:Y:S01]  /*9920*/  IADD3 R7, P4, R18, 0x4800, RZ ;  /* 0x0000480012077810 */ /* 0x000fe20007f9e0ff */
[----:B------:R-:W-:Y:S01]  /*9930*/  ULDC.64 UR8, c[0x0][0xae8] ;  /* 0x0002ba0000087ab9 */ /* 0x000fe20000000a00 */
[----:B------:R-:W-:-:S02]  /*9940*/  ISETP.GE.OR P0, PT, R5, R24, P0 ;  /* 0x000000180500720c */ /* 0x000fc40000706670 */
[----:B------:R-:W-:Y:S01]  /*9950*/  SHF.R.S32.HI R29, RZ, 0x1f, R32 ;  /* 0x0000001fff1d7819 */ /* 0x000fe20000011420 */
[----:B------:R-:W-:Y:S01]  /*9960*/  UIMAD UR6, UR4, UR13, UR6 ;  /* 0x0000000d040672a4 */ /* 0x000fe2000f8e0206 */
[----:B------:R-:W-:Y:S01]  /*9970*/  LOP3.LUT R5, R18, 0x380, RZ, 0xc0, !PT ;  /* 0x0000038012057812 */ /* 0x000fe200078ec0ff */
[----:B------:R-:W-:Y:S01]  /*9980*/  IMAD.X R13, RZ, RZ, R19, P2 ;  /* 0x000000ffff0d7224 */ /* 0x000fe200010e0613 */
[----:B------:R-:W-:Y:S01]  /*9990*/  LOP3.LUT R8, R15, 0x380, RZ, 0xc0, !PT ;  /* 0x000003800f087812 */ /* 0x000fe200078ec0ff */
[----:B------:R-:W-:Y:S01]  /*99a0*/  @!P1 STG.E desc[UR46][R30.64], R3 ;  /* 0x000000031e009986 */ /* 0x000fe2000c10192e */
[----:B------:R-:W-:Y:S02]  /*99b0*/  LOP3.LUT R6, R11, 0x380, RZ, 0xc0, !PT ;  /* 0x000003800b067812 */ /* 0x000fe400078ec0ff */
[----:B------:R-:W-:Y:S02]  /*99c0*/  LOP3.LUT R4, R7, 0x380, RZ, 0xc0, !PT ;  /* 0x0000038007047812 */ /* 0x000fe400078ec0ff */
[----:B------:R-:W-:Y:S01]  /*99d0*/  SHF.R.U64 R5, R5, 0x3, RZ ;  /* 0x0000000305057819 */ /* 0x000fe200000012ff */
[----:B------:R0:W-:Y:S01]  /*99e0*/  @!P0 STG.E desc[UR46][R30.64+0x20], R0 ;  /* 0x000020001e008986 */ /* 0x0001e2000c10192e */
[----:B------:R-:W-:-:S02]  /*99f0*/  SHF.R.U64 R8, R8, 0x3, RZ ;  /* 0x0000000308087819 */ /* 0x000fc400000012ff */
[----:B------:R-:W-:Y:S02]  /*9a00*/  SHF.R.U64 R6, R6, 0x3, RZ ;  /* 0x0000000306067819 */ /* 0x000fe400000012ff */
[----:B------:R-:W-:Y:S01]  /*9a10*/  SHF.R.U64 R4, R4, 0x3, RZ ;  /* 0x0000000304047819 */ /* 0x000fe200000012ff */
[----:B------:R-:W-:Y:S01]  /*9a20*/  IMAD.WIDE.U32 R28, R33, UR4, R28 ;  /* 0x00000004211c7c25 */ /* 0x000fe2000f8e001c */
[----:B------:R-:W-:Y:S02]  /*9a30*/  LOP3.LUT R18, R5, R18, RZ, 0x3c, !PT ;  /* 0x0000001205127212 */ /* 0x000fe400078e3cff */
[----:B------:R-:W-:Y:S01]  /*9a40*/  LOP3.LUT R12, R8, R15, RZ, 0x3c, !PT ;  /* 0x0000000f080c7212 */ /* 0x000fe200078e3cff */
[----:B------:R-:W-:Y:S01]  /*9a50*/  IMAD.X R5, RZ, RZ, R19, P4 ;  /* 0x000000ffff057224 */ /* 0x000fe200020e0613 */
[----:B------:R-:W-:Y:S02]  /*9a60*/  LOP3.LUT R8, R6, R11, RZ, 0x3c, !PT ;  /* 0x0000000b06087212 */ /* 0x000fe400078e3cff */
[----:B------:R-:W-:Y:S01]  /*9a70*/  LOP3.LUT R4, R4, R7, RZ, 0x3c, !PT ;  /* 0x0000000704047212 */ /* 0x000fe200078e3cff */
[----:B------:R-:W-:Y:S01]  /*9a80*/  VIADD R29, R29, UR6 ;  /* 0x000000061d1d7c36 */ /* 0x000fe20008000000 */
[----:B------:R-:W-:Y:S01]  /*9a90*/  ULDC.64 UR6, c[0x0][0xae0] ;  /* 0x0002b80000067ab9 */ /* 0x000fe20000000a00 */
[----:B------:R1:W5:Y:S01]  /*9aa0*/  LD.E.128 R20, desc[UR46][R18.64] ;  /* 0x0000002e12147980 */ /* 0x000362000c101d00 */
[----:B------:R-:W-:-:S03]  /*9ab0*/  UIMAD UR4, UR11, UR6, URZ ;  /* 0x000000060b0472a4 */ /* 0x000fc6000f8e023f */
[----:B------:R-:W5:Y:S04]  /*9ac0*/  LD.E.128 R12, desc[UR46][R12.64] ;  /* 0x0000002e0c0c7980 */ /* 0x000f68000c101d00 */
[----:B------:R-:W5:Y:S04]  /*9ad0*/  LD.E.128 R8, desc[UR46][R8.64] ;  /* 0x0000002e08087980 */ /* 0x000f68000c101d00 */
[----:B------:R-:W5:Y:S01]  /*9ae0*/  LD.E.128 R4, desc[UR46][R4.64] ;  /* 0x0000002e04047980 */ /* 0x000f62000c101d00 */
[----:B-1----:R-:W-:Y:S01]  /*9af0*/  IMAD.U32 R19, RZ, RZ, UR6 ;  /* 0x00000006ff137e24 */ /* 0x002fe2000f8e00ff */
[----:B------:R-:W-:Y:S01]  /*9b00*/  UIMAD UR6, UR43, UR7, UR4 ;  /* 0x000000072b0672a4 */ /* 0x000fe2000f8e0204 */
[----:B0-----:R-:W-:Y:S01]  /*9b10*/  IMAD R31, R26, -0xc0, R24 ;  /* 0xffffff401a1f7824 */ /* 0x001fe200078e0218 */
[----:B------:R-:W-:Y:S01]  /*9b20*/  @!PT LDS RZ, [RZ] ;  /* 0x00000000fffff984 */ /* 0x000fe20000000800 */
[----:B------:R-:W-:Y:S01]  /*9b30*/  @!PT LDS RZ, [RZ] ;  /* 0x00000000fffff984 */ /* 0x000fe20000000800 */
[----:B------:R-:W-:Y:S01]  /*9b40*/  @!PT LDS RZ, [RZ] ;  /* 0x00000000fffff984 */ /* 0x000fe20000000800 */
[----:B------:R-:W-:Y:S01]  /*9b50*/  @!PT LDS RZ, [RZ] ;  /* 0x00000000fffff984 */ /* 0x000fe20000000800 */
[----:B------:R0:W-:Y:S06]  /*9b60*/  MEMBAR.ALL.CTA ;  /* 0x0000000000007992 */ /* 0x0001ec0000008000 */
[----:B0-----:R-:W0:Y:S01]  /*9b70*/  FENCE.VIEW.ASYNC.S ;  /* 0x00000000000073c6 */ /* 0x001e220000000000 */
[----:B------:R-:W-:Y:S01]  /*9b80*/  ULDC UR4, c[0x0][0xa8c] ;  /* 0x0002a30000047ab9 */ /* 0x000fe20000000800 */
[----:B------:R-:W-:Y:S01]  /*9b90*/  VIADD R0, R156, 0x30 ;  /* 0x000000309c007836 */ /* 0x000fe20000000000 */
[----:B------:R-:W-:Y:S01]  /*9ba0*/  ISETP.GE.AND P0, PT, R32, UR4, PT ;  /* 0x0000000420007c0c */ /* 0x000fe2000bf06270 */
[C---:B------:R-:W-:Y:S01]  /*9bb0*/  VIADD R24, R156.reuse, 0x90 ;  /* 0x000000909c187836 */ /* 0x040fe20000000000 */
[----:B------:R-:W-:Y:S01]  /*9bc0*/  IADD3 R3, R156, 0x60, RZ ;  /* 0x000000609c037810 */ /* 0x000fe20007ffe0ff */
[----:B------:R-:W-:Y:S01]  /*9bd0*/  IMAD.WIDE.U32 R18, R19, UR43, R28 ;  /* 0x0000002b13127c25 */ /* 0x000fe2000f8e001c */
[-C--:B------:R-:W-:Y:S01]  /*9be0*/  ISETP.GE.OR P3, PT, R0, R31.reuse, P0 ;  /* 0x0000001f0000720c */ /* 0x080fe20000766670 */
[----:B------:R-:W-:Y:S01]  /*9bf0*/  UIADD3 UR4, UR40, 0x30820, URZ ;  /* 0x0003082028047890 */ /* 0x000fe2000fffe03f */
[-C--:B------:R-:W-:Y:S01]  /*9c00*/  ISETP.GE.OR P1, PT, R3, R31.reuse, P0 ;  /* 0x0000001f0300720c */ /* 0x080fe20000726670 */
[----:B------:R-:W-:Y:S01]  /*9c10*/  VIADD R19, R19, UR6 ;  /* 0x0000000613137c36 */ /* 0x000fe20008000000 */
[-C--:B------:R-:W-:Y:S01]  /*9c20*/  ISETP.GE.OR P2, PT, R24, R31.reuse, P0 ;  /* 0x0000001f1800720c */ /* 0x080fe20000746670 */
[----:B------:R-:W-:Y:S01]  /*9c30*/  UIMAD UR6, UR42, UR8, URZ ;  /* 0x000000082a0672a4 */ /* 0x000fe2000f8e023f */
[----:B------:R-:W-:Y:S01]  /*9c40*/  ISETP.GE.OR P0, PT, R156, R31, P0 ;  /* 0x0000001f9c00720c */ /* 0x000fe20000706670 */
[----:B------:R-:W-:Y:S01]  /*9c50*/  UPRMT UR4, URZ, 0x654, UR4 ;  /* 0x000006543f047896 */ /* 0x000fe20008000004 */
[----:B------:R-:W-:Y:S01]  /*9c60*/  IMAD.U32 R33, RZ, RZ, UR8 ;  /* 0x00000008ff217e24 */ /* 0x000fe2000f8e00ff */
[----:B------:R-:W-:Y:S01]  /*9c70*/  UIMAD UR6, UR41, UR9, UR6 ;  /* 0x00000009290672a4 */ /* 0x000fe2000f8e0206 */
[----:B------:R-:W-:-:S04]  /*9c80*/  IMAD.WIDE R30, R26, 0xc0, R156 ;  /* 0x000000c01a1e7825 */ /* 0x000fc800078e029c */
[----:B------:R-:W-:Y:S02]  /*9c90*/  IMAD.WIDE.U32 R32, R33, UR41, R18 ;  /* 0x0000002921207c25 */ /* 0x000fe4000f8e0012 */
[----:B0-----:R-:W-:Y:S02]  /*9ca0*/  SYNCS.ARRIVE.TRANS64.RED.A1T0 RZ, [UR4], RZ ;  /* 0x000000ffffff79a7 */ /* 0x001fe40008100404 */
[----:B------:R-:W-:Y:S01]  /*9cb0*/  VIADD R35, R33, UR6 ;  /* 0x0000000621237c36 */ /* 0x000fe20008000000 */
[----:B------:R-:W-:Y:S06]  /*9cc0*/  @P0 BRA `(.L_x_149) ;  /* 0x00000000002c0947 */ /* 0x000fec0003800000 */
[----:B------:R-:W-:Y:S01]  /*9cd0*/  ULDC.64 UR6, c[0x0][0xad8] ;  /* 0x0002b60000067ab9 */ /* 0x000fe20000000a00 */
[----:B------:R-:W-:Y:S01]  /*9ce0*/  MOV R18, R32 ;  /* 0x0000002000127202 */ /* 0x000fe20000000f00 */
[----:B------:R-:W-:Y:S02]  /*9cf0*/  IMAD R3, R31, UR6, RZ ;  /* 0x000000061f037c24 */ /* 0x000fe4000f8e02ff */
[----:B------:R-:W-:Y:S02]  /*9d00*/  IMAD.MOV.U32 R19, RZ, RZ, R35 ;  /* 0x000000ffff137224 */ /* 0x000fe400078e0023 */
[C---:B------:R-:W-:Y:S02]  /*9d10*/  IMAD R3, R30.reuse, UR7, R3 ;  /* 0x000000071e037c24 */ /* 0x040fe4000f8e0203 */
[----:B------:R-:W-:Y:S01]  /*9d20*/  IMAD.WIDE.U32 R18, R30, UR6, R18 ;  /* 0x000000061e127c25 */ /* 0x000fe2000f8e0012 */
[----:B------:R-:W-:-:S03]  /*9d30*/  ULDC.64 UR6, c[0x0][0xa80] ;  /* 0x0002a00000067ab9 */ /* 0x000fc60000000a00 */
[----:B------:R-:W-:Y:S01]  /*9d40*/  IMAD.IADD R3, R19, 0x1, R3 ;  /* 0x0000000113037824 */ /* 0x000fe200078e0203 */
[----:B------:R-:W-:-:S04]  /*9d50*/  LEA R28, P0, R18, UR6, 0x1 ;  /* 0x00000006121c7c11 */ /* 0x000fc8000f8008ff */
[----:B------:R-:W-:-:S05]  /*9d60*/  LEA.HI.X R29, R18, UR7, R3, 0x1, P0 ;  /* 0x00000007121d7c11 */ /* 0x000fca00080f0c03 */
[----:B-----5:R0:W-:Y:S04]  /*9d70*/  STG.E.128 desc[UR46][R28.64], R20 ;  /* 0x000000141c007986 */ /* 0x0201e8000c101d2e */
.L_x_149:
[----:B------:R-:W-:Y:S05]  /*9d80*/  BSYNC B1 ;  /* 0x0000000000017941 */ /* 0x000fea0003800000 */
.L_x_148:
[----:B------:R-:W-:Y:S04]  /*9d90*/  BSSY B1, `(.L_x_150) ;  /* 0x000000f000017945 */ /* 0x000fe80003800000 */
[----:B------:R-:W-:Y:S05]  /*9da0*/  @P3 BRA `(.L_x_151) ;  /* 0x0000000000343947 */ /* 0x000fea0003800000 */
[----:B------:R-:W-:Y:S01]  /*9db0*/  IADD3 R3, P0, R30, 0x30, RZ ;  /* 0x000000301e037810 */ /* 0x000fe20007f1e0ff */
[----:B------:R-:W-:Y:S01]  /*9dc0*/  ULDC.64 UR6, c[0x0][0xad8] ;  /* 0x0002b60000067ab9 */ /* 0x000fe20000000a00 */
[----:B------:R-:W-:Y:S01]  /*9dd0*/  MOV R19, R35 ;  /* 0x0000002300137202 */ /* 0x000fe20000000f00 */
[----:B------:R-:W-:Y:S02]  /*9de0*/  IMAD.MOV.U32 R18, RZ, RZ, R32 ;  /* 0x000000ffff127224 */ /* 0x000fe400078e0020 */
[----:B------:R-:W-:Y:S02]  /*9df0*/  IMAD.X R0, RZ, RZ, R31, P0 ;  /* 0x000000ffff007224 */ /* 0x000fe400000e061f */
[----:B------:R-:W-:-:S04]  /*9e00*/  IMAD.WIDE.U32 R18, R3, UR6, R18 ;  /* 0x0000000603127c25 */ /* 0x000fc8000f8e0012 */
[----:B------:R-:W-:-:S04]  /*9e10*/  IMAD R0, R0, UR6, RZ ;  /* 0x0000000600007c24 */ /* 0x000fc8000f8e02ff */
[----:B------:R-:W-:Y:S01]  /*9e20*/  IMAD R3, R3, UR7, R0 ;  /* 0x0000000703037c24 */ /* 0x000fe2000f8e0200 */
[----:B------:R-:W-:Y:S02]  /*9e30*/  ULDC.64 UR6, c[0x0][0xa80] ;  /* 0x0002a00000067ab9 */ /* 0x000fe40000000a00 */
[----:B0----5:R-:W-:Y:S01]  /*9e40*/  LEA R20, P0, R18, UR6, 0x1 ;  /* 0x0000000612147c11 */ /* 0x021fe2000f8008ff */
[----:B------:R-:W-:-:S05]  /*9e50*/  IMAD.IADD R3, R19, 0x1, R3 ;  /* 0x0000000113037824 */ /* 0x000fca00078e0203 */
[----:B------:R-:W-:-:S05]  /*9e60*/  LEA.HI.X R21, R18, UR7, R3, 0x1, P0 ;  /* 0x0000000712157c11 */ /* 0x000fca00080f0c03 */
[----:B------:R1:W-:Y:S02]  /*9e70*/  STG.E.128 desc[UR46][R20.64], R12 ;  /* 0x0000000c14007986 */ /* 0x0003e4000c101d2e */
.L_x_151:
[----:B------:R-:W-:Y:S05]  /*9e80*/  BSYNC B1 ;  /* 0x0000000000017941 */ /* 0x000fea0003800000 */
.L_x_150:
[----:B------:R-:W-:Y:S04]  /*9e90*/  BSSY B1, `(.L_x_152) ;  /* 0x000000f000017945 */ /* 0x000fe80003800000 */
[----:B------:R-:W-:Y:S05]  /*9ea0*/  @P1 BRA `(.L_x_153) ;  /* 0x0000000000341947 */ /* 0x000fea0003800000 */
[----:B------:R-:W-:Y:S01]  /*9eb0*/  IADD3 R3, P0, R30, 0x60, RZ ;  /* 0x000000601e037810 */ /* 0x000fe20007f1e0ff */
[----:B------:R-:W-:Y:S01]  /*9ec0*/  ULDC.64 UR6, c[0x0][0xad8] ;  /* 0x0002b60000067ab9 */ /* 0x000fe20000000a00 */
[----:B-1---5:R-:W-:Y:S02]  /*9ed0*/  IMAD.MOV.U32 R12, RZ, RZ, R32 ;  /* 0x000000ffff0c7224 */ /* 0x022fe400078e0020 */
[----:B------:R-:W-:Y:S02]  /*9ee0*/  IMAD.MOV.U32 R13, RZ, RZ, R35 ;  /* 0x000000ffff0d7224 */ /* 0x000fe400078e0023 */
[----:B------:R-:W-:Y:S02]  /*9ef0*/  IMAD.X R0, RZ, RZ, R31, P0 ;  /* 0x000000ffff007224 */ /* 0x000fe400000e061f */
[----:B------:R-:W-:-:S04]  /*9f00*/  IMAD.WIDE.U32 R12, R3, UR6, R12 ;  /* 0x00000006030c7c25 */ /* 0x000fc8000f8e000c */
[----:B------:R-:W-:-:S04]  /*9f10*/  IMAD R0, R0, UR6, RZ ;  /* 0x0000000600007c24 */ /* 0x000fc8000f8e02ff */
[----:B------:R-:W-:Y:S01]  /*9f20*/  IMAD R3, R3, UR7, R0 ;  /* 0x0000000703037c24 */ /* 0x000fe2000f8e0200 */
[----:B------:R-:W-:Y:S02]  /*9f30*/  ULDC.64 UR6, c[0x0][0xa80] ;  /* 0x0002a00000067ab9 */ /* 0x000fe40000000a00 */
[----:B------:R-:W-:Y:S02]  /*9f40*/  LEA R14, P0, R12, UR6, 0x1 ;  /* 0x000000060c0e7c11 */ /* 0x000fe4000f8008ff */
[----:B------:R-:W-:-:S04]  /*9f50*/  IADD3 R3, R13, R3, RZ ;  /* 0x000000030d037210 */ /* 0x000fc80007ffe0ff */
[----:B------:R-:W-:-:S05]  /*9f60*/  LEA.HI.X R15, R12, UR7, R3, 0x1, P0 ;  /* 0x000000070c0f7c11 */ /* 0x000fca00080f0c03 */
[----:B------:R2:W-:Y:S02]  /*9f70*/  STG.E.128 desc[UR46][R14.64], R8 ;  /* 0x000000080e007986 */ /* 0x0005e4000c101d2e */
.L_x_153:
[----:B------:R-:W-:Y:S05]  /*9f80*/  BSYNC B1 ;  /* 0x0000000000017941 */ /* 0x000fea0003800000 */
.L_x_152:
[----:B------:R-:W-:Y:S05]  /*9f90*/  @P2 BRA `(.L_x_154) ;  /* 0x0000000800a82947 */ /* 0x000fea0003800000 */
[----:B------:R-:W-:Y:S01]  /*9fa0*/  IADD3 R3, P0, R30, 0x90, RZ ;  /* 0x000000901e037810 */ /* 0x000fe20007f1e0ff */
[----:B------:R-:W-:Y:S01]  /*9fb0*/  ULDC.64 UR6, c[0x0][0xad8] ;  /* 0x0002b60000067ab9 */ /* 0x000fe20000000a00 */
[----:B--2--5:R-:W-:Y:S02]  /*9fc0*/  IMAD.MOV.U32 R8, RZ, RZ, R32 ;  /* 0x000000ffff087224 */ /* 0x024fe400078e0020 */
[----:B------:R-:W-:Y:S02]  /*9fd0*/  IMAD.MOV.U32 R9, RZ, RZ, R35 ;  /* 0x000000ffff097224 */ /* 0x000fe400078e0023 */
[----:B------:R-:W-:Y:S02]  /*9fe0*/  IMAD.X R30, RZ, RZ, R31, P0 ;  /* 0x000000ffff1e7224 */ /* 0x000fe400000e061f */
[----:B------:R-:W-:-:S04]  /*9ff0*/  IMAD.WIDE.U32 R8, R3, UR6, R8 ;  /* 0x0000000603087c25 */ /* 0x000fc8000f8e0008 */
[----:B------:R-:W-:-:S04]  /*a000*/  IMAD R30, R30, UR6, RZ ;  /* 0x000000061e1e7c24 */ /* 0x000fc8000f8e02ff */
[----:B------:R-:W-:Y:S01]  /*a010*/  IMAD R3, R3, UR7, R30 ;  /* 0x0000000703037c24 */ /* 0x000fe2000f8e021e */
[----:B------:R-:W-:Y:S02]  /*a020*/  ULDC.64 UR6, c[0x0][0xa80] ;  /* 0x0002a00000067ab9 */ /* 0x000fe40000000a00 */
[----:B------:R-:W-:Y:S01]  /*a030*/  LEA R10, P0, R8, UR6, 0x1 ;  /* 0x00000006080a7c11 */ /* 0x000fe2000f8008ff */
[----:B------:R-:W-:-:S05]  /*a040*/  IMAD.IADD R3, R9, 0x1, R3 ;  /* 0x0000000109037824 */ /* 0x000fca00078e0203 */
[----:B------:R-:W-:-:S05]  /*a050*/  LEA.HI.X R11, R8, UR7, R3, 0x1, P0 ;  /* 0x00000007080b7c11 */ /* 0x000fca00080f0c03 */
[----:B------:R3:W-:Y:S01]  /*a060*/  STG.E.128 desc[UR46][R10.64], R4 ;  /* 0x000000040a007986 */ /* 0x0007e2000c101d2e */
[----:B------:R-:W-:Y:S05]  /*a070*/  BRA `(.L_x_154) ;  /* 0x0000000800707947 */ /* 0x000fea0003800000 */
.L_x_146:
[----:B------:R-:W-:Y:S01]  /*a080*/  USHF.L.U32 UR8, UR41, 0x2, URZ ;  /* 0x0000000229087899 */ /* 0x000fe2000800063f */
[----:B------:R-:W-:Y:S01]  /*a090*/  ULDC.64 UR6, c[0x0][0xbd8] ;  /* 0x0002f60000067ab9 */ /* 0x000fe20000000a00 */
[----:B------:R-:W-:Y:S01]  /*a0a0*/  USHF.L.U64.HI UR9, UR41, 0x2, UR42 ;  /* 0x0000000229097899 */ /* 0x000fe2000801022a */
[----:B------:R-:W-:Y:S01]  /*a0b0*/  IMAD.MOV.U32 R3, RZ, RZ, RZ ;  /* 0x000000ffff037224 */ /* 0x000fe200078e00ff */
[----:B------:R-:W-:Y:S02]  /*a0c0*/  UIADD3 UR4, UP1, UR8, UR6, URZ ;  /* 0x0000000608047290 */ /* 0x000fe4000ff3e03f */
[----:B------:R-:W-:Y:S01]  /*a0d0*/  UISETP.NE.U32.AND UP0, UPT, UR6, URZ, UPT ;  /* 0x0000003f0600728c */ /* 0x000fe2000bf05070 */
[----:B------:R-:W0:Y:S01]  /*a0e0*/  S2R R6, SR_TID.X ;  /* 0x0000000000067919 */ /* 0x000e220000002100 */
[----:B------:R-:W-:Y:S02]  /*a0f0*/  UIADD3.X UR6, UR9, UR7, URZ, UP1, !UPT ;  /* 0x0000000709067290 */ /* 0x000fe40008ffe43f */
[----:B------:R-:W-:Y:S01]  /*a100*/  UISETP.NE.AND.EX UP0, UPT, UR7, URZ, UPT, UP0 ;  /* 0x0000003f0700728c */ /* 0x000fe2000bf05300 */
[----:B------:R-:W1:Y:S01]  /*a110*/  LDC R0, c[0x0][0xa88] ;  /* 0x0002a200ff007b82 */ /* 0x000e620000000800 */
[----:B------:R-:W-:-:S02]  /*a120*/  MOV R4, UR4 ;  /* 0x0000000400047c02 */ /* 0x000fc40008000f00 */
[----:B------:R-:W-:Y:S01]  /*a130*/  IMAD.U32 R5, RZ, RZ, UR6 ;  /* 0x00000006ff057e24 */ /* 0x000fe2000f8e00ff */
[----:B------:R-:W-:Y:S01]  /*a140*/  ULDC.64 UR6, c[0x0][0xbe0] ;  /* 0x0002f80000067ab9 */ /* 0x000fe20000000a00 */
[----:B------:R-:W-:Y:S01]  /*a150*/  PLOP3.LUT P1, PT, PT, PT, UP0, 0x80, 0x0 ;  /* 0x000000000000781c */ /* 0x000fe20003f2f008 */
[----:B------:R-:W-:-:S04]  /*a160*/  UISETP.NE.U32.AND UP1, UPT, UR6, URZ, UPT ;  /* 0x0000003f0600728c */ /* 0x000fc8000bf25070 */
[----:B------:R-:W-:-:S06]  /*a170*/  UISETP.NE.AND.EX UP1, UPT, UR7, URZ, UPT, UP1 ;  /* 0x0000003f0700728c */ /* 0x000fcc000bf25310 */
[----:B------:R-:W-:Y:S02]  /*a180*/  PLOP3.LUT P2, PT, PT, PT, UP1, 0x80, 0x0 ;  /* 0x000000000000781c */ /* 0x000fe40003f4f018 */
[----:B------:R2:W5:Y:S03]  /*a190*/  @P1 LDG.E R3, desc[UR46][R4.64] ;  /* 0x0000002e04031981 */ /* 0x000566000c1e1900 */
[----:B------:R-:W-:-:S04]  /*a1a0*/  @UP1 UIADD3 UR6, UP2, UR8, UR6, URZ ;  /* 0x0000000608061290 */ /* 0x000fc8000ff5e03f */
[----:B------:R-:W-:Y:S01]  /*a1b0*/  @UP1 UIADD3.X UR7, UR9, UR7, URZ, UP2, !UPT ;  /* 0x0000000709071290 */ /* 0x000fe200097fe43f */
[----:B0-----:R-:W-:Y:S02]  /*a1c0*/  VIADD R8, R6, 0xffffff80 ;  /* 0xffffff8006087836 */ /* 0x001fe40000000000 */
[----:B------:R-:W-:-:S03]  /*a1d0*/  IMAD.U32 R6, RZ, RZ, UR6 ;  /* 0x00000006ff067e24 */ /* 0x000fc6000f8e00ff */
[----:B------:R-:W-:-:S05]  /*a1e0*/  MOV R7, UR7 ;  /* 0x0000000700077c02 */ /* 0x000fca0008000f00 */
[----:B-1----:R2:W5:Y:S01]  /*a1f0*/  @P2 LDG.E R0, desc[UR46][R6.64] ;  /* 0x0000002e06002981 */ /* 0x002562000c1e1900 */
[----:B------:R-:W-:Y:S01]  /*a200*/  ISETP.GT.AND P0, PT, R8, 0xbf, PT ;  /* 0x000000bf0800780c */ /* 0x000fe20003f04270 */
[----:B------:R-:W-:-:S12]  /*a210*/  @P2 BRA `(.L_x_155) ;  /* 0x0000000000102947 */ /* 0x000fd80003800000 */
[----:B------:R-:W-:Y:S05]  /*a220*/  @!P1 BRA `(.L_x_155) ;  /* 0x00000000000c9947 */ /* 0x000fea0003800000 */
[----:B--2---:R-:W2:Y:S04]  /*a230*/  LDG.E R7, desc[UR46][R4.64] ;  /* 0x0000002e04077981 */ /* 0x004ea8000c1e1900 */
[----:B-----5:R-:W2:Y:S02]  /*a240*/  LDG.E R0, desc[UR46][R4.64+0x4] ;  /* 0x0000042e04007981 */ /* 0x020ea4000c1e1900 */
[----:B--2---:R-:W-:-:S07]  /*a250*/  IMAD.IADD R0, R0, 0x1, -R7 ;  /* 0x0000000100007824 */ /* 0x004fce00078e0a07 */
.L_x_155:
[----:B------:R-:W3:Y:S04]  /*a260*/  LDL R11, [R1+0x8] ;  /* 0x00000800010b7983 */ /* 0x000ee80000100800 */
[----:B------:R0:W5:Y:S01]  /*a270*/  LDL R10, [R1+0xc] ;  /* 0x00000c00010a7983 */ /* 0x0001620000100800 */
[----:B------:R-:W-:Y:S01]  /*a280*/  USHF.R.S32.HI UR7, URZ, 0x1f, UR43 ;  /* 0x0000001f3f077899 */ /* 0x000fe2000801142b */
[----:B------:R-:W-:Y:S01]  /*a290*/  BSSY B1, `(.L_x_156) ;  /* 0x000001e000017945 */ /* 0x000fe20003800000 */
[----:B------:R-:W-:Y:S01]  /*a2a0*/  USEL UR41, UR41, URZ, !UP0 ;  /* 0x0000003f29297287 */ /* 0x000fe2000c000000 */
[----:B-----5:R-:W-:Y:S01]  /*a2b0*/  SHF.R.S32.HI R8, RZ, 0x1f, R3 ;  /* 0x0000001fff087819 */ /* 0x020fe20000011403 */
[----:B------:R-:W-:Y:S01]  /*a2c0*/  USEL UR42, UR42, URZ, !UP0 ;  /* 0x0000003f2a2a7287 */ /* 0x000fe2000c000000 */
[----:B---3--:R-:W-:Y:S01]  /*a2d0*/  SHF.R.S32.HI R9, RZ, 0x1f, R11 ;  /* 0x0000001fff097819 */ /* 0x008fe2000001140b */
[----:B0-----:R-:W-:Y:S10]  /*a2e0*/  @P0 BRA `(.L_x_157) ;  /* 0x0000000000600947 */ /* 0x001ff40003800000 */
[----:B--2---:R-:W0:Y:S02]  /*a2f0*/  S2R R4, SR_TID.X ;  /* 0x0000000000047919 */ /* 0x004e240000002100 */
[----:B0-----:R-:W-:-:S04]  /*a300*/  IMAD R4, R10, 0xc0, R4 ;  /* 0x000000c00a047824 */ /* 0x001fc800078e0204 */
[----:B------:R-:W-:-:S05]  /*a310*/  VIADD R5, R4, 0xffffff80 ;  /* 0xffffff8004057836 */ /* 0x000fca0000000000 */
[----:B------:R-:W-:-:S13]  /*a320*/  ISETP.GE.AND P0, PT, R5, R0, PT ;  /* 0x000000000500720c */ /* 0x000fda0003f06270 */
[----:B------:R-:W-:Y:S05]  /*a330*/  @P0 BRA `(.L_x_157) ;  /* 0x00000000004c0947 */ /* 0x000fea0003800000 */
[C---:B------:R-:W-:Y:S01]  /*a340*/  IADD3 R4, P0, R5.reuse, R3, RZ ;  /* 0x0000000305047210 */ /* 0x040fe20007f1e0ff */
[----:B------:R-:W-:Y:S02]  /*a350*/  ULDC.64 UR8, c[0x0][0xb70] ;  /* 0x0002dc0000087ab9 */ /* 0x000fe40000000a00 */
[----:B------:R-:W-:Y:S01]  /*a360*/  UIMAD UR4, UR7, UR8, URZ ;  /* 0x00000008070472a4 */ /* 0x000fe2000f8e023f */
[----:B------:R-:W-:Y:S01]  /*a370*/  LEA.HI.X.SX32 R5, R5, R8, 0x1, P0 ;  /* 0x0000000805057211 */ /* 0x000fe200000f0eff */
[----:B------:R-:W-:Y:S02]  /*a380*/  IMAD.U32 R7, RZ, RZ, UR8 ;  /* 0x00000008ff077e24 */ /* 0x000fe4000f8e00ff */
[----:B------:R-:W-:Y:S02]  /*a390*/  UIMAD UR4, UR43, UR9, UR4 ;  /* 0x000000092b0472a4 */ /* 0x000fe4000f8e0204 */
[----:B------:R-:W-:Y:S01]  /*a3a0*/  IMAD.WIDE.U32 R4, R7, UR43, R4 ;  /* 0x0000002b07047c25 */ /* 0x000fe2000f8e0004 */
[----:B------:R-:W-:-:S02]  /*a3b0*/  ULDC.64 UR8, c[0x0][0xb78] ;  /* 0x0002de0000087ab9 */ /* 0x000fc40000000a00 */
[----:B------:R-:W-:Y:S02]  /*a3c0*/  UIMAD UR6, UR42, UR8, URZ ;  /* 0x000000082a0672a4 */ /* 0x000fe4000f8e023f */
[----:B------:R-:W-:Y:S01]  /*a3d0*/  MOV R7, UR8 ;  /* 0x0000000800077c02 */ /* 0x000fe20008000f00 */
[----:B------:R-:W-:Y:S01]  /*a3e0*/  VIADD R5, R5, UR4 ;  /* 0x0000000405057c36 */ /* 0x000fe20008000000 */
[----:B------:R-:W-:-:S03]  /*a3f0*/  UIMAD UR6, UR41, UR9, UR6 ;  /* 0x00000009290672a4 */ /* 0x000fc6000f8e0206 */
[----:B------:R-:W-:Y:S01]  /*a400*/  IMAD.WIDE.U32 R4, R7, UR41, R4 ;  /* 0x0000002907047c25 */ /* 0x000fe2000f8e0004 */
[----:B------:R-:W-:-:S03]  /*a410*/  ULDC.64 UR8, c[0x0][0xb40] ;  /* 0x0002d00000087ab9 */ /* 0x000fc60000000a00 */
[----:B------:R-:W-:Y:S01]  /*a420*/  VIADD R5, R5, UR6 ;  /* 0x0000000605057c36 */ /* 0x000fe20008000000 */
[----:B------:R-:W-:-:S04]  /*a430*/  LEA R6, P0, R4, UR8, 0x2 ;  /* 0x0000000804067c11 */ /* 0x000fc8000f8010ff */
[----:B------:R-:W-:Y:S01]  /*a440*/  LEA.HI.X R7, R4, UR9, R5, 0x2, P0 ;  /* 0x0000000904077c11 */ /* 0x000fe200080f1405 */
[----:B------:R-:W-:-:S05]  /*a450*/  IMAD.MOV.U32 R5, RZ, RZ, -0x800000 ;  /* 0xff800000ff057424 */ /* 0x000fca00078e00ff */
[----:B------:R0:W-:Y:S03]  /*a460*/  STG.E desc[UR46][R6.64], R5 ;  /* 0x0000000506007986 */ /* 0x0001e6000c10192e */
.L_x_157:
[----:B------:R-:W-:Y:S05]  /*a470*/  BSYNC B1 ;  /* 0x0000000000017941 */ /* 0x000fea0003800000 */
.L_x_156:
[----:B------:R-:W-:Y:S01]  /*a480*/  ULDC.64 UR8, c[0x0][0xaa0] ;  /* 0x0002a80000087ab9 */ /* 0x000fe20000000a00 */
[----:B--2---:R-:W-:Y:S01]  /*a490*/  IMAD.MOV.U32 R4, RZ, RZ, R11 ;  /* 0x000000ffff047224 */ /* 0x004fe200078e000b */
[----:B------:R-:W-:Y:S01]  /*a4a0*/  ULDC UR6, c[0x0][0xa8c] ;  /* 0x0002a30000067ab9 */ /* 0x000fe20000000800 */
[----:B0-----:R-:W-:Y:S01]  /*a4b0*/  IMAD.MOV.U32 R5, RZ, RZ, R9 ;  /* 0x000000ffff057224 */ /* 0x001fe200078e0009 */
[----:B------:R-:W-:Y:S01]  /*a4c0*/  ISETP.GE.AND P0, PT, R11, UR6, PT ;  /* 0x000000060b007c0c */ /* 0x000fe2000bf06270 */
[----:B------:R-:W-:Y:S01]  /*a4d0*/  IMAD R6, R8, UR8, RZ ;  /* 0x0000000808067c24 */ /* 0x000fe2000f8e02ff */
[----:B------:R-:W-:Y:S01]  /*a4e0*/  SHF.R.S32.HI R9, RZ, 0x1f, R156 ;  /* 0x0000001fff097819 */ /* 0x000fe2000001149c */
[C---:B------:R-:W-:Y:S01]  /*a4f0*/  IMAD.WIDE.U32 R4, R3.reuse, UR8, R4 ;  /* 0x0000000803047c25 */ /* 0x040fe2000f8e0004 */
[----:B------:R-:W-:Y:S03]  /*a500*/  BSSY B1, `(.L_x_158) ;  /* 0x0000025000017945 */ /* 0x000fe60003800000 */
[----:B------:R-:W-:Y:S01]  /*a510*/  IMAD R3, R3, UR9, R6 ;  /* 0x0000000903037c24 */ /* 0x000fe2000f8e0206 */
[----:B------:R-:W-:Y:S01]  /*a520*/  ULDC.64 UR8, c[0x0][0xae0] ;  /* 0x0002b80000087ab9 */ /* 0x000fe20000000a00 */
[----:B------:R-:W-:Y:S01]  /*a530*/  VIADD R6, R156, 0x30 ;  /* 0x000000309c067836 */ /* 0x000fe20000000000 */
[----:B------:R-:W-:-:S02]  /*a540*/  UIMAD UR4, UR7, UR8, URZ ;  /* 0x00000008070472a4 */ /* 0x000fc4000f8e023f */
[----:B------:R-:W-:Y:S01]  /*a550*/  IMAD.U32 R7, RZ, RZ, UR8 ;  /* 0x00000008ff077e24 */ /* 0x000fe2000f8e00ff */
[----:B------:R-:W-:Y:S01]  /*a560*/  IADD3 R5, R5, R3, RZ ;  /* 0x0000000305057210 */ /* 0x000fe20007ffe0ff */
[----:B------:R-:W-:Y:S01]  /*a570*/  IMAD R3, R10, -0xc0, R0 ;  /* 0xffffff400a037824 */ /* 0x000fe200078e0200 */
[----:B------:R-:W-:Y:S01]  /*a580*/  UIMAD UR4, UR43, UR9, UR4 ;  /* 0x000000092b0472a4 */ /* 0x000fe2000f8e0204 */
[----:B------:R-:W-:Y:S01]  /*a590*/  VIADD R0, R156, 0x60 ;  /* 0x000000609c007836 */ /* 0x000fe20000000000 */
[----:B------:R-:W-:Y:S01]  /*a5a0*/  ULDC.64 UR6, c[0x0][0xae8] ;  /* 0x0002ba0000067ab9 */ /* 0x000fe20000000a00 */
[----:B------:R-:W-:Y:S01]  /*a5b0*/  IMAD.WIDE.U32 R4, R7, UR43, R4 ;  /* 0x0000002b07047c25 */ /* 0x000fe2000f8e0004 */
[-C--:B------:R-:W-:Y:S02]  /*a5c0*/  ISETP.GE.OR P3, PT, R6, R3.reuse, P0 ;  /* 0x000000030600720c */ /* 0x080fe40000766670 */
[----:B------:R-:W-:Y:S01]  /*a5d0*/  ISETP.GE.OR P1, PT, R0, R3, P0 ;  /* 0x000000030000720c */ /* 0x000fe20000726670 */
[----:B------:R-:W-:Y:S01]  /*a5e0*/  VIADD R6, R156, 0x90 ;  /* 0x000000909c067836 */ /* 0x000fe20000000000 */
[----:B------:R-:W-:Y:S01]  /*a5f0*/  IADD3 R5, R5, UR4, RZ ;  /* 0x0000000405057c10 */ /* 0x000fe2000fffe0ff */
[----:B------:R-:W-:-:S02]  /*a600*/  UIMAD UR4, UR42, UR6, URZ ;  /* 0x000000062a0472a4 */ /* 0x000fc4000f8e023f */
[----:B------:R-:W-:Y:S01]  /*a610*/  IMAD.U32 R7, RZ, RZ, UR6 ;  /* 0x00000006ff077e24 */ /* 0x000fe2000f8e00ff */
[-C--:B------:R-:W-:Y:S01]  /*a620*/  ISETP.GE.OR P2, PT, R6, R3.reuse, P0 ;  /* 0x000000030600720c */ /* 0x080fe20000746670 */
[----:B------:R-:W-:Y:S01]  /*a630*/  UIMAD UR4, UR41, UR7, UR4 ;  /* 0x00000007290472a4 */ /* 0x000fe2000f8e0204 */
[----:B------:R-:W-:Y:S01]  /*a640*/  ISETP.GE.OR P0, PT, R156, R3, P0 ;  /* 0x000000039c00720c */ /* 0x000fe20000706670 */
[----:B------:R-:W-:-:S04]  /*a650*/  IMAD.WIDE.U32 R6, R7, UR41, R4 ;  /* 0x0000002907067c25 */ /* 0x000fc8000f8e0004 */
[----:B------:R-:W-:Y:S02]  /*a660*/  IMAD.MOV.U32 R8, RZ, RZ, R156 ;  /* 0x000000ffff087224 */ /* 0x000fe400078e009c */
[----:B------:R-:W-:Y:S02]  /*a670*/  VIADD R11, R7, UR4 ;  /* 0x00000004070b7c36 */ /* 0x000fe40008000000 */
[----:B------:R-:W-:-:S04]  /*a680*/  IMAD.WIDE R8, R10, 0xc0, R8 ;  /* 0x000000c00a087825 */ /* 0x000fc800078e0208 */
[----:B------:R-:W-:Y:S05]  /*a690*/  @P0 BRA `(.L_x_159) ;  /* 0x00000000002c0947 */ /* 0x000fea0003800000 */
        /* <DEDUP_REMOVED lines=10> */
[----:B------:R0:W-:Y:S04]  /*a740*/  STG.E.128 desc[UR46][R12.64], RZ ;  /* 0x000000ff0c007986 */ /* 0x0001e8000c101d2e */
.L_x_159:
[----:B------:R-:W-:Y:S05]  /*a750*/  BSYNC B1 ;  /* 0x0000000000017941 */ /* 0x000fea0003800000 */
.L_x_158:
[----:B------:R-:W-:Y:S04]  /*a760*/  BSSY B1, `(.L_x_160) ;  /* 0x000000f000017945 */ /* 0x000fe80003800000 */
[----:B------:R-:W-:Y:S05]  /*a770*/  @P3 BRA `(.L_x_161) ;  /* 0x0000000000343947 */ /* 0x000fea0003800000 */
[----:B------:R-:W-:Y:S01]  /*a780*/  IADD3 R3, P0, R8, 0x30, RZ ;  /* 0x0000003008037810 */ /* 0x000fe20007f1e0ff */
[----:B------:R-:W-:Y:S01]  /*a790*/  ULDC.64 UR6, c[0x0][0xad8] ;  /* 0x0002b60000067ab9 */ /* 0x000fe20000000a00 */
[----:B------:R-:W-:Y:S02]  /*a7a0*/  IMAD.MOV.U32 R4, RZ, RZ, R6 ;  /* 0x000000ffff047224 */ /* 0x000fe400078e0006 */
[----:B------:R-:W-:Y:S02]  /*a7b0*/  IMAD.MOV.U32 R5, RZ, RZ, R11 ;  /* 0x000000ffff057224 */ /* 0x000fe400078e000b */
[----:B------:R-:W-:Y:S02]  /*a7c0*/  IMAD.X R0, RZ, RZ, R9, P0 ;  /* 0x000000ffff007224 */ /* 0x000fe400000e0609 */
[----:B------:R-:W-:-:S04]  /*a7d0*/  IMAD.WIDE.U32 R4, R3, UR6, R4 ;  /* 0x0000000603047c25 */ /* 0x000fc8000f8e0004 */
[----:B------:R-:W-:-:S04]  /*a7e0*/  IMAD R0, R0, UR6, RZ ;  /* 0x0000000600007c24 */ /* 0x000fc8000f8e02ff */
[----:B------:R-:W-:Y:S01]  /*a7f0*/  IMAD R3, R3, UR7, R0 ;  /* 0x0000000703037c24 */ /* 0x000fe2000f8e0200 */
[----:B------:R-:W-:Y:S02]  /*a800*/  ULDC.64 UR6, c[0x0][0xa80] ;  /* 0x0002a00000067ab9 */ /* 0x000fe40000000a00 */
[----:B0-----:R-:W-:Y:S02]  /*a810*/  LEA R12, P0, R4, UR6, 0x1 ;  /* 0x00000006040c7c11 */ /* 0x001fe4000f8008ff */
[----:B------:R-:W-:-:S04]  /*a820*/  IADD3 R3, R5, R3, RZ ;  /* 0x0000000305037210 */ /* 0x000fc80007ffe0ff */
[----:B------:R-:W-:-:S05]  /*a830*/  LEA.HI.X R13, R4, UR7, R3, 0x1, P0 ;  /* 0x00000007040d7c11 */ /* 0x000fca00080f0c03 */
[----:B------:R1:W-:Y:S02]  /*a840*/  STG.E.128 desc[UR46][R12.64], RZ ;  /* 0x000000ff0c007986 */ /* 0x0003e4000c101d2e */
.L_x_161:
[----:B------:R-:W-:Y:S05]  /*a850*/  BSYNC B1 ;  /* 0x0000000000017941 */ /* 0x000fea0003800000 */
.L_x_160:
        /* <DEDUP_REMOVED lines=11> */
[----:B01----:R-:W-:Y:S01]  /*a910*/  LEA R12, P0, R4, UR6, 0x1 ;  /* 0x00000006040c7c11 */ /* 0x003fe2000f8008ff */
[----:B------:R-:W-:-:S05]  /*a920*/  IMAD.IADD R3, R5, 0x1, R3 ;  /* 0x0000000105037824 */ /* 0x000fca00078e0203 */
[----:B------:R-:W-:-:S05]  /*a930*/  LEA.HI.X R13, R4, UR7, R3, 0x1, P0 ;  /* 0x00000007040d7c11 */ /* 0x000fca00080f0c03 */
[----:B------:R2:W-:Y:S02]  /*a940*/  STG.E.128 desc[UR46][R12.64], RZ ;  /* 0x000000ff0c007986 */ /* 0x0005e4000c101d2e */
.L_x_163:
[----:B------:R-:W-:Y:S05]  /*a950*/  BSYNC B1 ;  /* 0x0000000000017941 */ /* 0x000fea0003800000 */
.L_x_162:
[----:B------:R-:W-:Y:S05]  /*a960*/  @P2 BRA `(.L_x_154) ;  /* 0x0000000000342947 */ /* 0x000fea0003800000 */
[----:B------:R-:W-:Y:S01]  /*a970*/  IADD3 R3, P0, R8, 0x90, RZ ;  /* 0x0000009008037810 */ /* 0x000fe20007f1e0ff */
[----:B------:R-:W-:Y:S01]  /*a980*/  ULDC.64 UR6, c[0x0][0xad8] ;  /* 0x0002b60000067ab9 */ /* 0x000fe20000000a00 */
[----:B------:R-:W-:Y:S02]  /*a990*/  IMAD.MOV.U32 R4, RZ, RZ, R6 ;  /* 0x000000ffff047224 */ /* 0x000fe400078e0006 */
[----:B------:R-:W-:Y:S01]  /*a9a0*/  IADD3.X R8, RZ, R9, RZ, P0, !PT ;  /* 0x00000009ff087210 */ /* 0x000fe200007fe4ff */
[----:B------:R-:W-:-:S04]  /*a9b0*/  IMAD.MOV.U32 R5, RZ, RZ, R11 ;  /* 0x000000ffff057224 */ /* 0x000fc800078e000b */
[----:B------:R-:W-:Y:S02]  /*a9c0*/  IMAD R8, R8, UR6, RZ ;  /* 0x0000000608087c24 */ /* 0x000fe4000f8e02ff */
[----:B------:R-:W-:-:S04]  /*a9d0*/  IMAD.WIDE.U32 R4, R3, UR6, R4 ;  /* 0x0000000603047c25 */ /* 0x000fc8000f8e0004 */
[----:B------:R-:W-:Y:S01]  /*a9e0*/  IMAD R3, R3, UR7, R8 ;  /* 0x0000000703037c24 */ /* 0x000fe2000f8e0208 */
[----:B------:R-:W-:Y:S02]  /*a9f0*/  ULDC.64 UR6, c[0x0][0xa80] ;  /* 0x0002a00000067ab9 */ /* 0x000fe40000000a00 */
[----:B------:R-:W-:Y:S01]  /*aa00*/  LEA R6, P0, R4, UR6, 0x1 ;  /* 0x0000000604067c11 */ /* 0x000fe2000f8008ff */
[----:B------:R-:W-:-:S05]  /*aa10*/  IMAD.IADD R3, R5, 0x1, R3 ;  /* 0x0000000105037824 */ /* 0x000fca00078e0203 */
[----:B------:R-:W-:-:S05]  /*aa20*/  LEA.HI.X R7, R4, UR7, R3, 0x1, P0 ;  /* 0x0000000704077c11 */ /* 0x000fca00080f0c03 */
[----:B------:R4:W-:Y:S02]  /*aa30*/  STG.E.128 desc[UR46][R6.64], RZ ;  /* 0x000000ff06007986 */ /* 0x0009e4000c101d2e */
.L_x_154:
[----:B------:R-:W-:Y:S05]  /*aa40*/  BSYNC B0 ;  /* 0x0000000000007941 */ /* 0x000fea0003800000 */
.L_x_145:
[----:B------:R-:W-:Y:S02]  /*aa50*/  ULDC UR4, c[0x0][0xc14] ;  /* 0x0003050000047ab9 */ /* 0x000fe40000000800 */
[----:B------:R-:W-:-:S13]  /*aa60*/  ISETP.GE.AND P0, PT, R27, UR4, PT ;  /* 0x000000041b007c0c */ /* 0x000fda000bf06270 */
[----:B------:R-:W-:Y:S05]  /*aa70*/  @!P0 BRA `(.L_x_164) ;  /* 0xffffff6400408947 */ /* 0x000fea000383ffff */
[----:B------:R-:W-:Y:S05]  /*aa80*/  EXIT ;  /* 0x000000000000794d */ /* 0x000fea0003800000 */
.L_x_121:
[----:B------:R-:W-:-:S08]  /*aa90*/  NOP ;  /* 0x0000000000007918 */ /* 0x000fd00000000000 */
[----:B------:R-:W0:-:S00]  /*aaa0*/  USETMAXREG.DEALLOC.CTAPOOL 0x20 ;  /* 0x00000020000079c8 */ /* 0x000e0000080e0500 */
[----:B0-----:R-:W-:-:S06]  /*aab0*/  LOP3.LUT R0, R0, 0x3, RZ, 0xc0, !PT ;  /* 0x0000000300007812 */ /* 0x001fcc00078ec0ff */
[----:B------:R-:W0:Y:S02]  /*aac0*/  SHFL.IDX PT, R0, R0, RZ, 0x1f ;  /* 0x00001fff00007589 */ /* 0x000e2400000e0000 */
[----:B0-----:R-:W-:-:S13]  /*aad0*/  ISETP.NE.AND P0, PT, R0, RZ, PT ;  /* 0x000000ff0000720c */ /* 0x001fda0003f05270 */
[----:B------:R-:W-:Y:S05]  /*aae0*/  @P0 EXIT ;  /* 0x000000000000094d */ /* 0x000fea0003800000 */
[----:B------:R-:W0:Y:S01]  /*aaf0*/  S2R R2, SR_TID.X ;  /* 0x0000000000027919 */ /* 0x000e220000002100 */
[----:B------:R-:W-:Y:S01]  /*ab00*/  LOP3.LUT R6, R6, 0xffffffdf, RZ, 0xc0, !PT ;  /* 0xffffffdf06067812 */ /* 0x000fe200078ec0ff */
[----:B------:R-:W-:Y:S01]  /*ab10*/  ULDC UR5, c[0x0][0xc14] ;  /* 0x0003050000057ab9 */ /* 0x000fe20000000800 */
[----:B------:R-:W-:Y:S01]  /*ab20*/  IMAD.MOV.U32 R0, RZ, RZ, RZ ;  /* 0x000000ffff007224 */ /* 0x000fe200078e00ff */
[----:B------:R-:W1:Y:S01]  /*ab30*/  S2UR UR6, SR_CTAID.X ;  /* 0x00000000000679c3 */ /* 0x000e620000002500 */
[----:B------:R-:W-:Y:S01]  /*ab40*/  ULDC UR4, c[0x0][0xc10] ;  /* 0x0003040000047ab9 */ /* 0x000fe20000000800 */
[----:B0-----:R-:W-:-:S04]  /*ab50*/  LOP3.LUT R27, R2, 0x1f, RZ, 0xc0, !PT ;  /* 0x0000001f021b7812 */ /* 0x001fc800078ec0ff */
[----:B------:R-:W-:-:S13]  /*ab60*/  ISETP.NE.AND P0, PT, R27, 0x1f, PT ;  /* 0x0000001f1b00780c */ /* 0x000fda0003f05270 */
[----:B------:R-:W-:Y:S02]  /*ab70*/  @P0 LOP3.LUT R6, R6, 0x20, RZ, 0xfc, !PT ;  /* 0x0000002006060812 */ /* 0x000fe400078efcff */
[----:B------:R-:W-:-:S13]  /*ab80*/  ISETP.GE.OR P0, PT, R27, UR5, !P0 ;  /* 0x000000051b007c0c */ /* 0x000fda000c706670 */
[----:B------:R-:W0:Y:S02]  /*ab90*/  @!P0 LDC.64 R2, c[0x0][0xc58] ;  /* 0x00031600ff028b82 */ /* 0x000e240000000a00 */
[----:B0-----:R-:W-:-:S05]  /*aba0*/  @!P0 IMAD.WIDE.U32 R2, R27, 0x4, R2 ;  /* 0x000000041b028825 */ /* 0x001fca00078e0002 */
[----:B------:R-:W2:Y:S01]  /*abb0*/  @!P0 LDG.E R0, desc[UR46][R2.64] ;  /* 0x0000002e02008981 */ /* 0x000ea2000c1e1900 */
[C---:B------:R-:W-:Y:S02]  /*abc0*/  ISETP.NE.AND P1, PT, R27.reuse, RZ, PT ;  /* 0x000000ff1b00720c */ /* 0x040fe40003f25270 */
[----:B------:R-:W-:Y:S02]  /*abd0*/  ISETP.GE.U32.AND P0, PT, R27, 0x2, PT ;  /* 0x000000021b00780c */ /* 0x000fe40003f06070 */
[----:B------:R-:W-:Y:S02]  /*abe0*/  LOP3.LUT R6, R6, 0xfffffffe, RZ, 0xc0, !PT ;  /* 0xfffffffe06067812 */ /* 0x000fe400078ec0ff */
[----:B------:R-:W-:-:S07]  /*abf0*/  MOV R16, RZ ;  /* 0x000000ff00107202 */ /* 0x000fce0000000f00 */
[----:B------:R-:W-:-:S04]  /*ac00*/  @P1 LOP3.LUT R6, R6, 0x1, RZ, 0xfc, !PT ;  /* 0x0000000106061812 */ /* 0x000fc800078efcff */
[----:B------:R-:W-:-:S04]  /*ac10*/  LOP3.LUT R6, R6, 0xffffffef, RZ, 0xc0, !PT ;  /* 0xffffffef06067812 */ /* 0x000fc800078ec0ff */
[----:B------:R-:W-:-:S04]  /*ac20*/  @P0 LOP3.LUT R6, R6, 0x10, RZ, 0xfc, !PT ;  /* 0x0000001006060812 */ /* 0x000fc800078efcff */
[----:B------:R-:W-:Y:S01]  /*ac30*/  LOP3.LUT R6, R6, 0xfffffff7, RZ, 0xc0, !PT ;  /* 0xfffffff706067812 */ /* 0x000fe200078ec0ff */
[----:B--2---:R-:W0:Y:S02]  /*ac40*/  SHFL.UP PT, R4, R0, 0x1, RZ ;  /* 0x0420000000047989 */ /* 0x004e2400000e00ff */
[----:B0-----:R-:W-:-:S04]  /*ac50*/  SEL R5, R4, RZ, P1 ;  /* 0x000000ff04057207 */ /* 0x001fc80000800000 */
[----:B------:R-:W-:-:S05]  /*ac60*/  IADD3 R5, R0, R5, RZ ;  /* 0x0000000500057210 */ /* 0x000fca0007ffe0ff */
[----:B------:R-:W0:Y:S02]  /*ac70*/  SHFL.UP PT, R4, R5, 0x2, RZ ;  /* 0x0440000005047989 */ /* 0x000e2400000e00ff */
[----:B0-----:R-:W-:Y:S02]  /*ac80*/  SEL R4, R4, RZ, P0 ;  /* 0x000000ff04047207 */ /* 0x001fe40000000000 */
[----:B------:R-:W-:-:S03]  /*ac90*/  ISETP.GE.U32.AND P0, PT, R27, 0x4, PT ;  /* 0x000000041b00780c */ /* 0x000fc60003f06070 */
[----:B------:R-:W-:-:S05]  /*aca0*/  IMAD.IADD R4, R5, 0x1, R4 ;  /* 0x0000000105047824 */ /* 0x000fca00078e0204 */
[----:B------:R-:W0:Y:S05]  /*acb0*/  SHFL.UP PT, R7, R4, 0x4, RZ ;  /* 0x0480000004077989 */ /* 0x000e2a00000e00ff */
[----:B------:R-:W-:-:S04]  /*acc0*/  @P0 LOP3.LUT R6, R6, 0x8, RZ, 0xfc, !PT ;  /* 0x0000000806060812 */ /* 0x000fc800078efcff */
[----:B------:R-:W-:Y:S02]  /*acd0*/  LOP3.LUT R6, R6, 0xfffffffb, RZ, 0xc0, !PT ;  /* 0xfffffffb06067812 */ /* 0x000fe400078ec0ff */
[----:B0-----:R-:W-:Y:S02]  /*ace0*/  SEL R7, R7, RZ, P0 ;  /* 0x000000ff07077207 */ /* 0x001fe40000000000 */
[----:B------:R-:W-:-:S03]  /*acf0*/  ISETP.GE.U32.AND P0, PT, R27, 0x8, PT ;  /* 0x000000081b00780c */ /* 0x000fc60003f06070 */
[----:B------:R-:W-:Y:S02]  /*ad00*/  IMAD.IADD R7, R4, 0x1, R7 ;  /* 0x0000000104077824 */ /* 0x000fe400078e0207 */
[----:B------:R-:W-:-:S03]  /*ad10*/  IMAD.MOV.U32 R4, RZ, RZ, RZ ;  /* 0x000000ffff047224 */ /* 0x000fc600078e00ff */
[----:B------:R-:W0:Y:S05]  /*ad20*/  SHFL.UP PT, R2, R7, 0x8, RZ ;  /* 0x0500000007027989 */ /* 0x000e2a00000e00ff */
[----:B------:R-:W-:-:S04]  /*ad30*/  @P0 LOP3.LUT R6, R6, 0x4, RZ, 0xfc, !PT ;  /* 0x0000000406060812 */ /* 0x000fc800078efcff */
[----:B------:R-:W-:Y:S02]  /*ad40*/  LOP3.LUT R6, R6, 0xfffffffd, RZ, 0xc0, !PT ;  /* 0xfffffffd06067812 */ /* 0x000fe400078ec0ff */
[----:B0-----:R-:W-:Y:S02]  /*ad50*/  SEL R2, R2, RZ, P0 ;  /* 0x000000ff02027207 */ /* 0x001fe40000000000 */
[----:B------:R-:W-:-:S03]  /*ad60*/  ISETP.GE.U32.AND P0, PT, R27, 0x10, PT ;  /* 0x000000101b00780c */ /* 0x000fc60003f06070 */
[----:B------:R-:W-:-:S05]  /*ad70*/  IMAD.IADD R2, R7, 0x1, R2 ;  /* 0x0000000107027824 */ /* 0x000fca00078e0202 */
[----:B------:R-:W0:Y:S05]  /*ad80*/  SHFL.UP PT, R3, R2, 0x10, RZ ;  /* 0x0600000002037989 */ /* 0x000e2a00000e00ff */
[----:B------:R-:W-:Y:S02]  /*ad90*/  @P0 LOP3.LUT R6, R6, 0x2, RZ, 0xfc, !PT ;  /* 0x0000000206060812 */ /* 0x000fe400078efcff */
[----:B0-----:R-:W-:-:S05]  /*ada0*/  SEL R3, R3, RZ, P0 ;  /* 0x000000ff03037207 */ /* 0x001fca0000000000 */
[----:B------:R-:W-:-:S05]  /*adb0*/  IMAD.IADD R8, R2, 0x1, R3 ;  /* 0x0000000102087824 */ /* 0x000fca00078e0203 */
[----:B------:R-:W0:Y:S02]  /*adc0*/  SHFL.IDX PT, R5, R8, 0x1f, 0x1f ;  /* 0x03e01f0008057f89 */ /* 0x000e2400000e0000 */
[----:B0-----:R-:W-:-:S04]  /*add0*/  IMAD R5, R5, UR4, RZ ;  /* 0x0000000405057c24 */ /* 0x001fc8000f8e02ff */
[----:B------:R-:W-:Y:S01]  /*ade0*/  IMAD.MOV.U32 R2, RZ, RZ, R5 ;  /* 0x000000ffff027224 */ /* 0x000fe200078e0005 */
[----:B-1----:R-:W-:-:S13]  /*adf0*/  ISETP.GT.AND P0, PT, R5, UR6, PT ;  /* 0x0000000605007c0c */ /* 0x002fda000bf04270 */
[----:B------:R-:W-:Y:S05]  /*ae00*/  @P0 BRA `(.L_x_165) ;  /* 0x0000000000b00947 */ /* 0x000fea0003800000 */
[----:B------:R-:W-:Y:S01]  /*ae10*/  IMAD.MOV.U32 R5, RZ, RZ, R2 ;  /* 0x000000ffff057224 */ /* 0x000fe200078e0002 */
[----:B------:R-:W-:Y:S01]  /*ae20*/  ULDC UR5, c[0x0][0xc14] ;  /* 0x0003050000057ab9 */ /* 0x000fe20000000800 */
[----:B------:R-:W-:Y:S01]  /*ae30*/  IMAD.MOV.U32 R4, RZ, RZ, RZ ;  /* 0x000000ffff047224 */ /* 0x000fe200078e00ff */
[----:B------:R-:W-:Y:S01]  /*ae40*/  ULDC UR7, c[0x0][0xc14] ;  /* 0x0003050000077ab9 */ /* 0x000fe20000000800 */
[----:B------:R-:W-:-:S05]  /*ae50*/  ULDC UR4, c[0x0][0xc10] ;  /* 0x0003040000047ab9 */ /* 0x000fca0000000800 */
.L_x_169:
[----:B------:R-:W-:Y:S01]  /*ae60*/  IADD3 R4, R4, 0x1f, RZ ;  /* 0x0000001f04047810 */ /* 0x000fe20007ffe0ff */
[----:B------:R-:W-:-:S03]  /*ae70*/  IMAD.U32 R19, RZ, RZ, UR7 ;  /* 0x00000007ff137e24 */ /* 0x000fc6000f8e00ff */
[----:B------:R-:W-:-:S13]  /*ae80*/  ISETP.GE.AND P0, PT, R4, UR5, PT ;  /* 0x0000000504007c0c */ /* 0x000fda000bf06270 */
[----:B------:R-:W-:Y:S05]  /*ae90*/  @P0 BRA `(.L_x_166) ;  /* 0x0000000400380947 */ /* 0x000fea0003800000 */
[C---:B------:R-:W-:Y:S01]  /*aea0*/  IMAD.IADD R7, R27.reuse, 0x1, R4 ;  /* 0x000000011b077824 */ /* 0x040fe200078e0204 */
[----:B------:R-:W-:Y:S01]  /*aeb0*/  ISETP.NE.AND P1, PT, R27, 0x1f, PT ;  /* 0x0000001f1b00780c */ /* 0x000fe20003f25270 */
[----:B------:R-:W-:Y:S01]  /*aec0*/  BSSY B0, `(.L_x_167) ;  /* 0x0000007000007945 */ /* 0x000fe20003800000 */
[----:B------:R-:W-:Y:S02]  /*aed0*/  IMAD.MOV.U32 R0, RZ, RZ, RZ ;  /* 0x000000ffff007224 */ /* 0x000fe400078e00ff */
[----:B------:R-:W-:-:S13]  /*aee0*/  ISETP.GE.OR P0, PT, R7, UR5, !P1 ;  /* 0x0000000507007c0c */ /* 0x000fda000cf06670 */
[----:B------:R-:W-:Y:S05]  /*aef0*/  @P0 BRA `(.L_x_168) ;  /* 0x00000000000c0947 */ /* 0x000fea0003800000 */
[----:B------:R-:W0:Y:S02]  /*af00*/  LDC.64 R2, c[0x0][0xc58] ;  /* 0x00031600ff027b82 */ /* 0x000e240000000a00 */
[----:B0-----:R-:W-:-:S05]  /*af10*/  IMAD.WIDE R2, R7, 0x4, R2 ;  /* 0x0000000407027825 */ /* 0x001fca00078e0202 */
[----:B------:R0:W5:Y:S02]  /*af20*/  LDG.E R0, desc[UR46][R2.64] ;  /* 0x0000002e02007981 */ /* 0x000164000c1e1900 */
.L_x_168:
[----:B------:R-:W-:Y:S05]  /*af30*/  BSYNC B0 ;  /* 0x0000000000007941 */ /* 0x000fea0003800000 */
.L_x_167:
[----:B0----5:R-:W0:Y:S01]  /*af40*/  SHFL.UP PT, R2, R0, 0x1, RZ ;  /* 0x0420000000027989 */ /* 0x021e2200000e00ff */
[C---:B------:R-:W-:Y:S02]  /*af50*/  ISETP.NE.AND P0, PT, R27.reuse, RZ, PT ;  /* 0x000000ff1b00720c */ /* 0x040fe40003f05270 */
[C---:B------:R-:W-:Y:S02]  /*af60*/  ISETP.GE.U32.AND P1, PT, R27.reuse, 0x2, PT ;  /* 0x000000021b00780c */ /* 0x040fe40003f26070 */
[----:B0-----:R-:W-:Y:S02]  /*af70*/  SEL R3, R2, RZ, P0 ;  /* 0x000000ff02037207 */ /* 0x001fe40000000000 */
[----:B------:R-:W-:-:S03]  /*af80*/  ISETP.GE.U32.AND P0, PT, R27, 0x4, PT ;  /* 0x000000041b00780c */ /* 0x000fc60003f06070 */
[----:B------:R-:W-:-:S05]  /*af90*/  IMAD.IADD R3, R0, 0x1, R3 ;  /* 0x0000000100037824 */ /* 0x000fca00078e0203 */
[----:B------:R-:W0:Y:S02]  /*afa0*/  SHFL.UP PT, R2, R3, 0x2, RZ ;  /* 0x0440000003027989 */ /* 0x000e2400000e00ff */
[----:B0-----:R-:W-:Y:S02]  /*afb0*/  SEL R2, R2, RZ, P1 ;  /* 0x000000ff02027207 */ /* 0x001fe40000800000 */
[----:B------:R-:W-:Y:S02]  /*afc0*/  ISETP.GE.U32.AND P1, PT, R27, 0x8, PT ;  /* 0x000000081b00780c */ /* 0x000fe40003f26070 */
[----:B------:R-:W-:-:S05]  /*afd0*/  IADD3 R2, R3, R2, RZ ;  /* 0x0000000203027210 */ /* 0x000fca0007ffe0ff */
[----:B------:R-:W0:Y:S02]  /*afe0*/  SHFL.UP PT, R7, R2, 0x4, RZ ;  /* 0x0480000002077989 */ /* 0x000e2400000e00ff */
[----:B0-----:R-:W-:Y:S02]  /*aff0*/  SEL R7, R7, RZ, P0 ;  /* 0x000000ff07077207 */ /* 0x001fe40000000000 */
[----:B------:R-:W-:-:S03]  /*b000*/  ISETP.GE.U32.AND P0, PT, R27, 0x10, PT ;  /* 0x000000101b00780c */ /* 0x000fc60003f06070 */
[----:B------:R-:W-:-:S05]  /*b010*/  IMAD.IADD R7, R2, 0x1, R7 ;  /* 0x0000000102077824 */ /* 0x000fca00078e0207 */
[----:B------:R-:W0:Y:S02]  /*b020*/  SHFL.UP PT, R8, R7, 0x8, RZ ;  /* 0x0500000007087989 */ /* 0x000e2400000e00ff */
[----:B0-----:R-:W-:-:S05]  /*b030*/  SEL R8, R8, RZ, P1 ;  /* 0x000000ff08087207 */ /* 0x001fca0000800000 */
[----:B------:R-:W-:-:S05]  /*b040*/  IMAD.IADD R8, R7, 0x1, R8 ;  /* 0x0000000107087824 */ /* 0x000fca00078e0208 */
[----:B------:R-:W0:Y:S02]  /*b050*/  SHFL.UP PT, R9, R8, 0x10, RZ ;  /* 0x0600000008097989 */ /* 0x000e2400000e00ff */
[----:B0-----:R-:W-:-:S05]  /*b060*/  SEL R9, R9, RZ, P0 ;  /* 0x000000ff09097207 */ /* 0x001fca0000000000 */
[----:B------:R-:W-:-:S05]  /*b070*/  IMAD.IADD R8, R8, 0x1, R9 ;  /* 0x0000000108087824 */ /* 0x000fca00078e0209 */
[----:B------:R-:W0:Y:S02]  /*b080*/  SHFL.IDX PT, R3, R8, 0x1f, 0x1f ;  /* 0x03e01f0008037f89 */ /* 0x000e2400000e0000 */
[----:B0-----:R-:W-:-:S04]  /*b090*/  IMAD R2, R3, UR4, RZ ;  /* 0x0000000403027c24 */ /* 0x001fc8000f8e02ff */
[----:B------:R-:W-:-:S05]  /*b0a0*/  IMAD.IADD R5, R2, 0x1, R5 ;  /* 0x0000000102057824 */ /* 0x000fca00078e0205 */
[----:B------:R-:W-:-:S13]  /*b0b0*/  ISETP.GT.AND P0, PT, R5, UR6, PT ;  /* 0x0000000605007c0c */ /* 0x000fda000bf04270 */
[----:B------:R-:W-:Y:S05]  /*b0c0*/  @!P0 BRA `(.L_x_169) ;  /* 0xfffffffc00648947 */ /* 0x000fea000383ffff */
.L_x_165:
[----:B------:R-:W-:-:S05]  /*b0d0*/  IADD3 R11, -R2, R5, RZ ;  /* 0x00000005020b7210 */ /* 0x000fca0007ffe1ff */
[----:B------:R-:W-:-:S05]  /*b0e0*/  IMAD R2, R8, UR4, R11 ;  /* 0x0000000408027c24 */ /* 0x000fca000f8e020b */
[----:B------:R-:W-:-:S13]  /*b0f0*/  ISETP.GT.AND P0, PT, R2, UR6, PT ;  /* 0x0000000602007c0c */ /* 0x000fda000bf04270 */
[----:B------:R-:W-:-:S04]  /*b100*/  VOTE.ANY R7, PT, !P0 ;  /* 0x0000000000077806 */ /* 0x000fc800040e0100 */
[----:B------:R-:W0:Y:S01]  /*b110*/  POPC R19, R7 ;  /* 0x0000000700137309 */ /* 0x000e220000000000 */
[----:B------:R-:W-:Y:S01]  /*b120*/  ISETP.NE.AND P0, PT, R7, RZ, PT ;  /* 0x000000ff0700720c */ /* 0x000fe20003f05270 */
[----:B0-----:R-:W0:Y:S02]  /*b130*/  SHFL.IDX PT, R0, R0, R19, 0x1f ;  /* 0x00001f1300007589 */ /* 0x001e2400000e0000 */
[----:B0-----:R-:W-:-:S04]  /*b140*/  IABS R5, R0 ;  /* 0x0000000000057213 */ /* 0x001fc80000000000 */
[----:B------:R-:W0:Y:S08]  /*b150*/  I2F.RP R9, R5 ;  /* 0x0000000500097306 */ /* 0x000e300000209400 */
[----:B0-----:R-:W0:Y:S02]  /*b160*/  MUFU.RCP R9, R9 ;  /* 0x0000000900097308 */ /* 0x001e240000001000 */
[----:B0-----:R-:W-:-:S06]  /*b170*/  VIADD R2, R9, 0xffffffe ;  /* 0x0ffffffe09027836 */ /* 0x001fcc0000000000 */
[----:B------:R0:W1:Y:S01]  /*b180*/  F2I.FTZ.U32.TRUNC.NTZ R3, R2 ;  /* 0x0000000200037305 */ /* 0x000062000021f000 */
[----:B------:R-:W-:Y:S05]  /*b190*/  @!P0 BRA `(.L_x_170) ;  /* 0x0000000000088947 */ /* 0x000fea0003800000 */
[----:B------:R-:W-:-:S05]  /*b1a0*/  VIADD R7, R19, 0xffffffff ;  /* 0xffffffff13077836 */ /* 0x000fca0000000000 */
[----:B------:R2:W3:Y:S02]  /*b1b0*/  SHFL.IDX PT, R16, R8, R7, 0x1f ;  /* 0x00001f0708107589 */ /* 0x0004e400000e0000 */
.L_x_170:
[----:B---3--:R-:W-:Y:S01]  /*b1c0*/  IMAD R16, R16, UR4, R11 ;  /* 0x0000000410107c24 */ /* 0x008fe2000f8e020b */
[----:B------:R-:W-:Y:S01]  /*b1d0*/  IABS R10, R0 ;  /* 0x00000000000a7213 */ /* 0x000fe20000000000 */
[----:B01----:R-:W-:Y:S02]  /*b1e0*/  IMAD.MOV R2, RZ, RZ, -R3 ;  /* 0x000000ffff027224 */ /* 0x003fe400078e0a03 */
[----:B------:R-:W-:Y:S01]  /*b1f0*/  IMAD.IADD R19, R19, 0x1, R4 ;  /* 0x0000000113137824 */ /* 0x000fe200078e0204 */
[----:B------:R-:W-:Y:S01]  /*b200*/  IADD3 R9, -R16, UR6, RZ ;  /* 0x0000000610097c10 */ /* 0x000fe2000fffe1ff */
[----:B--2---:R-:W-:Y:S01]  /*b210*/  IMAD R7, R2, R5, RZ ;  /* 0x0000000502077224 */ /* 0x004fe200078e02ff */
[----:B------:R-:W-:Y:S01]  /*b220*/  MOV R2, RZ ;  /* 0x000000ff00027202 */ /* 0x000fe20000000f00 */
[----:B------:R-:W-:Y:S01]  /*b230*/  IMAD.MOV R10, RZ, RZ, -R10 ;  /* 0x000000ffff0a7224 */ /* 0x000fe200078e0a0a */
[----:B------:R-:W-:-:S03]  /*b240*/  IABS R8, R9 ;  /* 0x0000000900087213 */ /* 0x000fc60000000000 */
[----:B------:R-:W-:-:S04]  /*b250*/  IMAD.HI.U32 R2, R3, R7, R2 ;  /* 0x0000000703027227 */ /* 0x000fc800078e0002 */
[----:B------:R-:W-:Y:S02]  /*b260*/  IMAD.MOV.U32 R3, RZ, RZ, R8 ;  /* 0x000000ffff037224 */ /* 0x000fe400078e0008 */
[----:B------:R-:W-:Y:S02]  /*b270*/  IMAD.MOV.U32 R8, RZ, RZ, R10 ;  /* 0x000000ffff087224 */ /* 0x000fe400078e000a */
[----:B------:R-:W-:-:S04]  /*b280*/  IMAD.HI.U32 R2, R2, R3, RZ ;  /* 0x0000000302027227 */ /* 0x000fc800078e00ff */
[----:B------:R-:W-:Y:S01]  /*b290*/  IMAD R8, R2, R8, R3 ;  /* 0x0000000802087224 */ /* 0x000fe200078e0203 */
[----:B------:R-:W-:-:S04]  /*b2a0*/  LOP3.LUT R3, R9, R0, RZ, 0x3c, !PT ;  /* 0x0000000009037212 */ /* 0x000fc800078e3cff */
[----:B------:R-:W-:-:S13]  /*b2b0*/  ISETP.GT.U32.AND P0, PT, R5, R8, PT ;  /* 0x000000080500720c */ /* 0x000fda0003f04070 */
[----:B------:R-:W-:Y:S02]  /*b2c0*/  @!P0 IMAD.IADD R8, R8, 0x1, -R5 ;  /* 0x0000000108088824 */ /* 0x000fe400078e0a05 */
[----:B------:R-:W-:-:S03]  /*b2d0*/  @!P0 VIADD R2, R2, 0x1 ;  /* 0x0000000102028836 */ /* 0x000fc60000000000 */
[----:B------:R-:W-:-:S13]  /*b2e0*/  ISETP.GE.U32.AND P0, PT, R8, R5, PT ;  /* 0x000000050800720c */ /* 0x000fda0003f06070 */
[----:B------:R-:W-:Y:S02]  /*b2f0*/  @P0 IADD3 R2, R2, 0x1, RZ ;  /* 0x0000000102020810 */ /* 0x000fe40007ffe0ff */
[----:B------:R-:W-:-:S13]  /*b300*/  ISETP.GE.AND P0, PT, R3, RZ, PT ;  /* 0x000000ff0300720c */ /* 0x000fda0003f06270 */
[----:B------:R-:W-:Y:S01]  /*b310*/  @!P0 IMAD.MOV R2, RZ, RZ, -R2 ;  /* 0x000000ffff028224 */ /* 0x000fe200078e0a02 */
[----:B------:R-:W-:-:S13]  /*b320*/  ISETP.NE.AND P0, PT, R0, RZ, PT ;  /* 0x000000ff0000720c */ /* 0x000fda0003f05270 */
[----:B------:R-:W-:-:S05]  /*b330*/  @!P0 LOP3.LUT R2, RZ, R0, RZ, 0x33, !PT ;  /* 0x00000000ff028212 */ /* 0x000fca00078e33ff */
[--C-:B------:R-:W-:Y:S02]  /*b340*/  IMAD.MOV R17, RZ, RZ, -R2.reuse ;  /* 0x000000ffff117224 */ /* 0x100fe400078e0a02 */
[----:B------:R-:W-:Y:S02]  /*b350*/  IMAD.MOV.U32 R18, RZ, RZ, R2 ;  /* 0x000000ffff127224 */ /* 0x000fe400078e0002 */
[----:B------:R-:W-:Y:S01]  /*b360*/  IMAD R17, R0, R17, R9 ;  /* 0x0000001100117224 */ /* 0x000fe200078e0209 */
[----:B------:R-:W-:Y:S06]  /*b370*/  BRA `(.L_x_171) ;  /* 0x00000000000c7947 */ /* 0x000fec0003800000 */
.L_x_166:
[----:B------:R-:W-:Y:S01]  /*b380*/  MOV R17, RZ ;  /* 0x000000ff00117202 */ /* 0x000fe20000000f00 */
[----:B------:R-:W-:Y:S02]  /*b390*/  IMAD.U32 R16, RZ, RZ, UR6 ;  /* 0x00000006ff107e24 */ /* 0x000fe4000f8e00ff */
[----:B------:R-:W-:-:S07]  /*b3a0*/  IMAD.MOV.U32 R18, RZ, RZ, RZ ;  /* 0x000000ffff127224 */ /* 0x000fce00078e00ff */
.L_x_171:
[----:B------:R-:W-:Y:S01]  /*b3b0*/  ISETP.NE.AND P0, PT, R27, RZ, PT ;  /* 0x000000ff1b00720c */ /* 0x000fe20003f05270 */
[----:B------:R0:W-:Y:S01]  /*b3c0*/  STL [R1+0xc], RZ ;  /* 0x00000cff01007387 */ /* 0x0001e20000100800 */
[----:B------:R-:W-:Y:S02]  /*b3d0*/  IMAD.MOV.U32 R24, RZ, RZ, 0x1 ;  /* 0x00000001ff187424 */ /* 0x000fe400078e00ff */
[----:B------:R-:W-:-:S09]  /*b3e0*/  IMAD.MOV.U32 R22, RZ, RZ, RZ ;  /* 0x000000ffff167224 */ /* 0x000fd200078e00ff */
[----:B------:R-:W1:Y:S01]  /*b3f0*/  @!P0 S2R R3, SR_CgaCtaId ;  /* 0x0000000000038919 */ /* 0x000e620000008800 */
[----:B------:R-:W-:-:S04]  /*b400*/  @!P0 MOV R0, 0x400 ;  /* 0x0000040000008802 */ /* 0x000fc80000000f00 */
[----:B-1----:R-:W-:-:S05]  /*b410*/  @!P0 LEA R0, R3, R0, 0x18 ;  /* 0x0000000003008211 */ /* 0x002fca00078ec0ff */
[----:B------:R0:W-:Y:S01]  /*b420*/  @!P0 STS.128 [R0+0x308d0], R16 ;  /* 0x0308d01000008388 */ /* 0x0001e20000000c00 */
[----:B------:R-:W-:Y:S06]  /*b430*/  BAR.ARV 0x5, 0x1a0 ;  /* 0x0146800000007b1d */ /* 0x000fec0000002000 */
[----:B------:R-:W-:-:S13]  /*b440*/  ISETP.GE.AND P0, PT, R19, UR5, PT ;  /* 0x0000000513007c0c */ /* 0x000fda000bf06270 */
[----:B------:R-:W-:Y:S05]  /*b450*/  @P0 BRA `(.L_x_172) ;  /* 0x0000003000140947 */ /* 0x000fea0003800000 */
[----:B------:R1:W-:Y:S01]  /*b460*/  STL [R1+0xc], RZ ;  /* 0x00000cff01007387 */ /* 0x0003e20000100800 */
[----:B------:R-:W-:Y:S01]  /*b470*/  MOV R24, 0x1 ;  /* 0x0000000100187802 */ /* 0x000fe20000000f00 */
[----:B------:R-:W-:Y:S01]  /*b480*/  IMAD.MOV.U32 R22, RZ, RZ, RZ ;  /* 0x000000ffff167224 */ /* 0x000fe200078e00ff */
[----:B------:R-:W-:Y:S01]  /*b490*/  ULDC UR37, c[0x0][0xc] ;  /* 0x0000030000257ab9 */ /* 0x000fe20000000800 */
[----:B------:R-:W-:-:S05]  /*b4a0*/  ULDC.64 UR38, c[0x0][0x198] ;  /* 0x0000660000267ab9 */ /* 0x000fca0000000a00 */
.L_x_235:
[----:B--2---:R-:W2:Y:S02]  /*b4b0*/  LDC.64 R28, c[0x0][0xc60] ;  /* 0x00031800ff1c7b82 */ /* 0x004ea40000000a00 */
[----:B--2---:R-:W-:-:S06]  /*b4c0*/  IMAD.WIDE R28, R19, 0x4, R28 ;  /* 0x00000004131c7825 */ /* 0x004fcc00078e021c */
[----:B------:R-:W2:Y:S01]  /*b4d0*/  LDG.E R28, desc[UR46][R28.64] ;  /* 0x0000002e1c1c7981 */ /* 0x000ea2000c1e1900 */
[----:B------:R-:W-:Y:S05]  /*b4e0*/  YIELD ;  /* 0x0000000000007946 */ /* 0x000fea0003800000 */
[----:B------:R-:W-:Y:S01]  /*b4f0*/  ULDC.64 UR4, c[0x0][0xa28] ;  /* 0x00028a0000047ab9 */ /* 0x000fe20000000a00 */
[----:B------:R-:W-:Y:S01]  /*b500*/  IMAD.MOV.U32 R23, RZ, RZ, RZ ;  /* 0x000000ffff177224 */ /* 0x000fe200078e00ff */
[----:B------:R-:W-:-:S04]  /*b510*/  ISETP.NE.U32.AND P0, PT, RZ, UR4, PT ;  /* 0x00000004ff007c0c */ /* 0x000fc8000bf05070 */
[----:B------:R-:W-:Y:S01]  /*b520*/  ISETP.NE.AND.EX P0, PT, RZ, UR5, PT, P0 ;  /* 0x00000005ff007c0c */ /* 0x000fe2000bf05300 */
[----:B0-----:R-:W-:Y:S01]  /*b530*/  IMAD.MOV.U32 R0, RZ, RZ, RZ ;  /* 0x000000ffff007224 */ /* 0x001fe200078e00ff */
[----:B--2---:R-:W-:-:S11]  /*b540*/  SHF.R.S32.HI R5, RZ, 0x1f, R28 ;  /* 0x0000001fff057819 */ /* 0x004fd6000001141c */
[----:B------:R-:W-:-:S04]  /*b550*/  @P0 LEA R2, P1, R28, UR4, 0x2 ;  /* 0x000000041c020c11 */ /* 0x000fc8000f8210ff */
[----:B------:R-:W-:Y:S01]  /*b560*/  @P0 LEA.HI.X R3, R28, UR5, R5, 0x2, P1 ;  /* 0x000000051c030c11 */ /* 0x000fe200088f1405 */
[----:B------:R-:W-:-:S04]  /*b570*/  ULDC.64 UR4, c[0x0][0xa00] ;  /* 0x0002800000047ab9 */ /* 0x000fc80000000a00 */
[----:B------:R0:W5:Y:S01]  /*b580*/  @P0 LDG.E R23, desc[UR46][R2.64] ;  /* 0x0000002e02170981 */ /* 0x000162000c1e1900 */
[----:B------:R-:W-:-:S04]  /*b590*/  ISETP.NE.U32.AND P0, PT, RZ, UR4, PT ;  /* 0x00000004ff007c0c */ /* 0x000fc8000bf05070 */
[----:B------:R-:W-:-:S13]  /*b5a0*/  ISETP.NE.AND.EX P0, PT, RZ, UR5, PT, P0 ;  /* 0x00000005ff007c0c */ /* 0x000fda000bf05300 */
[----:B0-----:R-:W-:-:S04]  /*b5b0*/  @P0 LEA R2, P1, R28, UR4, 0x2 ;  /* 0x000000041c020c11 */ /* 0x001fc8000f8210ff */
[----:B------:R-:W-:Y:S01]  /*b5c0*/  @P0 LEA.HI.X R3, R28, UR5, R5, 0x2, P1 ;  /* 0x000000051c030c11 */ /* 0x000fe200088f1405 */
[----:B------:R-:W-:-:S04]  /*b5d0*/  ULDC.64 UR4, c[0x0][0xa20] ;  /* 0x0002880000047ab9 */ /* 0x000fc80000000a00 */
[----:B------:R-:W2:Y:S01]  /*b5e0*/  @P0 LDG.E R0, desc[UR46][R2.64] ;  /* 0x0000002e02000981 */ /* 0x000ea2000c1e1900 */
[----:B------:R-:W-:Y:S01]  /*b5f0*/  ISETP.NE.U32.AND P0, PT, RZ, UR4, PT ;  /* 0x00000004ff007c0c */ /* 0x000fe2000bf05070 */
[----:B------:R-:W-:-:S03]  /*b600*/  IMAD.SHL.U32 R6, R28, 0x4, RZ ;  /* 0x000000041c067824 */ /* 0x000fc600078e00ff */
[----:B------:R-:W-:-:S13]  /*b610*/  ISETP.NE.AND.EX P0, PT, RZ, UR5, PT, P0 ;  /* 0x00000005ff007c0c */ /* 0x000fda000bf05300 */
[----:B------:R-:W-:Y:S01]  /*b620*/  @P0 IADD3 R4, P1, R6, UR4, RZ ;  /* 0x0000000406040c10 */ /* 0x000fe2000ff3e0ff */
[----:B--2---:R0:W-:Y:S04]  /*b630*/  STL [R1+0x10], R0 ;  /* 0x0000100001007387 */ /* 0x0041e80000100800 */
[----:B------:R2:W-:Y:S01]  /*b640*/  STL [R1], R6 ;  /* 0x0000000601007387 */ /* 0x0005e20000100800 */
[----:B0-----:R-:W-:-:S04]  /*b650*/  SHF.L.U64.HI R0, R28, 0x2, R5 ;  /* 0x000000021c007819 */ /* 0x001fc80000010205 */
[----:B------:R-:W-:Y:S01]  /*b660*/  @P0 IADD3.X R5, R0, UR5, RZ, P1, !PT ;  /* 0x0000000500050c10 */ /* 0x000fe20008ffe4ff */
[----:B------:R-:W-:Y:S01]  /*b670*/  ULDC.64 UR4, c[0x0][0xa08] ;  /* 0x0002820000047ab9 */ /* 0x000fe20000000a00 */
[----:B------:R0:W-:Y:S01]  /*b680*/  STL [R1+0x4], R0 ;  /* 0x0000040001007387 */ /* 0x0001e20000100800 */
[----:B------:R-:W-:Y:S02]  /*b690*/  IADD3 R2, P1, R6, UR4, RZ ;  /* 0x0000000406027c10 */ /* 0x000fe4000ff3e0ff */
[----:B--2---:R-:W-:Y:S02]  /*b6a0*/  MOV R6, RZ ;  /* 0x000000ff00067202 */ /* 0x004fe40000000f00 */
[----:B------:R-:W-:Y:S02]  /*b6b0*/  IADD3.X R3, R0, UR5, RZ, P1, !PT ;  /* 0x0000000500037c10 */ /* 0x000fe40008ffe4ff */
[----:B------:R-:W-:-:S04]  /*b6c0*/  ISETP.NE.U32.AND P1, PT, RZ, UR4, PT ;  /* 0x00000004ff007c0c */ /* 0x000fc8000bf25070 */
[----:B------:R-:W-:Y:S01]  /*b6d0*/  ISETP.NE.AND.EX P1, PT, RZ, UR5, PT, P1 ;  /* 0x00000005ff007c0c */ /* 0x000fe2000bf25310 */
[----:B------:R-:W-:Y:S02]  /*b6e0*/  ULDC.64 UR4, c[0x0][0x3f8] ;  /* 0x0000fe0000047ab9 */ /* 0x000fe40000000a00 */
[----:B------:R-:W-:-:S03]  /*b6f0*/  UISETP.NE.U32.AND UP0, UPT, UR4, URZ, UPT ;  /* 0x0000003f0400728c */ /* 0x000fc6000bf05070 */
[----:B------:R-:W-:Y:S01]  /*b700*/  ULDC UR4, c[0x0][0x404] ;  /* 0x0001010000047ab9 */ /* 0x000fe20000000800 */
[----:B------:R-:W-:-:S03]  /*b710*/  UISETP.NE.AND.EX UP0, UPT, UR5, URZ, UPT, UP0 ;  /* 0x0000003f0500728c */ /* 0x000fc6000bf05300 */
[----:B------:R-:W-:Y:S01]  /*b720*/  ULDC UR5, c[0x0][0x2e0] ;  /* 0x0000b80000057ab9 */ /* 0x000fe20000000800 */
[----:B------:R-:W-:Y:S02]  /*b730*/  USEL UR4, UR4, 0x1, UP0 ;  /* 0x0000000104047887 */ /* 0x000fe40008000000 */
[----:B------:R2:W5:Y:S02]  /*b740*/  @P1 LDG.E R6, desc[UR46][R2.64] ;  /* 0x0000002e02061981 */ /* 0x000564000c1e1900 */
[----:B------:R-:W-:-:S06]  /*b750*/  UIMAD UR4, UR4, UR5, URZ ;  /* 0x00000005040472a4 */ /* 0x000fcc000f8e023f */
[----:B0-----:R-:W-:-:S06]  /*b760*/  IMAD.U32 R0, RZ, RZ, UR4 ;  /* 0x00000004ff007e24 */ /* 0x001fcc000f8e00ff */
[----:B------:R2:W5:Y:S01]  /*b770*/  @P0 LDG.E R0, desc[UR46][R4.64] ;  /* 0x0000002e04000981 */ /* 0x000562000c1e1900 */
[----:B------:R-:W-:Y:S05]  /*b780*/  @P0 BRA `(.L_x_173) ;  /* 0x0000000000100947 */ /* 0x000fea0003800000 */
[----:B------:R-:W-:Y:S05]  /*b790*/  @!P1 BRA `(.L_x_173) ;  /* 0x00000000000c9947 */ /* 0x000fea0003800000 */
[----:B--2---:R-:W2:Y:S04]  /*b7a0*/  LDG.E R5, desc[UR46][R2.64] ;  /* 0x0000002e02057981 */ /* 0x004ea8000c1e1900 */
[----:B-----5:R-:W2:Y:S02]  /*b7b0*/  LDG.E R0, desc[UR46][R2.64+0x4] ;  /* 0x0000042e02007981 */ /* 0x020ea4000c1e1900 */
[----:B--2---:R-:W-:-:S07]  /*b7c0*/  IMAD.IADD R0, R0, 0x1, -R5 ;  /* 0x0000000100007824 */ /* 0x004fce00078e0a05 */
.L_x_173:
[----:B--2--5:R-:W-:Y:S01]  /*b7d0*/  IMAD.IADD R2, R0, 0x1, -R23 ;  /* 0x0000000100027824 */ /* 0x024fe200078e0a17 */
[----:B------:R-:W-:Y:S01]  /*b7e0*/  BSSY B6, `(.L_x_174) ;  /* 0x0000235000067945 */ /* 0x000fe20003800000 */
[----:B------:R-:W-:Y:S02]  /*b7f0*/  IADD3 R23, R6, R23, RZ ;  /* 0x0000001706177210 */ /* 0x000fe40007ffe0ff */
[C---:B------:R-:W-:Y:S01]  /*b800*/  VIADD R0, R2.reuse, 0xbf ;  /* 0x000000bf02007836 */ /* 0x040fe20000000000 */
[----:B------:R0:W-:Y:S01]  /*b810*/  STL [R1+0x8], R2 ;  /* 0x0000080201007387 */ /* 0x0001e20000100800 */
[----:B------:R-:W-:Y:S02]  /*b820*/  ISETP.GT.AND P0, PT, R2, RZ, PT ;  /* 0x000000ff0200720c */ /* 0x000fe40003f04270 */
[----:B------:R-:W-:-:S05]  /*b830*/  IMAD.HI R0, R0, 0x2aaaaaab, RZ ;  /* 0x2aaaaaab00007827 */ /* 0x000fca00078e02ff */
[----:B------:R-:W-:-:S04]  /*b840*/  SHF.R.U32.HI R29, RZ, 0x1f, R0 ;  /* 0x0000001fff1d7819 */ /* 0x000fc80000011600 */
[----:B------:R-:W-:Y:S02]  /*b850*/  LEA.HI.SX32 R29, R0, R29, 0x1b ;  /* 0x0000001d001d7211 */ /* 0x000fe400078fdaff */
[----:B0-----:R-:W-:Y:S05]  /*b860*/  @P0 BRA `(.L_x_175) ;  /* 0x00000000003c0947 */ /* 0x001fea0003800000 */
[----:B------:R-:W-:-:S13]  /*b870*/  ISETP.NE.AND P1, PT, R27, RZ, PT ;  /* 0x000000ff1b00720c */ /* 0x000fda0003f25270 */
[----:B------:R-:W-:Y:S05]  /*b880*/  @P1 BRA `(.L_x_176) ;  /* 0x0000002000a81947 */ /* 0x000fea0003800000 */
[----:B------:R-:W0:Y:S01]  /*b890*/  S2R R7, SR_LANEID ;  /* 0x0000000000077919 */ /* 0x000e220000000000 */
[----:B------:R-:W-:Y:S01]  /*b8a0*/  VOTEU.ANY UR4, UPT, PT ;  /* 0x0000000000047886 */ /* 0x000fe200038e0100 */
[----:B------:R-:W2:Y:S01]  /*b8b0*/  LDC.64 R2, c[0x0][0xc38] ;  /* 0x00030e00ff027b82 */ /* 0x000ea20000000a00 */
[----:B------:R-:W0:Y:S08]  /*b8c0*/  FLO.U32 R0, UR4 ;  /* 0x0000000400007d00 */ /* 0x000e3000080e0000 */
[----:B------:R-:W2:Y:S01]  /*b8d0*/  POPC R5, UR4 ;  /* 0x0000000400057d09 */ /* 0x000ea20008000000 */
[----:B0-----:R-:W-:-:S13]  /*b8e0*/  ISETP.EQ.U32.AND P0, PT, R0, R7, PT ;  /* 0x000000070000720c */ /* 0x001fda0003f02070 */
[----:B--2---:R-:W2:Y:S01]  /*b8f0*/  @P0 ATOMG.E.ADD.STRONG.GPU PT, R3, desc[UR46][R2.64], R5 ;  /* 0x00000005020309a8 */ /* 0x004ea200081ee1ee */
[----:B------:R-:W0:Y:S02]  /*b900*/  S2R R4, SR_LTMASK ;  /* 0x0000000000047919 */ /* 0x000e240000003900 */
[----:B0-----:R-:W-:-:S04]  /*b910*/  LOP3.LUT R4, R4, UR4, RZ, 0xc0, !PT ;  /* 0x0000000404047c12 */ /* 0x001fc8000f8ec0ff */
[----:B------:R-:W0:Y:S01]  /*b920*/  POPC R7, R4 ;  /* 0x0000000400077309 */ /* 0x000e220000000000 */
[----:B--2---:R-:W0:Y:S02]  /*b930*/  SHFL.IDX PT, R0, R3, R0, 0x1f ;  /* 0x00001f0003007589 */ /* 0x004e2400000e0000 */
[----:B0-----:R-:W-:Y:S01]  /*b940*/  IADD3 R16, R0, UR37, R7 ;  /* 0x0000002500107c10 */ /* 0x001fe2000fffe007 */
[----:B------:R-:W-:Y:S06]  /*b950*/  BRA `(.L_x_176) ;  /* 0x0000002000747947 */ /* 0x000fec0003800000 */
.L_x_175:
[----:B------:R-:W0:Y:S01]  /*b960*/  S2R R3, SR_CgaCtaId ;  /* 0x0000000000037919 */ /* 0x000e220000008800 */
[----:B------:R-:W-:-:S04]  /*b970*/  MOV R26, 0x400 ;  /* 0x00000400001a7802 */ /* 0x000fc80000000f00 */
[----:B0-----:R-:W-:-:S05]  /*b980*/  LEA R26, R3, R26, 0x18 ;  /* 0x0000001a031a7211 */ /* 0x001fca00078ec0ff */
[----:B------:R-:W-:-:S05]  /*b990*/  VIADD R0, R26, 0x12400 ;  /* 0x000124001a007836 */ /* 0x000fca0000000000 */
[----:B------:R-:W-:-:S13]  /*b9a0*/  LOP3.LUT P0, RZ, R0, 0x3ff, RZ, 0xc0, !PT ;  /* 0x000003ff00ff7812 */ /* 0x000fda000780c0ff */
[----:B------:R-:W-:Y:S05]  /*b9b0*/  @!P0 BRA `(.L_x_177) ;  /* 0x0000000000408947 */ /* 0x000fea0003800000 */
[----:B------:R-:W-:Y:S01]  /*b9c0*/  MOV R2, 0x0 ;  /* 0x0000000000027802 */ /* 0x000fe20000000f00 */
[----:B------:R-:W-:Y:S01]  /*b9d0*/  ULDC.64 UR6, c[0x4][0xa8] ;  /* 0x01002a0000067ab9 */ /* 0x000fe20000000a00 */
[----:B------:R-:W-:Y:S01]  /*b9e0*/  ULDC.64 UR8, c[0x4][0xb0] ;  /* 0x01002c0000087ab9 */ /* 0x000fe20000000a00 */
[----:B------:R-:W-:Y:S01]  /*b9f0*/  ULDC.64 UR4, c[0x4][0x30] ;  /* 0x01000c0000047ab9 */ /* 0x000fe20000000a00 */
[----:B------:R-:W-:Y:S01]  /*ba00*/  IMAD.U32 R4, RZ, RZ, UR6 ;  /* 0x00000006ff047e24 */ /* 0x000fe2000f8e00ff */
[----:B------:R-:W-:Y:S01]  /*ba10*/  MOV R7, UR9 ;  /* 0x0000000900077c02 */ /* 0x000fe20008000f00 */
[----:B------:R-:W0:Y:S01]  /*ba20*/  LDC.64 R2, c[0x4][R2] ;  /* 0x0100000002027b82 */ /* 0x000e220000000a00 */
[----:B------:R-:W-:Y:S01]  /*ba30*/  IMAD.U32 R5, RZ, RZ, UR7 ;  /* 0x00000007ff057e24 */ /* 0x000fe2000f8e00ff */
[----:B------:R-:W-:Y:S01]  /*ba40*/  MOV R12, 0x1 ;  /* 0x00000001000c7802 */ /* 0x000fe20000000f00 */
[----:B------:R-:W-:Y:S02]  /*ba50*/  IMAD.U32 R6, RZ, RZ, UR8 ;  /* 0x00000008ff067e24 */ /* 0x000fe4000f8e00ff */
[----:B------:R-:W-:-:S02]  /*ba60*/  IMAD.U32 R10, RZ, RZ, UR4 ;  /* 0x00000004ff0a7e24 */ /* 0x000fc4000f8e00ff */
[----:B------:R-:W-:Y:S02]  /*ba70*/  IMAD.U32 R11, RZ, RZ, UR5 ;  /* 0x00000005ff0b7e24 */ /* 0x000fe4000f8e00ff */
[----:B------:R-:W-:Y:S02]  /*ba80*/  IMAD.MOV.U32 R8, RZ, RZ, 0x70 ;  /* 0x00000070ff087424 */ /* 0x000fe400078e00ff */
[----:B------:R-:W-:-:S07]  /*ba90*/  IMAD.MOV.U32 R13, RZ, RZ, RZ ;  /* 0x000000ffff0d7224 */ /* 0x000fce00078e00ff */
[----:B------:R-:W-:-:S07]  /*baa0*/  LEPC R20, `(.L_x_177) ;  /* 0x000000001014794e */ /* 0x000fce0000000000 */
[----:B01----:R-:W-:Y:S05]  /*bab0*/  CALL.ABS.NOINC R2 ;  /* 0x0000000002007343 */ /* 0x003fea0003c00000 */
.L_x_177:
        /* <DEDUP_REMOVED lines=8> */
[----:B------:R-:W-:Y:S01]  /*bb40*/  IMAD.U32 R4, RZ, RZ, UR6 ;  /* 0x00000006ff047e24 */ /* 0x000fe2000f8e00ff */
[----:B------:R-:W-:Y:S01]  /*bb50*/  MOV R5, UR7 ;  /* 0x0000000700057c02 */ /* 0x000fe20008000f00 */
[----:B------:R-:W-:Y:S01]  /*bb60*/  IMAD.U32 R6, RZ, RZ, UR8 ;  /* 0x00000008ff067e24 */ /* 0x000fe2000f8e00ff */
[----:B------:R-:W-:Y:S01]  /*bb70*/  MOV R11, UR5 ;  /* 0x00000005000b7c02 */ /* 0x000fe20008000f00 */
[----:B------:R-:W-:Y:S02]  /*bb80*/  IMAD.U32 R7, RZ, RZ, UR9 ;  /* 0x00000009ff077e24 */ /* 0x000fe4000f8e00ff */
[----:B------:R-:W-:-:S02]  /*bb90*/  IMAD.U32 R10, RZ, RZ, UR4 ;  /* 0x00000004ff0a7e24 */ /* 0x000fc4000f8e00ff */
[----:B------:R-:W-:Y:S02]  /*bba0*/  IMAD.MOV.U32 R8, RZ, RZ, 0x70 ;  /* 0x00000070ff087424 */ /* 0x000fe400078e00ff */
[----:B------:R-:W-:Y:S02]  /*bbb0*/  IMAD.MOV.U32 R12, RZ, RZ, 0x1 ;  /* 0x00000001ff0c7424 */ /* 0x000fe400078e00ff */
[----:B0-----:R-:W-:-:S07]  /*bbc0*/  IMAD.MOV.U32 R13, RZ, RZ, RZ ;  /* 0x000000ffff0d7224 */ /* 0x001fce00078e00ff */
[----:B------:R-:W-:-:S07]  /*bbd0*/  LEPC R20, `(.L_x_179) ;  /* 0x000000001014794e */ /* 0x000fce0000000000 */
[----:B-12---:R-:W-:Y:S05]  /*bbe0*/  CALL.ABS.NOINC R2 ;  /* 0x0000000002007343 */ /* 0x006fea0003c00000 */
.L_x_179:
[----:B------:R-:W-:Y:S01]  /*bbf0*/  MOV R2, 0x0 ;  /* 0x0000000000027802 */ /* 0x000fe20000000f00 */
[----:B------:R-:W-:Y:S01]  /*bc00*/  ULDC.64 UR6, c[0x4][0xa8] ;  /* 0x01002a0000067ab9 */ /* 0x000fe20000000a00 */
[----:B------:R-:W-:Y:S01]  /*bc10*/  ULDC.64 UR8, c[0x4][0xb0] ;  /* 0x01002c0000087ab9 */ /* 0x000fe20000000a00 */
[----:B------:R-:W-:Y:S01]  /*bc20*/  ULDC.64 UR4, c[0x4][0x40] ;  /* 0x0100100000047ab9 */ /* 0x000fe20000000a00 */
[----:B------:R-:W-:Y:S01]  /*bc30*/  MOV R4, UR6 ;  /* 0x0000000600047c02 */ /* 0x000fe20008000f00 */
[----:B------:R-:W-:Y:S01]  /*bc40*/  IMAD.U32 R5, RZ, RZ, UR7 ;  /* 0x00000007ff057e24 */ /* 0x000fe2000f8e00ff */
[----:B------:R-:W0:Y:S01]  /*bc50*/  LDC.64 R2, c[0x4][R2] ;  /* 0x0100000002027b82 */ /* 0x000e220000000a00 */
[----:B------:R-:W-:Y:S01]  /*bc60*/  IMAD.U32 R6, RZ, RZ, UR8 ;  /* 0x00000008ff067e24 */ /* 0x000fe2000f8e00ff */
[----:B------:R-:W-:Y:S01]  /*bc70*/  MOV R10, UR4 ;  /* 0x00000004000a7c02 */ /* 0x000fe20008000f00 */
[----:B------:R-:W-:Y:S01]  /*bc80*/  IMAD.U32 R7, RZ, RZ, UR9 ;  /* 0x00000009ff077e24 */ /* 0x000fe2000f8e00ff */
[----:B------:R-:W-:Y:S01]  /*bc90*/  MOV R13, RZ ;  /* 0x000000ff000d7202 */ /* 0x000fe20000000f00 */
[----:B------:R-:W-:-:S02]  /*bca0*/  IMAD.U32 R11, RZ, RZ, UR5 ;  /* 0x00000005ff0b7e24 */ /* 0x000fc4000f8e00ff */
[----:B------:R-:W-:Y:S02]  /*bcb0*/  IMAD.MOV.U32 R8, RZ, RZ, 0x70 ;  /* 0x00000070ff087424 */ /* 0x000fe400078e00ff */
[----:B------:R-:W-:-:S07]  /*bcc0*/  IMAD.MOV.U32 R12, RZ, RZ, 0x1 ;  /* 0x00000001ff0c7424 */ /* 0x000fce00078e00ff */
[----:B------:R-:W-:-:S07]  /*bcd0*/  LEPC R20, `(.L_x_178) ;  /* 0x000000001014794e */ /* 0x000fce0000000000 */
[----:B0-----:R-:W-:Y:S05]  /*bce0*/  CALL.ABS.NOINC R2 ;  /* 0x0000000002007343 */ /* 0x001fea0003c00000 */
.L_x_178:
[----:B------:R-:W2:Y:S01]  /*bcf0*/  LDL.LU R2, [R1] ;  /* 0x0000000001027983 */ /* 0x000ea20000300800 */
[----:B------:R-:W-:Y:S01]  /*bd00*/  ULDC.64 UR4, c[0x0][0x9f8] ;  /* 0x00027e0000047ab9 */ /* 0x000fe20000000a00 */
[----:B------:R-:W0:Y:S02]  /*bd10*/  LDC R0, c[0x0][0x428] ;  /* 0x00010a00ff007b82 */ /* 0x000e240000000800 */
[----:B------:R-:W3:Y:S04]  /*bd20*/  LDL.LU R21, [R1+0x4] ;  /* 0x0000040001157983 */ /* 0x000ee80000300800 */
[----:B------:R-:W4:Y:S01]  /*bd30*/  LDL.LU R20, [R1+0x10] ;  /* 0x0000100001147983 */ /* 0x000f220000300800 */
[----:B------:R-:W-:Y:S01]  /*bd40*/  ISETP.NE.U32.AND P0, PT, RZ, UR4, PT ;  /* 0x00000004ff007c0c */ /* 0x000fe2000bf05070 */
[----:B------:R-:W-:-:S03]  /*bd50*/  IMAD.MOV.U32 R6, RZ, RZ, R28 ;  /* 0x000000ffff067224 */ /* 0x000fc600078e001c */
[----:B------:R-:W-:Y:S02]  /*bd60*/  ISETP.NE.AND.EX P0, PT, RZ, UR5, PT, P0 ;  /* 0x00000005ff007c0c */ /* 0x000fe4000bf05300 */
[----:B------:R-:W-:-:S13]  /*bd70*/  ISETP.NE.AND P6, PT, R27, RZ, PT ;  /* 0x000000ff1b00720c */ /* 0x000fda0003fc5270 */
[----:B------:R-:W-:-:S05]  /*bd80*/  VOTEU.ALL UP1, P6 ;  /* 0x00000000003f7886 */ /* 0x000fca0003020000 */
[----:B------:R-:W-:-:S04]  /*bd90*/  @!UP1 UIADD3 UR8, UP0, UR38, 0x270, URZ ;  /* 0x0000027026089890 */ /* 0x000fc8000ff1e03f */
[----:B------:R-:W-:-:S03]  /*bda0*/  @!UP1 UIADD3.X UR9, URZ, UR39, URZ, UP0, !UPT ;  /* 0x000000273f099290 */ /* 0x000fc600087fe43f */
[----:B------:R-:W-:Y:S01]  /*bdb0*/  VOTEU.ALL UP0, P6 ;  /* 0x00000000003f7886 */ /* 0x000fe20003000000 */
[----:B--2---:R-:W-:-:S04]  /*bdc0*/  @P0 IADD3 R2, P1, R2, UR4, RZ ;  /* 0x0000000402020c10 */ /* 0x004fc8000ff3e0ff */
[----:B---3--:R-:W-:Y:S01]  /*bdd0*/  @P0 IADD3.X R3, R21, UR5, RZ, P1, !PT ;  /* 0x0000000515030c10 */ /* 0x008fe20008ffe4ff */
[----:B------:R-:W-:-:S04]  /*bde0*/  ULDC.64 UR4, c[0x0][0xa00] ;  /* 0x0002800000047ab9 */ /* 0x000fc80000000a00 */
[----:B------:R2:W5:Y:S01]  /*bdf0*/  @P0 LDG.E R6, desc[UR46][R2.64] ;  /* 0x0000002e02060981 */ /* 0x000562000c1e1900 */
[----:B0-----:R-:W-:Y:S01]  /*be00*/  ISETP.NE.AND P0, PT, R0, 0x1, PT ;  /* 0x000000010000780c */ /* 0x001fe20003f05270 */
[----:B------:R-:W-:Y:S01]  /*be10*/  IMAD.MOV.U32 R0, RZ, RZ, R18 ;  /* 0x000000ffff007224 */ /* 0x000fe200078e0012 */
[----:B------:R-:W-:Y:S01]  /*be20*/  PLOP3.LUT P1, PT, P6, PT, PT, 0x8, 0x0 ;  /* 0x000000000000781c */ /* 0x000fe2000372e170 */
[----:B----4-:R-:W-:-:S10]  /*be30*/  IMAD R17, R17, 0xc0, R20 ;  /* 0x000000c011117824 */ /* 0x010fd400078e0214 */
[----:B------:R-:W0:Y:S08]  /*be40*/  @P0 LDC R5, c[0x0][0x42c] ;  /* 0x00010b00ff050b82 */ /* 0x000e300000000800 */
[----:B------:R-:W3:Y:S01]  /*be50*/  @P0 LDC R7, c[0x0][0x430] ;  /* 0x00010c00ff070b82 */ /* 0x000ee20000000800 */
[----:B0-----:R-:W-:-:S05]  /*be60*/  @P0 IMAD.HI.U32 R4, R18, R5, RZ ;  /* 0x0000000512040227 */ /* 0x001fca00078e00ff */
[----:B---3--:R-:W-:Y:S02]  /*be70*/  @P0 SHF.R.U32.HI R0, RZ, R7, R4 ;  /* 0x00000007ff000219 */ /* 0x008fe40000011604 */
[----:B------:R-:W-:-:S04]  /*be80*/  ISETP.NE.U32.AND P0, PT, RZ, UR4, PT ;  /* 0x00000004ff007c0c */ /* 0x000fc8000bf05070 */
[----:B------:R-:W-:-:S04]  /*be90*/  ISETP.NE.AND.EX P0, PT, RZ, UR5, PT, P0 ;  /* 0x00000005ff007c0c */ /* 0x000fc8000bf05300 */
[----:B--2---:R-:W-:-:S09]  /*bea0*/  SEL R9, R28, RZ, !P0 ;  /* 0x000000ff1c097207 */ /* 0x004fd20004000000 */
.L_x_180:
        /* <DEDUP_REMOVED lines=9> */
[----:B0-----:R-:W-:Y:S05]  /*bf40*/  @P1 BRA.U.ANY `(.L_x_180) ;  /* 0xfffffffd00d81947 */ /* 0x001fea000393ffff */
[----:B------:R-:W0:Y:S01]  /*bf50*/  LDC.64 R2, c[0x0][0x3f8] ;  /* 0x0000fe00ff027b82 */ /* 0x000e220000000a00 */
[----:B------:R-:W-:Y:S02]  /*bf60*/  ULDC.64 UR4, c[0x0][0xa08] ;  /* 0x0002820000047ab9 */ /* 0x000fe40000000a00 */
[----:B0-----:R-:W-:Y:S01]  /*bf70*/  LOP3.LUT P0, RZ, R2, UR4, RZ, 0xfc, !PT ;  /* 0x0000000402ff7c12 */ /* 0x001fe2000f80fcff */
[----:B------:R-:W-:-:S03]  /*bf80*/  UMOV UR4, 0xffffffff ;  /* 0xffffffff00047882 */ /* 0x000fc60000000000 */
[----:B------:R-:W-:-:S04]  /*bf90*/  LOP3.LUT P0, RZ, R3, UR5, RZ, 0xfc, P0 ;  /* 0x0000000503ff7c12 */ /* 0x000fc8000800fcff */
[----:B-----5:R-:W-:Y:S01]  /*bfa0*/  SEL R7, R6, RZ, !P0 ;  /* 0x000000ff06077207 */ /* 0x020fe20004000000 */
[----:B------:R-:W-:Y:S08]  /*bfb0*/  BRA.DIV UR4, `(.L_x_181) ;  /* 0x0000002a04987947 */ /* 0x000ff0000b800000 */
.L_x_251:
[----:B------:R-:W-:Y:S01]  /*bfc0*/  UMOV UR4, 0xffffffff ;  /* 0xffffffff00047882 */ /* 0x000fe20000000000 */
[----:B------:R-:W-:Y:S01]  /*bfd0*/  SHF.R.S32.HI R8, RZ, 0x1f, R6 ;  /* 0x0000001fff087819 */ /* 0x000fe20000011406 */
[----:B------:R-:W-:Y:S01]  /*bfe0*/  VIADD R10, R29, 0xffffffff ;  /* 0xffffffff1d0a7836 */ /* 0x000fe20000000000 */
[----:B------:R-:W-:Y:S06]  /*bff0*/  BRA.DIV UR4, `(.L_x_182) ;  /* 0x0000002a04bc7947 */ /* 0x000fec000b800000 */
[----:B------:R-:W-:-:S13]  /*c000*/  ELECT P6, URZ, PT ;  /* 0x00000000003f782f */ /* 0x000fda00038c0000 */
.L_x_254:
[----:B------:R-:W-:Y:S05]  /*c010*/  @!P6 BRA `(.L_x_183) ;  /* 0x0000000000d0e947 */ /* 0x000fea0003800000 */
[----:B------:R-:W-:Y:S02]  /*c020*/  ISETP.NE.U32.AND P0, PT, R2, RZ, PT ;  /* 0x000000ff0200720c */ /* 0x000fe40003f05070 */
[----:B------:R-:W-:Y:S02]  /*c030*/  MOV R25, R10 ;  /* 0x0000000a00197202 */ /* 0x000fe40000000f00 */
[----:B------:R-:W-:-:S13]  /*c040*/  ISETP.NE.AND.EX P0, PT, R3, RZ, PT, P0 ;  /* 0x000000ff0300720c */ /* 0x000fda0003f05300 */
[----:B------:R-:W-:Y:S05]  /*c050*/  @!P0 BRA `(.L_x_184) ;  /* 0x0000000000488947 */ /* 0x000fea0003800000 */
[----:B------:R-:W0:Y:S01]  /*c060*/  LDC R25, c[0x0][0x41c] ;  /* 0x00010700ff197b82 */ /* 0x000e220000000800 */
[----:B------:R-:W-:Y:S01]  /*c070*/  IMAD.MOV.U32 R7, RZ, RZ, R10 ;  /* 0x000000ffff077224 */ /* 0x000fe200078e000a */
[----:B------:R-:W-:Y:S02]  /*c080*/  ULDC.64 UR4, c[0x0][0x408] ;  /* 0x0001020000047ab9 */ /* 0x000fe40000000a00 */
[----:B------:R-:W-:-:S04]  /*c090*/  IMAD R11, R8, UR4, RZ ;  /* 0x00000004080b7c24 */ /* 0x000fc8000f8e02ff */
[----:B------:R-:W-:Y:S01]  /*c0a0*/  IMAD R11, R6, UR5, R11 ;  /* 0x00000005060b7c24 */ /* 0x000fe2000f8e020b */
[----:B0-----:R-:W-:-:S13]  /*c0b0*/  ISETP.NE.AND P0, PT, R25, 0x1, PT ;  /* 0x000000011900780c */ /* 0x001fda0003f05270 */
[----:B------:R-:W0:Y:S02]  /*c0c0*/  @P0 LDC.64 R4, c[0x0][0x420] ;  /* 0x00010800ff040b82 */ /* 0x000e240000000a00 */
[----:B0-----:R-:W-:-:S05]  /*c0d0*/  @P0 IMAD.HI.U32 R4, R10, R4, RZ ;  /* 0x000000040a040227 */ /* 0x001fca00078e00ff */
[----:B------:R-:W-:-:S04]  /*c0e0*/  @P0 SHF.R.U32.HI R7, RZ, R5, R4 ;  /* 0x00000005ff070219 */ /* 0x000fc80000011604 */
[--C-:B------:R-:W-:Y:S01]  /*c0f0*/  SHF.R.S32.HI R5, RZ, 0x1f, R7.reuse ;  /* 0x0000001fff057819 */ /* 0x100fe20000011407 */
[----:B------:R-:W-:-:S04]  /*c100*/  IMAD.MOV.U32 R4, RZ, RZ, R7 ;  /* 0x000000ffff047224 */ /* 0x000fc800078e0007 */
[----:B------:R-:W-:-:S04]  /*c110*/  IMAD.WIDE.U32 R4, R6, UR4, R4 ;  /* 0x0000000406047c25 */ /* 0x000fc8000f8e0004 */
[----:B------:R-:W-:Y:S01]  /*c120*/  IMAD.IADD R5, R5, 0x1, R11 ;  /* 0x0000000105057824 */ /* 0x000fe200078e020b */
[----:B------:R-:W-:-:S04]  /*c130*/  LEA R12, P0, R4, R2, 0x2 ;  /* 0x00000002040c7211 */ /* 0x000fc800078010ff */
[----:B------:R-:W-:Y:S02]  /*c140*/  LEA.HI.X R13, R4, R3, R5, 0x2, P0 ;  /* 0x00000003040d7211 */ /* 0x000fe400000f1405 */
[----:B------:R-:W-:-:S03]  /*c150*/  IADD3 R4, -R7, RZ, RZ ;  /* 0x000000ff07047210 */ /* 0x000fc60007ffe1ff */
[----:B------:R0:W5:Y:S02]  /*c160*/  LDG.E R7, desc[UR46][R12.64] ;  /* 0x0000002e0c077981 */ /* 0x000164000c1e1900 */
[----:B------:R-:W-:-:S07]  /*c170*/  IMAD R25, R25, R4, R10 ;  /* 0x0000000419197224 */ /* 0x000fce00078e020a */
.L_x_184:
[----:B------:R-:W-:Y:S01]  /*c180*/  IMAD R5, R22, 0x8, R26 ;  /* 0x0000000816057824 */ /* 0x000fe200078e021a */
[----:B------:R-:W-:-:S04]  /*c190*/  SHF.L.U32 R4, R24, 0x1f, RZ ;  /* 0x0000001f18047819 */ /* 0x000fc800000006ff */
[----:B------:R-:W2:Y:S02]  /*c1a0*/  SYNCS.PHASECHK.TRANS64.TRYWAIT P0, [R5+URZ+0x30840], R4 ;  /* 0x03084004050075a7 */ /* 0x000ea4000800017f */
[----:B--2---:R-:W-:Y:S05]  /*c1b0*/  @!P0 BRA `(.L_x_185) ;  /* 0x00000028006c8947 */ /* 0x004fea0003800000 */
.L_x_255:
[----:B------:R-:W3:Y:S02]  /*c1c0*/  S2R R11, SR_TID.X ;  /* 0x00000000000b7919 */ /* 0x000ee40000002100 */
[----:B---3--:R-:W-:-:S04]  /*c1d0*/  LOP3.LUT R11, R11, 0x7f, RZ, 0xc0, !PT ;  /* 0x0000007f0b0b7812 */ /* 0x008fc800078ec0ff */
[----:B------:R-:W-:-:S13]  /*c1e0*/  ISETP.NE.AND P0, PT, R11, RZ, PT ;  /* 0x000000ff0b00720c */ /* 0x000fda0003f05270 */
[----:B------:R-:W-:Y:S05]  /*c1f0*/  @P0 BRA `(.L_x_186) ;  /* 0x0000000000140947 */ /* 0x000fea0003800000 */
[----:B------:R-:W-:Y:S01]  /*c200*/  ISETP.NE.AND P1, PT, R27, RZ, PT ;  /* 0x000000ff1b00720c */ /* 0x000fe20003f25270 */
[----:B--2---:R-:W-:-:S04]  /*c210*/  IMAD.MOV.U32 R4, RZ, RZ, 0x6000 ;  /* 0x00006000ff047424 */ /* 0x004fc800078e00ff */
[----:B------:R3:W-:Y:S08]  /*c220*/  SYNCS.ARRIVE.TRANS64 RZ, [R5+URZ+0x30830], R4 ;  /* 0x0308300405ff79a7 */ /* 0x0007f0000800003f */
[----:B------:R-:W-:Y:S05]  /*c230*/  @!P1 BRA `(.L_x_186) ;  /* 0x0000000000049947 */ /* 0x000fea0003800000 */
[----:B------:R-:W-:Y:S01]  /*c240*/  BPT.TRAP 0x1 ;  /* 0x000000040000795c */ /* 0x000fe20000300000 */
.L_x_186:
        /* <DEDUP_REMOVED lines=8> */
[----:B------:R-:W-:Y:S01]  /*c2d0*/  UMOV UR10, URZ ;  /* 0x0000003f000a7c82 */ /* 0x000fe20008000000 */
[----:B------:R-:W-:Y:S02]  /*c2e0*/  R2UR UR12, R0 ;  /* 0x00000000000c72ca */ /* 0x000fe400000e0000 */
[----:B-----5:R-:W-:-:S03]  /*c2f0*/  R2UR UR13, R7 ;  /* 0x00000000070d72ca */ /* 0x020fc600000e0000 */
[----:B------:R-:W-:-:S04]  /*c300*/  UIADD3 UR9, UR9, 0x30830, URZ ;  /* 0x0003083009097890 */ /* 0x000fc8000fffe03f */
[----:B------:R-:W-:Y:S02]  /*c310*/  UIMAD UR11, UR11, 0xc0, UR4 ;  /* 0x000000c00b0b78a4 */ /* 0x000fe4000f8e0204 */
[----:B------:R-:W-:Y:S01]  /*c320*/  UIADD3 UR8, UR8, 0x12400, URZ ;  /* 0x0001240008087890 */ /* 0x000fe2000fffe03f */
[----:B------:R-:W-:-:S08]  /*c330*/  UMOV UR4, 0x0 ;  /* 0x0000000000047882 */ /* 0x000fd00000000000 */
[----:B------:R2:W-:Y:S02]  /*c340*/  UTMALDG.4D [UR8], [UR6], desc[UR4] ;  /* 0x00000408060075b4 */ /* 0x0005e40008019000 */
[----:B--2---:R-:W-:Y:S01]  /*c350*/  NOP ;  /* 0x0000000000007918 */ /* 0x004fe20000000000 */
.L_x_183:
[----:B------:R-:W2:Y:S01]  /*c360*/  LDL.LU R11, [R1+0xc] ;  /* 0x00000c00010b7983 */ /* 0x000ea20000300800 */
[----:B------:R-:W-:Y:S05]  /*c370*/  WARPSYNC.ALL ;  /* 0x0000000000007948 */ /* 0x000fea0003800000 */
[----:B------:R-:W-:Y:S02]  /*c380*/  R2UR UR9, R26 ;  /* 0x000000001a0972ca */ /* 0x000fe400000e0000 */
[----:B------:R-:W-:-:S13]  /*c390*/  ELECT P0, URZ, PT ;  /* 0x00000000003f782f */ /* 0x000fda0003800000 */
[----:B------:R-:W-:Y:S01]  /*c3a0*/  @P0 R2UR UR13, R9 ;  /* 0x00000000090d02ca */ /* 0x000fe200000e0000 */
[----:B------:R-:W-:Y:S01]  /*c3b0*/  UIADD3 UR4, UP0, UR38, 0x270, URZ ;  /* 0x0000027026047890 */ /* 0x000fe2000ff1e03f */
[----:B------:R-:W-:Y:S01]  /*c3c0*/  @P0 R2UR UR12, R18 ;  /* 0x00000000120c02ca */ /* 0x000fe200000e0000 */
[----:B------:R-:W-:Y:S01]  /*c3d0*/  UMOV UR6, 0x0 ;  /* 0x0000000000067882 */ /* 0x000fe20000000000 */
[----:B------:R-:W-:Y:S01]  /*c3e0*/  @P0 R2UR UR11, R17 ;  /* 0x00000000110b02ca */ /* 0x000fe200000e0000 */
[----:B------:R-:W-:Y:S01]  /*c3f0*/  UIADD3.X UR5, URZ, UR39, URZ, UP0, !UPT ;  /* 0x000000273f057290 */ /* 0x000fe200087fe43f */
[----:B------:R-:W-:Y:S01]  /*c400*/  BSSY B0, `(.L_x_187) ;  /* 0x0000011000007945 */ /* 0x000fe20003800000 */
[----:B------:R-:W-:Y:S01]  /*c410*/  UMOV UR7, 0x12f00000 ;  /* 0x12f0000000077882 */ /* 0x000fe20000000000 */
[----:B------:R-:W-:Y:S01]  /*c420*/  UMOV UR10, URZ ;  /* 0x0000003f000a7c82 */ /* 0x000fe20008000000 */
[----:B------:R-:W-:Y:S01]  /*c430*/  UIADD3 UR8, UR9, 0xc400, URZ ;  /* 0x0000c40009087890 */ /* 0x000fe2000fffe03f */
[----:B------:R-:W-:Y:S01]  /*c440*/  @P0 IMAD.MOV.U32 R5, RZ, RZ, 0x6000 ;  /* 0x00006000ff050424 */ /* 0x000fe200078e00ff */
[----:B------:R-:W-:Y:S01]  /*c450*/  BAR.SYNC.DEFER_BLOCKING 0x8, 0x1a0 ;  /* 0x0206800000007b1d */ /* 0x000fe20000010000 */
[----:B------:R-:W-:-:S05]  /*c460*/  UIADD3 UR9, UR9, 0x30800, URZ ;  /* 0x0003080009097890 */ /* 0x000fca000fffe03f */
[----:B------:R3:W-:Y:S04]  /*c470*/  @P0 SYNCS.ARRIVE.TRANS64 RZ, [R26+URZ+0x30800], R5 ;  /* 0x030800051aff09a7 */ /* 0x0007e8000800003f */
[----:B------:R4:W-:Y:S01]  /*c480*/  UTMALDG.4D [UR8], [UR4], desc[UR6] ;  /* 0x00000608040075b4 */ /* 0x0009e20008019000 */
[----:B--2---:R-:W-:-:S04]  /*c490*/  IADD3 R11, R11, 0x1, RZ ;  /* 0x000000010b0b7810 */ /* 0x004fc80007ffe0ff */
[----:B------:R-:W-:Y:S01]  /*c4a0*/  LEA.HI R4, R11, R11, RZ, 0x1 ;  /* 0x0000000b0b047211 */ /* 0x000fe200078f08ff */
[----:B------:R4:W-:Y:S03]  /*c4b0*/  STL [R1+0xc], R11 ;  /* 0x00000c0b01007387 */ /* 0x0009e60000100800 */
[----:B------:R-:W-:-:S05]  /*c4c0*/  LOP3.LUT R4, R4, 0xfffffffe, RZ, 0xc0, !PT ;  /* 0xfffffffe04047812 */ /* 0x000fca00078ec0ff */
[----:B------:R-:W-:-:S05]  /*c4d0*/  IMAD.IADD R4, R11, 0x1, -R4 ;  /* 0x000000010b047824 */ /* 0x000fca00078e0a04 */
[----:B---3--:R-:W-:-:S04]  /*c4e0*/  SHF.L.U32 R5, R4, 0x1f, RZ ;  /* 0x0000001f04057819 */ /* 0x008fc800000006ff */
[----:B------:R-:W2:Y:S02]  /*c4f0*/  SYNCS.PHASECHK.TRANS64.TRYWAIT P0, [R26+URZ+0x30820], R5 ;  /* 0x030820051a0075a7 */ /* 0x000ea4000800017f */
[----:B--2-4-:R-:W-:Y:S05]  /*c500*/  @!P0 BRA `(.L_x_188) ;  /* 0x0000002400ac8947 */ /* 0x014fea0003800000 */
.L_x_256:
[----:B------:R-:W-:Y:S05]  /*c510*/  BSYNC B0 ;  /* 0x0000000000007941 */ /* 0x000fea0003800000 */
.L_x_187:
[----:B------:R-:W3:Y:S01]  /*c520*/  LDL.LU R4, [R1+0x8] ;  /* 0x0000080001047983 */ /* 0x000ee20000300800 */
[----:B------:R-:W-:Y:S01]  /*c530*/  BSSY B0, `(.L_x_189) ;  /* 0x0000129000007945 */ /* 0x000fe20003800000 */
[----:B---3--:R-:W-:-:S13]  /*c540*/  ISETP.GE.AND P0, PT, R4, 0xc1, PT ;  /* 0x000000c10400780c */ /* 0x008fda0003f06270 */
[----:B------:R-:W-:Y:S05]  /*c550*/  @!P0 BRA `(.L_x_190) ;  /* 0x0000001000988947 */ /* 0x000fea0003800000 */
[----:B------:R-:W-:Y:S01]  /*c560*/  IMAD.MOV R11, RZ, RZ, -R29 ;  /* 0x000000ffff0b7224 */ /* 0x000fe200078e0a1d */
[----:B------:R-:W-:Y:S01]  /*c570*/  BSSY B1, `(.L_x_191) ;  /* 0x0000066000017945 */ /* 0x000fe20003800000 */
[----:B------:R-:W-:Y:S02]  /*c580*/  IMAD.MOV.U32 R4, RZ, RZ, 0x1 ;  /* 0x00000001ff047424 */ /* 0x000fe400078e00ff */
[----:B------:R-:W-:-:S03]  /*c590*/  VIADD R9, R29, 0xfffffffe ;  /* 0xfffffffe1d097836 */ /* 0x000fc60000000000 */
[----:B------:R-:W-:-:S04]  /*c5a0*/  VIADDMNMX R11, R11, R4, 0xffffffff, !PT ;  /* 0xffffffff0b0b7446 */ /* 0x000fc80007800104 */
[----:B------:R-:W-:-:S04]  /*c5b0*/  IADD3 R4, R29, R11, RZ ;  /* 0x0000000b1d047210 */ /* 0x000fc80007ffe0ff */
[----:B------:R-:W-:-:S04]  /*c5c0*/  LOP3.LUT R4, R4, 0x1, RZ, 0xc0, !PT ;  /* 0x0000000104047812 */ /* 0x000fc800078ec0ff */
[----:B------:R-:W-:-:S13]  /*c5d0*/  ISETP.NE.U32.AND P0, PT, R4, 0x1, PT ;  /* 0x000000010400780c */ /* 0x000fda0003f05070 */
[----:B------:R-:W-:Y:S05]  /*c5e0*/  @P0 BRA `(.L_x_192) ;  /* 0x0000000400780947 */ /* 0x000fea0003800000 */
[----:B0-----:R-:W-:Y:S01]  /*c5f0*/  VIADD R12, R22, 0x1 ;  /* 0x00000001160c7836 */ /* 0x001fe20000000000 */
[----:B------:R-:W-:Y:S04]  /*c600*/  BSSY B2, `(.L_x_193) ;  /* 0x0000059000027945 */ /* 0x000fe80003800000 */
[----:B------:R-:W-:-:S04]  /*c610*/  ISETP.NE.AND P0, PT, R12, 0x2, PT ;  /* 0x000000020c00780c */ /* 0x000fc80003f05270 */
[----:B------:R-:W-:Y:S02]  /*c620*/  SEL R13, RZ, 0x1, P0 ;  /* 0x00000001ff0d7807 */ /* 0x000fe40000000000 */
[----:B------:R-:W-:Y:S02]  /*c630*/  SEL R12, R12, RZ, P0 ;  /* 0x000000ff0c0c7207 */ /* 0x000fe40000000000 */
[----:B------:R-:W-:Y:S01]  /*c640*/  LOP3.LUT R13, R24, R13, RZ, 0x3c, !PT ;  /* 0x0000000d180d7212 */ /* 0x000fe200078e3cff */
[----:B------:R-:W-:Y:S06]  /*c650*/  @!P6 BRA `(.L_x_194) ;  /* 0x00000004004ce947 */ /* 0x000fec0003800000 */
[----:B------:R-:W-:Y:S01]  /*c660*/  ISETP.NE.U32.AND P0, PT, R2, RZ, PT ;  /* 0x000000ff0200720c */ /* 0x000fe20003f05070 */
[----:B------:R-:W-:-:S03]  /*c670*/  IMAD.MOV.U32 R4, RZ, RZ, R7 ;  /* 0x000000ffff047224 */ /* 0x000fc600078e0007 */
[----:B------:R-:W-:-:S13]  /*c680*/  ISETP.NE.AND.EX P0, PT, R3, RZ, PT, P0 ;  /* 0x000000ff0300720c */ /* 0x000fda0003f05300 */
[----:B------:R-:W-:Y:S05]  /*c690*/  @!P0 BRA `(.L_x_195) ;  /* 0x0000000000488947 */ /* 0x000fea0003800000 */
[----:B------:R-:W0:Y:S01]  /*c6a0*/  LDC R15, c[0x0][0x41c] ;  /* 0x00010700ff0f7b82 */ /* 0x000e220000000800 */
[----:B------:R-:W-:Y:S01]  /*c6b0*/  MOV R14, R9 ;  /* 0x00000009000e7202 */ /* 0x000fe20000000f00 */
[----:B------:R-:W-:Y:S02]  /*c6c0*/  ULDC.64 UR4, c[0x0][0x408] ;  /* 0x0001020000047ab9 */ /* 0x000fe40000000a00 */
[----:B------:R-:W-:-:S04]  /*c6d0*/  IMAD R17, R8, UR4, RZ ;  /* 0x0000000408117c24 */ /* 0x000fc8000f8e02ff */
[----:B------:R-:W-:Y:S01]  /*c6e0*/  IMAD R17, R6, UR5, R17 ;  /* 0x0000000506117c24 */ /* 0x000fe2000f8e0211 */
[----:B0-----:R-:W-:-:S13]  /*c6f0*/  ISETP.NE.AND P0, PT, R15, 0x1, PT ;  /* 0x000000010f00780c */ /* 0x001fda0003f05270 */
[----:B--2---:R-:W0:Y:S02]  /*c700*/  @P0 LDC.64 R4, c[0x0][0x420] ;  /* 0x00010800ff040b82 */ /* 0x004e240000000a00 */
[----:B0-----:R-:W-:-:S05]  /*c710*/  @P0 IMAD.HI.U32 R4, R9, R4, RZ ;  /* 0x0000000409040227 */ /* 0x001fca00078e00ff */
[----:B------:R-:W-:-:S04]  /*c720*/  @P0 SHF.R.U32.HI R14, RZ, R5, R4 ;  /* 0x00000005ff0e0219 */ /* 0x000fc80000011604 */
[--C-:B------:R-:W-:Y:S01]  /*c730*/  SHF.R.S32.HI R5, RZ, 0x1f, R14.reuse ;  /* 0x0000001fff057819 */ /* 0x100fe2000001140e */
[----:B------:R-:W-:-:S04]  /*c740*/  IMAD.MOV.U32 R4, RZ, RZ, R14 ;  /* 0x000000ffff047224 */ /* 0x000fc800078e000e */
[----:B------:R-:W-:-:S04]  /*c750*/  IMAD.WIDE.U32 R4, R6, UR4, R4 ;  /* 0x0000000406047c25 */ /* 0x000fc8000f8e0004 */
[----:B------:R-:W-:Y:S01]  /*c760*/  IMAD.IADD R17, R17, 0x1, R5 ;  /* 0x0000000111117824 */ /* 0x000fe200078e0205 */
[----:B------:R-:W-:-:S04]  /*c770*/  LEA R2, P0, R4, R2, 0x2 ;  /* 0x0000000204027211 */ /* 0x000fc800078010ff */
[----:B------:R-:W-:Y:S01]  /*c780*/  LEA.HI.X R3, R4, R3, R17, 0x2, P0 ;  /* 0x0000000304037211 */ /* 0x000fe200000f1411 */
[----:B------:R-:W-:-:S04]  /*c790*/  IMAD.MOV R4, RZ, RZ, -R14 ;  /* 0x000000ffff047224 */ /* 0x000fc800078e0a0e */
[----:B------:R-:W-:Y:S02]  /*c7a0*/  IMAD R9, R15, R4, R9 ;  /* 0x000000040f097224 */ /* 0x000fe400078e0209 */
[----:B------:R0:W5:Y:S05]  /*c7b0*/  LDG.E R4, desc[UR46][R2.64] ;  /* 0x0000002e02047981 */ /* 0x00016a000c1e1900 */
.L_x_195:
[----:B0-----:R-:W-:Y:S02]  /*c7c0*/  LEA R3, R12, R26, 0x3 ;  /* 0x0000001a0c037211 */ /* 0x001fe400078e18ff */
[----:B------:R-:W-:-:S04]  /*c7d0*/  SHF.L.U32 R2, R13, 0x1f, RZ ;  /* 0x0000001f0d027819 */ /* 0x000fc800000006ff */
[----:B------:R-:W0:Y:S02]  /*c7e0*/  SYNCS.PHASECHK.TRANS64.TRYWAIT P0, [R3+URZ+0x30840], R2 ;  /* 0x03084002030075a7 */ /* 0x000e24000800017f */
[----:B0-----:R-:W-:Y:S05]  /*c7f0*/  @!P0 BRA `(.L_x_196) ;  /* 0x0000002400048947 */ /* 0x001fea0003800000 */
.L_x_257:
[----:B--2---:R-:W2:Y:S02]  /*c800*/  S2R R5, SR_TID.X ;  /* 0x0000000000057919 */ /* 0x004ea40000002100 */
[----:B--2---:R-:W-:-:S04]  /*c810*/  LOP3.LUT R5, R5, 0x7f, RZ, 0xc0, !PT ;  /* 0x0000007f05057812 */ /* 0x004fc800078ec0ff */
[----:B------:R-:W-:-:S13]  /*c820*/  ISETP.NE.AND P1, PT, R5, RZ, PT ;  /* 0x000000ff0500720c */ /* 0x000fda0003f25270 */
[----:B------:R-:W-:Y:S05]  /*c830*/  @P1 BRA `(.L_x_197) ;  /* 0x0000000000141947 */ /* 0x000fea0003800000 */
[----:B------:R-:W-:Y:S01]  /*c840*/  ISETP.NE.AND P0, PT, R27, RZ, PT ;  /* 0x000000ff1b00720c */ /* 0x000fe20003f05270 */
[----:B0-----:R-:W-:-:S04]  /*c850*/  IMAD.MOV.U32 R2, RZ, RZ, 0x6000 ;  /* 0x00006000ff027424 */ /* 0x001fc800078e00ff */
[----:B------:R2:W-:Y:S08]  /*c860*/  SYNCS.ARRIVE.TRANS64 RZ, [R3+URZ+0x30830], R2 ;  /* 0x0308300203ff79a7 */ /* 0x0005f0000800003f */
[----:B------:R-:W-:Y:S05]  /*c870*/  @!P0 BRA `(.L_x_197) ;  /* 0x0000000000048947 */ /* 0x000fea0003800000 */
[----:B------:R-:W-:Y:S01]  /*c880*/  BPT.TRAP 0x1 ;  /* 0x000000040000795c */ /* 0x000fe20000300000 */
.L_x_197:
[----:B0-2---:R-:W-:Y:S01]  /*c890*/  IMAD R2, R12, 0x6000, R26 ;  /* 0x000060000c027824 */ /* 0x005fe200078e021a */
        /* <DEDUP_REMOVED lines=8> */
[----:B------:R-:W-:Y:S01]  /*c920*/  R2UR UR12, R0 ;  /* 0x00000000000c72ca */ /* 0x000fe200000e0000 */
[----:B------:R-:W-:Y:S01]  /*c930*/  UMOV UR5, 0x14f00000 ;  /* 0x14f0000000057882 */ /* 0x000fe20000000000 */
[----:B-----5:R-:W-:Y:S01]  /*c940*/  R2UR UR13, R4 ;  /* 0x00000000040d72ca */ /* 0x020fe200000e0000 */
[----:B------:R-:W-:Y:S01]  /*c950*/  UMOV UR10, URZ ;  /* 0x0000003f000a7c82 */ /* 0x000fe20008000000 */
[----:B------:R-:W-:Y:S01]  /*c960*/  SHF.L.U32 R5, R24, 0x1f, RZ ;  /* 0x0000001f18057819 */ /* 0x000fe200000006ff */
[----:B------:R-:W-:-:S04]  /*c970*/  UIADD3 UR9, UR9, 0x30830, URZ ;  /* 0x0003083009097890 */ /* 0x000fc8000fffe03f */
[----:B------:R-:W-:Y:S02]  /*c980*/  UIMAD UR11, UR11, 0xc0, UR4 ;  /* 0x000000c00b0b78a4 */ /* 0x000fe4000f8e0204 */
[----:B------:R-:W-:Y:S01]  /*c990*/  UIADD3 UR8, UR8, 0x12400, URZ ;  /* 0x0001240008087890 */ /* 0x000fe2000fffe03f */
[----:B------:R-:W-:-:S08]  /*c9a0*/  UMOV UR4, 0x0 ;  /* 0x0000000000047882 */ /* 0x000fd00000000000 */
[----:B------:R0:W-:Y:S01]  /*c9b0*/  UTMALDG.4D [UR8], [UR6], desc[UR4] ;  /* 0x00000408060075b4 */ /* 0x0001e20008019000 */
[----:B------:R-:W2:Y:S02]  /*c9c0*/  SYNCS.PHASECHK.TRANS64.TRYWAIT P0, [R2+URZ+0x60], R5 ;  /* 0x00006005020075a7 */ /* 0x000ea4000800017f */
[----:B0-2---:R-:W-:Y:S05]  /*c9d0*/  @!P0 BRA `(.L_x_198) ;  /* 0x0000002000a08947 */ /* 0x005fea0003800000 */
.L_x_258:
[----:B------:R-:W-:Y:S05]  /*c9e0*/  @P1 BRA `(.L_x_199) ;  /* 0x0000000000181947 */ /* 0x000fea0003800000 */
[----:B------:R-:W-:Y:S01]  /*c9f0*/  ISETP.NE.AND P0, PT, R27, RZ, PT ;  /* 0x000000ff1b00720c */ /* 0x000fe20003f05270 */
[----:B------:R-:W-:Y:S01]  /*ca00*/  IMAD.MOV.U32 R3, RZ, RZ, 0x6000 ;  /* 0x00006000ff037424 */ /* 0x000fe200078e00ff */
[----:B0-----:R-:W-:-:S04]  /*ca10*/  LEA R2, R22, R26, 0x3 ;  /* 0x0000001a16027211 */ /* 0x001fc800078e18ff */
[----:B------:R2:W-:Y:S07]  /*ca20*/  SYNCS.ARRIVE.TRANS64 RZ, [R2+URZ+0x30850], R3 ;  /* 0x0308500302ff79a7 */ /* 0x0005ee000800003f */
[----:B------:R-:W-:Y:S05]  /*ca30*/  @!P0 BRA `(.L_x_199) ;  /* 0x0000000000048947 */ /* 0x000fea0003800000 */
[----:B------:R-:W-:Y:S01]  /*ca40*/  BPT.TRAP 0x1 ;  /* 0x000000040000795c */ /* 0x000fe20000300000 */
.L_x_199:
[C-C-:B0-2---:R-:W-:Y:S01]  /*ca50*/  IMAD R2, R22.reuse, 0x8, R26.reuse ;  /* 0x0000000816027824 */ /* 0x145fe200078e021a */
[----:B------:R-:W-:Y:S01]  /*ca60*/  R2UR UR11, R25 ;  /* 0x00000000190b72ca */ /* 0x000fe200000e0000 */
        /* <DEDUP_REMOVED lines=9> */
[----:B------:R-:W-:Y:S01]  /*cb00*/  R2UR UR12, R0 ;  /* 0x00000000000c72ca */ /* 0x000fe200000e0000 */
[----:B------:R-:W-:Y:S01]  /*cb10*/  IMAD.MOV.U32 R7, RZ, RZ, R4 ;  /* 0x000000ffff077224 */ /* 0x000fe200078e0004 */
[----:B------:R-:W-:-:S03]  /*cb20*/  MOV R25, R9 ;  /* 0x0000000900197202 */ /* 0x000fc60000000f00 */
[----:B------:R-:W-:Y:S02]  /*cb30*/  UIMAD UR11, UR11, 0xc0, UR4 ;  /* 0x000000c00b0b78a4 */ /* 0x000fe4000f8e0204 */
[----:B------:R-:W-:Y:S02]  /*cb40*/  UIADD3 UR9, UR9, 0x30850, URZ ;  /* 0x0003085009097890 */ /* 0x000fe4000fffe03f */
[----:B------:R-:W-:Y:S01]  /*cb50*/  UIADD3 UR8, UR8, 0x400, URZ ;  /* 0x0000040008087890 */ /* 0x000fe2000fffe03f */
[----:B------:R-:W-:-:S08]  /*cb60*/  UMOV UR4, 0x0 ;  /* 0x0000000000047882 */ /* 0x000fd00000000000 */
[----:B------:R0:W-:Y:S02]  /*cb70*/  UTMALDG.4D [UR8], [UR6], desc[UR4] ;  /* 0x00000408060075b4 */ /* 0x0001e40008019000 */
[----:B0-----:R-:W-:Y:S01]  /*cb80*/  NOP ;  /* 0x0000000000007918 */ /* 0x001fe20000000000 */
.L_x_194:
[----:B------:R-:W-:Y:S05]  /*cb90*/  BSYNC B2 ;  /* 0x0000000000027941 */ /* 0x000fea0003800000 */
.L_x_193:
[----:B------:R-:W-:Y:S02]  /*cba0*/  VIADD R9, R29, 0xfffffffd ;  /* 0xfffffffd1d097836 */ /* 0x000fe40000000000 */
[----:B------:R-:W-:Y:S02]  /*cbb0*/  IMAD.MOV.U32 R22, RZ, RZ, R12 ;  /* 0x000000ffff167224 */ /* 0x000fe400078e000c */
[----:B------:R-:W-:-:S07]  /*cbc0*/  IMAD.MOV.U32 R24, RZ, RZ, R13 ;  /* 0x000000ffff187224 */ /* 0x000fce00078e000d */
.L_x_192:
[----:B------:R-:W-:Y:S05]  /*cbd0*/  BSYNC B1 ;  /* 0x0000000000017941 */ /* 0x000fea0003800000 */
.L_x_191:
[----:B------:R-:W-:-:S04]  /*cbe0*/  IADD3 R11, -R11, RZ, RZ ;  /* 0x000000ff0b0b7210 */ /* 0x000fc80007ffe1ff */
[----:B------:R-:W-:-:S13]  /*cbf0*/  ISETP.NE.AND P0, PT, R10, R11, PT ;  /* 0x0000000b0a00720c */ /* 0x000fda0003f05270 */
[----:B------:R-:W-:Y:S05]  /*cc00*/  @!P0 BRA `(.L_x_190) ;  /* 0x0000000800ec8947 */ /* 0x000fea0003800000 */
[----:B------:R-:W-:-:S07]  /*cc10*/  IMAD.MOV.U32 R4, RZ, RZ, R7 ;  /* 0x000000ffff047224 */ /* 0x000fce00078e0007 */
.L_x_214:
[----:B------:R-:W-:Y:S01]  /*cc20*/  VIADD R10, R22, 0x1 ;  /* 0x00000001160a7836 */ /* 0x000fe20000000000 */
[----:B------:R-:W-:Y:S05]  /*cc30*/  YIELD ;  /* 0x0000000000007946 */ /* 0x000fea0003800000 */
[----:B------:R-:W-:Y:S01]  /*cc40*/  ISETP.NE.AND P0, PT, R10, 0x2, PT ;  /* 0x000000020a00780c */ /* 0x000fe20003f05270 */
[----:B------:R-:W-:Y:S03]  /*cc50*/  BSSY B1, `(.L_x_200) ;  /* 0x0000057000017945 */ /* 0x000fe60003800000 */
[----:B------:R-:W-:-:S02]  /*cc60*/  SEL R11, RZ, 0x1, P0 ;  /* 0x00000001ff0b7807 */ /* 0x000fc40000000000 */
[----:B------:R-:W-:Y:S02]  /*cc70*/  SEL R10, R10, RZ, P0 ;  /* 0x000000ff0a0a7207 */ /* 0x000fe40000000000 */
[----:B------:R-:W-:Y:S01]  /*cc80*/  LOP3.LUT R11, R24, R11, RZ, 0x3c, !PT ;  /* 0x0000000b180b7212 */ /* 0x000fe200078e3cff */
[----:B------:R-:W-:Y:S06]  /*cc90*/  @!P6 BRA `(.L_x_201) ;  /* 0x000000040048e947 */ /* 0x000fec0003800000 */
[----:B------:R-:W-:Y:S01]  /*cca0*/  ULDC.64 UR4, c[0x0][0x3f8] ;  /* 0x0000fe0000047ab9 */ /* 0x000fe20000000a00 */
[----:B0-----:R-:W-:Y:S01]  /*ccb0*/  IMAD.MOV.U32 R12, RZ, RZ, R9 ;  /* 0x000000ffff0c7224 */ /* 0x001fe200078e0009 */
[----:B------:R-:W-:-:S04]  /*ccc0*/  ISETP.NE.U32.AND P0, PT, RZ, UR4, PT ;  /* 0x00000004ff007c0c */ /* 0x000fc8000bf05070 */
[----:B------:R-:W-:-:S13]  /*ccd0*/  ISETP.NE.AND.EX P0, PT, RZ, UR5, PT, P0 ;  /* 0x00000005ff007c0c */ /* 0x000fda000bf05300 */
[----:B------:R-:W-:Y:S05]  /*cce0*/  @!P0 BRA `(.L_x_202) ;  /* 0x0000000000488947 */ /* 0x000fea0003800000 */
[----:B------:R-:W0:Y:S01]  /*ccf0*/  LDC R12, c[0x0][0x41c] ;  /* 0x00010700ff0c7b82 */ /* 0x000e220000000800 */
[----:B------:R-:W-:Y:S01]  /*cd00*/  MOV R13, R9 ;  /* 0x00000009000d7202 */ /* 0x000fe20000000f00 */
[----:B------:R-:W-:Y:S02]  /*cd10*/  ULDC.64 UR6, c[0x0][0x408] ;  /* 0x0001020000067ab9 */ /* 0x000fe40000000a00 */
[----:B--2---:R-:W-:-:S04]  /*cd20*/  IMAD R5, R8, UR6, RZ ;  /* 0x0000000608057c24 */ /* 0x004fc8000f8e02ff */
        /* <DEDUP_REMOVED lines=9> */
[----:B------:R-:W-:-:S04]  /*cdc0*/  LEA R4, P0, R2, UR4, 0x2 ;  /* 0x0000000402047c11 */ /* 0x000fc8000f8010ff */
[----:B------:R-:W-:-:S05]  /*cdd0*/  LEA.HI.X R5, R2, UR5, R3, 0x2, P0 ;  /* 0x0000000502057c11 */ /* 0x000fca00080f1403 */
[----:B------:R0:W5:Y:S01]  /*cde0*/  LDG.E R4, desc[UR46][R4.64] ;  /* 0x0000002e04047981 */ /* 0x000162000c1e1900 */
[----:B------:R-:W-:-:S04]  /*cdf0*/  IMAD.MOV R2, RZ, RZ, -R13 ;  /* 0x000000ffff027224 */ /* 0x000fc800078e0a0d */
[----:B------:R-:W-:-:S07]  /*ce00*/  IMAD R12, R12, R2, R9 ;  /* 0x000000020c0c7224 */ /* 0x000fce00078e0209 */
.L_x_202:
[----:B------:R-:W-:Y:S02]  /*ce10*/  LEA R3, R10, R26, 0x3 ;  /* 0x0000001a0a037211 */ /* 0x000fe400078e18ff */
[----:B------:R-:W-:-:S04]  /*ce20*/  SHF.L.U32 R2, R11, 0x1f, RZ ;  /* 0x0000001f0b027819 */ /* 0x000fc800000006ff */
[----:B------:R-:W3:Y:S02]  /*ce30*/  SYNCS.PHASECHK.TRANS64.TRYWAIT P0, [R3+URZ+0x30840], R2 ;  /* 0x03084002030075a7 */ /* 0x000ee4000800017f */
[----:B---3--:R-:W-:Y:S05]  /*ce40*/  @!P0 BRA `(.L_x_203) ;  /* 0x0000001c00988947 */ /* 0x008fea0003800000 */
.L_x_259:
[----:B0-2---:R-:W0:Y:S02]  /*ce50*/  S2R R5, SR_TID.X ;  /* 0x0000000000057919 */ /* 0x005e240000002100 */
[----:B0-----:R-:W-:-:S04]  /*ce60*/  LOP3.LUT R5, R5, 0x7f, RZ, 0xc0, !PT ;  /* 0x0000007f05057812 */ /* 0x001fc800078ec0ff */
[----:B------:R-:W-:-:S13]  /*ce70*/  ISETP.NE.AND P0, PT, R5, RZ, PT ;  /* 0x000000ff0500720c */ /* 0x000fda0003f05270 */
[----:B------:R-:W-:Y:S05]  /*ce80*/  @P0 BRA `(.L_x_204) ;  /* 0x0000000000140947 */ /* 0x000fea0003800000 */
[----:B------:R-:W-:Y:S01]  /*ce90*/  ISETP.NE.AND P1, PT, R27, RZ, PT ;  /* 0x000000ff1b00720c */ /* 0x000fe20003f25270 */
[----:B---3--:R-:W-:-:S04]  /*cea0*/  IMAD.MOV.U32 R2, RZ, RZ, 0x6000 ;  /* 0x00006000ff027424 */ /* 0x008fc800078e00ff */
[----:B------:R0:W-:Y:S08]  /*ceb0*/  SYNCS.ARRIVE.TRANS64 RZ, [R3+URZ+0x30830], R2 ;  /* 0x0308300203ff79a7 */ /* 0x0001f0000800003f */
[----:B------:R-:W-:Y:S05]  /*cec0*/  @!P1 BRA `(.L_x_204) ;  /* 0x0000000000049947 */ /* 0x000fea0003800000 */
[----:B------:R-:W-:Y:S01]  /*ced0*/  BPT.TRAP 0x1 ;  /* 0x000000040000795c */ /* 0x000fe20000300000 */
.L_x_204:
[----:B0--3--:R-:W-:Y:S01]  /*cee0*/  IMAD R2, R10, 0x6000, R26 ;  /* 0x000060000a027824 */ /* 0x009fe200078e021a */
        /* <DEDUP_REMOVED lines=20> */
.L_x_260:
[----:B------:R-:W-:Y:S05]  /*d030*/  @P0 BRA `(.L_x_206) ;  /* 0x0000000000140947 */ /* 0x000fea0003800000 */
[----:B------:R-:W-:Y:S02]  /*d040*/  ISETP.NE.AND P1, PT, R27, RZ, PT ;  /* 0x000000ff1b00720c */ /* 0x000fe40003f25270 */
[----:B------:R-:W-:-:S04]  /*d050*/  MOV R2, 0x6000 ;  /* 0x0000600000027802 */ /* 0x000fc80000000f00 */
[----:B------:R2:W-:Y:S07]  /*d060*/  SYNCS.ARRIVE.TRANS64 RZ, [R3+URZ+0x50], R2 ;  /* 0x0000500203ff79a7 */ /* 0x0005ee000800003f */
[----:B------:R-:W-:Y:S05]  /*d070*/  @!P1 BRA `(.L_x_206) ;  /* 0x0000000000049947 */ /* 0x000fea0003800000 */
[----:B------:R-:W-:Y:S01]  /*d080*/  BPT.TRAP 0x1 ;  /* 0x000000040000795c */ /* 0x000fe20000300000 */
.L_x_206:
        /* <DEDUP_REMOVED lines=11> */
[----:B------:R-:W-:Y:S01]  /*d140*/  R2UR UR12, R0 ;  /* 0x00000000000c72ca */ /* 0x000fe200000e0000 */
[----:B------:R-:W-:-:S04]  /*d150*/  IMAD.MOV.U32 R7, RZ, RZ, R4 ;  /* 0x000000ffff077224 */ /* 0x000fc800078e0004 */
[----:B------:R-:W-:Y:S02]  /*d160*/  UIADD3 UR9, UR9, 0x50, URZ ;  /* 0x0000005009097890 */ /* 0x000fe4000fffe03f */
[----:B------:R-:W-:Y:S02]  /*d170*/  UIADD3 UR8, UR8, 0x400, URZ ;  /* 0x0000040008087890 */ /* 0x000fe4000fffe03f */
[----:B------:R-:W-:-:S03]  /*d180*/  UIMAD UR11, UR11, 0xc0, UR4 ;  /* 0x000000c00b0b78a4 */ /* 0x000fc6000f8e0204 */
[----:B------:R-:W-:-:S06]  /*d190*/  UMOV UR4, 0x0 ;  /* 0x0000000000047882 */ /* 0x000fcc0000000000 */
[----:B------:R3:W-:Y:S02]  /*d1a0*/  UTMALDG.4D [UR8], [UR6], desc[UR4] ;  /* 0x00000408060075b4 */ /* 0x0007e40008019000 */
[----:B---3--:R-:W-:Y:S01]  /*d1b0*/  NOP ;  /* 0x0000000000007918 */ /* 0x008fe20000000000 */
.L_x_201:
[----:B------:R-:W-:Y:S05]  /*d1c0*/  BSYNC B1 ;  /* 0x0000000000017941 */ /* 0x000fea0003800000 */
.L_x_200:
[----:B------:R-:W-:Y:S01]  /*d1d0*/  VIADD R22, R10, 0x1 ;  /* 0x000000010a167836 */ /* 0x000fe20000000000 */
[----:B------:R-:W-:Y:S04]  /*d1e0*/  BSSY B1, `(.L_x_207) ;  /* 0x0000059000017945 */ /* 0x000fe80003800000 */
[----:B------:R-:W-:-:S04]  /*d1f0*/  ISETP.NE.AND P0, PT, R22, 0x2, PT ;  /* 0x000000021600780c */ /* 0x000fc80003f05270 */
[----:B0-----:R-:W-:Y:S02]  /*d200*/  SEL R24, RZ, 0x1, P0 ;  /* 0x00000001ff187807 */ /* 0x001fe40000000000 */
[----:B------:R-:W-:Y:S02]  /*d210*/  SEL R22, R22, RZ, P0 ;  /* 0x000000ff16167207 */ /* 0x000fe40000000000 */
[----:B------:R-:W-:Y:S01]  /*d220*/  LOP3.LUT R24, R11, R24, RZ, 0x3c, !PT ;  /* 0x000000180b187212 */ /* 0x000fe200078e3cff */
[----:B------:R-:W-:Y:S06]  /*d230*/  @!P6 BRA `(.L_x_208) ;  /* 0x00000004004ce947 */ /* 0x000fec0003800000 */
[----:B------:R-:W-:Y:S01]  /*d240*/  ULDC.64 UR4, c[0x0][0x3f8] ;  /* 0x0000fe0000047ab9 */ /* 0x000fe20000000a00 */
[----:B------:R-:W-:Y:S02]  /*d250*/  IADD3 R13, R9, -0x1, RZ ;  /* 0xffffffff090d7810 */ /* 0x000fe40007ffe0ff */
[----:B------:R-:W-:-:S04]  /*d260*/  ISETP.NE.U32.AND P0, PT, RZ, UR4, PT ;  /* 0x00000004ff007c0c */ /* 0x000fc8000bf05070 */
[----:B------:R-:W-:-:S13]  /*d270*/  ISETP.NE.AND.EX P0, PT, RZ, UR5, PT, P0 ;  /* 0x00000005ff007c0c */ /* 0x000fda000bf05300 */
[----:B------:R-:W-:Y:S05]  /*d280*/  @!P0 BRA `(.L_x_209) ;  /* 0x0000000000488947 */ /* 0x000fea0003800000 */
[----:B------:R-:W0:Y:S01]  /*d290*/  LDC R12, c[0x0][0x41c] ;  /* 0x00010700ff0c7b82 */ /* 0x000e220000000800 */
[----:B------:R-:W-:Y:S01]  /*d2a0*/  IMAD.MOV.U32 R15, RZ, RZ, R13 ;  /* 0x000000ffff0f7224 */ /* 0x000fe200078e000d */
        /* <DEDUP_REMOVED lines=14> */
[----:B------:R-:W-:-:S05]  /*d390*/  IADD3 R2, -R15, RZ, RZ ;  /* 0x000000ff0f027210 */ /* 0x000fca0007ffe1ff */
[----:B------:R-:W-:-:S07]  /*d3a0*/  IMAD R13, R12, R2, R13 ;  /* 0x000000020c0d7224 */ /* 0x000fce00078e020d */
.L_x_209:
[----:B--2---:R-:W-:Y:S01]  /*d3b0*/  IMAD R2, R22, 0x8, R26 ;  /* 0x0000000816027824 */ /* 0x004fe200078e021a */
[----:B------:R-:W-:-:S04]  /*d3c0*/  SHF.L.U32 R3, R24, 0x1f, RZ ;  /* 0x0000001f18037819 */ /* 0x000fc800000006ff */
[----:B------:R-:W2:Y:S02]  /*d3d0*/  SYNCS.PHASECHK.TRANS64.TRYWAIT P0, [R2+URZ+0x30840], R3 ;  /* 0x03084003020075a7 */ /* 0x000ea4000800017f */
[----:B--2---:R-:W-:Y:S05]  /*d3e0*/  @!P0 BRA `(.L_x_210) ;  /* 0x0000001800588947 */ /* 0x004fea0003800000 */
.L_x_261:
[----:B0-----:R-:W0:Y:S02]  /*d3f0*/  S2R R5, SR_TID.X ;  /* 0x0000000000057919 */ /* 0x001e240000002100 */
[----:B0-----:R-:W-:-:S04]  /*d400*/  LOP3.LUT R5, R5, 0x7f, RZ, 0xc0, !PT ;  /* 0x0000007f05057812 */ /* 0x001fc800078ec0ff */
[----:B------:R-:W-:-:S13]  /*d410*/  ISETP.NE.AND P0, PT, R5, RZ, PT ;  /* 0x000000ff0500720c */ /* 0x000fda0003f05270 */
[----:B------:R-:W-:Y:S05]  /*d420*/  @P0 BRA `(.L_x_211) ;  /* 0x0000000000140947 */ /* 0x000fea0003800000 */
[----:B------:R-:W-:Y:S01]  /*d430*/  ISETP.NE.AND P1, PT, R27, RZ, PT ;  /* 0x000000ff1b00720c */ /* 0x000fe20003f25270 */
[----:B--2---:R-:W-:-:S04]  /*d440*/  IMAD.MOV.U32 R3, RZ, RZ, 0x6000 ;  /* 0x00006000ff037424 */ /* 0x004fc800078e00ff */
[----:B------:R0:W-:Y:S08]  /*d450*/  SYNCS.ARRIVE.TRANS64 RZ, [R2+URZ+0x30830], R3 ;  /* 0x0308300302ff79a7 */ /* 0x0001f0000800003f */
[----:B------:R-:W-:Y:S05]  /*d460*/  @!P1 BRA `(.L_x_211) ;  /* 0x0000000000049947 */ /* 0x000fea0003800000 */
[----:B------:R-:W-:Y:S01]  /*d470*/  BPT.TRAP 0x1 ;  /* 0x000000040000795c */ /* 0x000fe20000300000 */
.L_x_211:
[----:B0-2---:R-:W-:Y:S01]  /*d480*/  IMAD R2, R22, 0x6000, R26 ;  /* 0x0000600016027824 */ /* 0x005fe200078e021a */
[----:B------:R-:W-:Y:S01]  /*d490*/  R2UR UR11, R13 ;  /* 0x000000000d0b72ca */ /* 0x000fe200000e0000 */
[----:B------:R-:W-:Y:S01]  /*d4a0*/  VIADD R3, R26, 0x30800 ;  /* 0x000308001a037836 */ /* 0x000fe20000000000 */
[----:B------:R-:W-:Y:S01]  /*d4b0*/  R2UR UR4, R23 ;  /* 0x00000000170472ca */ /* 0x000fe200000e0000 */
[----:B------:R-:W-:Y:S01]  /*d4c0*/  UIADD3 UR6, UP0, UR38, 0x370, URZ ;  /* 0x0000037026067890 */ /* 0x000fe2000ff1e03f */
[----:B------:R-:W-:Y:S01]  /*d4d0*/  R2UR UR8, R2 ;  /* 0x00000000020872ca */ /* 0x000fe200000e0000 */
[----:B------:R-:W-:Y:S01]  /*d4e0*/  UMOV UR5, 0x14f00000 ;  /* 0x14f0000000057882 */ /* 0x000fe20000000000 */
[----:B------:R-:W-:Y:S01]  /*d4f0*/  LEA R2, R22, R3, 0x3 ;  /* 0x0000000316027211 */ /* 0x000fe200078e18ff */
[----:B------:R-:W-:Y:S01]  /*d500*/  UIADD3.X UR7, URZ, UR39, URZ, UP0, !UPT ;  /* 0x000000273f077290 */ /* 0x000fe200087fe43f */
[----:B------:R-:W-:Y:S01]  /*d510*/  R2UR UR12, R0 ;  /* 0x00000000000c72ca */ /* 0x000fe200000e0000 */
[----:B------:R-:W-:Y:S01]  /*d520*/  UMOV UR10, URZ ;  /* 0x0000003f000a7c82 */ /* 0x000fe20008000000 */
[----:B------:R-:W-:Y:S01]  /*d530*/  R2UR UR9, R2 ;  /* 0x00000000020972ca */ /* 0x000fe200000e0000 */
[----:B------:R-:W-:Y:S01]  /*d540*/  IMAD R2, R10, 0x8, R3 ;  /* 0x000000080a027824 */ /* 0x000fe200078e0203 */
[----:B-----5:R-:W-:-:S02]  /*d550*/  R2UR UR13, R4 ;  /* 0x00000000040d72ca */ /* 0x020fc400000e0000 */
[----:B------:R-:W-:Y:S01]  /*d560*/  SHF.L.U32 R11, R11, 0x1f, RZ ;  /* 0x0000001f0b0b7819 */ /* 0x000fe200000006ff */
[----:B------:R-:W-:Y:S02]  /*d570*/  UIMAD UR11, UR11, 0xc0, UR4 ;  /* 0x000000c00b0b78a4 */ /* 0x000fe4000f8e0204 */
[----:B------:R-:W-:Y:S01]  /*d580*/  UIADD3 UR8, UR8, 0x12400, URZ ;  /* 0x0001240008087890 */ /* 0x000fe2000fffe03f */
[----:B------:R-:W-:-:S05]  /*d590*/  UMOV UR4, 0x0 ;  /* 0x0000000000047882 */ /* 0x000fca0000000000 */
[----:B------:R-:W-:-:S09]  /*d5a0*/  UIADD3 UR9, UR9, 0x30, URZ ;  /* 0x0000003009097890 */ /* 0x000fd2000fffe03f */
[----:B------:R0:W-:Y:S01]  /*d5b0*/  UTMALDG.4D [UR8], [UR6], desc[UR4] ;  /* 0x00000408060075b4 */ /* 0x0001e20008019000 */
[----:B------:R-:W2:Y:S02]  /*d5c0*/  SYNCS.PHASECHK.TRANS64.TRYWAIT P1, [R2+URZ+0x60], R11 ;  /* 0x0000600b020075a7 */ /* 0x000ea4000802017f */
[----:B0-2---:R-:W-:Y:S05]  /*d5d0*/  @!P1 BRA `(.L_x_212) ;  /* 0x0000001400f09947 */ /* 0x005fea0003800000 */
.L_x_262:
[----:B------:R-:W-:Y:S05]  /*d5e0*/  @P0 BRA `(.L_x_213) ;  /* 0x0000000000140947 */ /* 0x000fea0003800000 */
[----:B------:R-:W-:Y:S01]  /*d5f0*/  ISETP.NE.AND P1, PT, R27, RZ, PT ;  /* 0x000000ff1b00720c */ /* 0x000fe20003f25270 */
[----:B------:R-:W-:-:S04]  /*d600*/  IMAD.MOV.U32 R3, RZ, RZ, 0x6000 ;  /* 0x00006000ff037424 */ /* 0x000fc800078e00ff */
[----:B------:R2:W-:Y:S08]  /*d610*/  SYNCS.ARRIVE.TRANS64 RZ, [R2+URZ+0x50], R3 ;  /* 0x0000500302ff79a7 */ /* 0x0005f0000800003f */
[----:B------:R-:W-:Y:S05]  /*d620*/  @!P1 BRA `(.L_x_213) ;  /* 0x0000000000049947 */ /* 0x000fea0003800000 */
[----:B------:R-:W-:Y:S01]  /*d630*/  BPT.TRAP 0x1 ;  /* 0x000000040000795c */ /* 0x000fe20000300000 */
.L_x_213:
        /* <DEDUP_REMOVED lines=11> */
[----:B------:R-:W-:-:S02]  /*d6f0*/  R2UR UR12, R0 ;  /* 0x00000000000c72ca */ /* 0x000fc400000e0000 */
[----:B------:R-:W-:-:S03]  /*d700*/  MOV R7, R4 ;  /* 0x0000000400077202 */ /* 0x000fc60000000f00 */
[----:B------:R-:W-:Y:S02]  /*d710*/  UIADD3 UR9, UR9, 0x50, URZ ;  /* 0x0000005009097890 */ /* 0x000fe4000fffe03f */
[----:B------:R-:W-:Y:S02]  /*d720*/  UIADD3 UR8, UR8, 0x400, URZ ;  /* 0x0000040008087890 */ /* 0x000fe4000fffe03f */
[----:B------:R-:W-:-:S03]  /*d730*/  UIMAD UR11, UR11, 0xc0, UR4 ;  /* 0x000000c00b0b78a4 */ /* 0x000fc6000f8e0204 */
[----:B------:R-:W-:-:S06]  /*d740*/  UMOV UR4, 0x0 ;  /* 0x0000000000047882 */ /* 0x000fcc0000000000 */
[----:B------:R3:W-:Y:S02]  /*d750*/  UTMALDG.4D [UR8], [UR6], desc[UR4] ;  /* 0x00000408060075b4 */ /* 0x0007e40008019000 */
[----:B---3--:R-:W-:Y:S01]  /*d760*/  NOP ;  /* 0x0000000000007918 */ /* 0x008fe20000000000 */
.L_x_208:
[----:B------:R-:W-:Y:S05]  /*d770*/  BSYNC B1 ;  /* 0x0000000000017941 */ /* 0x000fea0003800000 */
.L_x_207:
[C---:B------:R-:W-:Y:S01]  /*d780*/  ISETP.GT.AND P0, PT, R9.reuse, 0x1, PT ;  /* 0x000000010900780c */ /* 0x040fe20003f04270 */
[----:B0-2---:R-:W-:-:S04]  /*d790*/  VIADD R2, R9, 0xfffffffe ;  /* 0xfffffffe09027836 */ /* 0x005fc80000000000 */
[----:B------:R-:W-:-:S08]  /*d7a0*/  IMAD.MOV.U32 R9, RZ, RZ, R2 ;  /* 0x000000ffff097224 */ /* 0x000fd000078e0002 */
[----:B------:R-:W-:Y:S05]  /*d7b0*/  @P0 BRA `(.L_x_214) ;  /* 0xfffffff400180947 */ /* 0x000fea000383ffff */
.L_x_190:
[----:B------:R-:W-:Y:S05]  /*d7c0*/  BSYNC B0 ;  /* 0x0000000000007941 */ /* 0x000fea0003800000 */
.L_x_189:
[----:B------:R-:W-:Y:S01]  /*d7d0*/  ISETP.NE.AND P0, PT, R27, RZ, PT ;  /* 0x000000ff1b00720c */ /* 0x000fe20003f05270 */
[----:B------:R-:W-:-:S12]  /*d7e0*/  BSSY B0, `(.L_x_215) ;  /* 0x000000e000007945 */ /* 0x000fd80003800000 */
[----:B------:R-:W-:Y:S05]  /*d7f0*/  @P0 BRA `(.L_x_216) ;  /* 0x0000000000300947 */ /* 0x000fea0003800000 */
[----:B------:R-:W3:Y:S01]  /*d800*/  S2R R9, SR_LANEID ;  /* 0x0000000000097919 */ /* 0x000ee20000000000 */
[----:B------:R-:W-:Y:S01]  /*d810*/  VOTEU.ANY UR4, UPT, PT ;  /* 0x0000000000047886 */ /* 0x000fe200038e0100 */
[----:B------:R-:W4:Y:S01]  /*d820*/  LDC.64 R2, c[0x0][0xc38] ;  /* 0x00030e00ff027b82 */ /* 0x000f220000000a00 */
[----:B------:R-:W3:Y:S08]  /*d830*/  FLO.U32 R4, UR4 ;  /* 0x0000000400047d00 */ /* 0x000ef000080e0000 */
[----:B--2---:R-:W4:Y:S01]  /*d840*/  POPC R5, UR4 ;  /* 0x0000000400057d09 */ /* 0x004f220008000000 */
[----:B---3--:R-:W-:-:S13]  /*d850*/  ISETP.EQ.U32.AND P0, PT, R4, R9, PT ;  /* 0x000000090400720c */ /* 0x008fda0003f02070 */
[----:B----4-:R-:W2:Y:S01]  /*d860*/  @P0 ATOMG.E.ADD.STRONG.GPU PT, R3, desc[UR46][R2.64], R5 ;  /* 0x00000005020309a8 */ /* 0x010ea200081ee1ee */
[----:B------:R-:W3:Y:S02]  /*d870*/  S2R R6, SR_LTMASK ;  /* 0x0000000000067919 */ /* 0x000ee40000003900 */
[----:B---3--:R-:W-:-:S04]  /*d880*/  LOP3.LUT R6, R6, UR4, RZ, 0xc0, !PT ;  /* 0x0000000406067c12 */ /* 0x008fc8000f8ec0ff */
[----:B------:R-:W3:Y:S01]  /*d890*/  POPC R9, R6 ;  /* 0x0000000600097309 */ /* 0x000ee20000000000 */
[----:B--2---:R-:W3:Y:S02]  /*d8a0*/  SHFL.IDX PT, R4, R3, R4, 0x1f ;  /* 0x00001f0403047589 */ /* 0x004ee400000e0000 */
[----:B---3--:R-:W-:-:S07]  /*d8b0*/  IADD3 R16, R4, UR37, R9 ;  /* 0x0000002504107c10 */ /* 0x008fce000fffe009 */
.L_x_216:
[----:B------:R-:W-:Y:S05]  /*d8c0*/  BSYNC B0 ;  /* 0x0000000000007941 */ /* 0x000fea0003800000 */
.L_x_215:
[----:B------:R-:W-:Y:S04]  /*d8d0*/  BSSY B0, `(.L_x_217) ;  /* 0x0000020000007945 */ /* 0x000fe80003800000 */
[----:B------:R-:W-:Y:S05]  /*d8e0*/  @!P6 BRA `(.L_x_218) ;  /* 0x000000000078e947 */ /* 0x000fea0003800000 */
[----:B------:R-:W-:Y:S01]  /*d8f0*/  IMAD R3, R22, 0x8, R26 ;  /* 0x0000000816037824 */ /* 0x000fe200078e021a */
[----:B------:R-:W-:-:S04]  /*d900*/  SHF.L.U32 R2, R24, 0x1f, RZ ;  /* 0x0000001f18027819 */ /* 0x000fc800000006ff */
[----:B------:R-:W3:Y:S02]  /*d910*/  SYNCS.PHASECHK.TRANS64.TRYWAIT P0, [R3+URZ+0x30860], R2 ;  /* 0x03086002030075a7 */ /* 0x000ee4000800017f */
[----:B---3--:R-:W-:Y:S05]  /*d920*/  @!P0 BRA `(.L_x_219) ;  /* 0x0000001400308947 */ /* 0x008fea0003800000 */
.L_x_263:
[----:B------:R-:W4:Y:S02]  /*d930*/  S2R R4, SR_TID.X ;  /* 0x0000000000047919 */ /* 0x000f240000002100 */
[----:B----4-:R-:W-:-:S04]  /*d940*/  LOP3.LUT R4, R4, 0x7f, RZ, 0xc0, !PT ;  /* 0x0000007f04047812 */ /* 0x010fc800078ec0ff */
[----:B------:R-:W-:-:S13]  /*d950*/  ISETP.NE.AND P0, PT, R4, RZ, PT ;  /* 0x000000ff0400720c */ /* 0x000fda0003f05270 */
[----:B------:R-:W-:Y:S05]  /*d960*/  @P0 BRA `(.L_x_220) ;  /* 0x0000000000140947 */ /* 0x000fea0003800000 */
[----:B------:R-:W-:Y:S02]  /*d970*/  ISETP.NE.AND P1, PT, R27, RZ, PT ;  /* 0x000000ff1b00720c */ /* 0x000fe40003f25270 */
[----:B---3--:R-:W-:-:S04]  /*d980*/  MOV R2, 0x6000 ;  /* 0x0000600000027802 */ /* 0x008fc80000000f00 */
[----:B------:R4:W-:Y:S07]  /*d990*/  SYNCS.ARRIVE.TRANS64 RZ, [R3+URZ+0x30850], R2 ;  /* 0x0308500203ff79a7 */ /* 0x0009ee000800003f */
[----:B------:R-:W-:Y:S05]  /*d9a0*/  @!P1 BRA `(.L_x_220) ;  /* 0x0000000000049947 */ /* 0x000fea0003800000 */
[----:B------:R-:W-:Y:S01]  /*d9b0*/  BPT.TRAP 0x1 ;  /* 0x000000040000795c */ /* 0x000fe20000300000 */
.L_x_220:
        /* <DEDUP_REMOVED lines=10> */
[----:B------:R-:W-:-:S05]  /*da60*/  R2UR UR13, R7 ;  /* 0x00000000070d72ca */ /* 0x000fca00000e0000 */
[----:B------:R-:W-:Y:S02]  /*da70*/  UIMAD UR11, UR11, 0xc0, UR4 ;  /* 0x000000c00b0b78a4 */ /* 0x000fe4000f8e0204 */
[----:B------:R-:W-:Y:S02]  /*da80*/  UIADD3 UR9, UR9, 0x30850, URZ ;  /* 0x0003085009097890 */ /* 0x000fe4000fffe03f */
[----:B------:R-:W-:Y:S01]  /*da90*/  UIADD3 UR8, UR8, 0x400, URZ ;  /* 0x0000040008087890 */ /* 0x000fe2000fffe03f */
[----:B------:R-:W-:-:S08]  /*daa0*/  UMOV UR4, 0x0 ;  /* 0x0000000000047882 */ /* 0x000fd00000000000 */
[----:B------:R2:W-:Y:S02]  /*dab0*/  UTMALDG.4D [UR8], [UR6], desc[UR4] ;  /* 0x00000408060075b4 */ /* 0x0005e40008019000 */
[----:B--2---:R-:W-:Y:S01]  /*dac0*/  NOP ;  /* 0x0000000000007918 */ /* 0x004fe20000000000 */
.L_x_218:
[----:B------:R-:W-:Y:S05]  /*dad0*/  BSYNC B0 ;  /* 0x0000000000007941 */ /* 0x000fea0003800000 */
.L_x_217:
[----:B------:R-:W-:-:S05]  /*dae0*/  VIADD R22, R22, 0x1 ;  /* 0x0000000116167836 */ /* 0x000fca0000000000 */
[----:B------:R-:W-:-:S04]  /*daf0*/  ISETP.NE.AND P0, PT, R22, 0x2, PT ;  /* 0x000000021600780c */ /* 0x000fc80003f05270 */
[----:B---34-:R-:W-:Y:S02]  /*db00*/  SEL R3, RZ, 0x1, P0 ;  /* 0x00000001ff037807 */ /* 0x018fe40000000000 */
[----:B------:R-:W-:Y:S02]  /*db10*/  SEL R22, R22, RZ, P0 ;  /* 0x000000ff16167207 */ /* 0x000fe40000000000 */
[----:B------:R-:W-:-:S07]  /*db20*/  LOP3.LUT R24, R24, R3, RZ, 0x3c, !PT ;  /* 0x0000000318187212 */ /* 0x000fce00078e3cff */
.L_x_176:
[----:B------:R-:W-:Y:S05]  /*db30*/  BSYNC B6 ;  /* 0x0000000000067941 */ /* 0x000fea0003800000 */
.L_x_174:
[----:B------:R-:W-:-:S03]  /*db40*/  UMOV UR4, 0xffffffff ;  /* 0xffffffff00047882 */ /* 0x000fc60000000000 */
[----:B------:R-:W-:Y:S05]  /*db50*/  BRA.DIV UR4, `(.L_x_221) ;  /* 0x0000001204b87947 */ /* 0x000fea000b800000 */
[----:B--2---:R2:W3:Y:S04]  /*db60*/  SHFL.IDX PT, R5, R16, RZ, 0x1f ;  /* 0x00001fff10057589 */ /* 0x0044e800000e0000 */
[----:B------:R2:W4:Y:S02]  /*db70*/  SHFL.IDX PT, R0, R16, 0x1, 0x1f ;  /* 0x00201f0010007f89 */ /* 0x00052400000e0000 */
.L_x_267:
[----:B------:R-:W-:Y:S01]  /*db80*/  ULDC UR4, c[0x0][0xc14] ;  /* 0x0003050000047ab9 */ /* 0x000fe20000000800 */
[C---:B------:R-:W-:Y:S01]  /*db90*/  IMAD.IADD R7, R27.reuse, 0x1, R19 ;  /* 0x000000011b077824 */ /* 0x040fe200078e0213 */
[----:B------:R-:W-:Y:S01]  /*dba0*/  ISETP.NE.AND P0, PT, R27, 0x1f, PT ;  /* 0x0000001f1b00780c */ /* 0x000fe20003f05270 */
[----:B------:R-:W-:Y:S01]  /*dbb0*/  IMAD.U32 R4, RZ, RZ, UR4 ;  /* 0x00000004ff047e24 */ /* 0x000fe2000f8e00ff */
[----:B------:R-:W-:Y:S01]  /*dbc0*/  BSSY B0, `(.L_x_222) ;  /* 0x0000007000007945 */ /* 0x000fe20003800000 */
[----:B------:R-:W-:-:S03]  /*dbd0*/  MOV R2, RZ ;  /* 0x000000ff00027202 */ /* 0x000fc60000000f00 */
[----:B------:R-:W-:-:S13]  /*dbe0*/  ISETP.GE.OR P0, PT, R7, R4, !P0 ;  /* 0x000000040700720c */ /* 0x000fda0004706670 */
[----:B------:R-:W-:Y:S05]  /*dbf0*/  @P0 BRA `(.L_x_223) ;  /* 0x00000000000c0947 */ /* 0x000fea0003800000 */
[----:B------:R-:W0:Y:S02]  /*dc00*/  LDC.64 R2, c[0x0][0xc58] ;  /* 0x00031600ff027b82 */ /* 0x000e240000000a00 */
[----:B0-----:R-:W-:-:S06]  /*dc10*/  IMAD.WIDE R2, R7, 0x4, R2 ;  /* 0x0000000407027825 */ /* 0x001fcc00078e0202 */
[----:B------:R0:W5:Y:S02]  /*dc20*/  LDG.E R2, desc[UR46][R2.64] ;  /* 0x0000002e02027981 */ /* 0x000164000c1e1900 */
.L_x_223:
[----:B------:R-:W-:Y:S05]  /*dc30*/  BSYNC B0 ;  /* 0x0000000000007941 */ /* 0x000fea0003800000 */
.L_x_222:
[----:B------:R-:W-:-:S03]  /*dc40*/  UMOV UR4, 0xffffffff ;  /* 0xffffffff00047882 */ /* 0x000fc60000000000 */
[----:B------:R-:W-:Y:S05]  /*dc50*/  BRA.DIV UR4, `(.L_x_224) ;  /* 0x0000001204c47947 */ /* 0x000fea000b800000 */
[----:B-----5:R-:W0:Y:S01]  /*dc60*/  SHFL.UP PT, R14, R2, 0x1, RZ ;  /* 0x04200000020e7989 */ /* 0x020e2200000e00ff */
[C---:B------:R-:W-:Y:S02]  /*dc70*/  ISETP.NE.AND P0, PT, R27.reuse, RZ, PT ;  /* 0x000000ff1b00720c */ /* 0x040fe40003f05270 */
[C---:B------:R-:W-:Y:S02]  /*dc80*/  ISETP.GE.U32.AND P1, PT, R27.reuse, 0x2, PT ;  /* 0x000000021b00780c */ /* 0x040fe40003f26070 */
[----:B0-----:R-:W-:Y:S02]  /*dc90*/  SEL R13, R14, RZ, P0 ;  /* 0x000000ff0e0d7207 */ /* 0x001fe40000000000 */
[----:B------:R-:W-:-:S03]  /*dca0*/  ISETP.GE.U32.AND P0, PT, R27, 0x4, PT ;  /* 0x000000041b00780c */ /* 0x000fc60003f06070 */
[----:B------:R-:W-:-:S05]  /*dcb0*/  IMAD.IADD R13, R2, 0x1, R13 ;  /* 0x00000001020d7824 */ /* 0x000fca00078e020d */
[----:B------:R-:W0:Y:S02]  /*dcc0*/  SHFL.UP PT, R14, R13, 0x2, RZ ;  /* 0x044000000d0e7989 */ /* 0x000e2400000e00ff */
        /* <DEDUP_REMOVED lines=8> */
[----:B0-----:R-:W-:-:S04]  /*dd50*/  SEL R7, R14, RZ, P1 ;  /* 0x000000ff0e077207 */ /* 0x001fc80000800000 */
[----:B------:R-:W-:-:S05]  /*dd60*/  IADD3 R7, R6, R7, RZ ;  /* 0x0000000706077210 */ /* 0x000fca0007ffe0ff */
[----:B------:R-:W0:Y:S02]  /*dd70*/  SHFL.UP PT, R14, R7, 0x10, RZ ;  /* 0x06000000070e7989 */ /* 0x000e2400000e00ff */
[----:B0-----:R-:W-:-:S05]  /*dd80*/  SEL R8, R14, RZ, P0 ;  /* 0x000000ff0e087207 */ /* 0x001fca0000000000 */
[----:B------:R-:W-:-:S05]  /*dd90*/  IMAD.IADD R8, R7, 0x1, R8 ;  /* 0x0000000107087824 */ /* 0x000fca00078e0208 */
[----:B------:R0:W0:Y:S02]  /*dda0*/  SHFL.IDX PT, R14, R8, 0x1f, 0x1f ;  /* 0x03e01f00080e7f89 */ /* 0x00002400000e0000 */
.L_x_275:
[----:B------:R-:W-:Y:S02]  /*ddb0*/  ULDC UR4, c[0x0][0xc10] ;  /* 0x0003040000047ab9 */ /* 0x000fe40000000800 */
[----:B------:R-:W-:-:S04]  /*ddc0*/  IMAD.U32 R7, RZ, RZ, UR4 ;  /* 0x00000004ff077e24 */ /* 0x000fc8000f8e00ff */
[----:B0-----:R-:W-:-:S04]  /*ddd0*/  IMAD R3, R14, R7, RZ ;  /* 0x000000070e037224 */ /* 0x001fc800078e02ff */
[----:B----4-:R-:W-:-:S05]  /*dde0*/  IMAD.IADD R6, R0, 0x1, R3 ;  /* 0x0000000100067824 */ /* 0x010fca00078e0203 */
[----:B---3--:R-:W-:-:S13]  /*ddf0*/  ISETP.GT.AND P0, PT, R6, R5, PT ;  /* 0x000000050600720c */ /* 0x008fda0003f04270 */
[----:B------:R-:W-:Y:S05]  /*de00*/  @P0 BRA `(.L_x_225) ;  /* 0x0000000000ac0947 */ /* 0x000fea0003800000 */
[----:B------:R-:W0:Y:S02]  /*de10*/  LDC R4, c[0x0][0xc14] ;  /* 0x00030500ff047b82 */ /* 0x000e240000000800 */
.L_x_230:
[----:B------:R-:W-:-:S04]  /*de20*/  IADD3 R19, R19, 0x1f, RZ ;  /* 0x0000001f13137810 */ /* 0x000fc80007ffe0ff */
[----:B0-----:R-:W-:-:S13]  /*de30*/  ISETP.GE.AND P0, PT, R19, R4, PT ;  /* 0x000000041300720c */ /* 0x001fda0003f06270 */
[----:B------:R-:W-:Y:S05]  /*de40*/  @P0 BRA `(.L_x_226) ;  /* 0x0000000400540947 */ /* 0x000fea0003800000 */
[C---:B------:R-:W-:Y:S01]  /*de50*/  IMAD.IADD R7, R27.reuse, 0x1, R19 ;  /* 0x000000011b077824 */ /* 0x040fe200078e0213 */
[----:B------:R-:W-:Y:S01]  /*de60*/  ISETP.NE.AND P1, PT, R27, 0x1f, PT ;  /* 0x0000001f1b00780c */ /* 0x000fe20003f25270 */
[----:B------:R-:W-:Y:S01]  /*de70*/  BSSY B0, `(.L_x_227) ;  /* 0x0000007000007945 */ /* 0x000fe20003800000 */
[----:B------:R-:W-:Y:S02]  /*de80*/  IMAD.MOV.U32 R2, RZ, RZ, RZ ;  /* 0x000000ffff027224 */ /* 0x000fe400078e00ff */
[----:B------:R-:W-:-:S13]  /*de90*/  ISETP.GE.OR P0, PT, R7, R4, !P1 ;  /* 0x000000040700720c */ /* 0x000fda0004f06670 */
[----:B------:R-:W-:Y:S05]  /*dea0*/  @P0 BRA `(.L_x_228) ;  /* 0x00000000000c0947 */ /* 0x000fea0003800000 */
[----:B------:R-:W0:Y:S02]  /*deb0*/  LDC.64 R2, c[0x0][0xc58] ;  /* 0x00031600ff027b82 */ /* 0x000e240000000a00 */
[----:B0-----:R-:W-:-:S06]  /*dec0*/  IMAD.WIDE R2, R7, 0x4, R2 ;  /* 0x0000000407027825 */ /* 0x001fcc00078e0202 */
[----:B------:R0:W5:Y:S02]  /*ded0*/  LDG.E R2, desc[UR46][R2.64] ;  /* 0x0000002e02027981 */ /* 0x000164000c1e1900 */
.L_x_228:
[----:B------:R-:W-:Y:S05]  /*dee0*/  BSYNC B0 ;  /* 0x0000000000007941 */ /* 0x000fea0003800000 */
.L_x_227:
[----:B------:R-:W-:-:S03]  /*def0*/  UMOV UR4, 0xffffffff ;  /* 0xffffffff00047882 */ /* 0x000fc60000000000 */
[----:B------:R-:W-:Y:S05]  /*df00*/  BRA.DIV UR4, `(.L_x_229) ;  /* 0x0000001204e87947 */ /* 0x000fea000b800000 */
[----:B-----5:R-:W3:Y:S01]  /*df10*/  SHFL.UP PT, R14, R2, 0x1, RZ ;  /* 0x04200000020e7989 */ /* 0x020ee200000e00ff */
[C---:B------:R-:W-:Y:S02]  /*df20*/  ISETP.NE.AND P0, PT, R27.reuse, RZ, PT ;  /* 0x000000ff1b00720c */ /* 0x040fe40003f05270 */
[C---:B------:R-:W-:Y:S02]  /*df30*/  ISETP.GE.U32.AND P1, PT, R27.reuse, 0x2, PT ;  /* 0x000000021b00780c */ /* 0x040fe40003f26070 */
[----:B---3--:R-:W-:Y:S02]  /*df40*/  SEL R13, R14, RZ, P0 ;  /* 0x000000ff0e0d7207 */ /* 0x008fe40000000000 */
[----:B------:R-:W-:-:S03]  /*df50*/  ISETP.GE.U32.AND P0, PT, R27, 0x4, PT ;  /* 0x000000041b00780c */ /* 0x000fc60003f06070 */
[----:B------:R-:W-:-:S05]  /*df60*/  IMAD.IADD R13, R2, 0x1, R13 ;  /* 0x00000001020d7824 */ /* 0x000fca00078e020d */
[----:B------:R-:W3:Y:S02]  /*df70*/  SHFL.UP PT, R14, R13, 0x2, RZ ;  /* 0x044000000d0e7989 */ /* 0x000ee400000e00ff */
[----:B---3--:R-:W-:Y:S02]  /*df80*/  SEL R0, R14, RZ, P1 ;  /* 0x000000ff0e007207 */ /* 0x008fe40000800000 */
        /* <DEDUP_REMOVED lines=12> */
[----:B------:R0:W3:Y:S02]  /*e050*/  SHFL.IDX PT, R14, R8, 0x1f, 0x1f ;  /* 0x03e01f00080e7f89 */ /* 0x0000e400000e0000 */
.L_x_283:
[----:B------:R-:W-:Y:S02]  /*e060*/  ULDC UR4, c[0x0][0xc10] ;  /* 0x0003040000047ab9 */ /* 0x000fe40000000800 */
[----:B------:R-:W-:-:S05]  /*e070*/  MOV R7, UR4 ;  /* 0x0000000400077c02 */ /* 0x000fca0008000f00 */
[----:B---3--:R-:W-:-:S04]  /*e080*/  IMAD R3, R14, R7, RZ ;  /* 0x000000070e037224 */ /* 0x008fc800078e02ff */
[----:B------:R-:W-:-:S05]  /*e090*/  IMAD.IADD R6, R3, 0x1, R6 ;  /* 0x0000000103067824 */ /* 0x000fca00078e0206 */
[----:B------:R-:W-:-:S13]  /*e0a0*/  ISETP.GT.AND P0, PT, R6, R5, PT ;  /* 0x000000050600720c */ /* 0x000fda0003f04270 */
[----:B------:R-:W-:Y:S05]  /*e0b0*/  @!P0 BRA `(.L_x_230) ;  /* 0xfffffffc00588947 */ /* 0x000fea000383ffff */
.L_x_225:
[----:B------:R-:W-:Y:S01]  /*e0c0*/  IMAD.IADD R6, R6, 0x1, -R3 ;  /* 0x0000000106067824 */ /* 0x000fe200078e0a03 */
[----:B------:R-:W-:-:S03]  /*e0d0*/  UMOV UR4, 0xffffffff ;  /* 0xffffffff00047882 */ /* 0x000fc60000000000 */
[----:B------:R-:W-:-:S05]  /*e0e0*/  IMAD R0, R8, R7, R6 ;  /* 0x0000000708007224 */ /* 0x000fca00078e0206 */
[----:B------:R-:W-:Y:S01]  /*e0f0*/  ISETP.GT.AND P6, PT, R0, R5, PT ;  /* 0x000000050000720c */ /* 0x000fe20003fc4270 */
[----:B------:R-:W-:-:S12]  /*e100*/  BRA.DIV UR4, `(.L_x_231) ;  /* 0x0000001604387947 */ /* 0x000fd8000b800000 */
[----:B------:R-:W-:-:S04]  /*e110*/  VOTE.ANY R3, PT, !P6 ;  /* 0x0000000000037806 */ /* 0x000fc800070e0100 */
[----:B------:R-:W3:Y:S02]  /*e120*/  POPC R0, R3 ;  /* 0x0000000300007309 */ /* 0x000ee40000000000 */
[----:B---3--:R3:W4:Y:S02]  /*e130*/  SHFL.IDX PT, R17, R2, R0, 0x1f ;  /* 0x00001f0002117589 */ /* 0x00872400000e0000 */
.L_x_287:
[----:B------:R-:W-:Y:S01]  /*e140*/  ISETP.NE.AND P0, PT, R3, RZ, PT ;  /* 0x000000ff0300720c */ /* 0x000fe20003f05270 */
[----:B------:R-:W-:-:S12]  /*e150*/  IMAD.MOV.U32 R14, RZ, RZ, RZ ;  /* 0x000000ffff0e7224 */ /* 0x000fd800078e00ff */
[----:B------:R-:W-:Y:S05]  /*e160*/  @!P0 BRA `(.L_x_232) ;  /* 0x0000000000108947 */ /* 0x000fea0003800000 */
[----:B------:R-:W-:Y:S01]  /*e170*/  UMOV UR4, 0xffffffff ;  /* 0xffffffff00047882 */ /* 0x000fe20000000000 */
[----:B------:R-:W-:Y:S02]  /*e180*/  IADD3 R12, R0, -0x1, RZ ;  /* 0xffffffff000c7810 */ /* 0x000fe40007ffe0ff */
[----:B------:R-:W-:Y:S05]  /*e190*/  BRA.DIV UR4, `(.L_x_233) ;  /* 0x00000016045c7947 */ /* 0x000fea000b800000 */
[----:B------:R0:W0:Y:S02]  /*e1a0*/  SHFL.IDX PT, R14, R8, R12, 0x1f ;  /* 0x00001f0c080e7589 */ /* 0x00002400000e0000 */
.L_x_232:
[----:B0---4-:R-:W-:Y:S01]  /*e1b0*/  IABS R8, R17 ;  /* 0x0000001100087213 */ /* 0x011fe20000000000 */
[----:B--2---:R-:W-:Y:S02]  /*e1c0*/  IMAD R16, R14, R7, R6 ;  /* 0x000000070e107224 */ /* 0x004fe400078e0206 */
[----:B------:R-:W-:Y:S01]  /*e1d0*/  IMAD.IADD R19, R0, 0x1, R19 ;  /* 0x0000000100137824 */ /* 0x000fe200078e0213 */
[----:B------:R-:W0:Y:S02]  /*e1e0*/  I2F.RP R9, R8 ;  /* 0x0000000800097306 */ /* 0x000e240000209400 */
[----:B------:R-:W-:Y:S02]  /*e1f0*/  IADD3 R6, R5, -R16, RZ ;  /* 0x8000001005067210 */ /* 0x000fe40007ffe0ff */
[----:B------:R-:W-:-:S05]  /*e200*/  IABS R5, R17 ;  /* 0x0000001100057213 */ /* 0x000fca0000000000 */
[----:B------:R-:W-:Y:S01]  /*e210*/  IMAD.MOV R5, RZ, RZ, -R5 ;  /* 0x000000ffff057224 */ /* 0x000fe200078e0a05 */
[----:B0-----:R-:W3:Y:S02]  /*e220*/  MUFU.RCP R9, R9 ;  /* 0x0000000900097308 */ /* 0x001ee40000001000 */
[----:B---3--:R-:W-:-:S06]  /*e230*/  VIADD R2, R9, 0xffffffe ;  /* 0x0ffffffe09027836 */ /* 0x008fcc0000000000 */
[----:B------:R0:W2:Y:S02]  /*e240*/  F2I.FTZ.U32.TRUNC.NTZ R3, R2 ;  /* 0x0000000200037305 */ /* 0x0000a4000021f000 */
[----:B0-----:R-:W-:Y:S02]  /*e250*/  IMAD.MOV.U32 R2, RZ, RZ, RZ ;  /* 0x000000ffff027224 */ /* 0x001fe400078e00ff */
[----:B--2---:R-:W-:-:S04]  /*e260*/  IMAD.MOV R11, RZ, RZ, -R3 ;  /* 0x000000ffff0b7224 */ /* 0x004fc800078e0a03 */
[----:B------:R-:W-:-:S04]  /*e270*/  IMAD R7, R11, R8, RZ ;  /* 0x000000080b077224 */ /* 0x000fc800078e02ff */
[----:B------:R-:W-:Y:S01]  /*e280*/  IMAD.HI.U32 R3, R3, R7, R2 ;  /* 0x0000000703037227 */ /* 0x000fe200078e0002 */
[----:B------:R-:W-:-:S05]  /*e290*/  IABS R2, R6 ;  /* 0x0000000600027213 */ /* 0x000fca0000000000 */
        /* <DEDUP_REMOVED lines=11> */
[----:B------:R-:W-:-:S04]  /*e350*/  @!P0 LOP3.LUT R3, RZ, R17, RZ, 0x33, !PT ;  /* 0x00000011ff038212 */ /* 0x000fc800078e33ff */
[----:B------:R-:W-:Y:S01]  /*e360*/  MOV R18, R3 ;  /* 0x0000000300127202 */ /* 0x000fe20000000f00 */
[----:B------:R-:W-:-:S04]  /*e370*/  IMAD.MOV R2, RZ, RZ, -R3 ;  /* 0x000000ffff027224 */ /* 0x000fc800078e0a03 */
[----:B------:R-:W-:Y:S01]  /*e380*/  IMAD R17, R17, R2, R6 ;  /* 0x0000000211117224 */ /* 0x000fe200078e0206 */
[----:B------:R-:W-:Y:S06]  /*e390*/  BRA `(.L_x_234) ;  /* 0x00000000001c7947 */ /* 0x000fec0003800000 */
.L_x_226:
[----:B------:R-:W-:Y:S01]  /*e3a0*/  UMOV UR4, URZ ;  /* 0x0000003f00047c82 */ /* 0x000fe20008000000 */
[----:B------:R-:W-:Y:S01]  /*e3b0*/  UMOV UR5, URZ ;  /* 0x0000003f00057c82 */ /* 0x000fe20008000000 */
[----:B------:R-:W-:Y:S01]  /*e3c0*/  ULDC UR6, c[0x0][0xc14] ;  /* 0x0003050000067ab9 */ /* 0x000fe20000000800 */
[----:B--2---:R-:W-:Y:S01]  /*e3d0*/  IMAD.MOV.U32 R16, RZ, RZ, R5 ;  /* 0x000000ffff107224 */ /* 0x004fe200078e0005 */
[----:B------:R-:W-:Y:S01]  /*e3e0*/  MOV R19, UR6 ;  /* 0x0000000600137c02 */ /* 0x000fe20008000f00 */
[----:B------:R-:W-:Y:S02]  /*e3f0*/  IMAD.U32 R17, RZ, RZ, UR4 ;  /* 0x00000004ff117e24 */ /* 0x000fe4000f8e00ff */
[----:B------:R-:W-:-:S07]  /*e400*/  IMAD.U32 R18, RZ, RZ, UR5 ;  /* 0x00000005ff127e24 */ /* 0x000fce000f8e00ff */
.L_x_234:
[----:B------:R-:W-:Y:S01]  /*e410*/  ISETP.NE.AND P0, PT, R27, RZ, PT ;  /* 0x000000ff1b00720c */ /* 0x000fe20003f05270 */
[----:B------:R-:W-:Y:S05]  /*e420*/  WARPSYNC.ALL ;  /* 0x0000000000007948 */ /* 0x000fea0003800000 */
[----:B------:R-:W-:Y:S07]  /*e430*/  BAR.SYNC.DEFER_BLOCKING 0x4, 0x1a0 ;  /* 0x0106800000007b1d */ /* 0x000fee0000010000 */
[----:B------:R-:W-:Y:S01]  /*e440*/  @!P0 MOV R0, 0x400 ;  /* 0x0000040000008802 */ /* 0x000fe20000000f00 */
[----:B------:R-:W0:Y:S03]  /*e450*/  @!P0 S2R R3, SR_CgaCtaId ;  /* 0x0000000000038919 */ /* 0x000e260000008800 */
[----:B0-----:R-:W-:-:S05]  /*e460*/  @!P0 LEA R0, R3, R0, 0x18 ;  /* 0x0000000003008211 */ /* 0x001fca00078ec0ff */
[----:B------:R2:W-:Y:S01]  /*e470*/  @!P0 STS.128 [R0+0x308d0], R16 ;  /* 0x0308d01000008388 */ /* 0x0005e20000000c00 */
[----:B------:R-:W-:Y:S06]  /*e480*/  BAR.ARV 0x5, 0x1a0 ;  /* 0x0146800000007b1d */ /* 0x000fec0000002000 */
[----:B------:R-:W-:-:S13]  /*e490*/  ISETP.GE.AND P0, PT, R19, R4, PT ;  /* 0x000000041300720c */ /* 0x000fda0003f06270 */
[----:B------:R-:W-:Y:S05]  /*e4a0*/  @!P0 BRA `(.L_x_235) ;  /* 0xffffffd000008947 */ /* 0x000fea000383ffff */
.L_x_172:
[----:B0-2---:R-:W2:Y:S01]  /*e4b0*/  LDL.LU R0, [R1+0xc] ;  /* 0x00000c0001007983 */ /* 0x005ea20000300800 */
[----:B------:R-:W-:Y:S01]  /*e4c0*/  BSSY B0, `(.L_x_236) ;  /* 0x000000b000007945 */ /* 0x000fe20003800000 */
[----:B------:R-:W0:Y:S01]  /*e4d0*/  S2R R5, SR_CgaCtaId ;  /* 0x0000000000057919 */ /* 0x000e220000008800 */
[----:B--2---:R-:W-:-:S05]  /*e4e0*/  VIADD R0, R0, 0x1 ;  /* 0x0000000100007836 */ /* 0x004fca0000000000 */
[----:B------:R-:W-:-:S04]  /*e4f0*/  LEA.HI R2, R0, R0, RZ, 0x1 ;  /* 0x0000000000027211 */ /* 0x000fc800078f08ff */
[----:B------:R-:W-:Y:S02]  /*e500*/  LOP3.LUT R3, R2, 0xfffffffe, RZ, 0xc0, !PT ;  /* 0xfffffffe02037812 */ /* 0x000fe400078ec0ff */
[----:B------:R-:W-:-:S03]  /*e510*/  MOV R2, 0x400 ;  /* 0x0000040000027802 */ /* 0x000fc60000000f00 */
[----:B------:R-:W-:Y:S01]  /*e520*/  IMAD.IADD R0, R0, 0x1, -R3 ;  /* 0x0000000100007824 */ /* 0x000fe200078e0a03 */
[----:B0-----:R-:W-:-:S04]  /*e530*/  LEA R9, R5, R2, 0x18 ;  /* 0x0000000205097211 */ /* 0x001fc800078ec0ff */
[----:B------:R-:W-:-:S04]  /*e540*/  SHF.L.U32 R0, R0, 0x1f, RZ ;  /* 0x0000001f00007819 */ /* 0x000fc800000006ff */
[----:B------:R-:W0:Y:S02]  /*e550*/  SYNCS.PHASECHK.TRANS64.TRYWAIT P0, [R9+URZ+0x30820], R0 ;  /* 0x03082000090075a7 */ /* 0x000e24000800017f */
[----:B0-----:R-:W-:Y:S05]  /*e560*/  @!P0 BRA `(.L_x_237) ;  /* 0x00000010008c8947 */ /* 0x001fea0003800000 */
.L_x_290:
[----:B------:R-:W-:Y:S05]  /*e570*/  BSYNC B0 ;  /* 0x0000000000007941 */ /* 0x000fea0003800000 */
.L_x_236:
[----:B------:R-:W-:-:S03]  /*e580*/  UMOV UR4, 0xffffffff ;  /* 0xffffffff00047882 */ /* 0x000fc60000000000 */
[----:B------:R-:W-:Y:S05]  /*e590*/  BRA.DIV UR4, `(.L_x_238) ;  /* 0x0000001204947947 */ /* 0x000fea000b800000 */
[----:B0-----:R-:W0:Y:S02]  /*e5a0*/  S2R R0, SR_TID.X ;  /* 0x0000000000007919 */ /* 0x001e240000002100 */
[----:B0-----:R-:W-:-:S04]  /*e5b0*/  SHF.R.U32.HI R0, RZ, 0x5, R0 ;  /* 0x00000005ff007819 */ /* 0x001fc80000011600 */
[----:B------:R-:W-:-:S05]  /*e5c0*/  LOP3.LUT R0, R0, 0x3, RZ, 0xc0, !PT ;  /* 0x0000000300007812 */ /* 0x000fca00078ec0ff */
[----:B------:R0:W2:Y:S02]  /*e5d0*/  SHFL.IDX PT, R14, R0, RZ, 0x1f ;  /* 0x00001fff000e7589 */ /* 0x0000a400000e0000 */
.L_x_293:
[----:B--2---:R-:W-:Y:S01]  /*e5e0*/  ISETP.NE.AND P0, PT, R14, RZ, PT ;  /* 0x000000ff0e00720c */ /* 0x004fe20003f05270 */
[----:B------:R-:W-:-:S12]  /*e5f0*/  BSSY B0, `(.L_x_239) ;  /* 0x0000024000007945 */ /* 0x000fd80003800000 */
[----:B------:R-:W-:Y:S05]  /*e600*/  @P0 BRA `(.L_x_240) ;  /* 0x0000000000880947 */ /* 0x000fea0003800000 */
[----:B------:R-:W-:-:S03]  /*e610*/  UMOV UR4, 0xffffffff ;  /* 0xffffffff00047882 */ /* 0x000fc60000000000 */
[----:B------:R-:W-:Y:S05]  /*e620*/  BRA.DIV UR4, `(.L_x_241) ;  /* 0x0000001204a47947 */ /* 0x000fea000b800000 */
[----:B------:R-:W-:-:S13]  /*e630*/  ELECT P6, URZ, PT ;  /* 0x00000000003f782f */ /* 0x000fda00038c0000 */
.L_x_296:
[----:B------:R-:W-:Y:S05]  /*e640*/  @!P6 BRA `(.L_x_240) ;  /* 0x000000000078e947 */ /* 0x000fea0003800000 */
[----:B------:R-:W-:-:S06]  /*e650*/  ULOP3.LUT UR4, UR36, 0x2, URZ, 0xfc, !UPT ;  /* 0x0000000224047892 */ /* 0x000fcc000f8efc3f */
[----:B0-----:R-:W-:-:S05]  /*e660*/  IMAD.U32 R0, RZ, RZ, UR4 ;  /* 0x00000004ff007e24 */ /* 0x001fca000f8e00ff */
[----:B------:R-:W-:-:S13]  /*e670*/  ISETP.NE.AND P2, PT, R0, 0x3, PT ;  /* 0x000000030000780c */ /* 0x000fda0003f45270 */
[----:B------:R-:W-:Y:S05]  /*e680*/  @!P2 BRA `(.L_x_242) ;  /* 0x000000000004a947 */ /* 0x000fea0003800000 */
[----:B------:R-:W-:Y:S01]  /*e690*/  BPT.TRAP 0x1 ;  /* 0x000000040000795c */ /* 0x000fe20000300000 */
.L_x_242:
[----:B------:R-:W-:Y:S01]  /*e6a0*/  IADD3 R3, R9, 0x30840, RZ ;  /* 0x0003084009037810 */ /* 0x000fe20007ffe0ff */
[----:B------:R-:W-:Y:S01]  /*e6b0*/  VIADD R0, R22, 0x1 ;  /* 0x0000000116007836 */ /* 0x000fe20000000000 */
[----:B------:R-:W-:-:S03]  /*e6c0*/  SHF.L.U32 R2, R24, 0x1f, RZ ;  /* 0x0000001f18027819 */ /* 0x000fc600000006ff */
[----:B------:R-:W-:Y:S01]  /*e6d0*/  IMAD R7, R22, 0x8, R3 ;  /* 0x0000000816077824 */ /* 0x000fe200078e0203 */
[----:B------:R-:W-:-:S03]  /*e6e0*/  ISETP.NE.AND P1, PT, R0, 0x2, PT ;  /* 0x000000020000780c */ /* 0x000fc60003f25270 */
[----:B------:R-:W0:Y:S01]  /*e6f0*/  SYNCS.PHASECHK.TRANS64.TRYWAIT P0, [R7+URZ], R2 ;  /* 0x00000002070075a7 */ /* 0x000e22000800017f */
[----:B------:R-:W-:Y:S02]  /*e700*/  SEL R5, RZ, 0x1, P1 ;  /* 0x00000001ff057807 */ /* 0x000fe40000800000 */
[----:B------:R-:W-:Y:S02]  /*e710*/  SEL R4, R0, RZ, P1 ;  /* 0x000000ff00047207 */ /* 0x000fe40000800000 */
[----:B------:R-:W-:-:S03]  /*e720*/  LOP3.LUT R0, R24, R5, RZ, 0x3c, !PT ;  /* 0x0000000518007212 */ /* 0x000fc600078e3cff */
[----:B------:R-:W-:Y:S01]  /*e730*/  IMAD R3, R4, 0x8, R3 ;  /* 0x0000000804037824 */ /* 0x000fe200078e0203 */
[----:B------:R-:W-:Y:S01]  /*e740*/  SHF.L.U32 R0, R0, 0x1f, RZ ;  /* 0x0000001f00007819 */ /* 0x000fe200000006ff */
[----:B0-----:R-:W-:Y:S06]  /*e750*/  @!P0 BRA `(.L_x_243) ;  /* 0x0000001000788947 */ /* 0x001fec0003800000 */
.L_x_297:
[----:B------:R-:W2:Y:S02]  /*e760*/  SYNCS.PHASECHK.TRANS64.TRYWAIT P0, [R3+URZ], R0 ;  /* 0x00000000030075a7 */ /* 0x000ea4000800017f */
[----:B--2---:R-:W-:Y:S05]  /*e770*/  @!P0 BRA `(.L_x_244) ;  /* 0x0000001000848947 */ /* 0x004fea0003800000 */
.L_x_298:
[----:B------:R-:W-:Y:S05]  /*e780*/  @!P2 BRA `(.L_x_245) ;  /* 0x000000000004a947 */ /* 0x000fea0003800000 */
[----:B------:R-:W-:Y:S01]  /*e790*/  BPT.TRAP 0x1 ;  /* 0x000000040000795c */ /* 0x000fe20000300000 */
.L_x_245:
[----:B--2---:R-:W-:-:S05]  /*e7a0*/  IADD3 R3, R9, 0x30860, RZ ;  /* 0x0003086009037810 */ /* 0x004fca0007ffe0ff */
[----:B------:R-:W-:-:S04]  /*e7b0*/  IMAD R5, R22, 0x8, R3 ;  /* 0x0000000816057824 */ /* 0x000fc800078e0203 */
[----:B------:R-:W2:Y:S02]  /*e7c0*/  SYNCS.PHASECHK.TRANS64.TRYWAIT P0, [R5+URZ], R2 ;  /* 0x00000002050075a7 */ /* 0x000ea4000800017f */
[----:B--2---:R-:W-:Y:S05]  /*e7d0*/  @!P0 BRA `(.L_x_246) ;  /* 0x0000001000808947 */ /* 0x004fea0003800000 */
.L_x_299:
[----:B------:R-:W-:-:S07]  /*e7e0*/  IMAD R3, R4, 0x8, R3 ;  /* 0x0000000804037824 */ /* 0x000fce00078e0203 */
.L_x_247:
[----:B---3--:R3:W4:Y:S02]  /*e7f0*/  SYNCS.PHASECHK.TRANS64.TRYWAIT P0, [R3+URZ], R0 ;  /* 0x00000000030075a7 */ /* 0x008724000800017f */
[----:B----4-:R-:W-:Y:S05]  /*e800*/  @!P0 NANOSLEEP.SYNCS 0x989680 ;  /* 0x009896800000895d */ /* 0x010fea0003900000 */
[----:B------:R-:W4:Y:S02]  /*e810*/  @!P0 SYNCS.PHASECHK.TRANS64 P0, [R3+URZ], R0 ;  /* 0x00000000030085a7 */ /* 0x000f24000800007f */
[----:B----4-:R-:W-:Y:S05]  /*e820*/  @!P0 BRA `(.L_x_247) ;  /* 0xfffffffc00f08947 */ /* 0x010fea000383ffff */
.L_x_240:
[----:B------:R-:W-:Y:S05]  /*e830*/  BSYNC B0 ;  /* 0x0000000000007941 */ /* 0x000fea0003800000 */
.L_x_239:
[----:B------:R-:W-:Y:S05]  /*e840*/  EXIT ;  /* 0x000000000000794d */ /* 0x000fea0003800000 */
.L_x_126:
[----:B0-----:R-:W-:-:S04]  /*e850*/  IMAD.U32 R3, RZ, RZ, UR40 ;  /* 0x00000028ff037e24 */ /* 0x001fc8000f8e00ff */
[----:B------:R0:W1:Y:S03]  /*e860*/  SYNCS.PHASECHK.TRANS64.TRYWAIT P1, [R3+URZ+0x30800], R0 ;  /* 0x03080000030075a7 */ /* 0x000066000802017f */
[----:B-1----:R-:W-:Y:S05]  /*e870*/  @!P1 NANOSLEEP.SYNCS 0x989680 ;  /* 0x009896800000995d */ /* 0x002fea0003900000 */
[----:B------:R-:W1:Y:S02]  /*e880*/  @!P1 SYNCS.PHASECHK.TRANS64 P1, [R3+URZ+0x30800], R0 ;  /* 0x03080000030095a7 */ /* 0x000e64000802007f */
[----:B-1----:R-:W-:Y:S05]  /*e890*/  @!P1 BRA `(.L_x_126) ;  /* 0xfffffffc00ec9947 */ /* 0x002fea000383ffff */
[----:B------:R-:W-:Y:S05]  /*e8a0*/  BRA `(.L_x_248) ;  /* 0xffffff2c008c7947 */ /* 0x000fea000383ffff */
.L_x_130:
[----:B-1----:R1:W2:Y:S02]  /*e8b0*/  SYNCS.PHASECHK.TRANS64.TRYWAIT P2, [R0+URZ+0x30830], R3 ;  /* 0x03083003000075a7 */ /* 0x0022a4000804017f */
[----:B--2---:R-:W-:Y:S05]  /*e8c0*/  @!P2 NANOSLEEP.SYNCS 0x989680 ;  /* 0x009896800000a95d */ /* 0x004fea0003900000 */
[----:B------:R-:W2:Y:S02]  /*e8d0*/  @!P2 SYNCS.PHASECHK.TRANS64 P2, [R0+URZ+0x30830], R3 ;  /* 0x030830030000a5a7 */ /* 0x000ea4000804007f */
[----:B--2---:R-:W-:Y:S05]  /*e8e0*/  @!P2 BRA `(.L_x_130) ;  /* 0xfffffffc00f0a947 */ /* 0x004fea000383ffff */
[----:B------:R-:W-:Y:S05]  /*e8f0*/  BRA `(.L_x_129) ;  /* 0xffffff2c00b47947 */ /* 0x000fea000383ffff */
.L_x_135:
[----:B-1----:R-:W-:-:S04]  /*e900*/  MOV R7, UR6 ;  /* 0x0000000600077c02 */ /* 0x002fc80008000f00 */
[----:B------:R1:W2:Y:S03]  /*e910*/  SYNCS.PHASECHK.TRANS64.TRYWAIT P2, [R7+URZ+0x30830], R6 ;  /* 0x03083006070075a7 */ /* 0x0002a6000804017f */
[----:B--2---:R-:W-:Y:S05]  /*e920*/  @!P2 NANOSLEEP.SYNCS 0x989680 ;  /* 0x009896800000a95d */ /* 0x004fea0003900000 */
[----:B------:R-:W2:Y:S02]  /*e930*/  @!P2 SYNCS.PHASECHK.TRANS64 P2, [R7+URZ+0x30830], R6 ;  /* 0x030830060700a5a7 */ /* 0x000ea4000804007f */
[----:B--2---:R-:W-:Y:S05]  /*e940*/  @!P2 BRA `(.L_x_135) ;  /* 0xfffffffc00eca947 */ /* 0x004fea000383ffff */
[----:B------:R-:W-:Y:S05]  /*e950*/  BRA `(.L_x_132) ;  /* 0xffffff6400f47947 */ /* 0x000fea000383ffff */
.L_x_139:
[----:B-1----:R-:W-:-:S04]  /*e960*/  IMAD.U32 R7, RZ, RZ, UR6 ;  /* 0x00000006ff077e24 */ /* 0x002fc8000f8e00ff */
[----:B------:R1:W2:Y:S03]  /*e970*/  SYNCS.PHASECHK.TRANS64.TRYWAIT P2, [R7+URZ+0x30850], R6 ;  /* 0x03085006070075a7 */ /* 0x0002a6000804017f */
[----:B--2---:R-:W-:Y:S05]  /*e980*/  @!P2 NANOSLEEP.SYNCS 0x989680 ;  /* 0x009896800000a95d */ /* 0x004fea0003900000 */
[----:B------:R-:W2:Y:S02]  /*e990*/  @!P2 SYNCS.PHASECHK.TRANS64 P2, [R7+URZ+0x30850], R6 ;  /* 0x030850060700a5a7 */ /* 0x000ea4000804007f */
[----:B--2---:R-:W-:Y:S05]  /*e9a0*/  @!P2 BRA `(.L_x_139) ;  /* 0xfffffffc00eca947 */ /* 0x004fea000383ffff */
[----:B------:R-:W-:Y:S05]  /*e9b0*/  BRA `(.L_x_136) ;  /* 0xffffff68006c7947 */ /* 0x000fea000383ffff */
.L_x_144:
[----:B-1----:R-:W-:-:S04]  /*e9c0*/  IMAD.U32 R3, RZ, RZ, UR5 ;  /* 0x00000005ff037e24 */ /* 0x002fc8000f8e00ff */
[----:B------:R1:W2:Y:S03]  /*e9d0*/  SYNCS.PHASECHK.TRANS64.TRYWAIT P0, [R3+URZ+0x30850], R0 ;  /* 0x03085000030075a7 */ /* 0x0002a6000800017f */
[----:B--2---:R-:W-:Y:S05]  /*e9e0*/  @!P0 NANOSLEEP.SYNCS 0x989680 ;  /* 0x009896800000895d */ /* 0x004fea0003900000 */
[----:B------:R-:W2:Y:S02]  /*e9f0*/  @!P0 SYNCS.PHASECHK.TRANS64 P0, [R3+URZ+0x30850], R0 ;  /* 0x03085000030085a7 */ /* 0x000ea4000800007f */
[----:B--2---:R-:W-:Y:S05]  /*ea00*/  @!P0 BRA `(.L_x_144) ;  /* 0xfffffffc00ec8947 */ /* 0x004fea000383ffff */
[----:B------:R-:W-:Y:S05]  /*ea10*/  BRA `(.L_x_143) ;  /* 0xffffff9c00287947 */ /* 0x000fea000383ffff */
.L_x_181:
[----:B------:R-:W0:Y:S01]  /*ea20*/  S2R R4, SR_TID.X ;  /* 0x0000000000047919 */ /* 0x000e220000002100 */
[----:B------:R-:W-:Y:S01]  /*ea30*/  BSSY B0, `(.L_x_249) ;  /* 0x000000a000007945 */ /* 0x000fe20003800000 */
[----:B------:R-:W-:Y:S01]  /*ea40*/  MOV R12, RZ ;  /* 0x000000ff000c7202 */ /* 0x000fe20000000f00 */
[----:B------:R-:W-:Y:S02]  /*ea50*/  IMAD.MOV.U32 R11, RZ, RZ, 0x1f ;  /* 0x0000001fff0b7424 */ /* 0x000fe400078e00ff */
[----:B------:R-:W-:Y:S01]  /*ea60*/  IMAD.MOV.U32 R15, RZ, RZ, -0x1 ;  /* 0xffffffffff0f7424 */ /* 0x000fe200078e00ff */
[----:B0-----:R-:W-:-:S04]  /*ea70*/  SHF.R.U32.HI R4, RZ, 0x5, R4 ;  /* 0x00000005ff047819 */ /* 0x001fc80000011604 */
[----:B------:R-:W-:-:S05]  /*ea80*/  LOP3.LUT R4, R4, 0x3, RZ, 0xc0, !PT ;  /* 0x0000000304047812 */ /* 0x000fca00078ec0ff */
[----:B------:R-:W-:-:S07]  /*ea90*/  IMAD.MOV.U32 R13, RZ, RZ, R4 ;  /* 0x000000ffff0d7224 */ /* 0x000fce00078e0004 */
[----:B-1----:R-:W-:Y:S05]  /*eaa0*/  WARPSYNC.COLLECTIVE R15, `(.L_x_250) ;  /* 0x000000000f087348 */ /* 0x002fea0003c00000 */
[----:B------:R0:W2:Y:S02]  /*eab0*/  SHFL.IDX P6, R14, R13, R12, R11 ;  /* 0x0000000c0d0e7389 */ /* 0x0000a400000c000b */
[----:B012---:R-:W-:Y:S01]  /*eac0*/  ENDCOLLECTIVE ;  /* 0x000000000000791b */ /* 0x007fe20003800000 */
.L_x_250:
[----:B------:R-:W-:Y:S05]  /*ead0*/  BSYNC B0 ;  /* 0x0000000000007941 */ /* 0x000fea0003800000 */
.L_x_249:
[----:B------:R-:W-:Y:S05]  /*eae0*/  BRA `(.L_x_251) ;  /* 0xffffffd400347947 */ /* 0x000fea000383ffff */
.L_x_182:
[----:B------:R-:W-:Y:S01]  /*eaf0*/  BSSY B0, `(.L_x_252) ;  /* 0x0000006000007945 */ /* 0x000fe20003800000 */
[----:B------:R-:W-:-:S07]  /*eb00*/  IMAD.MOV.U32 R15, RZ, RZ, -0x1 ;  /* 0xffffffffff0f7424 */ /* 0x000fce00078e00ff */
[----:B-1----:R-:W-:Y:S05]  /*eb10*/  WARPSYNC.COLLECTIVE R15, `(.L_x_253) ;  /* 0x000000000f0c7348 */ /* 0x002fea0003c00000 */
[----:B------:R-:W-:Y:S02]  /*eb20*/  ELECT P6, UR62, PT ;  /* 0x00000000003e782f */ /* 0x000fe400038c0000 */
[----:B------:R-:W-:Y:S01]  /*eb30*/  MOV R14, UR62 ;  /* 0x0000003e000e7c02 */ /* 0x000fe20008000f00 */
[----:B-1----:R-:W-:Y:S10]  /*eb40*/  ENDCOLLECTIVE ;  /* 0x000000000000791b */ /* 0x002ff40003800000 */
.L_x_253:
[----:B------:R-:W-:Y:S05]  /*eb50*/  BSYNC B0 ;  /* 0x0000000000007941 */ /* 0x000fea0003800000 */
.L_x_252:
[----:B------:R-:W-:Y:S05]  /*eb60*/  BRA `(.L_x_254) ;  /* 0xffffffd400287947 */ /* 0x000fea000383ffff */
.L_x_185:
[----:B--2---:R2:W3:Y:S02]  /*eb70*/  SYNCS.PHASECHK.TRANS64.TRYWAIT P0, [R5+URZ+0x30840], R4 ;  /* 0x03084004050075a7 */ /* 0x0044e4000800017f */
[----:B---3--:R-:W-:Y:S05]  /*eb80*/  @!P0 NANOSLEEP.SYNCS 0x989680 ;  /* 0x009896800000895d */ /* 0x008fea0003900000 */
[----:B------:R-:W3:Y:S02]  /*eb90*/  @!P0 SYNCS.PHASECHK.TRANS64 P0, [R5+URZ+0x30840], R4 ;  /* 0x03084004050085a7 */ /* 0x000ee4000800007f */
[----:B---3--:R-:W-:Y:S05]  /*eba0*/  @!P0 BRA `(.L_x_185) ;  /* 0xfffffffc00f08947 */ /* 0x008fea000383ffff */
[----:B------:R-:W-:Y:S05]  /*ebb0*/  BRA `(.L_x_255) ;  /* 0xffffffd400807947 */ /* 0x000fea000383ffff */
.L_x_188:
[----:B--2---:R2:W3:Y:S02]  /*ebc0*/  SYNCS.PHASECHK.TRANS64.TRYWAIT P0, [R26+URZ+0x30820], R5 ;  /* 0x030820051a0075a7 */ /* 0x0044e4000800017f */
[----:B---3--:R-:W-:Y:S05]  /*ebd0*/  @!P0 NANOSLEEP.SYNCS 0x989680 ;  /* 0x009896800000895d */ /* 0x008fea0003900000 */
[----:B------:R-:W3:Y:S02]  /*ebe0*/  @!P0 SYNCS.PHASECHK.TRANS64 P0, [R26+URZ+0x30820], R5 ;  /* 0x030820051a0085a7 */ /* 0x000ee4000800007f */
[----:B---3--:R-:W-:Y:S05]  /*ebf0*/  @!P0 BRA `(.L_x_188) ;  /* 0xfffffffc00f08947 */ /* 0x008fea000383ffff */
[----:B------:R-:W-:Y:S05]  /*ec00*/  BRA `(.L_x_256) ;  /* 0xffffffd800407947 */ /* 0x000fea000383ffff */
.L_x_196:
[----:B0-----:R0:W3:Y:S02]  /*ec10*/  SYNCS.PHASECHK.TRANS64.TRYWAIT P0, [R3+URZ+0x30840], R2 ;  /* 0x03084002030075a7 */ /* 0x0010e4000800017f */
[----:B---3--:R-:W-:Y:S05]  /*ec20*/  @!P0 NANOSLEEP.SYNCS 0x989680 ;  /* 0x009896800000895d */ /* 0x008fea0003900000 */
[----:B------:R-:W3:Y:S02]  /*ec30*/  @!P0 SYNCS.PHASECHK.TRANS64 P0, [R3+URZ+0x30840], R2 ;  /* 0x03084002030085a7 */ /* 0x000ee4000800007f */
[----:B---3--:R-:W-:Y:S05]  /*ec40*/  @!P0 BRA `(.L_x_196) ;  /* 0xfffffffc00f08947 */ /* 0x008fea000383ffff */
[----:B------:R-:W-:Y:S05]  /*ec50*/  BRA `(.L_x_257) ;  /* 0xffffffd800e87947 */ /* 0x000fea000383ffff */
.L_x_198:
[----:B0-----:R0:W2:Y:S02]  /*ec60*/  SYNCS.PHASECHK.TRANS64.TRYWAIT P0, [R2+URZ+0x60], R5 ;  /* 0x00006005020075a7 */ /* 0x0010a4000800017f */
[----:B--2---:R-:W-:Y:S05]  /*ec70*/  @!P0 NANOSLEEP.SYNCS 0x989680 ;  /* 0x009896800000895d */ /* 0x004fea0003900000 */
[----:B------:R-:W2:Y:S02]  /*ec80*/  @!P0 SYNCS.PHASECHK.TRANS64 P0, [R2+URZ+0x60], R5 ;  /* 0x00006005020085a7 */ /* 0x000ea4000800007f */
[----:B--2---:R-:W-:Y:S05]  /*ec90*/  @!P0 BRA `(.L_x_198) ;  /* 0xfffffffc00f08947 */ /* 0x004fea000383ffff */
[----:B------:R-:W-:Y:S05]  /*eca0*/  BRA `(.L_x_258) ;  /* 0xffffffdc004c7947 */ /* 0x000fea000383ffff */
.L_x_203:
[----:B---3--:R3:W4:Y:S02]  /*ecb0*/  SYNCS.PHASECHK.TRANS64.TRYWAIT P0, [R3+URZ+0x30840], R2 ;  /* 0x03084002030075a7 */ /* 0x008724000800017f */
[----:B----4-:R-:W-:Y:S05]  /*ecc0*/  @!P0 NANOSLEEP.SYNCS 0x989680 ;  /* 0x009896800000895d */ /* 0x010fea0003900000 */
[----:B------:R-:W4:Y:S02]  /*ecd0*/  @!P0 SYNCS.PHASECHK.TRANS64 P0, [R3+URZ+0x30840], R2 ;  /* 0x03084002030085a7 */ /* 0x000f24000800007f */
[----:B----4-:R-:W-:Y:S05]  /*ece0*/  @!P0 BRA `(.L_x_203) ;  /* 0xfffffffc00f08947 */ /* 0x010fea000383ffff */
[----:B------:R-:W-:Y:S05]  /*ecf0*/  BRA `(.L_x_259) ;  /* 0xffffffe000547947 */ /* 0x000fea000383ffff */
.L_x_205:
[----:B0-----:R0:W2:Y:S02]  /*ed00*/  SYNCS.PHASECHK.TRANS64.TRYWAIT P1, [R3+URZ+0x60], R24 ;  /* 0x00006018030075a7 */ /* 0x0010a4000802017f */
[----:B--2---:R-:W-:Y:S05]  /*ed10*/  @!P1 NANOSLEEP.SYNCS 0x989680 ;  /* 0x009896800000995d */ /* 0x004fea0003900000 */
[----:B------:R-:W2:Y:S02]  /*ed20*/  @!P1 SYNCS.PHASECHK.TRANS64 P1, [R3+URZ+0x60], R24 ;  /* 0x00006018030095a7 */ /* 0x000ea4000802007f */
[----:B--2---:R-:W-:Y:S05]  /*ed30*/  @!P1 BRA `(.L_x_205) ;  /* 0xfffffffc00f09947 */ /* 0x004fea000383ffff */
[----:B------:R-:W-:Y:S05]  /*ed40*/  BRA `(.L_x_260) ;  /* 0xffffffe000b87947 */ /* 0x000fea000383ffff */
.L_x_210:
[----:B--2---:R2:W3:Y:S02]  /*ed50*/  SYNCS.PHASECHK.TRANS64.TRYWAIT P0, [R2+URZ+0x30840], R3 ;  /* 0x03084003020075a7 */ /* 0x0044e4000800017f */
[----:B---3--:R-:W-:Y:S05]  /*ed60*/  @!P0 NANOSLEEP.SYNCS 0x989680 ;  /* 0x009896800000895d */ /* 0x008fea0003900000 */
[----:B------:R-:W3:Y:S02]  /*ed70*/  @!P0 SYNCS.PHASECHK.TRANS64 P0, [R2+URZ+0x30840], R3 ;  /* 0x03084003020085a7 */ /* 0x000ee4000800007f */
[----:B---3--:R-:W-:Y:S05]  /*ed80*/  @!P0 BRA `(.L_x_210) ;  /* 0xfffffffc00f08947 */ /* 0x008fea000383ffff */
[----:B------:R-:W-:Y:S05]  /*ed90*/  BRA `(.L_x_261) ;  /* 0xffffffe400947947 */ /* 0x000fea000383ffff */
.L_x_212:
[----:B0-----:R0:W2:Y:S02]  /*eda0*/  SYNCS.PHASECHK.TRANS64.TRYWAIT P1, [R2+URZ+0x60], R11 ;  /* 0x0000600b020075a7 */ /* 0x0010a4000802017f */
[----:B--2---:R-:W-:Y:S05]  /*edb0*/  @!P1 NANOSLEEP.SYNCS 0x989680 ;  /* 0x009896800000995d */ /* 0x004fea0003900000 */
[----:B------:R-:W2:Y:S02]  /*edc0*/  @!P1 SYNCS.PHASECHK.TRANS64 P1, [R2+URZ+0x60], R11 ;  /* 0x0000600b020095a7 */ /* 0x000ea4000802007f */
[----:B--2---:R-:W-:Y:S05]  /*edd0*/  @!P1 BRA `(.L_x_212) ;  /* 0xfffffffc00f09947 */ /* 0x004fea000383ffff */
[----:B------:R-:W-:Y:S05]  /*ede0*/  BRA `(.L_x_262) ;  /* 0xffffffe400fc7947 */ /* 0x000fea000383ffff */
.L_x_219:
[----:B---3--:R3:W4:Y:S02]  /*edf0*/  SYNCS.PHASECHK.TRANS64.TRYWAIT P0, [R3+URZ+0x30860], R2 ;  /* 0x03086002030075a7 */ /* 0x008724000800017f */
[----:B----4-:R-:W-:Y:S05]  /*ee00*/  @!P0 NANOSLEEP.SYNCS 0x989680 ;  /* 0x009896800000895d */ /* 0x010fea0003900000 */
[----:B------:R-:W4:Y:S02]  /*ee10*/  @!P0 SYNCS.PHASECHK.TRANS64 P0, [R3+URZ+0x30860], R2 ;  /* 0x03086002030085a7 */ /* 0x000f24000800007f */
[----:B----4-:R-:W-:Y:S05]  /*ee20*/  @!P0 BRA `(.L_x_219) ;  /* 0xfffffffc00f08947 */ /* 0x010fea000383ffff */
[----:B------:R-:W-:Y:S05]  /*ee30*/  BRA `(.L_x_263) ;  /* 0xffffffe800bc7947 */ /* 0x000fea000383ffff */
.L_x_221:
[----:B------:R-:W-:Y:S01]  /*ee40*/  BSSY B0, `(.L_x_264) ;  /* 0x0000008000007945 */ /* 0x000fe20003800000 */
[----:B0-----:R-:W-:Y:S01]  /*ee50*/  MOV R13, R16 ;  /* 0x00000010000d7202 */ /* 0x001fe20000000f00 */
[----:B------:R-:W-:Y:S02]  /*ee60*/  IMAD.MOV.U32 R12, RZ, RZ, RZ ;  /* 0x000000ffff0c7224 */ /* 0x000fe400078e00ff */
[----:B------:R-:W-:Y:S02]  /*ee70*/  IMAD.MOV.U32 R11, RZ, RZ, 0x1f ;  /* 0x0000001fff0b7424 */ /* 0x000fe400078e00ff */
[----:B------:R-:W-:-:S07]  /*ee80*/  IMAD.MOV.U32 R15, RZ, RZ, -0x1 ;  /* 0xffffffffff0f7424 */ /* 0x000fce00078e00ff */
[----:B-12---:R-:W-:Y:S05]  /*ee90*/  WARPSYNC.COLLECTIVE R15, `(.L_x_265) ;  /* 0x000000000f087348 */ /* 0x006fea0003c00000 */
[----:B------:R0:W3:Y:S02]  /*eea0*/  SHFL.IDX P6, R14, R13, R12, R11 ;  /* 0x0000000c0d0e7389 */ /* 0x0000e400000c000b */
[----:B0123--:R-:W-:Y:S01]  /*eeb0*/  ENDCOLLECTIVE ;  /* 0x000000000000791b */ /* 0x00ffe20003800000 */
.L_x_265:
[----:B------:R-:W-:Y:S05]  /*eec0*/  BSYNC B0 ;  /* 0x0000000000007941 */ /* 0x000fea0003800000 */
.L_x_264:
[----:B------:R-:W-:Y:S01]  /*eed0*/  IMAD.MOV.U32 R13, RZ, RZ, R16 ;  /* 0x000000ffff0d7224 */ /* 0x000fe200078e0010 */
[----:B------:R-:W-:Y:S01]  /*eee0*/  MOV R15, 0xffffffff ;  /* 0xffffffff000f7802 */ /* 0x000fe20000000f00 */
[----:B------:R-:W-:Y:S01]  /*eef0*/  IMAD.MOV.U32 R12, RZ, RZ, 0x1 ;  /* 0x00000001ff0c7424 */ /* 0x000fe200078e00ff */
[----:B------:R-:W-:Y:S01]  /*ef00*/  MOV R5, R14 ;  /* 0x0000000e00057202 */ /* 0x000fe20000000f00 */
[----:B------:R-:W-:-:S07]  /*ef10*/  IMAD.MOV.U32 R11, RZ, RZ, 0x1f ;  /* 0x0000001fff0b7424 */ /* 0x000fce00078e00ff */
[----:B------:R-:W-:Y:S05]  /*ef20*/  WARPSYNC.COLLECTIVE R15, `(.L_x_266) ;  /* 0x000000000f087348 */ /* 0x000fea0003c00000 */
[----:B------:R0:W1:Y:S02]  /*ef30*/  SHFL.IDX P6, R14, R13, R12, R11 ;  /* 0x0000000c0d0e7389 */ /* 0x00006400000c000b */
[----:B01----:R-:W-:Y:S01]  /*ef40*/  ENDCOLLECTIVE ;  /* 0x000000000000791b */ /* 0x003fe20003800000 */
.L_x_266:
[----:B------:R-:W-:Y:S01]  /*ef50*/  IMAD.MOV.U32 R0, RZ, RZ, R14 ;  /* 0x000000ffff007224 */ /* 0x000fe200078e000e */
[----:B------:R-:W-:Y:S06]  /*ef60*/  BRA `(.L_x_267) ;  /* 0xffffffec00047947 */ /* 0x000fec000383ffff */
.L_x_224:
[----:B------:R-:W-:Y:S01]  /*ef70*/  BSSY B0, `(.L_x_268) ;  /* 0x0000008000007945 */ /* 0x000fe20003800000 */
[----:B0----5:R-:W-:Y:S01]  /*ef80*/  IMAD.MOV.U32 R13, RZ, RZ, R2 ;  /* 0x000000ffff0d7224 */ /* 0x021fe200078e0002 */
[----:B------:R-:W-:Y:S01]  /*ef90*/  MOV R11, RZ ;  /* 0x000000ff000b7202 */ /* 0x000fe20000000f00 */
[----:B------:R-:W-:Y:S02]  /*efa0*/  IMAD.MOV.U32 R12, RZ, RZ, 0x1 ;  /* 0x00000001ff0c7424 */ /* 0x000fe400078e00ff */
[----:B------:R-:W-:-:S07]  /*efb0*/  IMAD.MOV.U32 R15, RZ, RZ, -0x1 ;  /* 0xffffffffff0f7424 */ /* 0x000fce00078e00ff */
[----:B-1234-:R-:W-:Y:S05]  /*efc0*/  WARPSYNC.COLLECTIVE R15, `(.L_x_269) ;  /* 0x000000000f087348 */ /* 0x01efea0003c00000 */
[----:B------:R0:W0:Y:S02]  /*efd0*/  SHFL.UP P6, R14, R13, R12, R11 ;  /* 0x0400000c0d0e7389 */ /* 0x00002400000c000b */
[----:B01234-:R-:W-:Y:S01]  /*efe0*/  ENDCOLLECTIVE ;  /* 0x000000000000791b */ /* 0x01ffe20003800000 */
.L_x_269:
[----:B------:R-:W-:Y:S05]  /*eff0*/  BSYNC B0 ;  /* 0x0000000000007941 */ /* 0x000fea0003800000 */
.L_x_268:
[C---:B------:R-:W-:Y:S01]  /*f000*/  ISETP.NE.AND P0, PT, R27.reuse, RZ, PT ;  /* 0x000000ff1b00720c */ /* 0x040fe20003f05270 */
[----:B------:R-:W-:Y:S01]  /*f010*/  IMAD.MOV.U32 R12, RZ, RZ, 0x2 ;  /* 0x00000002ff0c7424 */ /* 0x000fe200078e00ff */
[----:B------:R-:W-:Y:S01]  /*f020*/  MOV R11, RZ ;  /* 0x000000ff000b7202 */ /* 0x000fe20000000f00 */
[----:B------:R-:W-:Y:S01]  /*f030*/  IMAD.MOV.U32 R15, RZ, RZ, -0x1 ;  /* 0xffffffffff0f7424 */ /* 0x000fe200078e00ff */
[----:B------:R-:W-:Y:S02]  /*f040*/  SEL R13, R14, RZ, P0 ;  /* 0x000000ff0e0d7207 */ /* 0x000fe40000000000 */
[----:B------:R-:W-:-:S03]  /*f050*/  ISETP.GE.U32.AND P0, PT, R27, 0x2, PT ;  /* 0x000000021b00780c */ /* 0x000fc60003f06070 */
[----:B------:R-:W-:-:S10]  /*f060*/  IMAD.IADD R13, R2, 0x1, R13 ;  /* 0x00000001020d7824 */ /* 0x000fd400078e020d */
[----:B------:R-:W-:Y:S05]  /*f070*/  WARPSYNC.COLLECTIVE R15, `(.L_x_270) ;  /* 0x000000000f087348 */ /* 0x000fea0003c00000 */
[----:B------:R0:W1:Y:S02]  /*f080*/  SHFL.UP P6, R14, R13, R12, R11 ;  /* 0x0400000c0d0e7389 */ /* 0x00006400000c000b */
[----:B01----:R-:W-:Y:S01]  /*f090*/  ENDCOLLECTIVE ;  /* 0x000000000000791b */ /* 0x003fe20003800000 */
.L_x_270:
[----:B------:R-:W-:Y:S02]  /*f0a0*/  MOV R12, 0x4 ;  /* 0x00000004000c7802 */ /* 0x000fe40000000f00 */
[----:B------:R-:W-:Y:S02]  /*f0b0*/  SEL R14, R14, RZ, P0 ;  /* 0x000000ff0e0e7207 */ /* 0x000fe40000000000 */
[----:B------:R-:W-:-:S03]  /*f0c0*/  ISETP.GE.U32.AND P0, PT, R27, 0x4, PT ;  /* 0x000000041b00780c */ /* 0x000fc60003f06070 */
[----:B------:R-:W-:-:S04]  /*f0d0*/  IMAD.IADD R3, R13, 0x1, R14 ;  /* 0x000000010d037824 */ /* 0x000fc800078e020e */
[----:B------:R-:W-:-:S07]  /*f0e0*/  IMAD.MOV.U32 R13, RZ, RZ, R3 ;  /* 0x000000ffff0d7224 */ /* 0x000fce00078e0003 */
[----:B------:R-:W-:Y:S05]  /*f0f0*/  WARPSYNC.COLLECTIVE R15, `(.L_x_271) ;  /* 0x000000000f087348 */ /* 0x000fea0003c00000 */
[----:B------:R0:W1:Y:S02]  /*f100*/  SHFL.UP P6, R14, R13, R12, R11 ;  /* 0x0400000c0d0e7389 */ /* 0x00006400000c000b */
[----:B01----:R-:W-:Y:S01]  /*f110*/  ENDCOLLECTIVE ;  /* 0x000000000000791b */ /* 0x003fe20003800000 */
.L_x_271:
[----:B------:R-:W-:Y:S01]  /*f120*/  IMAD.MOV.U32 R12, RZ, RZ, 0x8 ;  /* 0x00000008ff0c7424 */ /* 0x000fe200078e00ff */
[----:B------:R-:W-:Y:S02]  /*f130*/  SEL R6, R14, RZ, P0 ;  /* 0x000000ff0e067207 */ /* 0x000fe40000000000 */
[----:B------:R-:W-:-:S03]  /*f140*/  ISETP.GE.U32.AND P0, PT, R27, 0x8, PT ;  /* 0x000000081b00780c */ /* 0x000fc60003f06070 */
[----:B------:R-:W-:-:S04]  /*f150*/  IMAD.IADD R6, R3, 0x1, R6 ;  /* 0x0000000103067824 */ /* 0x000fc800078e0206 */
[----:B------:R-:W-:-:S07]  /*f160*/  IMAD.MOV.U32 R13, RZ, RZ, R6 ;  /* 0x000000ffff0d7224 */ /* 0x000fce00078e0006 */
[----:B------:R-:W-:Y:S05]  /*f170*/  WARPSYNC.COLLECTIVE R15, `(.L_x_272) ;  /* 0x000000000f087348 */ /* 0x000fea0003c00000 */
[----:B------:R0:W1:Y:S02]  /*f180*/  SHFL.UP P6, R14, R13, R12, R11 ;  /* 0x0400000c0d0e7389 */ /* 0x00006400000c000b */
[----:B01----:R-:W-:Y:S01]  /*f190*/  ENDCOLLECTIVE ;  /* 0x000000000000791b */ /* 0x003fe20003800000 */
.L_x_272:
[----:B------:R-:W-:Y:S01]  /*f1a0*/  IMAD.MOV.U32 R12, RZ, RZ, 0x10 ;  /* 0x00000010ff0c7424 */ /* 0x000fe200078e00ff */
[----:B------:R-:W-:Y:S02]  /*f1b0*/  SEL R7, R14, RZ, P0 ;  /* 0x000000ff0e077207 */ /* 0x000fe40000000000 */
[----:B------:R-:W-:Y:S02]  /*f1c0*/  ISETP.GE.U32.AND P0, PT, R27, 0x10, PT ;  /* 0x000000101b00780c */ /* 0x000fe40003f06070 */
[----:B------:R-:W-:-:S05]  /*f1d0*/  IADD3 R7, R6, R7, RZ ;  /* 0x0000000706077210 */ /* 0x000fca0007ffe0ff */
[----:B------:R-:W-:-:S07]  /*f1e0*/  IMAD.MOV.U32 R13, RZ, RZ, R7 ;  /* 0x000000ffff0d7224 */ /* 0x000fce00078e0007 */
[----:B------:R-:W-:Y:S05]  /*f1f0*/  WARPSYNC.COLLECTIVE R15, `(.L_x_273) ;  /* 0x000000000f087348 */ /* 0x000fea0003c00000 */
[----:B------:R0:W1:Y:S02]  /*f200*/  SHFL.UP P6, R14, R13, R12, R11 ;  /* 0x0400000c0d0e7389 */ /* 0x00006400000c000b */
[----:B01----:R-:W-:Y:S01]  /*f210*/  ENDCOLLECTIVE ;  /* 0x000000000000791b */ /* 0x003fe20003800000 */
.L_x_273:
[----:B------:R-:W-:Y:S02]  /*f220*/  IMAD.MOV.U32 R12, RZ, RZ, 0x1f ;  /* 0x0000001fff0c7424 */ /* 0x000fe400078e00ff */
[----:B------:R-:W-:Y:S01]  /*f230*/  IMAD.MOV.U32 R11, RZ, RZ, 0x1f ;  /* 0x0000001fff0b7424 */ /* 0x000fe200078e00ff */
[----:B------:R-:W-:-:S05]  /*f240*/  SEL R8, R14, RZ, P0 ;  /* 0x000000ff0e087207 */ /* 0x000fca0000000000 */
[----:B------:R-:W-:-:S05]  /*f250*/  IMAD.IADD R8, R7, 0x1, R8 ;  /* 0x0000000107087824 */ /* 0x000fca00078e0208 */
[----:B------:R-:W-:-:S07]  /*f260*/  MOV R13, R8 ;  /* 0x00000008000d7202 */ /* 0x000fce0000000f00 */
[----:B------:R-:W-:Y:S05]  /*f270*/  WARPSYNC.COLLECTIVE R15, `(.L_x_274) ;  /* 0x000000000f087348 */ /* 0x000fea0003c00000 */
[----:B------:R0:W1:Y:S02]  /*f280*/  SHFL.IDX P6, R14, R13, R12, R11 ;  /* 0x0000000c0d0e7389 */ /* 0x00006400000c000b */
[----:B01----:R-:W-:Y:S01]  /*f290*/  ENDCOLLECTIVE ;  /* 0x000000000000791b */ /* 0x003fe20003800000 */
.L_x_274:
[----:B------:R-:W-:Y:S05]  /*f2a0*/  BRA `(.L_x_275) ;  /* 0xffffffe800c07947 */ /* 0x000fea000383ffff */
.L_x_229:
[----:B------:R-:W-:Y:S01]  /*f2b0*/  BSSY B0, `(.L_x_276) ;  /* 0x0000008000007945 */ /* 0x000fe20003800000 */
[----:B-----5:R-:W-:Y:S01]  /*f2c0*/  IMAD.MOV.U32 R13, RZ, RZ, R2 ;  /* 0x000000ffff0d7224 */ /* 0x020fe200078e0002 */
[----:B------:R-:W-:Y:S01]  /*f2d0*/  MOV R12, 0x1 ;  /* 0x00000001000c7802 */ /* 0x000fe20000000f00 */
[----:B------:R-:W-:Y:S02]  /*f2e0*/  IMAD.MOV.U32 R11, RZ, RZ, RZ ;  /* 0x000000ffff0b7224 */ /* 0x000fe400078e00ff */
[----:B------:R-:W-:-:S07]  /*f2f0*/  IMAD.MOV.U32 R15, RZ, RZ, -0x1 ;  /* 0xffffffffff0f7424 */ /* 0x000fce00078e00ff */
[----:B012---:R-:W-:Y:S05]  /*f300*/  WARPSYNC.COLLECTIVE R15, `(.L_x_277) ;  /* 0x000000000f087348 */ /* 0x007fea0003c00000 */
[----:B------:R3:W4:Y:S02]  /*f310*/  SHFL.UP P6, R14, R13, R12, R11 ;  /* 0x0400000c0d0e7389 */ /* 0x00072400000c000b */
[----:B01234-:R-:W-:Y:S01]  /*f320*/  ENDCOLLECTIVE ;  /* 0x000000000000791b */ /* 0x01ffe20003800000 */
.L_x_277:
[----:B------:R-:W-:Y:S05]  /*f330*/  BSYNC B0 ;  /* 0x0000000000007941 */ /* 0x000fea0003800000 */
.L_x_276:
[C---:B------:R-:W-:Y:S01]  /*f340*/  ISETP.NE.AND P0, PT, R27.reuse, RZ, PT ;  /* 0x000000ff1b00720c */ /* 0x040fe20003f05270 */
[----:B------:R-:W-:Y:S01]  /*f350*/  IMAD.MOV.U32 R11, RZ, RZ, RZ ;  /* 0x000000ffff0b7224 */ /* 0x000fe200078e00ff */
[----:B------:R-:W-:Y:S01]  /*f360*/  MOV R12, 0x2 ;  /* 0x00000002000c7802 */ /* 0x000fe20000000f00 */
[----:B------:R-:W-:Y:S01]  /*f370*/  IMAD.MOV.U32 R15, RZ, RZ, -0x1 ;  /* 0xffffffffff0f7424 */ /* 0x000fe200078e00ff */
[----:B------:R-:W-:Y:S02]  /*f380*/  SEL R13, R14, RZ, P0 ;  /* 0x000000ff0e0d7207 */ /* 0x000fe40000000000 */
[----:B------:R-:W-:-:S03]  /*f390*/  ISETP.GE.U32.AND P0, PT, R27, 0x2, PT ;  /* 0x000000021b00780c */ /* 0x000fc60003f06070 */
[----:B------:R-:W-:-:S10]  /*f3a0*/  IMAD.IADD R13, R2, 0x1, R13 ;  /* 0x00000001020d7824 */ /* 0x000fd400078e020d */
[----:B------:R-:W-:Y:S05]  /*f3b0*/  WARPSYNC.COLLECTIVE R15, `(.L_x_278) ;  /* 0x000000000f087348 */ /* 0x000fea0003c00000 */
[----:B------:R0:W1:Y:S02]  /*f3c0*/  SHFL.UP P6, R14, R13, R12, R11 ;  /* 0x0400000c0d0e7389 */ /* 0x00006400000c000b */
[----:B01----:R-:W-:Y:S01]  /*f3d0*/  ENDCOLLECTIVE ;  /* 0x000000000000791b */ /* 0x003fe20003800000 */
.L_x_278:
[----:B------:R-:W-:Y:S01]  /*f3e0*/  IMAD.MOV.U32 R12, RZ, RZ, 0x4 ;  /* 0x00000004ff0c7424 */ /* 0x000fe200078e00ff */
[----:B------:R-:W-:Y:S02]  /*f3f0*/  SEL R0, R14, RZ, P0 ;  /* 0x000000ff0e007207 */ /* 0x000fe40000000000 */
[----:B------:R-:W-:-:S03]  /*f400*/  ISETP.GE.U32.AND P0, PT, R27, 0x4, PT ;  /* 0x000000041b00780c */ /* 0x000fc60003f06070 */
[----:B------:R-:W-:-:S05]  /*f410*/  IMAD.IADD R0, R13, 0x1, R0 ;  /* 0x000000010d007824 */ /* 0x000fca00078e0200 */
[----:B------:R-:W-:-:S07]  /*f420*/  MOV R13, R0 ;  /* 0x00000000000d7202 */ /* 0x000fce0000000f00 */
[----:B------:R-:W-:Y:S05]  /*f430*/  WARPSYNC.COLLECTIVE R15, `(.L_x_279) ;  /* 0x000000000f087348 */ /* 0x000fea0003c00000 */
[----:B------:R0:W1:Y:S02]  /*f440*/  SHFL.UP P6, R14, R13, R12, R11 ;  /* 0x0400000c0d0e7389 */ /* 0x00006400000c000b */
[----:B01----:R-:W-:Y:S01]  /*f450*/  ENDCOLLECTIVE ;  /* 0x000000000000791b */ /* 0x003fe20003800000 */
.L_x_279:
        /* <DEDUP_REMOVED lines=8> */
.L_x_280:
        /* <DEDUP_REMOVED lines=8> */
.L_x_281:
[----:B------:R-:W-:Y:S02]  /*f560*/  IMAD.MOV.U32 R12, RZ, RZ, 0x1f ;  /* 0x0000001fff0c7424 */ /* 0x000fe400078e00ff */
[----:B------:R-:W-:Y:S01]  /*f570*/  IMAD.MOV.U32 R11, RZ, RZ, 0x1f ;  /* 0x0000001fff0b7424 */ /* 0x000fe200078e00ff */
[----:B------:R-:W-:-:S04]  /*f580*/  SEL R8, R14, RZ, P0 ;  /* 0x000000ff0e087207 */ /* 0x000fc80000000000 */
[----:B------:R-:W-:-:S05]  /*f590*/  IADD3 R8, R7, R8, RZ ;  /* 0x0000000807087210 */ /* 0x000fca0007ffe0ff */
[----:B------:R-:W-:-:S07]  /*f5a0*/  IMAD.MOV.U32 R13, RZ, RZ, R8 ;  /* 0x000000ffff0d7224 */ /* 0x000fce00078e0008 */
[----:B------:R-:W-:Y:S05]  /*f5b0*/  WARPSYNC.COLLECTIVE R15, `(.L_x_282) ;  /* 0x000000000f087348 */ /* 0x000fea0003c00000 */
[----:B------:R0:W1:Y:S02]  /*f5c0*/  SHFL.IDX P6, R14, R13, R12, R11 ;  /* 0x0000000c0d0e7389 */ /* 0x00006400000c000b */
[----:B01----:R-:W-:Y:S01]  /*f5d0*/  ENDCOLLECTIVE ;  /* 0x000000000000791b */ /* 0x003fe20003800000 */
.L_x_282:
[----:B------:R-:W-:Y:S05]  /*f5e0*/  BRA `(.L_x_283) ;  /* 0xffffffe8009c7947 */ /* 0x000fea000383ffff */
.L_x_231:
[----:B------:R-:W-:Y:S01]  /*f5f0*/  BSSY B0, `(.L_x_284) ;  /* 0x0000006000007945 */ /* 0x000fe20003800000 */
[----:B------:R-:W-:Y:S02]  /*f600*/  PLOP3.LUT P6, PT, P6, PT, PT, 0x8, 0x0 ;  /* 0x000000000000781c */ /* 0x000fe400037ce170 */
[----:B------:R-:W-:-:S11]  /*f610*/  MOV R15, 0xffffffff ;  /* 0xffffffff000f7802 */ /* 0x000fd60000000f00 */
[----:B012---:R-:W-:Y:S05]  /*f620*/  WARPSYNC.COLLECTIVE R15, `(.L_x_285) ;  /* 0x000000000f087348 */ /* 0x007fea0003c00000 */
[----:B------:R-:W-:Y:S01]  /*f630*/  VOTE.ANY R14, PT, P6 ;  /* 0x00000000000e7806 */ /* 0x000fe200030e0100 */
[----:B012---:R-:W-:Y:S06]  /*f640*/  ENDCOLLECTIVE ;  /* 0x000000000000791b */ /* 0x007fec0003800000 */
.L_x_285:
[----:B------:R-:W-:Y:S05]  /*f650*/  BSYNC B0 ;  /* 0x0000000000007941 */ /* 0x000fea0003800000 */
.L_x_284:
[----:B------:R-:W-:Y:S01]  /*f660*/  IMAD.MOV.U32 R3, RZ, RZ, R14 ;  /* 0x000000ffff037224 */ /* 0x000fe200078e000e */
[----:B------:R-:W-:Y:S01]  /*f670*/  MOV R11, 0x1f ;  /* 0x0000001f000b7802 */ /* 0x000fe20000000f00 */
[----:B------:R-:W-:Y:S02]  /*f680*/  IMAD.MOV.U32 R13, RZ, RZ, R2 ;  /* 0x000000ffff0d7224 */ /* 0x000fe400078e0002 */
[----:B------:R-:W0:Y:S01]  /*f690*/  POPC R0, R3 ;  /* 0x0000000300007309 */ /* 0x000e220000000000 */
[----:B------:R-:W-:Y:S02]  /*f6a0*/  IMAD.MOV.U32 R15, RZ, RZ, -0x1 ;  /* 0xffffffffff0f7424 */ /* 0x000fe400078e00ff */
[----:B0-----:R-:W-:-:S07]  /*f6b0*/  IMAD.MOV.U32 R12, RZ, RZ, R0 ;  /* 0x000000ffff0c7224 */ /* 0x001fce00078e0000 */
[----:B------:R-:W-:Y:S05]  /*f6c0*/  WARPSYNC.COLLECTIVE R15, `(.L_x_286) ;  /* 0x000000000f087348 */ /* 0x000fea0003c00000 */
[----:B------:R0:W1:Y:S02]  /*f6d0*/  SHFL.IDX P6, R14, R13, R12, R11 ;  /* 0x0000000c0d0e7389 */ /* 0x00006400000c000b */
[----:B01----:R-:W-:Y:S01]  /*f6e0*/  ENDCOLLECTIVE ;  /* 0x000000000000791b */ /* 0x003fe20003800000 */
.L_x_286:
[----:B------:R-:W-:Y:S01]  /*f6f0*/  IMAD.MOV.U32 R17, RZ, RZ, R14 ;  /* 0x000000ffff117224 */ /* 0x000fe200078e000e */
[----:B------:R-:W-:Y:S06]  /*f700*/  BRA `(.L_x_287) ;  /* 0xffffffe8008c7947 */ /* 0x000fec000383ffff */
.L_x_233:
[----:B------:R-:W-:Y:S01]  /*f710*/  BSSY B0, `(.L_x_288) ;  /* 0x0000007000007945 */ /* 0x000fe20003800000 */
[----:B------:R-:W-:Y:S01]  /*f720*/  IMAD.MOV.U32 R13, RZ, RZ, R8 ;  /* 0x000000ffff0d7224 */ /* 0x000fe200078e0008 */
[----:B------:R-:W-:Y:S01]  /*f730*/  MOV R11, 0x1f ;  /* 0x0000001f000b7802 */ /* 0x000fe20000000f00 */
[----:B------:R-:W-:-:S07]  /*f740*/  IMAD.MOV.U32 R15, RZ, RZ, -0x1 ;  /* 0xffffffffff0f7424 */ /* 0x000fce00078e00ff */
[----:B01234-:R-:W-:Y:S05]  /*f750*/  WARPSYNC.COLLECTIVE R15, `(.L_x_289) ;  /* 0x000000000f087348 */ /* 0x01ffea0003c00000 */
[----:B------:R0:W0:Y:S02]  /*f760*/  SHFL.IDX P6, R14, R13, R12, R11 ;  /* 0x0000000c0d0e7389 */ /* 0x00002400000c000b */
[----:B01234-:R-:W-:Y:S01]  /*f770*/  ENDCOLLECTIVE ;  /* 0x000000000000791b */ /* 0x01ffe20003800000 */
.L_x_289:
[----:B------:R-:W-:Y:S05]  /*f780*/  BSYNC B0 ;  /* 0x0000000000007941 */ /* 0x000fea0003800000 */
.L_x_288:
[----:B------:R-:W-:Y:S05]  /*f790*/  BRA `(.L_x_232) ;  /* 0xffffffe800847947 */ /* 0x000fea000383ffff */
.L_x_237:
[----:B0-----:R0:W2:Y:S02]  /*f7a0*/  SYNCS.PHASECHK.TRANS64.TRYWAIT P0, [R9+URZ+0x30820], R0 ;  /* 0x03082000090075a7 */ /* 0x0010a4000800017f */
[----:B--2---:R-:W-:Y:S05]  /*f7b0*/  @!P0 NANOSLEEP.SYNCS 0x989680 ;  /* 0x009896800000895d */ /* 0x004fea0003900000 */
[----:B------:R-:W2:Y:S02]  /*f7c0*/  @!P0 SYNCS.PHASECHK.TRANS64 P0, [R9+URZ+0x30820], R0 ;  /* 0x03082000090085a7 */ /* 0x000ea4000800007f */
[----:B--2---:R-:W-:Y:S05]  /*f7d0*/  @!P0 BRA `(.L_x_237) ;  /* 0xfffffffc00f08947 */ /* 0x004fea000383ffff */
[----:B------:R-:W-:Y:S05]  /*f7e0*/  BRA `(.L_x_290) ;  /* 0xffffffec00607947 */ /* 0x000fea000383ffff */
.L_x_238:
[----:B------:R-:W2:Y:S01]  /*f7f0*/  S2R R2, SR_TID.X ;  /* 0x0000000000027919 */ /* 0x000ea20000002100 */
[----:B------:R-:W-:Y:S01]  /*f800*/  BSSY B0, `(.L_x_291) ;  /* 0x000000a000007945 */ /* 0x000fe20003800000 */
[----:B------:R-:W-:Y:S01]  /*f810*/  IMAD.MOV.U32 R12, RZ, RZ, RZ ;  /* 0x000000ffff0c7224 */ /* 0x000fe200078e00ff */
[----:B------:R-:W-:Y:S01]  /*f820*/  MOV R11, 0x1f ;  /* 0x0000001f000b7802 */ /* 0x000fe20000000f00 */
[----:B------:R-:W-:Y:S01]  /*f830*/  IMAD.MOV.U32 R15, RZ, RZ, -0x1 ;  /* 0xffffffffff0f7424 */ /* 0x000fe200078e00ff */
[----:B--2---:R-:W-:-:S04]  /*f840*/  SHF.R.U32.HI R2, RZ, 0x5, R2 ;  /* 0x00000005ff027819 */ /* 0x004fc80000011602 */
[----:B------:R-:W-:-:S05]  /*f850*/  LOP3.LUT R2, R2, 0x3, RZ, 0xc0, !PT ;  /* 0x0000000302027812 */ /* 0x000fca00078ec0ff */
[----:B------:R-:W-:-:S07]  /*f860*/  IMAD.MOV.U32 R13, RZ, RZ, R2 ;  /* 0x000000ffff0d7224 */ /* 0x000fce00078e0002 */
[----:B01----:R-:W-:Y:S05]  /*f870*/  WARPSYNC.COLLECTIVE R15, `(.L_x_292) ;  /* 0x000000000f087348 */ /* 0x003fea0003c00000 */
[----:B------:R2:W3:Y:S02]  /*f880*/  SHFL.IDX P6, R14, R13, R12, R11 ;  /* 0x0000000c0d0e7389 */ /* 0x0004e400000c000b */
[----:B0123--:R-:W-:Y:S01]  /*f890*/  ENDCOLLECTIVE ;  /* 0x000000000000791b */ /* 0x00ffe20003800000 */
.L_x_292:
[----:B------:R-:W-:Y:S05]  /*f8a0*/  BSYNC B0 ;  /* 0x0000000000007941 */ /* 0x000fea0003800000 */
.L_x_291:
[----:B------:R-:W-:Y:S05]  /*f8b0*/  BRA `(.L_x_293) ;  /* 0xffffffec00487947 */ /* 0x000fea000383ffff */
.L_x_241:
[----:B------:R-:W-:Y:S01]  /*f8c0*/  BSSY B1, `(.L_x_294) ;  /* 0x0000006000017945 */ /* 0x000fe20003800000 */
[----:B------:R-:W-:-:S07]  /*f8d0*/  IMAD.MOV.U32 R15, RZ, RZ, -0x1 ;  /* 0xffffffffff0f7424 */ /* 0x000fce00078e00ff */
[----:B01----:R-:W-:Y:S05]  /*f8e0*/  WARPSYNC.COLLECTIVE R15, `(.L_x_295) ;  /* 0x000000000f0c7348 */ /* 0x003fea0003c00000 */
[----:B------:R-:W-:Y:S02]  /*f8f0*/  ELECT P6, UR62, PT ;  /* 0x00000000003e782f */ /* 0x000fe400038c0000 */
[----:B------:R-:W-:Y:S01]  /*f900*/  MOV R14, UR62 ;  /* 0x0000003e000e7c02 */ /* 0x000fe20008000f00 */
[----:B01----:R-:W-:Y:S10]  /*f910*/  ENDCOLLECTIVE ;  /* 0x000000000000791b */ /* 0x003ff40003800000 */
.L_x_295:
[----:B------:R-:W-:Y:S05]  /*f920*/  BSYNC B1 ;  /* 0x0000000000017941 */ /* 0x000fea0003800000 */
.L_x_294:
[----:B------:R-:W-:Y:S05]  /*f930*/  BRA `(.L_x_296) ;  /* 0xffffffec00407947 */ /* 0x000fea000383ffff */
.L_x_243:
[----:B0-----:R0:W2:Y:S02]  /*f940*/  SYNCS.PHASECHK.TRANS64.TRYWAIT P0, [R7+URZ], R2 ;  /* 0x00000002070075a7 */ /* 0x0010a4000800017f */
[----:B--2---:R-:W-:Y:S05]  /*f950*/  @!P0 NANOSLEEP.SYNCS 0x989680 ;  /* 0x009896800000895d */ /* 0x004fea0003900000 */
[----:B------:R-:W2:Y:S02]  /*f960*/  @!P0 SYNCS.PHASECHK.TRANS64 P0, [R7+URZ], R2 ;  /* 0x00000002070085a7 */ /* 0x000ea4000800007f */
[----:B--2---:R-:W-:Y:S05]  /*f970*/  @!P0 BRA `(.L_x_243) ;  /* 0xfffffffc00f08947 */ /* 0x004fea000383ffff */
[----:B------:R-:W-:Y:S05]  /*f980*/  BRA `(.L_x_297) ;  /* 0xffffffec00747947 */ /* 0x000fea000383ffff */
.L_x_244:
[----:B--2---:R2:W3:Y:S02]  /*f990*/  SYNCS.PHASECHK.TRANS64.TRYWAIT P0, [R3+URZ], R0 ;  /* 0x00000000030075a7 */ /* 0x0044e4000800017f */
[----:B---3--:R-:W-:Y:S05]  /*f9a0*/  @!P0 NANOSLEEP.SYNCS 0x989680 ;  /* 0x009896800000895d */ /* 0x008fea0003900000 */
[----:B------:R-:W3:Y:S02]  /*f9b0*/  @!P0 SYNCS.PHASECHK.TRANS64 P0, [R3+URZ], R0 ;  /* 0x00000000030085a7 */ /* 0x000ee4000800007f */
[----:B---3--:R-:W-:Y:S05]  /*f9c0*/  @!P0 BRA `(.L_x_244) ;  /* 0xfffffffc00f08947 */ /* 0x008fea000383ffff */
[----:B------:R-:W-:Y:S05]  /*f9d0*/  BRA `(.L_x_298) ;  /* 0xffffffec00687947 */ /* 0x000fea000383ffff */
.L_x_246:
[----:B--2---:R2:W3:Y:S02]  /*f9e0*/  SYNCS.PHASECHK.TRANS64.TRYWAIT P0, [R5+URZ], R2 ;  /* 0x00000002050075a7 */ /* 0x0044e4000800017f */
[----:B---3--:R-:W-:Y:S05]  /*f9f0*/  @!P0 NANOSLEEP.SYNCS 0x989680 ;  /* 0x009896800000895d */ /* 0x008fea0003900000 */
[----:B------:R-:W3:Y:S02]  /*fa00*/  @!P0 SYNCS.PHASECHK.TRANS64 P0, [R5+URZ], R2 ;  /* 0x00000002050085a7 */ /* 0x000ee4000800007f */
[----:B---3--:R-:W-:Y:S05]  /*fa10*/  @!P0 BRA `(.L_x_246) ;  /* 0xfffffffc00f08947 */ /* 0x008fea000383ffff */
[----:B------:R-:W-:Y:S05]  /*fa20*/  BRA `(.L_x_299) ;  /* 0xffffffec006c7947 */ /* 0x000fea000383ffff */
.L_x_300:
        /* <DEDUP_REMOVED lines=13> */
.L_x_2276:


//--------------------- .text._ZN7cutlass13device_kernelIN5flash11enable_sm90INS1_16FlashAttnFwdSm90INS1_25CollectiveMainloopFwdSm90ILi2EN4cute5tupleIJNS5_1CILi1EEES8_S8_EEENS6_IJNS7_ILi192EEESA_NS7_ILi64EEEEEELi64ENS_10bfloat16_tEfNS_4arch4Sm90ELb0ELb0ELb1ELb1ELb0ELb1ELb0ELb0ELb1ELb0ELb0ELb0EEENS1_21CollectiveEpilogueFwdINS6_IJSA_SB_SA_EEES9_SD_SF_Li384ELb1ELb0ELb0ELb0EEENS1_36VarlenDynamicPersistentTileSchedulerILi192ELi192ELi384ELi32ELb0ELb0ELb1ELb0ELb1ELb1EEEEEEEEEvNT_6ParamsE --------------------------
	.section	.text._ZN7cutlass13device_kernelIN5flash11enable_sm90INS1_16FlashAttnFwdSm90INS1_25CollectiveMainloopFwdSm90ILi2EN4cute5tupleIJNS5_1CILi1EEES8_S8_EEENS6_IJNS7_ILi192EEESA_NS7_ILi64EEEEEELi64ENS_10bfloat16_tEfNS_4arch4Sm90ELb0ELb0ELb1ELb1ELb0ELb1ELb0ELb0ELb1ELb0ELb0ELb0EEENS1_21CollectiveEpilogueFwdINS6_IJSA_SB_SA_EEES9_SD_SF_Li384ELb1ELb0ELb0ELb0EEENS1_36VarlenDynamicPersistentTileSchedulerILi192ELi192ELi384ELi32ELb0ELb0ELb1ELb0ELb1ELb1EEEEEEEEEvNT_6ParamsE,"ax",@progbits
	.align	128
.text._ZN7cutlass13device_kernelIN5flash11enable_sm90INS1_16FlashAttnFwdSm90INS1_25CollectiveMainloopFwdSm90ILi2EN4cute5tupleIJNS5_1CILi1EEES8_S8_EEENS6_IJNS7_ILi192EEESA_NS7_ILi64EEEEEELi64ENS_10bfloat16_tEfNS_4arch4Sm90ELb0ELb0ELb1ELb1ELb0ELb1ELb0ELb0ELb1ELb0ELb0ELb0EEENS1_21CollectiveEpilogueFwdINS6_IJSA_SB_SA_EEES9_SD_SF_Li384ELb1ELb0ELb0ELb0EEENS1_36VarlenDynamicPersistentTileSchedulerILi192ELi192ELi384ELi32ELb0ELb0ELb1ELb0ELb1ELb1EEEEEEEEEvNT_6ParamsE:
        .type           _ZN7cutlass13device_kernelIN5flash11enable_sm90INS1_16FlashAttnFwdSm90INS1_25CollectiveMainloopFwdSm90ILi2EN4cute5tupleIJNS5_1CILi1EEES8_S8_EEENS6_IJNS7_ILi192EEESA_NS7_ILi64EEEEEELi64ENS_10bfloat16_tEfNS_4arch4Sm90ELb0ELb0ELb1ELb1ELb0ELb1ELb0ELb0ELb1ELb0ELb0ELb0EEENS1_21CollectiveEpilogueFwdINS6_IJSA_SB_SA_EEES9_SD_SF_Li384ELb1ELb0ELb0ELb0EEENS1_36VarlenDynamicPersistentTileSchedulerILi192ELi192ELi384ELi32ELb0ELb0ELb1ELb0ELb1ELb1EEEEEEEEEvNT_6ParamsE,@function
        .size           _ZN7cutlass13device_kernelIN5flash11enable_sm90INS1_16FlashAttnFwdSm90INS1_25CollectiveMainloopFwdSm90ILi2EN4cute5tupleIJNS5_1CILi1EEES8_S8_EEENS6_IJNS7_ILi192EEESA_NS7_ILi64EEEEEELi64ENS_10bfloat16_tEfNS_4arch4Sm90ELb0ELb0ELb1ELb1ELb0ELb1ELb0ELb0ELb1ELb0ELb0ELb0EEENS1_21CollectiveEpilogueFwdINS6_IJSA_SB_SA_EEES9_SD_SF_Li384ELb1ELb0ELb0ELb0EEENS1_36VarlenDynamicPersistentTileSchedulerILi192ELi192ELi384ELi32ELb0ELb0ELb1ELb0ELb1ELb1EEEEEEEEEvNT_6ParamsE,(.L_x_2277 - _ZN7cutlass13device_kernelIN5flash11enable_sm90INS1_16FlashAttnFwdSm90INS1_25CollectiveMainloopFwdSm90ILi2EN4cute5tupleIJNS5_1CILi1EEES8_S8_EEENS6_IJNS7_ILi192EEESA_NS7_ILi64EEEEEELi64ENS_10bfloat16_tEfNS_4arch4Sm90ELb0ELb0ELb1ELb1ELb0ELb1ELb0ELb0ELb1ELb0ELb0ELb0EEENS1_21CollectiveEpilogueFwdINS6_IJSA_SB_SA_EEES9_SD_SF_Li384ELb1ELb0ELb0ELb0EEENS1_36VarlenDynamicPersistentTileSchedulerILi192ELi192ELi384ELi32ELb0ELb0ELb1ELb0ELb1ELb1EEEEEEEEEvNT_6ParamsE)
        .other          _ZN7cutlass13device_kernelIN5flash11enable_sm90INS1_16FlashAttnFwdSm90INS1_25CollectiveMainloopFwdSm90ILi2EN4cute5tupleIJNS5_1CILi1EEES8_S8_EEENS6_IJNS7_ILi192EEESA_NS7_ILi64EEEEEELi64ENS_10bfloat16_tEfNS_4arch4Sm90ELb0ELb0ELb1ELb1ELb0ELb1ELb0ELb0ELb1ELb0ELb0ELb0EEENS1_21CollectiveEpilogueFwdINS6_IJSA_SB_SA_EEES9_SD_SF_Li384ELb1ELb0ELb0ELb0EEENS1_36VarlenDynamicPersistentTileSchedulerILi192ELi192ELi384ELi32ELb0ELb0ELb1ELb0ELb1ELb1EEEEEEEEEvNT_6ParamsE,@"STO_CUDA_ENTRY STV_DEFAULT"
_ZN7cutlass13device_kernelIN5flash11enable_sm90INS1_16FlashAttnFwdSm90INS1_25CollectiveMainloopFwdSm90ILi2EN4cute5tupleIJNS5_1CILi1EEES8_S8_EEENS6_IJNS7_ILi192EEESA_NS7_ILi64EEEEEELi64ENS_10bfloat16_tEfNS_4arch4Sm90ELb0ELb0ELb1ELb1ELb0ELb1ELb0ELb0ELb1ELb0ELb0ELb0EEENS1_21CollectiveEpilogueFwdINS6_IJSA_SB_SA_EEES9_SD_SF_Li384ELb1ELb0ELb0ELb0EEENS1_36VarlenDynamicPersistentTileSchedulerILi192ELi192ELi384ELi32ELb0ELb0ELb1ELb0ELb1ELb1EEEEEEEEEvNT_6ParamsE:
[----:B------:R-:W0:Y:S02]  /*0000*/  LDC R1, c[0x0][0x28] ;  /* 0x00000a00ff017b82 */ /* 0x000e240000000800 */
[----:B0-----:R-:W-:Y:S01]  /*0010*/  VIADD R1, R1, 0xffffff70 ;  /* 0xffffff7001017836 */ /* 0x001fe20000000000 */
[----:B------:R-:W0:Y:S01]  /*0020*/  S2R R3, SR_TID.X ;  /* 0x0000000000037919 */ /* 0x000e220000002100 */
[----:B------:R-:W-:Y:S01]  /*0030*/  ELECT P0, URZ, PT ;  /* 0x00000000003f782f */ /* 0x000fe20003800000 */
[----:B------:R-:W-:Y:S01]  /*0040*/  BSSY B0, `(.L_x_301) ;  /* 0x0000016000007945 */ /* 0x000fe20003800000 */
[----:B0-----:R-:W-:-:S05]  /*0050*/  SHF.R.U32.HI R0, RZ, 0x5, R3 ;  /* 0x00000005ff007819 */ /* 0x001fca0000011603 */
[----:B------:R-:W0:Y:S02]  /*0060*/  SHFL.IDX PT, R2, R0, RZ, 0x1f ;  /* 0x00001fff00027589 */ /* 0x000e2400000e0000 */
[----:B0-----:R-:W-:-:S13]  /*0070*/  ISETP.EQ.AND P0, PT, R2, RZ, P0 ;  /* 0x000000ff0200720c */ /* 0x001fda0000702270 */
[----:B------:R-:W-:Y:S05]  /*0080*/  @!P0 BRA `(.L_x_302) ;  /* 0x0000000000448947 */ /* 0x000fea0003800000 */
[----:B------:R-:W-:Y:S02]  /*0090*/  ULDC.64 UR4, c[0x0][0x198] ;  /* 0x0000660000047ab9 */ /* 0x000fe40000000a00 */
[----:B------:R-:W-:Y:S02]  /*00a0*/  UIADD3 UR6, UP0, UR4, 0x270, URZ ;  /* 0x0000027004067890 */ /* 0x000fe4000ff1e03f */
[----:B------:R-:W-:Y:S02]  /*00b0*/  UIADD3 UR8, UP1, UR4, 0x370, URZ ;  /* 0x0000037004087890 */ /* 0x000fe4000ff3e03f */
[----:B------:R-:W-:Y:S02]  /*00c0*/  UIADD3 UR10, UP2, UR4, 0x470, URZ ;  /* 0x00000470040a7890 */ /* 0x000fe4000ff5e03f */
[----:B------:R-:W-:Y:S02]  /*00d0*/  UIADD3 UR12, UP3, UR4, 0x570, URZ ;  /* 0x00000570040c7890 */ /* 0x000fe4000ff7e03f */
[----:B------:R-:W-:-:S02]  /*00e0*/  UIADD3 UR4, UP4, UR4, 0x670, URZ ;  /* 0x0000067004047890 */ /* 0x000fc4000ff9e03f */
[----:B------:R-:W-:Y:S02]  /*00f0*/  UIADD3.X UR7, URZ, UR5, URZ, UP0, !UPT ;  /* 0x000000053f077290 */ /* 0x000fe400087fe43f */
[----:B------:R-:W-:Y:S02]  /*0100*/  UIADD3.X UR9, URZ, UR5, URZ, UP1, !UPT ;  /* 0x000000053f097290 */ /* 0x000fe40008ffe43f */
[----:B------:R-:W-:Y:S02]  /*0110*/  UIADD3.X UR11, URZ, UR5, URZ, UP2, !UPT ;  /* 0x000000053f0b7290 */ /* 0x000fe400097fe43f */
[----:B------:R-:W-:Y:S02]  /*0120*/  UIADD3.X UR13, URZ, UR5, URZ, UP3, !UPT ;  /* 0x000000053f0d7290 */ /* 0x000fe40009ffe43f */
[----:B------:R-:W-:Y:S01]  /*0130*/  UIADD3.X UR5, URZ, UR5, URZ, UP4, !UPT ;  /* 0x000000053f057290 */ /* 0x000fe2000a7fe43f */
[----:B------:R0:W-:Y:S02]  /*0140*/  UTMACCTL.PF [UR6] ;  /* 0x00000000060079b9 */ /* 0x0001e40008040000 */
[----:B------:R0:W-:Y:S02]  /*0150*/  UTMACCTL.PF [UR8] ;  /* 0x00000000080079b9 */ /* 0x0001e40008040000 */
[----:B------:R0:W-:Y:S02]  /*0160*/  UTMACCTL.PF [UR10] ;  /* 0x000000000a0079b9 */ /* 0x0001e40008040000 */
[----:B------:R0:W-:Y:S02]  /*0170*/  UTMACCTL.PF [UR12] ;  /* 0x000000000c0079b9 */ /* 0x0001e40008040000 */
[----:B------:R0:W-:Y:S02]  /*0180*/  UTMACCTL.PF [UR4] ;  /* 0x00000000040079b9 */ /* 0x0001e40008040000 */
[----:B0-----:R-:W-:Y:S01]  /*0190*/  NOP ;  /* 0x0000000000007918 */ /* 0x001fe20000000000 */
.L_x_302:
[----:B------:R-:W-:Y:S05]  /*01a0*/  BSYNC B0 ;  /* 0x0000000000007941 */ /* 0x000fea0003800000 */
.L_x_301:
[----:B------:R-:W-:Y:S01]  /*01b0*/  VOTEU.ANY UP0, P0 ;  /* 0x00000000003f7886 */ /* 0x000fe20000000100 */
[----:B------:R-:W0:Y:S01]  /*01c0*/  SHFL.IDX PT, R2, R0, RZ, 0x1f ;  /* 0x00001fff00027589 */ /* 0x000e2200000e0000 */
[----:B------:R-:W-:Y:S01]  /*01d0*/  UMOV UR4, 0x1 ;  /* 0x0000000100047882 */ /* 0x000fe20000000000 */
[----:B------:R-:W-:Y:S01]  /*01e0*/  UMOV UR7, 0x180 ;  /* 0x0000018000077882 */ /* 0x000fe20000000000 */
[----:B------:R-:W-:Y:S01]  /*01f0*/  SHF.R.U32.HI R3, RZ, 0x7, R3 ;  /* 0x00000007ff037819 */ /* 0x000fe20000011603 */
[----:B------:R-:W1:Y:S01]  /*0200*/  @UP0 S2UR UR8, SR_CgaCtaId ;  /* 0x00000000000809c3 */ /* 0x000e620000008800 */
[----:B------:R-:W-:Y:S01]  /*0210*/  @UP0 UMOV UR6, 0x400 ;  /* 0x0000040000060882 */ /* 0x000fe20000000000 */
[----:B------:R-:W-:-:S04]  /*0220*/  @UP0 UIADD3 UR4, -UR4, 0x100000, URZ ;  /* 0x0010000004040890 */ /* 0x000fc8000fffe13f */
[----:B------:R-:W-:Y:S02]  /*0230*/  @UP0 USHF.L.U32 UR5, UR4, 0xb, URZ ;  /* 0x0000000b04050899 */ /* 0x000fe4000800063f */
[----:B------:R-:W-:Y:S01]  /*0240*/  @UP0 USHF.L.U32 UR4, UR4, 0x1, URZ ;  /* 0x0000000104040899 */ /* 0x000fe2000800063f */
[----:B------:R-:W-:Y:S01]  /*0250*/  VOTEU.ANY UP1, P0 ;  /* 0x00000000003f7886 */ /* 0x000fe20000020100 */
[----:B0-----:R-:W-:Y:S02]  /*0260*/  ISETP.NE.AND P1, PT, R2, RZ, PT ;  /* 0x000000ff0200720c */ /* 0x001fe40003f25270 */
[----:B------:R0:W2:Y:S01]  /*0270*/  SHFL.IDX PT, R2, R3, RZ, 0x1f ;  /* 0x00001fff03027589 */ /* 0x0000a200000e0000 */
[----:B-1----:R-:W-:Y:S02]  /*0280*/  @UP0 ULEA UR8, UR8, UR6, 0x18 ;  /* 0x0000000608080291 */ /* 0x002fe4000f8ec03f */
[----:B------:R-:W-:-:S04]  /*0290*/  @UP0 UIADD3 UR6, -UR7, 0x100000, URZ ;  /* 0x0010000007060890 */ /* 0x000fc8000fffe13f */
[----:B------:R-:W-:Y:S02]  /*02a0*/  @UP0 USHF.L.U32 UR7, UR6, 0xb, URZ ;  /* 0x0000000b06070899 */ /* 0x000fe4000800063f */
[----:B------:R-:W-:Y:S01]  /*02b0*/  @UP0 USHF.L.U32 UR6, UR6, 0x1, URZ ;  /* 0x0000000106060899 */ /* 0x000fe2000800063f */
[----:B------:R-:W-:Y:S01]  /*02c0*/  VOTEU.ANY UP0, P0 ;  /* 0x00000000003f7886 */ /* 0x000fe20000000100 */
[----:B------:R-:W1:Y:S04]  /*02d0*/  FENCE.VIEW.ASYNC.S ;  /* 0x00000000000073c6 */ /* 0x000e680000000000 */
[----:B-1----:R0:W1:Y:S06]  /*02e0*/  @UP0 SYNCS.EXCH.64 URZ, [UR8+0x30800], UR4 ;  /* 0x03080004083f05b2 */ /* 0x00206c0008000100 */
[----:B------:R0:W3:Y:S02]  /*02f0*/  @UP1 SYNCS.EXCH.64 URZ, [UR8+0x30820], UR6 ;  /* 0x03082006083f15b2 */ /* 0x0000e40008000100 */
[----:B0-----:R-:W-:Y:S05]  /*0300*/  @P1 BRA `(.L_x_303) ;  /* 0x0000000000481947 */ /* 0x001fea0003800000 */
[----:B------:R-:W0:Y:S01]  /*0310*/  S2UR UR5, SR_CgaCtaId ;  /* 0x00000000000579c3 */ /* 0x000e220000008800 */
        /* <DEDUP_REMOVED lines=15> */
[----:B------:R0:W0:Y:S01]  /*0410*/  SYNCS.EXCH.64 URZ, [UR8+0x30848], UR4 ;  /* 0x03084804083f75b2 */ /* 0x0000220008000100 */
[----:B------:R-:W-:Y:S01]  /*0420*/  NOP ;  /* 0x0000000000007918 */ /* 0x000fe20000000000 */
.L_x_303:
[----:B------:R-:W5:Y:S01]  /*0430*/  SHFL.IDX PT, R3, R0, RZ, 0x1f ;  /* 0x00001fff00037589 */ /* 0x000f6200000e0000 */
[----:B------:R-:W-:Y:S01]  /*0440*/  NOP ;  /* 0x0000000000007918 */ /* 0x000fe20000000000 */
[----:B-----5:R-:W-:-:S13]  /*0450*/  ISETP.NE.AND P0, PT, R3, RZ, PT ;  /* 0x000000ff0300720c */ /* 0x020fda0003f05270 */
        /* <DEDUP_REMOVED lines=17> */
[----:B------:R0:W0:Y:S01]  /*0570*/  SYNCS.EXCH.64 URZ, [UR8+0x30868], UR6 ;  /* 0x03086806083f75b2 */ /* 0x0000220008000100 */
[----:B------:R-:W-:Y:S01]  /*0580*/  NOP ;  /* 0x0000000000007918 */ /* 0x000fe20000000000 */
.L_x_304:
[----:B------:R-:W5:Y:S01]  /*0590*/  SHFL.IDX PT, R3, R0, RZ, 0x1f ;  /* 0x00001fff00037589 */ /* 0x000f6200000e0000 */
[----:B------:R-:W-:Y:S01]  /*05a0*/  NOP ;  /* 0x0000000000007918 */ /* 0x000fe20000000000 */
[----:B-----5:R-:W-:-:S13]  /*05b0*/  ISETP.NE.AND P0, PT, R3, RZ, PT ;  /* 0x000000ff0300720c */ /* 0x020fda0003f05270 */
        /* <DEDUP_REMOVED lines=13> */
[----:B------:R0:W0:Y:S01]  /*0690*/  SYNCS.EXCH.64 URZ, [UR6+0x30888], UR4 ;  /* 0x03088804063f75b2 */ /* 0x0000220008000100 */
[----:B------:R-:W-:Y:S01]  /*06a0*/  NOP ;  /* 0x0000000000007918 */ /* 0x000fe20000000000 */
.L_x_305:
        /* <DEDUP_REMOVED lines=22> */
.L_x_306:
        /* <DEDUP_REMOVED lines=22> */
.L_x_307:
[----:B--2---:R-:W-:Y:S01]  /*0970*/  ISETP.NE.AND P0, PT, R2, RZ, PT ;  /* 0x000000ff0200720c */ /* 0x004fe20003f05270 */
[----:B------:R-:W-:Y:S01]  /*0980*/  IMAD.MOV.U32 R2, RZ, RZ, 0x1 ;  /* 0x00000001ff027424 */ /* 0x000fe200078e00ff */
[----:B------:R-:W-:Y:S01]  /*0990*/  NOP ;  /* 0x0000000000007918 */ /* 0x000fe20000000000 */
[----:B------:R-:W-:Y:S01]  /*09a0*/  ULDC.64 UR56, c[0x0][0x208] ;  /* 0x0000820000387ab9 */ /* 0x000fe20000000a00 */
[----:B------:R-:W-:Y:S02]  /*09b0*/  BSSY B7, `(.L_x_308) ;  /* 0x000162e000077945 */ /* 0x000fe40003800000 */
[----:B------:R-:W-:-:S05]  /*09c0*/  SEL R2, R2, 0x2, !P0 ;  /* 0x0000000202027807 */ /* 0x000fca0004000000 */
[----:B------:R2:W-:Y:S01]  /*09d0*/  STL [R1+0x1c], R2 ;  /* 0x00001c0201007387 */ /* 0x0005e20000100800 */
[----:B01-34-:R-:W-:Y:S06]  /*09e0*/  BAR.SYNC.DEFER_BLOCKING 0x0 ;  /* 0x0000000000007b1d */ /* 0x01bfec0000010000 */
[----:B------:R-:W-:Y:S05]  /*09f0*/  @!P0 BRA `(.L_x_309) ;  /* 0x00000118003c8947 */ /* 0x000fea0003800000 */
.L_x_310:
[----:B------:R-:W-:-:S08]  /*0a00*/  NOP ;  /* 0x0000000000007918 */ /* 0x000fd00000000000 */
[----:B------:R-:W0:Y:S02]  /*0a10*/  USETMAXREG.TRY_ALLOC.CTAPOOL UP0, 0xa0 ;  /* 0x000000a0000079c8 */ /* 0x000e240008000600 */
[----:B0-----:R-:W-:-:S13]  /*0a20*/  PLOP3.LUT P0, PT, PT, PT, UP0, 0x80, 0x0 ;  /* 0x000000000000781c */ /* 0x001fda0003f0f008 */
[----:B------:R-:W-:Y:S05]  /*0a30*/  @!P0 BRA `(.L_x_310) ;  /* 0xfffffffc00f08947 */ /* 0x000fea000383ffff */
[----:B------:R-:W3:Y:S01]  /*0a40*/  LDL.LU R0, [R1] ;  /* 0x0000000001007983 */ /* 0x000ee20000300800 */
[----:B--2---:R-:W0:Y:S01]  /*0a50*/  S2R R2, SR_TID.X ;  /* 0x0000000000027919 */ /* 0x004e220000002100 */
[----:B------:R-:W1:Y:S01]  /*0a60*/  S2UR UR5, SR_CgaCtaId ;  /* 0x00000000000579c3 */ /* 0x000e620000008800 */
[----:B------:R-:W-:Y:S01]  /*0a70*/  UMOV UR4, 0x400 ;  /* 0x0000040000047882 */ /* 0x000fe20000000000 */
[----:B0-----:R-:W-:-:S06]  /*0a80*/  SHF.R.U32.HI R2, RZ, 0x7, R2 ;  /* 0x00000007ff027819 */ /* 0x001fcc0000011602 */
[----:B------:R-:W-:Y:S06]  /*0a90*/  BAR.ARV 0x8, 0x1a0 ;  /* 0x0206800000007b1d */ /* 0x000fec0000002000 */
[----:B------:R-:W-:-:S13]  /*0aa0*/  ISETP.NE.AND P0, PT, R2, 0x1, PT ;  /* 0x000000010200780c */ /* 0x000fda0003f05270 */
[----:B------:R-:W-:Y:S08]  /*0ab0*/  @!P0 BAR.ARV 0x9, 0x100 ;  /* 0x0244000000008b1d */ /* 0x000ff00000002000 */
[----:B------:R-:W-:Y:S01]  /*0ac0*/  BAR.SYNC.DEFER_BLOCKING 0x5, 0x1a0 ;  /* 0x0146800000007b1d */ /* 0x000fe20000010000 */
[----:B-1----:R-:W-:-:S06]  /*0ad0*/  ULEA UR4, UR5, UR4, 0x18 ;  /* 0x0000000405047291 */ /* 0x002fcc000f8ec03f */
[----:B------:R-:W-:Y:S01]  /*0ae0*/  IMAD.U32 R2, RZ, RZ, UR4 ;  /* 0x00000004ff027e24 */ /* 0x000fe2000f8e00ff */
[----:B------:R-:W-:-:S04]  /*0af0*/  ULDC UR4, c[0x0][0xc14] ;  /* 0x0003050000047ab9 */ /* 0x000fc80000000800 */
[----:B------:R-:W0:Y:S01]  /*0b00*/  LDS.128 R32, [R2+0x308d0] ;  /* 0x0308d00002207984 */ /* 0x000e220000000c00 */
[----:B------:R-:W-:Y:S06]  /*0b10*/  BAR.ARV 0x4, 0x1a0 ;  /* 0x0106800000007b1d */ /* 0x000fec0000002000 */
[----:B---3--:R-:W-:-:S04]  /*0b20*/  LOP3.LUT R0, R0, 0xfffffff7, RZ, 0xc0, !PT ;  /* 0xfffffff700007812 */ /* 0x008fc800078ec0ff */
[----:B------:R-:W-:-:S05]  /*0b30*/  @P0 LOP3.LUT R0, R0, 0x8, RZ, 0xfc, !PT ;  /* 0x0000000800000812 */ /* 0x000fca00078efcff */
[----:B------:R4:W-:Y:S01]  /*0b40*/  STL [R1], R0 ;  /* 0x0000000001007387 */ /* 0x0009e20000100800 */
[----:B0-----:R-:W-:-:S13]  /*0b50*/  ISETP.GE.AND P0, PT, R35, UR4, PT ;  /* 0x0000000423007c0c */ /* 0x001fda000bf06270 */
[----:B----4-:R-:W-:Y:S05]  /*0b60*/  @P0 BRA `(.L_x_311) ;  /* 0x0000016000480947 */ /* 0x010fea0003800000 */
[----:B------:R-:W2:Y:S01]  /*0b70*/  LDL.LU R13, [R1+0x1c] ;  /* 0x00001c00010d7983 */ /* 0x000ea20000300800 */
[----:B------:R-:W0:Y:S02]  /*0b80*/  S2R R0, SR_TID.X ;  /* 0x0000000000007919 */ /* 0x000e240000002100 */
[----:B0-----:R-:W-:-:S05]  /*0b90*/  VIADD R12, R0, 0xffffff80 ;  /* 0xffffff80000c7836 */ /* 0x001fca0000000000 */
[----:B------:R-:W-:-:S04]  /*0ba0*/  SHF.R.S32.HI R0, RZ, 0x1f, R12 ;  /* 0x0000001fff007819 */ /* 0x000fc8000001140c */
[----:B------:R-:W-:-:S04]  /*0bb0*/  LEA.HI R3, R0, R12, RZ, 0x7 ;  /* 0x0000000c00037211 */ /* 0x000fc800078f38ff */
[----:B------:R-:W-:Y:S02]  /*0bc0*/  LOP3.LUT R6, R3, 0xffffff80, RZ, 0xc0, !PT ;  /* 0xffffff8003067812 */ /* 0x000fe400078ec0ff */
[----:B------:R-:W-:-:S03]  /*0bd0*/  LEA.HI R4, R0, R12, RZ, 0x4 ;  /* 0x0000000c00047211 */ /* 0x000fc600078f20ff */
[----:B------:R-:W-:Y:S01]  /*0be0*/  IMAD.IADD R15, R12, 0x1, -R6 ;  /* 0x000000010c0f7824 */ /* 0x000fe200078e0a06 */
[----:B------:R-:W-:-:S04]  /*0bf0*/  LOP3.LUT R5, R4, 0xfffffff0, RZ, 0xc0, !PT ;  /* 0xfffffff004057812 */ /* 0x000fc800078ec0ff */
[----:B------:R-:W-:Y:S01]  /*0c00*/  SHF.R.S32.HI R9, RZ, 0x1f, R15 ;  /* 0x0000001fff097819 */ /* 0x000fe2000001140f */
[----:B------:R-:W-:Y:S01]  /*0c10*/  IMAD.IADD R5, R12, 0x1, -R5 ;  /* 0x000000010c057824 */ /* 0x000fe200078e0a05 */
[----:B------:R-:W-:Y:S02]  /*0c20*/  SHF.R.S32.HI R7, RZ, 0x4, R4 ;  /* 0x00000004ff077819 */ /* 0x000fe40000011404 */
[----:B------:R-:W-:Y:S02]  /*0c30*/  LEA.HI R8, R9, R15, RZ, 0x2 ;  /* 0x0000000f09087211 */ /* 0x000fe400078f10ff */
[----:B------:R-:W-:Y:S02]  /*0c40*/  SHF.R.S32.HI R6, RZ, 0x1f, R5 ;  /* 0x0000001fff067819 */ /* 0x000fe40000011405 */
[--C-:B------:R-:W-:Y:S02]  /*0c50*/  SHF.R.S32.HI R10, RZ, 0x2, R8.reuse ;  /* 0x00000002ff0a7819 */ /* 0x100fe40000011408 */
[----:B------:R-:W-:-:S02]  /*0c60*/  SHF.R.S32.HI R11, RZ, 0x1f, R8 ;  /* 0x0000001fff0b7819 */ /* 0x000fc40000011408 */
[----:B------:R-:W-:Y:S02]  /*0c70*/  LEA.HI R8, R4, R7, RZ, 0x1 ;  /* 0x0000000704087211 */ /* 0x000fe400078f08ff */
[----:B------:R-:W-:Y:S02]  /*0c80*/  LEA.HI R6, R6, R5, RZ, 0x3 ;  /* 0x0000000506067211 */ /* 0x000fe400078f18ff */
[----:B------:R-:W-:Y:S02]  /*0c90*/  LOP3.LUT R8, R8, 0x1ffffffe, RZ, 0xc0, !PT ;  /* 0x1ffffffe08087812 */ /* 0x000fe400078ec0ff */
[----:B------:R-:W-:Y:S02]  /*0ca0*/  SHF.R.S32.HI R14, RZ, 0x7, R3 ;  /* 0x00000007ff0e7819 */ /* 0x000fe40000011403 */
[----:B------:R-:W-:Y:S02]  /*0cb0*/  LOP3.LUT R4, R6, 0xfffffff8, RZ, 0xc0, !PT ;  /* 0xfffffff806047812 */ /* 0x000fe400078ec0ff */
[----:B------:R-:W-:Y:S01]  /*0cc0*/  LEA.HI R11, R11, R10, RZ, 0x3 ;  /* 0x0000000a0b0b7211 */ /* 0x000fe200078f18ff */
[----:B------:R-:W-:Y:S01]  /*0cd0*/  IMAD.IADD R8, R7, 0x1, -R8 ;  /* 0x0000000107087824 */ /* 0x000fe200078e0a08 */
[----:B------:R-:W-:Y:S01]  /*0ce0*/  LEA.HI R9, R9, R15, RZ, 0x5 ;  /* 0x0000000f09097211 */ /* 0x000fe200078f28ff */
[----:B------:R-:W-:Y:S01]  /*0cf0*/  IMAD.HI R7, R14, 0x55555556, RZ ;  /* 0x555555560e077827 */ /* 0x000fe200078e02ff */
[----:B------:R-:W-:-:S03]  /*0d00*/  LOP3.LUT R11, R11, 0xfffffff8, RZ, 0xc0, !PT ;  /* 0xfffffff80b0b7812 */ /* 0x000fc600078ec0ff */
[----:B------:R-:W-:Y:S01]  /*0d10*/  IMAD.IADD R4, R5, 0x1, -R4 ;  /* 0x0000000105047824 */ /* 0x000fe200078e0a04 */
[----:B------:R-:W-:Y:S02]  /*0d20*/  IADD3 R10, R10, -R11, RZ ;  /* 0x8000000b0a0a7210 */ /* 0x000fe40007ffe0ff */
[----:B------:R-:W-:Y:S01]  /*0d30*/  SHF.R.S32.HI R9, RZ, 0x5, R9 ;  /* 0x00000005ff097819 */ /* 0x000fe20000011409 */
[----:B------:R-:W-:Y:S01]  /*0d40*/  IMAD.SHL.U32 R3, R4, 0x40, RZ ;  /* 0x0000004004037824 */ /* 0x000fe200078e00ff */
[----:B------:R-:W-:Y:S01]  /*0d50*/  LEA.HI R7, R7, R7, RZ, 0x1 ;  /* 0x0000000707077211 */ /* 0x000fe200078f08ff */
[----:B------:R-:W-:Y:S01]  /*0d60*/  IMAD.SHL.U32 R8, R8, 0x8, RZ ;  /* 0x0000000808087824 */ /* 0x000fe200078e00ff */
[----:B------:R-:W-:Y:S01]  /*0d70*/  LEA.HI R5, R0, R12, RZ, 0x5 ;  /* 0x0000000c00057211 */ /* 0x000fe200078f28ff */
[----:B------:R-:W-:Y:S01]  /*0d80*/  IMAD R10, R9, 0x10, R10 ;  /* 0x00000010090a7824 */ /* 0x000fe200078e020a */
[----:B------:R-:W-:Y:S01]  /*0d90*/  LOP3.LUT R3, R3, 0x1c0, RZ, 0xc0, !PT ;  /* 0x000001c003037812 */ /* 0x000fe200078ec0ff */
[----:B------:R-:W-:Y:S01]  /*0da0*/  IMAD R7, R7, -0x3, R14 ;  /* 0xfffffffd07077824 */ /* 0x000fe200078e020e */
[----:B------:R-:W-:-:S02]  /*0db0*/  R2P PR, R4, 0x6 ;  /* 0x0000000604007804 */ /* 0x000fc40000000000 */
[----:B------:R-:W-:Y:S01]  /*0dc0*/  LOP3.LUT R8, R3, 0x8, R8, 0xf8, !PT ;  /* 0x0000000803087812 */ /* 0x000fe200078ef808 */
[----:B------:R-:W-:Y:S01]  /*0dd0*/  IMAD R4, R7, 0x40, R10 ;  /* 0x0000004007047824 */ /* 0x000fe200078e020a */
[----:B------:R-:W-:Y:S01]  /*0de0*/  LEA.HI R0, R0, R12, RZ, 0x2 ;  /* 0x0000000c00007211 */ /* 0x000fe200078f10ff */
[----:B------:R-:W-:Y:S01]  /*0df0*/  IMAD.SHL.U32 R6, R6, 0x40, RZ ;  /* 0x0000004006067824 */ /* 0x000fe200078e00ff */
[----:B------:R-:W-:Y:S02]  /*0e00*/  SHF.R.U32.HI R3, RZ, 0x3, R3 ;  /* 0x00000003ff037819 */ /* 0x000fe40000011603 */
[----:B------:R-:W-:Y:S01]  /*0e10*/  SHF.R.S32.HI R11, RZ, 0x5, R5 ;  /* 0x00000005ff0b7819 */ /* 0x000fe20000011405 */
[----:B------:R2:W-:Y:S01]  /*0e20*/  STL [R1+0x8c], R4 ;  /* 0x00008c0401007387 */ /* 0x0005e20000100800 */
[----:B------:R-:W-:Y:S02]  /*0e30*/  SHF.R.S32.HI R18, RZ, 0x2, R0 ;  /* 0x00000002ff127819 */ /* 0x000fe40000011400 */
[----:B------:R-:W-:Y:S01]  /*0e40*/  LOP3.LUT R8, R8, R3, RZ, 0x3c, !PT ;  /* 0x0000000308087212 */ /* 0x000fe200078e3cff */
[----:B------:R-:W-:Y:S01]  /*0e50*/  IMAD.SHL.U32 R3, R11, 0x400, RZ ;  /* 0x000004000b037824 */ /* 0x000fe200078e00ff */
[----:B------:R-:W-:-:S02]  /*0e60*/  LOP3.LUT R6, R6, 0x7ffffe00, RZ, 0xc0, !PT ;  /* 0x7ffffe0006067812 */ /* 0x000fc400078ec0ff */
[----:B------:R-:W-:Y:S02]  /*0e70*/  IADD3 R7, R18, 0x60, RZ ;  /* 0x0000006012077810 */ /* 0x000fe40007ffe0ff */
[----:B------:R-:W-:Y:S02]  /*0e80*/  IADD3 R3, R8, R6, R3 ;  /* 0x0000000608037210 */ /* 0x000fe40007ffe003 */
[----:B------:R-:W-:Y:S02]  /*0e90*/  SHF.R.S32.HI R6, RZ, 0x1f, R7 ;  /* 0x0000001fff067819 */ /* 0x000fe40000011407 */
[----:B------:R-:W-:Y:S02]  /*0ea0*/  SHF.R.S32.HI R5, RZ, 0x1f, R0 ;  /* 0x0000001fff057819 */ /* 0x000fe40000011400 */
[----:B------:R-:W-:Y:S01]  /*0eb0*/  LEA.HI R6, R6, R7, RZ, 0x3 ;  /* 0x0000000706067211 */ /* 0x000fe200078f18ff */
[----:B------:R-:W-:-:S04]  /*0ec0*/  IMAD R9, R3, 0x2, R2 ;  /* 0x0000000203097824 */ /* 0x000fc800078e0202 */
[----:B------:R-:W-:Y:S01]  /*0ed0*/  IMAD.SHL.U32 R6, R6, 0x40, RZ ;  /* 0x0000004006067824 */ /* 0x000fe200078e00ff */
[----:B------:R-:W-:Y:S01]  /*0ee0*/  LEA.HI R5, R5, R18, RZ, 0x3 ;  /* 0x0000001205057211 */ /* 0x000fe200078f18ff */
[----:B------:R-:W-:-:S03]  /*0ef0*/  IMAD.MOV.U32 R8, RZ, RZ, 0x40 ;  /* 0x00000040ff087424 */ /* 0x000fc600078e00ff */
[----:B------:R-:W-:Y:S02]  /*0f00*/  LOP3.LUT R6, R6, 0xfffffe00, RZ, 0xc0, !PT ;  /* 0xfffffe0006067812 */ /* 0x000fe400078ec0ff */
[----:B------:R-:W-:Y:S02]  /*0f10*/  LOP3.LUT R5, R5, 0xfffffff8, RZ, 0xc0, !PT ;  /* 0xfffffff805057812 */ /* 0x000fe400078ec0ff */
[----:B------:R-:W-:Y:S01]  /*0f20*/  CS2R R22, SRZ ;  /* 0x0000000000167805 */ /* 0x000fe2000001ff00 */
[----:B------:R-:W-:Y:S01]  /*0f30*/  IMAD.MOV.U32 R19, RZ, RZ, RZ ;  /* 0x000000ffff137224 */ /* 0x000fe200078e00ff */
[----:B--2---:R-:W-:-:S05]  /*0f40*/  LOP3.LUT R4, R13, 0x1, RZ, 0xfc, !PT ;  /* 0x000000010d047812 */ /* 0x004fca00078efcff */
[----:B------:R0:W-:Y:S02]  /*0f50*/  STL [R1+0x14], R4 ;  /* 0x0000140401007387 */ /* 0x0001e40000100800 */
[----:B0-----:R-:W-:Y:S01]  /*0f60*/  LOP3.LUT R4, R0, 0xfffffffc, RZ, 0xc0, !PT ;  /* 0xfffffffc00047812 */ /* 0x001fe200078ec0ff */
[----:B------:R-:W-:-:S04]  /*0f70*/  IMAD.SHL.U32 R0, R7, 0x40, RZ ;  /* 0x0000004007007824 */ /* 0x000fc800078e00ff */
[----:B------:R-:W-:Y:S01]  /*0f80*/  IMAD.IADD R4, R12, 0x1, -R4 ;  /* 0x000000010c047824 */ /* 0x000fe200078e0a04 */
[----:B------:R-:W-:-:S03]  /*0f90*/  LOP3.LUT R0, R0, 0x1c0, RZ, 0xc0, !PT ;  /* 0x000001c000007812 */ /* 0x000fc600078ec0ff */
[----:B------:R-:W-:Y:S01]  /*0fa0*/  IMAD.SHL.U32 R16, R4, 0x8, RZ ;  /* 0x0000000804107824 */ /* 0x000fe200078e00ff */
[----:B------:R-:W-:Y:S02]  /*0fb0*/  SHF.R.S32.HI R7, RZ, 0x1f, R18 ;  /* 0x0000001fff077819 */ /* 0x000fe40000011412 */
[----:B------:R-:W-:Y:S02]  /*0fc0*/  SHF.R.U32.HI R7, RZ, 0x3, R0 ;  /* 0x00000003ff077819 */ /* 0x000fe40000011600 */
[----:B------:R-:W-:Y:S01]  /*0fd0*/  LOP3.LUT R3, R0, 0x38, R16, 0xf8, !PT ;  /* 0x0000003800037812 */ /* 0x000fe200078ef810 */
[----:B------:R-:W-:Y:S01]  /*0fe0*/  STL [R1+0x80], RZ ;  /* 0x000080ff01007387 */ /* 0x000fe20000100800 */
[C---:B------:R-:W-:Y:S02]  /*0ff0*/  VIADD R0, R9.reuse, 0x1e800 ;  /* 0x0001e80009007836 */ /* 0x040fe40000000000 */
[----:B------:R-:W-:Y:S01]  /*1000*/  LOP3.LUT R7, R6, R3, R7, 0xf6, !PT ;  /* 0x0000000306077212 */ /* 0x000fe200078ef607 */
[----:B------:R-:W-:Y:S01]  /*1010*/  STL [R1+0x28], RZ ;  /* 0x000028ff01007387 */ /* 0x000fe20000100800 */
[----:B------:R-:W-:Y:S01]  /*1020*/  SEL R3, R8, 0xffffffc0, !P2 ;  /* 0xffffffc008037807 */ /* 0x000fe20005000000 */
[----:B------:R-:W-:-:S02]  /*1030*/  VIADD R4, R9, 0x1e820 ;  /* 0x0001e82009047836 */ /* 0x000fc40000000000 */
[----:B------:R-:W-:Y:S01]  /*1040*/  STL [R1+0x2c], R9 ;  /* 0x00002c0901007387 */ /* 0x000fe20000100800 */
[----:B------:R-:W-:-:S03]  /*1050*/  @P1 VIADD R4, R0, 0xffffffe0 ;  /* 0xffffffe000041836 */ /* 0x000fc60000000000 */
[----:B------:R0:W-:Y:S01]  /*1060*/  STL [R1+0x68], R6 ;  /* 0x0000680601007387 */ /* 0x0001e20000100800 */
[----:B------:R-:W-:Y:S01]  /*1070*/  IMAD.IADD R0, R0, 0x1, R3 ;  /* 0x0000000100007824 */ /* 0x000fe200078e0203 */
[----:B0-----:R-:W-:Y:S01]  /*1080*/  IADD3 R6, R18, -R5, RZ ;  /* 0x8000000512067210 */ /* 0x001fe20007ffe0ff */
[----:B------:R-:W-:-:S04]  /*1090*/  IMAD R5, R7, 0x2, R2 ;  /* 0x0000000207057824 */ /* 0x000fc800078e0202 */
[----:B------:R-:W-:Y:S04]  /*10a0*/  STL [R1+0x58], R6 ;  /* 0x0000580601007387 */ /* 0x000fe80000100800 */
[----:B------:R-:W-:Y:S04]  /*10b0*/  STL [R1+0x6c], R4 ;  /* 0x00006c0401007387 */ /* 0x000fe80000100800 */
[----:B------:R0:W-:Y:S04]  /*10c0*/  STL [R1+0x88], R5 ;  /* 0x0000880501007387 */ /* 0x0001e80000100800 */
[----:B------:R1:W-:Y:S01]  /*10d0*/  STL [R1+0x34], R0 ;  /* 0x0000340001007387 */ /* 0x0003e20000100800 */
[----:B0-----:R-:W-:-:S02]  /*10e0*/  IMAD.IADD R5, R3, 0x1, R4 ;  /* 0x0000000103057824 */ /* 0x001fc400078e0204 */
[C---:B------:R-:W-:Y:S02]  /*10f0*/  VIADD R3, R4.reuse, 0x6000 ;  /* 0x0000600004037836 */ /* 0x040fe40000000000 */
[----:B-1----:R-:W-:Y:S01]  /*1100*/  VIADD R0, R4, 0xc000 ;  /* 0x0000c00004007836 */ /* 0x002fe20000000000 */
[----:B------:R0:W-:Y:S04]  /*1110*/  STL [R1+0x30], R5 ;  /* 0x0000300501007387 */ /* 0x0001e80000100800 */
[----:B------:R0:W-:Y:S04]  /*1120*/  STL [R1+0x70], R0 ;  /* 0x0000700001007387 */ /* 0x0001e80000100800 */
[----:B------:R0:W-:Y:S02]  /*1130*/  STL [R1+0x74], R3 ;  /* 0x0000740301007387 */ /* 0x0001e40000100800 */
.L_x_445:
[----:B0----5:R-:W0:Y:S02]  /*1140*/  LDC.64 R4, c[0x0][0xc60] ;  /* 0x00031800ff047b82 */ /* 0x021e240000000a00 */
[----:B0-----:R-:W-:-:S05]  /*1150*/  IMAD.WIDE R4, R35, 0x4, R4 ;  /* 0x0000000423047825 */ /* 0x001fca00078e0204 */
[----:B-12---:R-:W2:Y:S01]  /*1160*/  LDG.E R10, desc[UR56][R4.64] ;  /* 0x00000038040a7981 */ /* 0x006ea2000c1e1900 */
[----:B------:R-:W-:Y:S05]  /*1170*/  YIELD ;  /* 0x0000000000007946 */ /* 0x000fea0003800000 */
[----:B------:R-:W-:Y:S01]  /*1180*/  ULDC.64 UR4, c[0x0][0xa28] ;  /* 0x00028a0000047ab9 */ /* 0x000fe20000000a00 */
[----:B------:R-:W-:Y:S01]  /*1190*/  ULDC.64 UR8, c[0x0][0xa18] ;  /* 0x0002860000087ab9 */ /* 0x000fe20000000a00 */
[----:B------:R-:W-:Y:S01]  /*11a0*/  ISETP.NE.U32.AND P1, PT, RZ, UR4, PT ;  /* 0x00000004ff007c0c */ /* 0x000fe2000bf25070 */
[----:B------:R-:W-:Y:S01]  /*11b0*/  ULDC.64 UR6, c[0x0][0xa08] ;  /* 0x0002820000067ab9 */ /* 0x000fe20000000a00 */
[----:B------:R-:W-:Y:S01]  /*11c0*/  IMAD.MOV.U32 R3, RZ, RZ, RZ ;  /* 0x000000ffff037224 */ /* 0x000fe200078e00ff */
[----:B------:R-:W-:Y:S01]  /*11d0*/  ISETP.NE.U32.AND P0, PT, RZ, UR6, PT ;  /* 0x00000006ff007c0c */ /* 0x000fe2000bf05070 */
[----:B------:R-:W-:Y:S01]  /*11e0*/  IMAD.MOV.U32 R37, RZ, RZ, RZ ;  /* 0x000000ffff257224 */ /* 0x000fe200078e00ff */
[----:B------:R-:W-:-:S02]  /*11f0*/  ISETP.NE.AND.EX P1, PT, RZ, UR5, PT, P1 ;  /* 0x00000005ff007c0c */ /* 0x000fc4000bf25310 */
[----:B------:R-:W-:Y:S02]  /*1200*/  ISETP.NE.AND.EX P0, PT, RZ, UR7, PT, P0 ;  /* 0x00000007ff007c0c */ /* 0x000fe4000bf05300 */
[----:B--2---:R-:W-:Y:S01]  /*1210*/  SHF.R.S32.HI R0, RZ, 0x1f, R10 ;  /* 0x0000001fff007819 */ /* 0x004fe2000001140a */
[----:B------:R-:W-:-:S08]  /*1220*/  IMAD.SHL.U32 R30, R10, 0x4, RZ ;  /* 0x000000040a1e7824 */ /* 0x000fd000078e00ff */
[C---:B---34-:R-:W-:Y:S01]  /*1230*/  @P1 LEA R6, P2, R10.reuse, UR4, 0x2 ;  /* 0x000000040a061c11 */ /* 0x058fe2000f8410ff */
[----:B------:R0:W-:Y:S01]  /*1240*/  STL [R1+0x78], R10 ;  /* 0x0000780a01007387 */ /* 0x0001e20000100800 */
[C-C-:B------:R-:W-:Y:S02]  /*1250*/  SHF.L.U64.HI R31, R10.reuse, 0x2, R0.reuse ;  /* 0x000000020a1f7819 */ /* 0x140fe40000010200 */
[----:B------:R-:W-:Y:S02]  /*1260*/  @P1 LEA.HI.X R7, R10, UR5, R0, 0x2, P2 ;  /* 0x000000050a071c11 */ /* 0x000fe400090f1400 */
[----:B------:R-:W-:Y:S01]  /*1270*/  ISETP.NE.U32.AND P2, PT, RZ, UR8, PT ;  /* 0x00000008ff007c0c */ /* 0x000fe2000bf45070 */
[----:B------:R-:W-:Y:S01]  /*1280*/  ULDC UR4, c[0x0][0x288] ;  /* 0x0000a20000047ab9 */ /* 0x000fe20000000800 */
[----:B------:R-:W-:Y:S01]  /*1290*/  IADD3 R8, P3, R30, UR6, RZ ;  /* 0x000000061e087c10 */ /* 0x000fe2000ff7e0ff */
[----:B------:R0:W5:Y:S01]  /*12a0*/  @P1 LDG.E R3, desc[UR56][R6.64] ;  /* 0x0000003806031981 */ /* 0x000162000c1e1900 */
[----:B------:R-:W-:-:S02]  /*12b0*/  ISETP.NE.AND.EX P2, PT, RZ, UR9, PT, P2 ;  /* 0x00000009ff007c0c */ /* 0x000fc4000bf45320 */
[----:B------:R-:W-:Y:S01]  /*12c0*/  MOV R25, UR4 ;  /* 0x0000000400197c02 */ /* 0x000fe20008000f00 */
[----:B------:R-:W-:Y:S01]  /*12d0*/  ULDC.64 UR4, c[0x0][0x3f8] ;  /* 0x0000fe0000047ab9 */ /* 0x000fe20000000a00 */
[----:B------:R-:W-:-:S05]  /*12e0*/  IADD3.X R9, R31, UR7, RZ, P3, !PT ;  /* 0x000000071f097c10 */ /* 0x000fca0009ffe4ff */
[----:B------:R0:W5:Y:S04]  /*12f0*/  @P0 LDG.E R37, desc[UR56][R8.64] ;  /* 0x0000003808250981 */ /* 0x000168000c1e1900 */
[----:B------:R-:W-:-:S04]  /*1300*/  @P2 IADD3 R4, P1, R30, UR8, RZ ;  /* 0x000000081e042c10 */ /* 0x000fc8000ff3e0ff */
[----:B------:R-:W-:-:S05]  /*1310*/  @P2 IADD3.X R5, R31, UR9, RZ, P1, !PT ;  /* 0x000000091f052c10 */ /* 0x000fca0008ffe4ff */
[----:B------:R0:W5:Y:S01]  /*1320*/  @P2 LDG.E R25, desc[UR56][R4.64] ;  /* 0x0000003804192981 */ /* 0x000162000c1e1900 */
[----:B------:R-:W-:-:S03]  /*1330*/  UISETP.NE.U32.AND UP0, UPT, UR4, URZ, UPT ;  /* 0x0000003f0400728c */ /* 0x000fc6000bf05070 */
[----:B------:R-:W-:Y:S01]  /*1340*/  ULDC UR4, c[0x0][0x404] ;  /* 0x0001010000047ab9 */ /* 0x000fe20000000800 */
[----:B------:R-:W-:-:S03]  /*1350*/  UISETP.NE.AND.EX UP0, UPT, UR5, URZ, UPT, UP0 ;  /* 0x0000003f0500728c */ /* 0x000fc6000bf05300 */
[----:B------:R-:W-:Y:S01]  /*1360*/  ULDC UR5, c[0x0][0x2e0] ;  /* 0x0000b80000057ab9 */ /* 0x000fe20000000800 */
[----:B------:R-:W-:-:S04]  /*1370*/  USEL UR4, UR4, 0x1, UP0 ;  /* 0x0000000104047887 */ /* 0x000fc80008000000 */
[----:B------:R-:W-:-:S03]  /*1380*/  UIMAD UR4, UR4, UR5, URZ ;  /* 0x00000005040472a4 */ /* 0x000fc6000f8e023f */
[----:B------:R-:W-:Y:S02]  /*1390*/  ULDC UR5, c[0x0][0x338] ;  /* 0x0000ce0000057ab9 */ /* 0x000fe40000000800 */
[----:B------:R-:W-:Y:S02]  /*13a0*/  IMAD.U32 R29, RZ, RZ, UR5 ;  /* 0x00000005ff1d7e24 */ /* 0x000fe4000f8e00ff */
[----:B------:R-:W-:Y:S02]  /*13b0*/  IMAD.U32 R32, RZ, RZ, UR4 ;  /* 0x00000004ff207e24 */ /* 0x000fe4000f8e00ff */
[----:B------:R-:W-:Y:S01]  /*13c0*/  IMAD.MOV.U32 R35, RZ, RZ, R10 ;  /* 0x000000ffff237224 */ /* 0x000fe200078e000a */
[----:B0-----:R-:W-:Y:S06]  /*13d0*/  @P2 BRA `(.L_x_312) ;  /* 0x0000000000242947 */ /* 0x001fec0003800000 */
[----:B------:R-:W-:Y:S02]  /*13e0*/  ULDC.64 UR4, c[0x0][0xa00] ;  /* 0x0002800000047ab9 */ /* 0x000fe40000000a00 */
[----:B------:R-:W-:-:S04]  /*13f0*/  ISETP.NE.U32.AND P1, PT, RZ, UR4, PT ;  /* 0x00000004ff007c0c */ /* 0x000fc8000bf25070 */
[----:B------:R-:W-:-:S13]  /*1400*/  ISETP.NE.AND.EX P1, PT, RZ, UR5, PT, P1 ;  /* 0x00000005ff007c0c */ /* 0x000fda000bf25310 */
[----:B------:R-:W-:Y:S05]  /*1410*/  @!P1 BRA `(.L_x_312) ;  /* 0x0000000000149947 */ /* 0x000fea0003800000 */
[----:B------:R-:W0:Y:S02]  /*1420*/  LDC.64 R4, c[0x0][0xa00] ;  /* 0x00028000ff047b82 */ /* 0x000e240000000a00 */
[----:B0-----:R-:W-:-:S05]  /*1430*/  IMAD.WIDE R4, R35, 0x4, R4 ;  /* 0x0000000423047825 */ /* 0x001fca00078e0204 */
[----:B-----5:R-:W2:Y:S04]  /*1440*/  LDG.E R25, desc[UR56][R4.64] ;  /* 0x0000003804197981 */ /* 0x020ea8000c1e1900 */
[----:B------:R-:W2:Y:S02]  /*1450*/  LDG.E R0, desc[UR56][R4.64+0x4] ;  /* 0x0000043804007981 */ /* 0x000ea4000c1e1900 */
[----:B--2---:R-:W-:-:S07]  /*1460*/  IMAD.IADD R25, R0, 0x1, -R25 ;  /* 0x0000000100197824 */ /* 0x004fce00078e0a19 */
.L_x_312:
[----:B------:R-:W-:Y:S01]  /*1470*/  ULDC.64 UR4, c[0x0][0xa20] ;  /* 0x0002880000047ab9 */ /* 0x000fe20000000a00 */
[----:B------:R0:W-:Y:S01]  /*1480*/  STL [R1+0x84], R33 ;  /* 0x0000842101007387 */ /* 0x0001e20000100800 */
[----:B------:R-:W-:-:S03]  /*1490*/  ISETP.NE.U32.AND P1, PT, RZ, UR4, PT ;  /* 0x00000004ff007c0c */ /* 0x000fc6000bf25070 */
[----:B------:R0:W-:Y:S01]  /*14a0*/  STL [R1+0x7c], R34 ;  /* 0x00007c2201007387 */ /* 0x0001e20000100800 */
[----:B------:R-:W-:-:S13]  /*14b0*/  ISETP.NE.AND.EX P1, PT, RZ, UR5, PT, P1 ;  /* 0x00000005ff007c0c */ /* 0x000fda000bf25310 */
[----:B0-----:R-:W-:Y:S05]  /*14c0*/  @!P1 BRA `(.L_x_313) ;  /* 0x0000000000109947 */ /* 0x001fea0003800000 */
[----:B------:R-:W-:-:S04]  /*14d0*/  IADD3 R4, P0, R30, UR4, RZ ;  /* 0x000000041e047c10 */ /* 0x000fc8000ff1e0ff */
[----:B------:R-:W-:-:S05]  /*14e0*/  IADD3.X R5, R31, UR5, RZ, P0, !PT ;  /* 0x000000051f057c10 */ /* 0x000fca00087fe4ff */
[----:B------:R0:W5:Y:S01]  /*14f0*/  LDG.E R32, desc[UR56][R4.64] ;  /* 0x0000003804207981 */ /* 0x000162000c1e1900 */
[----:B------:R-:W-:Y:S05]  /*1500*/  BRA `(.L_x_314) ;  /* 0x0000000000107947 */ /* 0x000fea0003800000 */
.L_x_313:
[----:B------:R-:W-:Y:S05]  /*1510*/  @!P0 BRA `(.L_x_314) ;  /* 0x00000000000c8947 */ /* 0x000fea0003800000 */
[----:B------:R-:W2:Y:S04]  /*1520*/  LDG.E R5, desc[UR56][R8.64] ;  /* 0x0000003808057981 */ /* 0x000ea8000c1e1900 */
[----:B------:R-:W2:Y:S02]  /*1530*/  LDG.E R32, desc[UR56][R8.64+0x4] ;  /* 0x0000043808207981 */ /* 0x000ea4000c1e1900 */
[----:B--2---:R-:W-:-:S07]  /*1540*/  IMAD.IADD R32, R32, 0x1, -R5 ;  /* 0x0000000120207824 */ /* 0x004fce00078e0a05 */
.L_x_314:
[----:B------:R-:W-:Y:S02]  /*1550*/  ULDC.64 UR4, c[0x0][0xa10] ;  /* 0x0002840000047ab9 */ /* 0x000fe40000000a00 */
[----:B------:R-:W-:-:S04]  /*1560*/  ISETP.NE.U32.AND P0, PT, RZ, UR4, PT ;  /* 0x00000004ff007c0c */ /* 0x000fc8000bf05070 */
[----:B------:R-:W-:Y:S01]  /*1570*/  ISETP.NE.AND.EX P0, PT, RZ, UR5, PT, P0 ;  /* 0x00000005ff007c0c */ /* 0x000fe2000bf05300 */
[----:B-----5:R-:W-:Y:S01]  /*1580*/  IMAD.IADD R8, R32, 0x1, -R3 ;  /* 0x0000000120087824 */ /* 0x020fe200078e0a03 */
[----:B------:R-:W-:-:S11]  /*1590*/  ULDC.64 UR4, c[0x0][0xa30] ;  /* 0x00028c0000047ab9 */ /* 0x000fd60000000a00 */
[----:B0-----:R-:W0:Y:S02]  /*15a0*/  @P0 LDC.64 R4, c[0x0][0xa10] ;  /* 0x00028400ff040b82 */ /* 0x001e240000000a00 */
[----:B0-----:R-:W-:-:S05]  /*15b0*/  @P0 IMAD.WIDE R4, R35, 0x4, R4 ;  /* 0x0000000423040825 */ /* 0x001fca00078e0204 */
[----:B------:R-:W2:Y:S04]  /*15c0*/  @P0 LDG.E R0, desc[UR56][R4.64] ;  /* 0x0000003804000981 */ /* 0x000ea8000c1e1900 */
[----:B------:R0:W2:Y:S01]  /*15d0*/  @P0 LDG.E R9, desc[UR56][R4.64+0x4] ;  /* 0x0000043804090981 */ /* 0x0000a2000c1e1900 */
[----:B------:R-:W-:Y:S01]  /*15e0*/  ISETP.NE.U32.AND P1, PT, RZ, UR4, PT ;  /* 0x00000004ff007c0c */ /* 0x000fe2000bf25070 */
[----:B------:R-:W-:-:S03]  /*15f0*/  IMAD.MOV.U32 R24, RZ, RZ, R32 ;  /* 0x000000ffff187224 */ /* 0x000fc600078e0020 */
[----:B------:R-:W-:Y:S01]  /*1600*/  ISETP.NE.AND.EX P1, PT, RZ, UR5, PT, P1 ;  /* 0x00000005ff007c0c */ /* 0x000fe2000bf25310 */
[----:B0-----:R-:W-:-:S05]  /*1610*/  IMAD.MOV R4, RZ, RZ, -R8 ;  /* 0x000000ffff047224 */ /* 0x001fca00078e0a08 */
[----:B------:R-:W-:-:S07]  /*1620*/  VIMNMX R4, RZ, R4, !PT ;  /* 0x00000004ff047248 */ /* 0x000fce0007fe0100 */
[----:B------:R-:W-:-:S04]  /*1630*/  @P1 IADD3 R6, P2, R30, UR4, RZ ;  /* 0x000000041e061c10 */ /* 0x000fc8000ff5e0ff */
[----:B------:R-:W-:-:S05]  /*1640*/  @P1 IADD3.X R7, R31, UR5, RZ, P2, !PT ;  /* 0x000000051f071c10 */ /* 0x000fca00097fe4ff */
[----:B------:R0:W5:Y:S01]  /*1650*/  @P1 LDG.E R24, desc[UR56][R6.64] ;  /* 0x0000003806181981 */ /* 0x000162000c1e1900 */
[----:B--2---:R-:W-:-:S05]  /*1660*/  @P0 IMAD.IADD R29, R9, 0x1, -R0 ;  /* 0x00000001091d0824 */ /* 0x004fca00078e0a00 */
[----:B------:R-:W-:-:S05]  /*1670*/  IADD3 R120, R8, R29, RZ ;  /* 0x0000001d08787210 */ /* 0x000fca0007ffe0ff */
[----:B------:R-:W-:-:S04]  /*1680*/  VIADD R0, R120, 0xbf ;  /* 0x000000bf78007836 */ /* 0x000fc80000000000 */
[----:B------:R-:W-:-:S05]  /*1690*/  IMAD.HI R0, R0, 0x2aaaaaab, RZ ;  /* 0x2aaaaaab00007827 */ /* 0x000fca00078e02ff */
[----:B------:R-:W-:-:S04]  /*16a0*/  SHF.R.U32.HI R3, RZ, 0x1f, R0 ;  /* 0x0000001fff037819 */ /* 0x000fc80000011600 */
[----:B------:R-:W-:-:S05]  /*16b0*/  LEA.HI.SX32 R152, R0, R3, 0x1b ;  /* 0x0000000300987211 */ /* 0x000fca00078fdaff */
[----:B------:R-:W-:-:S05]  /*16c0*/  IMAD R0, R152, 0xc0, -R8 ;  /* 0x000000c098007824 */ /* 0x000fca00078e0a08 */
[----:B------:R-:W-:-:S04]  /*16d0*/  VIMNMX R3, R0, R29, PT ;  /* 0x0000001d00037248 */ /* 0x000fc80003fe0100 */
[----:B------:R-:W-:Y:S01]  /*16e0*/  ISETP.GT.AND P0, PT, R3, R4, PT ;  /* 0x000000040300720c */ /* 0x000fe20003f04270 */
[----:B------:R-:W-:-:S05]  /*16f0*/  IMAD.WIDE.U32 R4, R4, -0x55555555, RZ ;  /* 0xaaaaaaab04047825 */ /* 0x000fca00078e00ff */
[----:B------:R-:W-:-:S05]  /*1700*/  SHF.R.U32.HI R28, RZ, 0x7, R5 ;  /* 0x00000007ff1c7819 */ /* 0x000fca0000011605 */
[----:B------:R-:W-:Y:S02]  /*1710*/  IMAD.MOV.U32 R27, RZ, RZ, R28 ;  /* 0x000000ffff1b7224 */ /* 0x000fe400078e001c */
[----:B------:R-:W-:-:S04]  /*1720*/  @P0 VIADD R0, R3, 0xbf ;  /* 0x000000bf03000836 */ /* 0x000fc80000000000 */
[----:B------:R-:W-:-:S05]  /*1730*/  @P0 IMAD.HI R0, R0, 0x2aaaaaab, RZ ;  /* 0x2aaaaaab00000827 */ /* 0x000fca00078e02ff */
[----:B------:R-:W-:-:S04]  /*1740*/  @P0 SHF.R.U32.HI R3, RZ, 0x1f, R0 ;  /* 0x0000001fff030819 */ /* 0x000fc80000011600 */
[----:B------:R-:W-:Y:S02]  /*1750*/  @P0 LEA.HI.SX32 R27, R0, R3, 0x1b ;  /* 0x00000003001b0211 */ /* 0x000fe400078fdaff */
[----:B------:R-:W-:Y:S02]  /*1760*/  PLOP3.LUT P0, PT, PT, PT, PT, 0x80, 0x0 ;  /* 0x000000000000781c */ /* 0x000fe40003f0f070 */
[----:B------:R-:W-:-:S13]  /*1770*/  ISETP.GT.AND P1, PT, R27, R28, PT ;  /* 0x0000001c1b00720c */ /* 0x000fda0003f24270 */
[----:B0-----:R-:W-:Y:S05]  /*1780*/  @!P1 BRA `(.L_x_315) ;  /* 0x0000004000889947 */ /* 0x001fea0003800000 */
[----:B------:R-:W-:Y:S01]  /*1790*/  VIADD R0, R2, 0x12400 ;  /* 0x0001240002007836 */ /* 0x000fe20000000000 */
[----:B------:R-:W-:Y:S04]  /*17a0*/  BSSY B6, `(.L_x_316) ;  /* 0x0000013000067945 */ /* 0x000fe80003800000 */
[----:B------:R-:W-:-:S13]  /*17b0*/  LOP3.LUT P0, RZ, R0, 0x3ff, RZ, 0xc0, !PT ;  /* 0x000003ff00ff7812 */ /* 0x000fda000780c0ff */
[----:B------:R-:W-:Y:S05]  /*17c0*/  @!P0 BRA `(.L_x_317) ;  /* 0x0000000000408947 */ /* 0x000fea0003800000 */
        /* <DEDUP_REMOVED lines=15> */
[----:B-1---5:R-:W-:Y:S05]  /*18c0*/  CALL.ABS.NOINC R14 ;  /* 0x000000000e007343 */ /* 0x022fea0003c00000 */
.L_x_317:
[----:B------:R-:W-:Y:S05]  /*18d0*/  BSYNC B6 ;  /* 0x0000000000067941 */ /* 0x000fea0003800000 */
.L_x_316:
        /* <DEDUP_REMOVED lines=9> */
[----:B------:R-:W-:Y:S01]  /*1970*/  MOV R5, UR5 ;  /* 0x0000000500057c02 */ /* 0x000fe20008000f00 */
[----:B------:R-:W-:Y:S01]  /*1980*/  ULDC.64 UR4, c[0x4][0xb0] ;  /* 0x01002c0000047ab9 */ /* 0x000fe20000000a00 */
[----:B------:R-:W-:Y:S02]  /*1990*/  IMAD.U32 R10, RZ, RZ, UR6 ;  /* 0x00000006ff0a7e24 */ /* 0x000fe4000f8e00ff */
[----:B------:R-:W-:Y:S02]  /*19a0*/  IMAD.U32 R6, RZ, RZ, UR4 ;  /* 0x00000004ff067e24 */ /* 0x000fe4000f8e00ff */
[----:B------:R-:W-:-:S02]  /*19b0*/  IMAD.U32 R7, RZ, RZ, UR5 ;  /* 0x00000005ff077e24 */ /* 0x000fc4000f8e00ff */
[----:B------:R-:W-:Y:S02]  /*19c0*/  IMAD.U32 R11, RZ, RZ, UR7 ;  /* 0x00000007ff0b7e24 */ /* 0x000fe4000f8e00ff */
[----:B------:R-:W-:Y:S02]  /*19d0*/  IMAD.MOV.U32 R8, RZ, RZ, 0x70 ;  /* 0x00000070ff087424 */ /* 0x000fe400078e00ff */
[----:B------:R-:W-:Y:S02]  /*19e0*/  IMAD.MOV.U32 R12, RZ, RZ, 0x1 ;  /* 0x00000001ff0c7424 */ /* 0x000fe400078e00ff */
[----:B0-----:R-:W-:-:S07]  /*19f0*/  IMAD.MOV.U32 R13, RZ, RZ, RZ ;  /* 0x000000ffff0d7224 */ /* 0x001fce00078e00ff */
[----:B------:R-:W-:-:S07]  /*1a00*/  LEPC R20, `(.L_x_319) ;  /* 0x000000001014794e */ /* 0x000fce0000000000 */
[----:B-1---5:R-:W-:Y:S05]  /*1a10*/  CALL.ABS.NOINC R14 ;  /* 0x000000000e007343 */ /* 0x022fea0003c00000 */
.L_x_319:
[----:B------:R-:W-:Y:S05]  /*1a20*/  BSYNC B6 ;  /* 0x0000000000067941 */ /* 0x000fea0003800000 */
.L_x_318:
[----:B------:R-:W-:Y:S01]  /*1a30*/  IADD3 R49, R37, R32, RZ ;  /* 0x0000002025317210 */ /* 0x000fe20007ffe0ff */
[----:B------:R-:W-:Y:S01]  /*1a40*/  ULDC.64 UR4, c[0x0][0x9f8] ;  /* 0x00027e0000047ab9 */ /* 0x000fe20000000a00 */
[----:B------:R-:W2:Y:S01]  /*1a50*/  LDL R32, [R1+0x58] ;  /* 0x0000580001207983 */ /* 0x000ea20000100800 */
[----:B------:R-:W-:Y:S01]  /*1a60*/  ISETP.NE.U32.AND P0, PT, RZ, UR4, PT ;  /* 0x00000004ff007c0c */ /* 0x000fe2000bf05070 */
[----:B------:R-:W0:Y:S01]  /*1a70*/  LDC R0, c[0x0][0x428] ;  /* 0x00010a00ff007b82 */ /* 0x000e220000000800 */
[----:B------:R-:W-:Y:S01]  /*1a80*/  ULDC.64 UR6, c[0x0][0xa08] ;  /* 0x0002820000067ab9 */ /* 0x000fe20000000a00 */
[----:B------:R-:W3:Y:S01]  /*1a90*/  LDL.LU R44, [R1] ;  /* 0x00000000012c7983 */ /* 0x000ee20000300800 */
[----:B------:R-:W-:Y:S01]  /*1aa0*/  ISETP.NE.AND.EX P0, PT, RZ, UR5, PT, P0 ;  /* 0x00000005ff007c0c */ /* 0x000fe2000bf05300 */
[----:B------:R-:W1:Y:S04]  /*1ab0*/  S2R R21, SR_TID.X ;  /* 0x0000000000157919 */ /* 0x000e680000002100 */
[----:B------:R-:W4:Y:S08]  /*1ac0*/  LDC.64 R12, c[0x0][0x3d8] ;  /* 0x0000f600ff0c7b82 */ /* 0x000f300000000a00 */
[----:B------:R-:W-:Y:S01]  /*1ad0*/  @P0 IADD3 R4, P1, R30, UR4, RZ ;  /* 0x000000041e040c10 */ /* 0x000fe2000ff3e0ff */
[----:B------:R-:W4:Y:S03]  /*1ae0*/  LDC R75, c[0x0][0x3d4] ;  /* 0x0000f500ff4b7b82 */ /* 0x000f260000000800 */
[----:B------:R-:W-:Y:S01]  /*1af0*/  @P0 IADD3.X R5, R31, UR5, RZ, P1, !PT ;  /* 0x000000051f050c10 */ /* 0x000fe20008ffe4ff */
[----:B------:R-:W-:-:S04]  /*1b00*/  ULDC.64 UR4, c[0x0][0x2f8] ;  /* 0x0000be0000047ab9 */ /* 0x000fc80000000a00 */
[----:B------:R4:W3:Y:S01]  /*1b10*/  @P0 LDG.E R35, desc[UR56][R4.64] ;  /* 0x0000003804230981 */ /* 0x0008e2000c1e1900 */
[----:B0-----:R-:W-:Y:S01]  /*1b20*/  ISETP.NE.AND P0, PT, R0, 0x1, PT ;  /* 0x000000010000780c */ /* 0x001fe20003f05270 */
[----:B------:R-:W0:Y:S01]  /*1b30*/  LDC.64 R30, c[0x0][0x2f0] ;  /* 0x0000bc00ff1e7b82 */ /* 0x000e220000000a00 */
[----:B------:R-:W-:Y:S02]  /*1b40*/  SHF.R.S32.HI R3, RZ, 0x1f, R49 ;  /* 0x0000001fff037819 */ /* 0x000fe40000011431 */
[----:B------:R-:W-:Y:S02]  /*1b50*/  SHF.R.S32.HI R17, RZ, 0x1f, R16 ;  /* 0x0000001fff117819 */ /* 0x000fe40000011410 */
[----:B-1----:R-:W-:-:S07]  /*1b60*/  SHF.R.U32.HI R40, RZ, 0x7, R21 ;  /* 0x00000007ff287819 */ /* 0x002fce0000011615 */
[----:B------:R-:W1:Y:S01]  /*1b70*/  @P0 LDC R7, c[0x0][0x42c] ;  /* 0x00010b00ff070b82 */ /* 0x000e620000000800 */
[----:B------:R-:W-:-:S07]  /*1b80*/  VIADD R38, R21, 0xffffff80 ;  /* 0xffffff8015267836 */ /* 0x000fce0000000000 */
[----:B------:R-:W1:Y:S01]  /*1b90*/  @P0 LDC R9, c[0x0][0x430] ;  /* 0x00010c00ff090b82 */ /* 0x000e620000000800 */
[-C--:B0-----:R-:W-:Y:S02]  /*1ba0*/  IMAD R6, R3, R30.reuse, RZ ;  /* 0x0000001e03067224 */ /* 0x081fe400078e02ff */
[----:B----4-:R-:W-:-:S04]  /*1bb0*/  IMAD.WIDE.U32 R4, R49, R30, RZ ;  /* 0x0000001e31047225 */ /* 0x010fc800078e00ff */
[----:B-1----:R-:W-:-:S04]  /*1bc0*/  @P0 IMAD.HI.U32 R0, R34, R7, RZ ;  /* 0x0000000722000227 */ /* 0x002fc800078e00ff */
[----:B------:R-:W-:Y:S01]  /*1bd0*/  IMAD R7, R49, R31, R6 ;  /* 0x0000001f31077224 */ /* 0x000fe200078e0206 */
[----:B------:R-:W-:-:S03]  /*1be0*/  @P0 SHF.R.U32.HI R34, RZ, R9, R0 ;  /* 0x00000009ff220219 */ /* 0x000fc60000011600 */
[----:B------:R-:W-:Y:S01]  /*1bf0*/  IMAD.IADD R5, R5, 0x1, R7 ;  /* 0x0000000105057824 */ /* 0x000fe200078e0207 */
[----:B------:R-:W-:Y:S02]  /*1c00*/  ISETP.NE.U32.AND P0, PT, RZ, UR6, PT ;  /* 0x00000006ff007c0c */ /* 0x000fe4000bf05070 */
[----:B------:R-:W-:Y:S01]  /*1c10*/  SHF.R.S32.HI R9, RZ, 0x1f, R34 ;  /* 0x0000001fff097819 */ /* 0x000fe20000011422 */
[----:B------:R-:W-:Y:S01]  /*1c20*/  IMAD.WIDE.U32 R4, R34, UR4, R4 ;  /* 0x0000000422047c25 */ /* 0x000fe2000f8e0004 */
[----:B------:R-:W-:-:S03]  /*1c30*/  ISETP.NE.AND.EX P0, PT, RZ, UR7, PT, P0 ;  /* 0x00000007ff007c0c */ /* 0x000fc6000bf05300 */
[----:B------:R-:W-:-:S04]  /*1c40*/  IMAD R7, R9, UR4, RZ ;  /* 0x0000000409077c24 */ /* 0x000fc8000f8e02ff */
[----:B------:R-:W-:Y:S01]  /*1c50*/  IMAD R7, R34, UR5, R7 ;  /* 0x0000000522077c24 */ /* 0x000fe2000f8e0207 */
[----:B------:R-:W-:Y:S01]  /*1c60*/  ISETP.NE.AND P6, PT, R40, 0x1, PT ;  /* 0x000000012800780c */ /* 0x000fe20003fc5270 */
[----:B------:R-:W-:Y:S02]  /*1c70*/  ULDC.64 UR4, c[0x0][0x300] ;  /* 0x0000c00000047ab9 */ /* 0x000fe40000000a00 */
[----:B------:R-:W-:Y:S02]  /*1c80*/  IMAD.IADD R5, R5, 0x1, R7 ;  /* 0x0000000105057824 */ /* 0x000fe400078e0207 */
[----:B------:R-:W0:Y:S01]  /*1c90*/  LDC.64 R6, c[0x0][0x3e8] ;  /* 0x0000fa00ff067b82 */ /* 0x000e220000000a00 */
[C---:B--2---:R-:W-:Y:S01]  /*1ca0*/  IMAD.SHL.U32 R80, R32.reuse, 0x40, RZ ;  /* 0x0000004020507824 */ /* 0x044fe200078e00ff */
[----:B------:R-:W-:Y:S02]  /*1cb0*/  LOP3.LUT P1, RZ, R32, 0x4, RZ, 0xc0, !PT ;  /* 0x0000000420ff7812 */ /* 0x000fe4000782c0ff */
[----:B------:R-:W2:Y:S01]  /*1cc0*/  LDL R32, [R1+0x68] ;  /* 0x0000680001207983 */ /* 0x000ea20000100800 */
[----:B------:R-:W-:-:S02]  /*1cd0*/  SHF.R.S32.HI R36, RZ, 0x1f, R18 ;  /* 0x0000001fff247819 */ /* 0x000fc40000011412 */
[----:B------:R-:W-:-:S04]  /*1ce0*/  SHF.R.S32.HI R14, RZ, 0x1f, R38 ;  /* 0x0000001fff0e7819 */ /* 0x000fc80000011426 */
[----:B------:R-:W-:Y:S02]  /*1cf0*/  LEA.HI R14, R14, R38, RZ, 0x2 ;  /* 0x000000260e0e7211 */ /* 0x000fe400078f10ff */
[----:B---3--:R-:W-:Y:S02]  /*1d00*/  SHF.R.S32.HI R0, RZ, 0x1f, R35 ;  /* 0x0000001fff007819 */ /* 0x008fe40000011423 */
[----:B------:R-:W-:Y:S02]  /*1d10*/  SEL R35, R35, RZ, !P0 ;  /* 0x000000ff23237207 */ /* 0x000fe40004000000 */
[----:B------:R-:W-:-:S05]  /*1d20*/  SEL R10, R0, RZ, !P0 ;  /* 0x000000ff000a7207 */ /* 0x000fca0004000000 */
[----:B------:R-:W-:Y:S02]  /*1d30*/  IMAD R0, R10, UR4, RZ ;  /* 0x000000040a007c24 */ /* 0x000fe4000f8e02ff */
[----:B------:R-:W-:-:S04]  /*1d40*/  IMAD.WIDE.U32 R62, R35, UR4, R4 ;  /* 0x00000004233e7c25 */ /* 0x000fc8000f8e0004 */
[----:B------:R-:W-:Y:S02]  /*1d50*/  IMAD R83, R35, UR5, R0 ;  /* 0x0000000523537c24 */ /* 0x000fe4000f8e0200 */
[-C--:B------:R-:W-:Y:S02]  /*1d60*/  IMAD R0, R36, R30.reuse, RZ ;  /* 0x0000001e24007224 */ /* 0x080fe400078e02ff */
[C---:B------:R-:W-:Y:S01]  /*1d70*/  IMAD.WIDE.U32 R4, R18.reuse, R30, R16 ;  /* 0x0000001e12047225 */ /* 0x040fe200078e0010 */
[----:B------:R-:W-:Y:S05]  /*1d80*/  @!P6 WARPSYNC.ALL ;  /* 0x000000000000e948 */ /* 0x000fea0003800000 */
[----:B------:R-:W-:Y:S01]  /*1d90*/  IMAD R0, R18, R31, R0 ;  /* 0x0000001f12007224 */ /* 0x000fe200078e0200 */
[----:B------:R-:W-:Y:S01]  /*1da0*/  ULDC.64 UR4, c[0x0][0x320] ;  /* 0x0000c80000047ab9 */ /* 0x000fe20000000a00 */
[----:B------:R-:W-:Y:S01]  /*1db0*/  IMAD.IADD R83, R63, 0x1, R83 ;  /* 0x000000013f537824 */ /* 0x000fe200078e0253 */
[----:B------:R-:W-:Y:S01]  /*1dc0*/  IADD3 R82, P0, R62, R4, RZ ;  /* 0x000000043e527210 */ /* 0x000fe20007f1e0ff */
[----:B------:R-:W-:Y:S01]  /*1dd0*/  IMAD R9, R9, UR4, RZ ;  /* 0x0000000409097c24 */ /* 0x000fe2000f8e02ff */
[----:B------:R-:W-:-:S02]  /*1de0*/  LOP3.LUT R14, R14, 0xfffffffc, RZ, 0xc0, !PT ;  /* 0xfffffffc0e0e7812 */ /* 0x000fc400078ec0ff */
[----:B------:R-:W-:Y:S01]  /*1df0*/  IADD3.X R81, R83, R5, R0, P0, !PT ;  /* 0x0000000553517210 */ /* 0x000fe200007fe400 */
[----:B------:R-:W-:Y:S02]  /*1e00*/  IMAD R0, R36, R12, RZ ;  /* 0x0000000c24007224 */ /* 0x000fe400078e02ff */
[C---:B------:R-:W-:Y:S02]  /*1e10*/  IMAD R11, R34.reuse, UR5, R9 ;  /* 0x00000005220b7c24 */ /* 0x040fe4000f8e0209 */
[----:B------:R-:W-:Y:S01]  /*1e20*/  IMAD.WIDE.U32 R8, R34, UR4, R16 ;  /* 0x0000000422087c25 */ /* 0x000fe2000f8e0010 */
[----:B------:R-:W-:Y:S01]  /*1e30*/  ULDC.64 UR4, c[0x0][0x328] ;  /* 0x0000ca0000047ab9 */ /* 0x000fe20000000a00 */
[----:B------:R-:W-:Y:S02]  /*1e40*/  ISETP.GE.AND P0, PT, R16, R75, PT ;  /* 0x0000004b1000720c */ /* 0x000fe40003f06270 */
[----:B------:R-:W-:Y:S02]  /*1e50*/  IMAD.IADD R14, R38, 0x1, -R14 ;  /* 0x00000001260e7824 */ /* 0x000fe400078e0a0e */
[----:B------:R-:W-:-:S02]  /*1e60*/  IMAD R39, R18, R13, R0 ;  /* 0x0000000d12277224 */ /* 0x000fc400078e0200 */
[----:B0-----:R-:W-:Y:S02]  /*1e70*/  IMAD R0, R36, R6, RZ ;  /* 0x0000000624007224 */ /* 0x001fe400078e02ff */
[----:B------:R-:W-:Y:S02]  /*1e80*/  IMAD.IADD R9, R9, 0x1, R11 ;  /* 0x0000000109097824 */ /* 0x000fe400078e020b */
[----:B------:R-:W-:Y:S02]  /*1e90*/  IMAD R4, R10, UR4, RZ ;  /* 0x000000040a047c24 */ /* 0x000fe4000f8e02ff */
[----:B------:R-:W-:Y:S01]  /*1ea0*/  IMAD.SHL.U32 R60, R14, 0x4, RZ ;  /* 0x000000040e3c7824 */ /* 0x000fe200078e00ff */
[----:B------:R-:W-:Y:S01]  /*1eb0*/  SEL R37, R75, RZ, P0 ;  /* 0x000000ff4b257207 */ /* 0x000fe20000000000 */
[----:B------:R-:W-:-:S04]  /*1ec0*/  IMAD.WIDE.U32 R10, R18, R12, R16 ;  /* 0x0000000c120a7225 */ /* 0x000fc800078e0010 */
[----:B------:R-:W-:Y:S01]  /*1ed0*/  IMAD.WIDE.U32 R14, R18, R6, R16 ;  /* 0x00000006120e7225 */ /* 0x000fe200078e0010 */
[----:B------:R-:W-:-:S03]  /*1ee0*/  SHF.R.S32.HI R61, RZ, 0x1f, R60 ;  /* 0x0000001fff3d7819 */ /* 0x000fc6000001143c */
[----:B------:R-:W-:Y:S01]  /*1ef0*/  IMAD R41, R18, R7, R0 ;  /* 0x0000000712297224 */ /* 0x000fe200078e0200 */
[----:B------:R-:W-:Y:S01]  /*1f00*/  IADD3 R21, R39, R11, RZ ;  /* 0x0000000b27157210 */ /* 0x000fe20007ffe0ff */
[----:B------:R-:W-:Y:S02]  /*1f10*/  IMAD.IADD R37, R16, 0x1, R37 ;  /* 0x0000000110257824 */ /* 0x000fe400078e0225 */
[----:B------:R-:W-:Y:S01]  /*1f20*/  IMAD.IADD R11, R41, 0x1, R15 ;  /* 0x00000001290b7824 */ /* 0x000fe200078e020f */
[----:B-----5:R-:W-:Y:S01]  /*1f30*/  SHF.R.S32.HI R15, RZ, 0x1f, R24 ;  /* 0x0000001fff0f7819 */ /* 0x020fe20000011418 */
[----:B------:R-:W-:Y:S02]  /*1f40*/  IMAD R45, R35, UR5, R4 ;  /* 0x00000005232d7c24 */ /* 0x000fe4000f8e0204 */
[----:B------:R-:W-:Y:S01]  /*1f50*/  IMAD.WIDE.U32 R4, R18, R12, R60 ;  /* 0x0000000c12047225 */ /* 0x000fe200078e003c */
[----:B------:R-:W-:-:S03]  /*1f60*/  SHF.R.S32.HI R0, RZ, 0x1f, R37 ;  /* 0x0000001fff007819 */ /* 0x000fc60000011425 */
[----:B------:R-:W-:Y:S01]  /*1f70*/  IMAD.WIDE.U32 R34, R35, UR4, R8 ;  /* 0x0000000423227c25 */ /* 0x000fe2000f8e0008 */
[----:B------:R-:W-:Y:S01]  /*1f80*/  LOP3.LUT R44, R44, 0xfffffffb, RZ, 0xc0, !PT ;  /* 0xfffffffb2c2c7812 */ /* 0x000fe200078ec0ff */
[----:B------:R-:W-:Y:S02]  /*1f90*/  ULDC UR4, c[0x0][0x2e4] ;  /* 0x0000b90000047ab9 */ /* 0x000fe40000000800 */
[----:B------:R-:W-:Y:S02]  /*1fa0*/  IMAD.MOV.U32 R20, RZ, RZ, R10 ;  /* 0x000000ffff147224 */ /* 0x000fe400078e000a */
[----:B------:R-:W-:-:S04]  /*1fb0*/  IMAD.WIDE.U32 R8, R18, R6, R60 ;  /* 0x0000000612087225 */ /* 0x000fc800078e003c */
[----:B------:R-:W-:Y:S02]  /*1fc0*/  IMAD.MOV.U32 R10, RZ, RZ, R14 ;  /* 0x000000ffff0a7224 */ /* 0x000fe400078e000e */
[----:B------:R-:W-:Y:S02]  /*1fd0*/  IMAD R14, R15, R12, RZ ;  /* 0x0000000c0f0e7224 */ /* 0x000fe400078e02ff */
[----:B------:R-:W-:Y:S01]  /*1fe0*/  IMAD.IADD R5, R5, 0x1, R39 ;  /* 0x0000000105057824 */ /* 0x000fe200078e0227 */
[----:B------:R-:W-:Y:S01]  /*1ff0*/  LEA.HI R37, R0, R37, RZ, 0x3 ;  /* 0x0000002500257211 */ /* 0x000fe200078f18ff */
[----:B------:R-:W-:Y:S01]  /*2000*/  IMAD.IADD R9, R9, 0x1, R41 ;  /* 0x0000000109097824 */ /* 0x000fe200078e0229 */
[----:B------:R-:W-:Y:S01]  /*2010*/  @P1 LOP3.LUT R44, R44, 0x4, RZ, 0xfc, !PT ;  /* 0x000000042c2c1812 */ /* 0x000fe200078efcff */
[----:B------:R-:W-:Y:S02]  /*2020*/  IMAD R41, R24, R13, R14 ;  /* 0x0000000d18297224 */ /* 0x000fe400078e020e */
[----:B------:R-:W-:-:S02]  /*2030*/  IMAD R0, R15, R6, RZ ;  /* 0x000000060f007224 */ /* 0x000fc400078e02ff */
[----:B------:R-:W-:Y:S01]  /*2040*/  IMAD.WIDE.U32 R14, R24, R12, R4 ;  /* 0x0000000c180e7225 */ /* 0x000fe200078e0004 */
[----:B------:R-:W-:-:S05]  /*2050*/  IADD3 R4, P1, R18, R49, RZ ;  /* 0x0000003112047210 */ /* 0x000fca0007f3e0ff */
[----:B------:R-:W-:Y:S01]  /*2060*/  IMAD.X R5, R36, 0x1, R3, P1 ;  /* 0x0000000124057824 */ /* 0x000fe200008e0603 */
[----:B------:R-:W-:-:S04]  /*2070*/  SHF.R.S32.HI R36, RZ, 0x1f, R38 ;  /* 0x0000001fff247819 */ /* 0x000fc80000011426 */
[----:B------:R-:W-:Y:S01]  /*2080*/  LEA.HI R36, R36, R38, RZ, 0x5 ;  /* 0x0000002624247211 */ /* 0x000fe200078f28ff */
[----:B------:R-:W-:-:S04]  /*2090*/  VIADD R38, R18, 0x60 ;  /* 0x0000006012267836 */ /* 0x000fc80000000000 */
[----:B------:R-:W-:Y:S01]  /*20a0*/  IMAD.SHL.U32 R38, R38, 0x40, RZ ;  /* 0x0000004026267824 */ /* 0x000fe200078e00ff */
[----:B------:R-:W-:-:S04]  /*20b0*/  LOP3.LUT R80, R80, 0x1c0, RZ, 0xc0, !PT ;  /* 0x000001c050507812 */ /* 0x000fc800078ec0ff */
[----:B------:R-:W-:Y:S01]  /*20c0*/  LOP3.LUT R38, R38, 0x1c0, RZ, 0xc0, !PT ;  /* 0x000001c026267812 */ /* 0x000fe200078ec0ff */
[----:B------:R-:W-:-:S03]  /*20d0*/  IMAD R43, R24, R7, R0 ;  /* 0x00000007182b7224 */ /* 0x000fc600078e0200 */
[----:B------:R-:W-:Y:S01]  /*20e0*/  LOP3.LUT R3, R38, 0x38, R37, 0xf8, !PT ;  /* 0x0000003826037812 */ /* 0x000fe200078ef825 */
[----:B------:R-:W-:Y:S01]  /*20f0*/  VIADD R38, R18, 0x60 ;  /* 0x0000006012267836 */ /* 0x000fe20000000000 */
[----:B------:R0:W-:Y:S01]  /*2100*/  STL [R1], R44 ;  /* 0x0000002c01007387 */ /* 0x0001e20000100800 */
[----:B------:R-:W-:Y:S02]  /*2110*/  SHF.R.U32.HI R77, RZ, 0x3, R80 ;  /* 0x00000003ff4d7819 */ /* 0x000fe40000011650 */
[----:B------:R-:W-:Y:S01]  /*2120*/  LOP3.LUT R0, R80, 0x18, R16, 0xf8, !PT ;  /* 0x0000001850007812 */ /* 0x000fe200078ef810 */
[----:B------:R-:W-:Y:S01]  /*2130*/  IMAD.SHL.U32 R38, R38, 0x40, RZ ;  /* 0x0000004026267824 */ /* 0x000fe200078e00ff */
[----:B------:R-:W-:Y:S02]  /*2140*/  SHF.R.S32.HI R36, RZ, 0x5, R36 ;  /* 0x00000005ff247819 */ /* 0x000fe40000011424 */
[----:B------:R-:W-:Y:S02]  /*2150*/  LOP3.LUT R0, R0, R77, RZ, 0x3c, !PT ;  /* 0x0000004d00007212 */ /* 0x000fe400078e3cff */
[----:B------:R-:W-:-:S02]  /*2160*/  LOP3.LUT R38, R38, 0x1c0, RZ, 0xc0, !PT ;  /* 0x000001c026267812 */ /* 0x000fc400078ec0ff */
[----:B------:R-:W-:Y:S02]  /*2170*/  LEA R71, R36, R0, 0x9 ;  /* 0x0000000024477211 */ /* 0x000fe400078e48ff */
[----:B------:R-:W-:Y:S02]  /*2180*/  LOP3.LUT R0, R80, 0x38, R37, 0xf8, !PT ;  /* 0x0000003850007812 */ /* 0x000fe400078ef825 */
[----:B------:R-:W-:Y:S01]  /*2190*/  SHF.R.U32.HI R38, RZ, 0x3, R38 ;  /* 0x00000003ff267819 */ /* 0x000fe20000011626 */
[----:B------:R-:W-:Y:S01]  /*21a0*/  IMAD R39, R31, 0xc0, RZ ;  /* 0x000000c01f277824 */ /* 0x000fe200078e02ff */
[----:B------:R-:W-:Y:S01]  /*21b0*/  LOP3.LUT R0, R0, R77, RZ, 0x3c, !PT ;  /* 0x0000004d00007212 */ /* 0x000fe200078e3cff */
[----:B------:R-:W-:Y:S01]  /*21c0*/  IMAD R73, R13, 0xc0, RZ ;  /* 0x000000c00d497824 */ /* 0x000fe200078e02ff */
[----:B------:R-:W-:Y:S01]  /*21d0*/  LOP3.LUT R3, R3, R38, RZ, 0x3c, !PT ;  /* 0x0000002603037212 */ /* 0x000fe200078e3cff */
[----:B------:R-:W-:Y:S01]  /*21e0*/  IMAD.WIDE.U32 R20, R24, R12, R20 ;  /* 0x0000000c18147225 */ /* 0x000fe200078e0014 */
[----:B------:R-:W-:-:S02]  /*21f0*/  IADD3 R42, R18, 0x60, RZ ;  /* 0x00000060122a7810 */ /* 0x000fc40007ffe0ff */
[----:B------:R-:W-:Y:S01]  /*2200*/  LOP3.LUT R67, R37, 0xfffffff8, RZ, 0xc0, !PT ;  /* 0xfffffff825437812 */ /* 0x000fe200078ec0ff */
[----:B------:R-:W-:Y:S02]  /*2210*/  IMAD R47, R7, 0xc0, RZ ;  /* 0x000000c0072f7824 */ /* 0x000fe400078e02ff */
[----:B------:R-:W-:-:S04]  /*2220*/  IMAD.WIDE.U32 R10, R24, R6, R10 ;  /* 0x00000006180a7225 */ /* 0x000fc800078e000a */
[----:B------:R-:W-:-:S04]  /*2230*/  IMAD.WIDE.U32 R8, R24, R6, R8 ;  /* 0x0000000618087225 */ /* 0x000fc800078e0008 */
[----:B------:R-:W-:Y:S02]  /*2240*/  VIADD R79, R16, 0x20 ;  /* 0x00000020104f7836 */ /* 0x000fe40000000000 */
[----:B------:R-:W-:-:S04]  /*2250*/  IMAD.WIDE.U32 R30, R30, 0xc0, RZ ;  /* 0x000000c01e1e7825 */ /* 0x000fc800078e00ff */
[----:B------:R-:W-:-:S04]  /*2260*/  IMAD.WIDE.U32 R12, R12, 0xc0, RZ ;  /* 0x000000c00c0c7825 */ /* 0x000fc800078e00ff */
[----:B------:R-:W-:Y:S01]  /*2270*/  IMAD.WIDE.U32 R6, R6, 0xc0, RZ ;  /* 0x000000c006067825 */ /* 0x000fe200078e00ff */
[----:B------:R-:W-:Y:S02]  /*2280*/  SHF.R.S32.HI R78, RZ, 0x1f, R42 ;  /* 0x0000001fff4e7819 */ /* 0x000fe4000001142a */
[----:B------:R-:W-:Y:S01]  /*2290*/  SHF.R.S32.HI R68, RZ, 0x3, R37 ;  /* 0x00000003ff447819 */ /* 0x000fe20000011425 */
[----:B------:R-:W-:Y:S01]  /*22a0*/  IMAD R65, R36, 0x200, R0 ;  /* 0x0000020024417824 */ /* 0x000fe200078e0200 */
[----:B------:R-:W-:Y:S01]  /*22b0*/  ISETP.GE.AND P1, PT, R16, UR4, PT ;  /* 0x0000000410007c0c */ /* 0x000fe2000bf26270 */
[----:B------:R-:W-:Y:S01]  /*22c0*/  VIADD R76, R40, 0x8 ;  /* 0x00000008284c7836 */ /* 0x000fe20000000000 */
[----:B------:R-:W-:Y:S01]  /*22d0*/  ISETP.GE.AND P2, PT, R79, UR4, PT ;  /* 0x000000044f007c0c */ /* 0x000fe2000bf46270 */
[----:B------:R-:W-:Y:S01]  /*22e0*/  IMAD.SHL.U32 R75, R75, 0x2, RZ ;  /* 0x000000024b4b7824 */ /* 0x000fe200078e00ff */
[----:B------:R-:W-:Y:S01]  /*22f0*/  SHF.R.S32.HI R66, RZ, 0x1f, R67 ;  /* 0x0000001fff427819 */ /* 0x000fe20000011443 */
[----:B------:R-:W-:-:S02]  /*2300*/  IMAD.IADD R74, R31, 0x1, R39 ;  /* 0x000000011f4a7824 */ /* 0x000fc400078e0227 */
[----:B------:R-:W-:Y:S02]  /*2310*/  IMAD.IADD R73, R13, 0x1, R73 ;  /* 0x000000010d497824 */ /* 0x000fe400078e0249 */
[----:B------:R-:W-:Y:S02]  /*2320*/  IMAD.IADD R72, R7, 0x1, R47 ;  /* 0x0000000107487824 */ /* 0x000fe400078e022f */
[----:B------:R-:W-:Y:S02]  /*2330*/  IMAD.IADD R70, R41, 0x1, R21 ;  /* 0x0000000129467824 */ /* 0x000fe400078e0215 */
[----:B------:R-:W-:Y:S02]  /*2340*/  IMAD.IADD R69, R43, 0x1, R11 ;  /* 0x000000012b457824 */ /* 0x000fe400078e020b */
[----:B------:R-:W-:Y:S01]  /*2350*/  IMAD.IADD R0, R35, 0x1, R45 ;  /* 0x0000000123007824 */ /* 0x000fe200078e022d */
[----:B--2---:R-:W-:Y:S01]  /*2360*/  IADD3 R64, R32, R3, RZ ;  /* 0x0000000320407210 */ /* 0x004fe20007ffe0ff */
[----:B------:R-:W-:-:S02]  /*2370*/  IMAD.IADD R32, R15, 0x1, R41 ;  /* 0x000000010f207824 */ /* 0x000fc400078e0229 */
[----:B------:R-:W-:Y:S01]  /*2380*/  IMAD.IADD R3, R9, 0x1, R43 ;  /* 0x0000000109037824 */ /* 0x000fe200078e022b */
[----:B0-----:R-:W-:Y:S06]  /*2390*/  @!P6 BAR.SYNC.DEFER_BLOCKING 0x9, 0x100 ;  /* 0x024400000000eb1d */ /* 0x001fec0000010000 */
.L_x_369:
[----:B------:R-:W2:Y:S01]  /*23a0*/  LDL R48, [R1+0x58] ;  /* 0x0000580001307983 */ /* 0x000ea20000100800 */
[----:B------:R-:W0:Y:S03]  /*23b0*/  LDC.64 R86, c[0x0][0x2d8] ;  /* 0x0000b600ff567b82 */ /* 0x000e260000000a00 */
[----:B------:R-:W3:Y:S01]  /*23c0*/  LDL.LU R43, [R1] ;  /* 0x00000000012b7983 */ /* 0x000ee20000300800 */
[----:B------:R-:W-:Y:S01]  /*23d0*/  VIADD R41, R27, 0xffffffff ;  /* 0xffffffff1b297836 */ /* 0x000fe20000000000 */
[----:B------:R-:W-:Y:S05]  /*23e0*/  YIELD ;  /* 0x0000000000007946 */ /* 0x000fea0003800000 */
[----:B------:R-:W-:Y:S01]  /*23f0*/  SHF.R.S32.HI R42, RZ, 0x1f, R41 ;  /* 0x0000001fff2a7819 */ /* 0x000fe20000011429 */
[-C--:B------:R-:W-:Y:S01]  /*2400*/  IMAD R27, R74, R41.reuse, RZ ;  /* 0x000000294a1b7224 */ /* 0x080fe200078e02ff */
[----:B------:R-:W1:Y:S01]  /*2410*/  LDC.64 R92, c[0x0][0x2f0] ;  /* 0x0000bc00ff5c7b82 */ /* 0x000e620000000a00 */
[----:B------:R-:W-:Y:S01]  /*2420*/  IMAD.WIDE.U32 R38, R30, R41, RZ ;  /* 0x000000291e267225 */ /* 0x000fe200078e00ff */
[----:B------:R-:W-:Y:S03]  /*2430*/  BSSY B0, `(.L_x_320) ;  /* 0x00002ff000007945 */ /* 0x000fe60003800000 */
[----:B------:R-:W-:-:S02]  /*2440*/  IMAD R27, R42, R30, R27 ;  /* 0x0000001e2a1b7224 */ /* 0x000fc400078e021b */
[----:B------:R-:W-:Y:S01]  /*2450*/  IMAD.MOV.U32 R90, RZ, RZ, R38 ;  /* 0x000000ffff5a7224 */ /* 0x000fe200078e0026 */
[----:B------:R-:W-:Y:S01]  /*2460*/  IADD3 R38, P4, R82, R38, RZ ;  /* 0x0000002652267210 */ /* 0x000fe20007f9e0ff */
[----:B------:R-:W-:Y:S01]  /*2470*/  IMAD.IADD R91, R39, 0x1, R27 ;  /* 0x00000001275b7824 */ /* 0x000fe200078e021b */
[----:B------:R-:W4:Y:S01]  /*2480*/  LDC R94, c[0x0][0x3d4] ;  /* 0x0000f500ff5e7b82 */ /* 0x000f220000000800 */
[----:B------:R-:W-:Y:S02]  /*2490*/  IMAD R89, R19, 0x3000, R71 ;  /* 0x0000300013597824 */ /* 0x000fe400078e0247 */
[----:B------:R-:W-:Y:S01]  /*24a0*/  IMAD.X R39, R91, 0x1, R81, P4 ;  /* 0x000000015b277824 */ /* 0x000fe200020e0651 */
[C---:B0-----:R-:W-:Y:S02]  /*24b0*/  LEA R46, P4, R38.reuse, R86, 0x1 ;  /* 0x00000056262e7211 */ /* 0x041fe400078808ff */
[----:B------:R-:W-:Y:S02]  /*24c0*/  IADD3 R85, R89, 0x20, RZ ;  /* 0x0000002059557810 */ /* 0x000fe40007ffe0ff */
[----:B------:R-:W-:-:S02]  /*24d0*/  LEA.HI.X R47, R38, R87, R39, 0x1, P4 ;  /* 0x00000057262f7211 */ /* 0x000fc400020f0c27 */
[----:B------:R-:W-:Y:S01]  /*24e0*/  ISETP.GT.AND P4, PT, R41, R28, PT ;  /* 0x0000001c2900720c */ /* 0x000fe20003f84270 */
[----:B-1----:R-:W-:-:S04]  /*24f0*/  IMAD.WIDE.U32 R36, R92, 0x60, R90 ;  /* 0x000000605c247825 */ /* 0x002fc800078e005a */
[----:B------:R-:W-:Y:S01]  /*2500*/  IMAD R40, R93, 0x60, RZ ;  /* 0x000000605d287824 */ /* 0x000fe200078e02ff */
[----:B------:R-:W-:-:S04]  /*2510*/  IADD3 R27, P3, R82, R36, RZ ;  /* 0x00000024521b7210 */ /* 0x000fc80007f7e0ff */
[----:B------:R-:W-:Y:S02]  /*2520*/  IADD3.X R36, R81, R37, R40, P3, !PT ;  /* 0x0000002551247210 */ /* 0x000fe40001ffe428 */
[----:B------:R-:W-:-:S04]  /*2530*/  LEA R44, P3, R27, R86, 0x1 ;  /* 0x000000561b2c7211 */ /* 0x000fc800078608ff */
[----:B------:R-:W-:Y:S01]  /*2540*/  LEA.HI.X R45, R27, R87, R36, 0x1, P3 ;  /* 0x000000571b2d7211 */ /* 0x000fe200018f0c24 */
[----:B------:R-:W-:Y:S01]  /*2550*/  IMAD.MOV.U32 R27, RZ, RZ, R41 ;  /* 0x000000ffff1b7224 */ /* 0x000fe200078e0029 */
[----:B----4-:R-:W-:Y:S02]  /*2560*/  ISETP.GE.AND P3, PT, R94, 0x1, PT ;  /* 0x000000015e00780c */ /* 0x010fe40003f66270 */
[----:B--2---:R-:W-:Y:S02]  /*2570*/  LOP3.LUT P5, RZ, R48, 0x4, RZ, 0xc0, !PT ;  /* 0x0000000430ff7812 */ /* 0x004fe400078ac0ff */
[----:B---3--:R-:W-:-:S04]  /*2580*/  LOP3.LUT R43, R43, 0xfffffffd, RZ, 0xc0, !PT ;  /* 0xfffffffd2b2b7812 */ /* 0x008fc800078ec0ff */
[----:B------:R-:W-:-:S05]  /*2590*/  @P4 LOP3.LUT R43, R43, 0x2, RZ, 0xfc, !PT ;  /* 0x000000022b2b4812 */ /* 0x000fca00078efcff */
[----:B------:R0:W-:Y:S02]  /*25a0*/  STL [R1], R43 ;  /* 0x0000002b01007387 */ /* 0x0001e40000100800 */
[C---:B------:R-:W-:Y:S02]  /*25b0*/  @P5 VIADD R85, R89.reuse, 0xffffffe0 ;  /* 0xffffffe059555836 */ /* 0x040fe40000000000 */
[--C-:B------:R-:W-:Y:S02]  /*25c0*/  IMAD R89, R89, 0x2, R26.reuse ;  /* 0x0000000259597824 */ /* 0x100fe400078e021a */
[----:B------:R-:W-:Y:S01]  /*25d0*/  IMAD R85, R85, 0x2, R26 ;  /* 0x0000000255557824 */ /* 0x000fe200078e021a */
[----:B------:R-:W-:Y:S06]  /*25e0*/  @!P3 BRA `(.L_x_321) ;  /* 0x0000002c0020b947 */ /* 0x000fec0003800000 */
[----:B------:R-:W-:Y:S01]  /*25f0*/  ULDC.U8 UR4, c[0x0][0x3f0] ;  /* 0x0000fc0000047ab9 */ /* 0x000fe20000000000 */
[-C--:B------:R-:W-:Y:S01]  /*2600*/  IMAD R37, R73, R41.reuse, RZ ;  /* 0x0000002949257224 */ /* 0x080fe200078e02ff */
[----:B------:R-:W-:Y:S01]  /*2610*/  ISETP.NE.AND P3, PT, RZ, UR4, PT ;  /* 0x00000004ff007c0c */ /* 0x000fe2000bf65270 */
[-C--:B------:R-:W-:Y:S02]  /*2620*/  IMAD R39, R72, R41.reuse, RZ ;  /* 0x0000002948277224 */ /* 0x080fe400078e02ff */
[----:B------:R-:W-:Y:S02]  /*2630*/  IMAD R88, R27, -0xc0, R29 ;  /* 0xffffff401b587824 */ /* 0x000fe400078e021d */
[C---:B------:R-:W-:Y:S02]  /*2640*/  IMAD R37, R42.reuse, R12, R37 ;  /* 0x0000000c2a257224 */ /* 0x040fe400078e0225 */
[----:B------:R-:W-:Y:S01]  /*2650*/  IMAD R39, R42, R6, R39 ;  /* 0x000000062a277224 */ /* 0x000fe200078e0227 */
[----:B------:R-:W-:Y:S01]  /*2660*/  VIMNMX R88, R88, 0xc0, PT ;  /* 0x000000c058587848 */ /* 0x000fe20003fe0100 */
[----:B------:R-:W-:-:S04]  /*2670*/  IMAD.WIDE.U32 R54, R12, R41, RZ ;  /* 0x000000290c367225 */ /* 0x000fc800078e00ff */
[----:B------:R-:W-:-:S04]  /*2680*/  IMAD.WIDE.U32 R52, R6, R41, RZ ;  /* 0x0000002906347225 */ /* 0x000fc800078e00ff */
[----:B------:R-:W-:Y:S02]  /*2690*/  IMAD.IADD R95, R55, 0x1, R37 ;  /* 0x00000001375f7824 */ /* 0x000fe400078e0225 */
[----:B------:R-:W-:Y:S01]  /*26a0*/  IMAD.IADD R84, R53, 0x1, R39 ;  /* 0x0000000135547824 */ /* 0x000fe200078e0227 */
[----:B------:R-:W-:Y:S06]  /*26b0*/  @!P3 BRA `(.L_x_322) ;  /* 0x000000140028b947 */ /* 0x000fec0003800000 */
[----:B------:R-:W-:Y:S01]  /*26c0*/  ISETP.GE.AND P4, PT, R18, R88, PT ;  /* 0x000000581200720c */ /* 0x000fe20003f86270 */
[----:B------:R-:W-:Y:S01]  /*26d0*/  BSSY B1, `(.L_x_323) ;  /* 0x000001f000017945 */ /* 0x000fe20003800000 */
[----:B------:R-:W-:Y:S02]  /*26e0*/  CS2R R40, SRZ ;  /* 0x0000000000287805 */ /* 0x000fe4000001ff00 */
[----:B------:R-:W-:Y:S02]  /*26f0*/  CS2R R56, SRZ ;  /* 0x0000000000387805 */ /* 0x000fe4000001ff00 */
[----:B------:R-:W-:Y:S02]  /*2700*/  CS2R R86, SRZ ;  /* 0x0000000000567805 */ /* 0x000fe4000001ff00 */
[----:B------:R-:W-:Y:S02]  /*2710*/  CS2R R58, SRZ ;  /* 0x00000000003a7805 */ /* 0x000fe4000001ff00 */
[----:B------:R-:W-:-:S02]  /*2720*/  CS2R R48, SRZ ;  /* 0x0000000000307805 */ /* 0x000fc4000001ff00 */
[----:B0-----:R-:W-:Y:S02]  /*2730*/  CS2R R42, SRZ ;  /* 0x00000000002a7805 */ /* 0x001fe4000001ff00 */
[----:B------:R-:W-:Y:S02]  /*2740*/  CS2R R50, SRZ ;  /* 0x0000000000327805 */ /* 0x000fe4000001ff00 */
[----:B------:R-:W-:Y:S01]  /*2750*/  CS2R R90, SRZ ;  /* 0x00000000005a7805 */ /* 0x000fe2000001ff00 */
[----:B------:R-:W-:Y:S06]  /*2760*/  @P4 BRA `(.L_x_324) ;  /* 0x0000000000544947 */ /* 0x000fec0003800000 */
[----:B------:R-:W-:Y:S01]  /*2770*/  IADD3 R37, P3, R14, R54, RZ ;  /* 0x000000360e257210 */ /* 0x000fe20007f7e0ff */
[----:B------:R-:W-:Y:S01]  /*2780*/  ULDC.64 UR4, c[0x0][0x3c8] ;  /* 0x0000f20000047ab9 */ /* 0x000fe20000000a00 */
[----:B------:R-:W-:Y:S02]  /*2790*/  CS2R R86, SRZ ;  /* 0x0000000000567805 */ /* 0x000fe4000001ff00 */
[----:B------:R-:W-:Y:S01]  /*27a0*/  CS2R R90, SRZ ;  /* 0x00000000005a7805 */ /* 0x000fe2000001ff00 */
[----:B------:R-:W-:Y:S01]  /*27b0*/  IMAD.X R38, R95, 0x1, R32, P3 ;  /* 0x000000015f267824 */ /* 0x000fe200018e0620 */
[----:B------:R-:W-:-:S04]  /*27c0*/  IADD3 R39, P3, R8, R52, RZ ;  /* 0x0000003408277210 */ /* 0x000fc80007f7e0ff */
[----:B------:R-:W-:Y:S02]  /*27d0*/  IADD3.X R56, R84, R3, RZ, P3, !PT ;  /* 0x0000000354387210 */ /* 0x000fe40001ffe4ff */
[----:B------:R-:W-:-:S04]  /*27e0*/  LEA R36, P3, R37, UR4, 0x1 ;  /* 0x0000000425247c11 */ /* 0x000fc8000f8608ff */
[----:B------:R-:W-:Y:S01]  /*27f0*/  LEA.HI.X R37, R37, UR5, R38, 0x1, P3 ;  /* 0x0000000525257c11 */ /* 0x000fe200098f0c26 */
[----:B------:R-:W-:Y:S02]  /*2800*/  ULDC.64 UR4, c[0x0][0x3e0] ;  /* 0x0000f80000047ab9 */ /* 0x000fe40000000a00 */
[----:B------:R-:W-:-:S04]  /*2810*/  LEA R38, P3, R39, UR4, 0x1 ;  /* 0x0000000427267c11 */ /* 0x000fc8000f8608ff */
[----:B------:R-:W-:Y:S02]  /*2820*/  LEA.HI.X R39, R39, UR5, R56, 0x1, P3 ;  /* 0x0000000527277c11 */ /* 0x000fe400098f0c38 */
[C---:B------:R-:W-:Y:S01]  /*2830*/  ISETP.GE.AND P3, PT, R60.reuse, R94, PT ;  /* 0x0000005e3c00720c */ /* 0x040fe20003f66270 */
[----:B------:R-:W-:Y:S01]  /*2840*/  VIADD R93, R60, 0x10 ;  /* 0x000000103c5d7836 */ /* 0x000fe20000000000 */
[----:B------:R-:W-:Y:S02]  /*2850*/  CS2R R56, SRZ ;  /* 0x0000000000387805 */ /* 0x000fe4000001ff00 */
[----:B------:R-:W-:-:S09]  /*2860*/  CS2R R58, SRZ ;  /* 0x00000000003a7805 */ /* 0x000fd2000001ff00 */
[----:B------:R0:W5:Y:S04]  /*2870*/  @!P3 LDG.E.64 R86, desc[UR56][R36.64] ;  /* 0x000000382456b981 */ /* 0x000168000c1e1b00 */
[----:B------:R0:W5:Y:S01]  /*2880*/  @!P3 LDG.E.64 R90, desc[UR56][R38.64] ;  /* 0x00000038265ab981 */ /* 0x000162000c1e1b00 */
[----:B------:R-:W-:-:S13]  /*2890*/  ISETP.GE.AND P3, PT, R93, R94, PT ;  /* 0x0000005e5d00720c */ /* 0x000fda0003f66270 */
[----:B------:R0:W5:Y:S04]  /*28a0*/  @!P3 LDG.E.64 R56, desc[UR56][R36.64+0x20] ;  /* 0x000020382438b981 */ /* 0x000168000c1e1b00 */
[----:B------:R0:W5:Y:S02]  /*28b0*/  @!P3 LDG.E.64 R58, desc[UR56][R38.64+0x20] ;  /* 0x00002038263ab981 */ /* 0x000164000c1e1b00 */
.L_x_324:
[----:B------:R-:W-:Y:S05]  /*28c0*/  BSYNC B1 ;  /* 0x0000000000017941 */ /* 0x000fea0003800000 */
.L_x_323:
[----:B0-----:R-:W-:Y:S01]  /*28d0*/  VIADD R36, R18, 0x60 ;  /* 0x0000006012247836 */ /* 0x001fe20000000000 */
[----:B------:R-:W-:Y:S01]  /*28e0*/  BSSY B1, `(.L_x_325) ;  /* 0x0000022000017945 */ /* 0x000fe20003800000 */
[----:B-----5:R-:W-:Y:S02]  /*28f0*/  IMAD.MOV.U32 R92, RZ, RZ, R56 ;  /* 0x000000ffff5c7224 */ /* 0x020fe400078e0038 */
[----:B------:R-:W-:Y:S01]  /*2900*/  IMAD.MOV.U32 R93, RZ, RZ, R57 ;  /* 0x000000ffff5d7224 */ /* 0x000fe200078e0039 */
[----:B------:R-:W-:-:S13]  /*2910*/  ISETP.GE.AND P5, PT, R36, R88, PT ;  /* 0x000000582400720c */ /* 0x000fda0003fa6270 */
[----:B------:R-:W-:Y:S05]  /*2920*/  @P5 BRA `(.L_x_326) ;  /* 0x0000000000745947 */ /* 0x000fea0003800000 */
[----:B------:R-:W0:Y:S01]  /*2930*/  LDC.64 R36, c[0x0][0x3d8] ;  /* 0x0000f600ff247b82 */ /* 0x000e220000000a00 */
[----:B------:R-:W-:Y:S01]  /*2940*/  IMAD.MOV.U32 R55, RZ, RZ, R95 ;  /* 0x000000ffff377224 */ /* 0x000fe200078e005f */
[----:B------:R-:W-:Y:S01]  /*2950*/  ULDC.64 UR4, c[0x0][0x3c8] ;  /* 0x0000f20000047ab9 */ /* 0x000fe20000000a00 */
[----:B------:R-:W-:Y:S01]  /*2960*/  IMAD.MOV.U32 R53, RZ, RZ, R84 ;  /* 0x000000ffff357224 */ /* 0x000fe200078e0054 */
[----:B------:R-:W-:Y:S02]  /*2970*/  CS2R R48, SRZ ;  /* 0x0000000000307805 */ /* 0x000fe4000001ff00 */
[----:B------:R-:W-:Y:S01]  /*2980*/  CS2R R50, SRZ ;  /* 0x0000000000327805 */ /* 0x000fe2000001ff00 */
[----:B0-----:R-:W-:-:S04]  /*2990*/  IMAD.WIDE.U32 R54, R36, 0x60, R54 ;  /* 0x0000006024367825 */ /* 0x001fc800078e0036 */
[----:B------:R-:W-:Y:S01]  /*29a0*/  IMAD R37, R37, 0x60, RZ ;  /* 0x0000006025257824 */ /* 0x000fe200078e02ff */
[----:B------:R-:W-:-:S04]  /*29b0*/  IADD3 R38, P3, R14, R54, RZ ;  /* 0x000000360e267210 */ /* 0x000fc80007f7e0ff */
[----:B------:R-:W-:Y:S02]  /*29c0*/  IADD3.X R55, R32, R55, R37, P3, !PT ;  /* 0x0000003720377210 */ /* 0x000fe40001ffe425 */
[----:B------:R-:W0:Y:S02]  /*29d0*/  LDC.64 R36, c[0x0][0x3e8] ;  /* 0x0000fa00ff247b82 */ /* 0x000e240000000a00 */
[----:B0-----:R-:W-:-:S04]  /*29e0*/  IMAD.WIDE.U32 R52, R36, 0x60, R52 ;  /* 0x0000006024347825 */ /* 0x001fc800078e0034 */
[----:B------:R-:W-:Y:S01]  /*29f0*/  IMAD R37, R37, 0x60, RZ ;  /* 0x0000006025257824 */ /* 0x000fe200078e02ff */
[----:B------:R-:W-:-:S04]  /*2a00*/  IADD3 R39, P3, R8, R52, RZ ;  /* 0x0000003408277210 */ /* 0x000fc80007f7e0ff */
[----:B------:R-:W-:Y:S02]  /*2a10*/  IADD3.X R52, R3, R53, R37, P3, !PT ;  /* 0x0000003503347210 */ /* 0x000fe40001ffe425 */
        /* <DEDUP_REMOVED lines=14> */
.L_x_326:
[----:B------:R-:W-:Y:S05]  /*2b00*/  BSYNC B1 ;  /* 0x0000000000017941 */ /* 0x000fea0003800000 */
.L_x_325:
[----:B------:R-:W2:Y:S01]  /*2b10*/  LDL R84, [R1+0x14] ;  /* 0x0000140001547983 */ /* 0x000ea20000100800 */
[----:B0-----:R-:W-:Y:S01]  /*2b20*/  IMAD.MOV.U32 R37, RZ, RZ, R87 ;  /* 0x000000ffff257224 */ /* 0x001fe200078e0057 */
[----:B------:R-:W-:Y:S01]  /*2b30*/  MOV R36, R86 ;  /* 0x0000005600247202 */ /* 0x000fe20000000f00 */
[----:B------:R-:W-:Y:S01]  /*2b40*/  IMAD.MOV.U32 R39, RZ, RZ, R91 ;  /* 0x000000ffff277224 */ /* 0x000fe200078e005b */
[----:B------:R-:W-:Y:S01]  /*2b50*/  PRMT R101, R92, 0x7610, R101 ;  /* 0x000076105c657816 */ /* 0x000fe20000000065 */
[----:B------:R-:W-:Y:S01]  /*2b60*/  IMAD.MOV.U32 R38, RZ, RZ, R90 ;  /* 0x000000ffff267224 */ /* 0x000fe200078e005a */
[----:B------:R-:W-:Y:S01]  /*2b70*/  PRMT R52, R52, 0x5410, R36 ;  /* 0x0000541034347816 */ /* 0x000fe20000000024 */
[----:B------:R-:W-:Y:S01]  /*2b80*/  IMAD.MOV.U32 R36, RZ, RZ, R58 ;  /* 0x000000ffff247224 */ /* 0x000fe200078e003a */
[----:B------:R-:W-:Y:S01]  /*2b90*/  PRMT R53, R53, 0x5410, R37 ;  /* 0x0000541035357816 */ /* 0x000fe20000000025 */
[----:B------:R-:W-:Y:S01]  /*2ba0*/  IMAD.MOV.U32 R37, RZ, RZ, R59 ;  /* 0x000000ffff257224 */ /* 0x000fe200078e003b */
[----:B------:R-:W-:Y:S01]  /*2bb0*/  PRMT R54, R54, 0x5410, R39 ;  /* 0x0000541036367816 */ /* 0x000fe20000000027 */
[----:B-----5:R-:W-:Y:S01]  /*2bc0*/  IMAD.MOV.U32 R39, RZ, RZ, R49 ;  /* 0x000000ffff277224 */ /* 0x020fe200078e0031 */
[----:B------:R-:W-:Y:S01]  /*2bd0*/  PRMT R99, R36, 0x7610, R99 ;  /* 0x0000761024637816 */ /* 0x000fe20000000063 */
[----:B------:R-:W-:Y:S01]  /*2be0*/  IMAD.MOV.U32 R36, RZ, RZ, R40 ;  /* 0x000000ffff247224 */ /* 0x000fe200078e0028 */
[----:B------:R-:W-:Y:S01]  /*2bf0*/  PRMT R98, R37, 0x7610, R98 ;  /* 0x0000761025627816 */ /* 0x000fe20000000062 */
[----:B------:R-:W-:Y:S01]  /*2c00*/  IMAD.MOV.U32 R37, RZ, RZ, R41 ;  /* 0x000000ffff257224 */ /* 0x000fe200078e0029 */
[----:B------:R-:W-:-:S02]  /*2c10*/  PRMT R103, R38, 0x7610, R103 ;  /* 0x0000761026677816 */ /* 0x000fc40000000067 */
[----:B------:R-:W-:Y:S02]  /*2c20*/  MOV R38, R48 ;  /* 0x0000003000267202 */ /* 0x000fe40000000f00 */
[----:B------:R-:W-:Y:S02]  /*2c30*/  PRMT R100, R93, 0x7610, R100 ;  /* 0x000076105d647816 */ /* 0x000fe40000000064 */
[----:B------:R-:W-:Y:S01]  /*2c40*/  PRMT R52, R36, 0x7610, R52 ;  /* 0x0000761024347816 */ /* 0x000fe20000000034 */
[----:B------:R-:W-:Y:S01]  /*2c50*/  IMAD.MOV.U32 R36, RZ, RZ, R42 ;  /* 0x000000ffff247224 */ /* 0x000fe200078e002a */
[----:B------:R-:W-:Y:S01]  /*2c60*/  PRMT R53, R37, 0x7610, R53 ;  /* 0x0000761025357816 */ /* 0x000fe20000000035 */
[----:B------:R-:W-:Y:S01]  /*2c70*/  IMAD.MOV.U32 R37, RZ, RZ, R43 ;  /* 0x000000ffff257224 */ /* 0x000fe200078e002b */
[----:B------:R-:W-:Y:S01]  /*2c80*/  PRMT R92, R38, 0x7610, R92 ;  /* 0x00007610265c7816 */ /* 0x000fe2000000005c */
[----:B------:R-:W-:Y:S01]  /*2c90*/  IMAD.MOV.U32 R38, RZ, RZ, R50 ;  /* 0x000000ffff267224 */ /* 0x000fe200078e0032 */
[----:B------:R-:W-:Y:S01]  /*2ca0*/  PRMT R93, R39, 0x7610, R93 ;  /* 0x00007610275d7816 */ /* 0x000fe2000000005d */
[----:B------:R-:W-:Y:S01]  /*2cb0*/  IMAD.MOV.U32 R39, RZ, RZ, R51 ;  /* 0x000000ffff277224 */ /* 0x000fe200078e0033 */
[----:B------:R-:W-:-:S02]  /*2cc0*/  PRMT R54, R36, 0x7610, R54 ;  /* 0x0000761024367816 */ /* 0x000fc40000000036 */
[----:B------:R-:W-:Y:S02]  /*2cd0*/  PRMT R55, R37, 0x7610, R55 ;  /* 0x0000761025377816 */ /* 0x000fe40000000037 */
[----:B------:R-:W-:Y:S02]  /*2ce0*/  PRMT R95, R38, 0x7610, R95 ;  /* 0x00007610265f7816 */ /* 0x000fe4000000005f */
[----:B------:R-:W-:Y:S02]  /*2cf0*/  PRMT R97, R39, 0x7610, R97 ;  /* 0x0000761027617816 */ /* 0x000fe40000000061 */
[----:B--2---:R-:W-:-:S13]  /*2d00*/  ISETP.NE.AND P3, PT, R84, 0x3, PT ;  /* 0x000000035400780c */ /* 0x004fda0003f65270 */
[----:B------:R-:W-:Y:S05]  /*2d10*/  @!P3 BRA `(.L_x_327) ;  /* 0x000000000004b947 */ /* 0x000fea0003800000 */
[----:B------:R-:W-:Y:S01]  /*2d20*/  BPT.TRAP 0x1 ;  /* 0x000000040000795c */ /* 0x000fe20000300000 */
.L_x_327:
[----:B------:R-:W-:Y:S01]  /*2d30*/  IMAD R84, R19, 0x8, R2 ;  /* 0x0000000813547824 */ /* 0x000fe200078e0202 */
[----:B------:R-:W-:Y:S01]  /*2d40*/  SHF.L.U32 R96, R23, 0x1f, RZ ;  /* 0x0000001f17607819 */ /* 0x000fe200000006ff */
[----:B------:R-:W-:Y:S03]  /*2d50*/  BSSY B1, `(.L_x_328) ;  /* 0x0000003000017945 */ /* 0x000fe60003800000 */
[----:B------:R-:W0:Y:S02]  /*2d60*/  SYNCS.PHASECHK.TRANS64.TRYWAIT P6, [R84+URZ+0x30890], R96 ;  /* 0x03089060540075a7 */ /* 0x000e2400080c017f */
[----:B0-----:R-:W-:Y:S05]  /*2d70*/  @!P6 BRA `(.L_x_329) ;  /* 0x0000013c00cce947 */ /* 0x001fea0003800000 */
.L_x_546:
[----:B------:R-:W-:Y:S05]  /*2d80*/  BSYNC B1 ;  /* 0x0000000000017941 */ /* 0x000fea0003800000 */
.L_x_328:
[----:B------:R-:W-:Y:S04]  /*2d90*/  BSSY B1, `(.L_x_330) ;  /* 0x000006d000017945 */ /* 0x000fe80003800000 */
[----:B------:R-:W-:Y:S05]  /*2da0*/  @P4 BRA `(.L_x_331) ;  /* 0x0000000400ac4947 */ /* 0x000fea0003800000 */
[----:B------:R-:W-:Y:S04]  /*2db0*/  BSSY B2, `(.L_x_332) ;  /* 0x0000035000027945 */ /* 0x000fe80003800000 */
[----:B------:R-:W-:Y:S05]  /*2dc0*/  @P1 BRA `(.L_x_333) ;  /* 0x0000000000cc1947 */ /* 0x000fea0003800000 */
[----:B------:R1:W2:Y:S01]  /*2dd0*/  LDS.128 R36, [R89+0x12000] ;  /* 0x0120000059247984 */ /* 0x0002a20000000c00 */
[----:B------:R-:W-:Y:S01]  /*2de0*/  ISETP.GE.AND P4, PT, R60, R94, PT ;  /* 0x0000005e3c00720c */ /* 0x000fe20003f86270 */
[----:B------:R-:W-:-:S12]  /*2df0*/  BSSY B3, `(.L_x_334) ;  /* 0x000002f000037945 */ /* 0x000fd80003800000 */
[----:B-1----:R-:W-:Y:S05]  /*2e00*/  @P4 BRA `(.L_x_335) ;  /* 0x0000000000b44947 */ /* 0x002fea0003800000 */
[----:B------:R-:W-:Y:S02]  /*2e10*/  SHF.R.U64 R105, R90, 0x10, R91 ;  /* 0x000000105a697819 */ /* 0x000fe4000000125b */
[----:B------:R-:W-:Y:S02]  /*2e20*/  SHF.R.U64 R102, R86, 0x10, R87 ;  /* 0x0000001056667819 */ /* 0x000fe40000001257 */
[----:B------:R-:W-:Y:S02]  /*2e30*/  PRMT R105, R103, 0x5410, R105 ;  /* 0x0000541067697816 */ /* 0x000fe40000000069 */
[----:B------:R-:W-:Y:S02]  /*2e40*/  PRMT R102, R52, 0x5432, R102 ;  /* 0x0000543234667816 */ /* 0x000fe40000000066 */
[----:B------:R-:W-:Y:S01]  /*2e50*/  SHF.R.U32.HI R104, RZ, 0x10, R87 ;  /* 0x00000010ff687819 */ /* 0x000fe20000011657 */
[----:B--2---:R-:W-:Y:S01]  /*2e60*/  IMAD.U32 R87, R38, 0x10000, RZ ;  /* 0x0001000026577824 */ /* 0x004fe200078e00ff */
[----:B------:R-:W-:-:S02]  /*2e70*/  SHF.R.U32.HI R108, RZ, 0x10, R91 ;  /* 0x00000010ff6c7819 */ /* 0x000fc4000001165b */
[----:B------:R-:W-:Y:S02]  /*2e80*/  LOP3.LUT R90, R37, 0xffff0000, RZ, 0xc0, !PT ;  /* 0xffff0000255a7812 */ /* 0x000fe400078ec0ff */
[C---:B------:R-:W-:Y:S01]  /*2e90*/  LOP3.LUT R107, R105.reuse, 0xffff0000, RZ, 0xc0, !PT ;  /* 0xffff0000696b7812 */ /* 0x040fe200078ec0ff */
[----:B------:R-:W-:Y:S01]  /*2ea0*/  IMAD.U32 R105, R105, 0x10000, RZ ;  /* 0x0001000069697824 */ /* 0x000fe200078e00ff */
[C---:B------:R-:W-:Y:S01]  /*2eb0*/  LOP3.LUT R103, R102.reuse, 0xffff0000, RZ, 0xc0, !PT ;  /* 0xffff000066677812 */ /* 0x040fe200078ec0ff */
[----:B------:R-:W-:Y:S01]  /*2ec0*/  IMAD.U32 R102, R102, 0x10000, RZ ;  /* 0x0001000066667824 */ /* 0x000fe200078e00ff */
[----:B------:R-:W-:Y:S01]  /*2ed0*/  PRMT R104, R53, 0x5432, R104 ;  /* 0x0000543235687816 */ /* 0x000fe20000000068 */
[----:B------:R-:W-:Y:S01]  /*2ee0*/  FMUL.FTZ R112, R90, R107 ;  /* 0x0000006b5a707220 */ /* 0x000fe20000410000 */
[----:B------:R-:W-:Y:S01]  /*2ef0*/  PRMT R108, R54, 0x5432, R108 ;  /* 0x00005432366c7816 */ /* 0x000fe2000000006c */
[----:B------:R-:W-:Y:S01]  /*2f00*/  FMUL.FTZ R90, R90, R103 ;  /* 0x000000675a5a7220 */ /* 0x000fe20000410000 */
[----:B------:R-:W-:Y:S01]  /*2f10*/  LOP3.LUT R91, R38, 0xffff0000, RZ, 0xc0, !PT ;  /* 0xffff0000265b7812 */ /* 0x000fe200078ec0ff */
[----:B------:R-:W-:Y:S01]  /*2f20*/  IMAD.U32 R106, R104, 0x10000, RZ ;  /* 0x00010000686a7824 */ /* 0x000fe200078e00ff */
[C---:B------:R-:W-:Y:S01]  /*2f30*/  LOP3.LUT R86, R39.reuse, 0xffff0000, RZ, 0xc0, !PT ;  /* 0xffff000027567812 */ /* 0x040fe200078ec0ff */
[----:B------:R-:W-:Y:S01]  /*2f40*/  IMAD.U32 R110, R108, 0x10000, RZ ;  /* 0x000100006c6e7824 */ /* 0x000fe200078e00ff */
[----:B------:R-:W-:Y:S01]  /*2f50*/  SHF.L.U32 R38, R39, 0x10, RZ ;  /* 0x0000001027267819 */ /* 0x000fe200000006ff */
[----:B------:R-:W-:-:S02]  /*2f60*/  IMAD.U32 R39, R37, 0x10000, RZ ;  /* 0x0001000025277824 */ /* 0x000fc400078e00ff */
[----:B------:R-:W-:Y:S01]  /*2f70*/  FMUL.FTZ R114, R91, R110 ;  /* 0x0000006e5b727220 */ /* 0x000fe20000410000 */
[----:B------:R-:W-:Y:S02]  /*2f80*/  IMAD.U32 R37, R36, 0x10000, RZ ;  /* 0x0001000024257824 */ /* 0x000fe400078e00ff */
[C---:B------:R-:W-:Y:S01]  /*2f90*/  FFMA.FTZ R107, R39.reuse, R107, R90 ;  /* 0x0000006b276b7223 */ /* 0x040fe2000001005a */
[----:B------:R-:W-:Y:S01]  /*2fa0*/  FFMA.FTZ R112, R39, R103, -R112 ;  /* 0x0000006727707223 */ /* 0x000fe20000010870 */
[-C--:B------:R-:W-:Y:S01]  /*2fb0*/  FMUL.FTZ R90, R91, R106.reuse ;  /* 0x0000006a5b5a7220 */ /* 0x080fe20000410000 */
[----:B------:R-:W-:Y:S01]  /*2fc0*/  LOP3.LUT R91, R108, 0xffff0000, RZ, 0xc0, !PT ;  /* 0xffff00006c5b7812 */ /* 0x000fe200078ec0ff */
[C---:B------:R-:W-:Y:S01]  /*2fd0*/  FFMA.FTZ R114, R87.reuse, R106, -R114 ;  /* 0x0000006a57727223 */ /* 0x040fe20000010872 */
[----:B------:R-:W-:Y:S01]  /*2fe0*/  LOP3.LUT R39, R104, 0xffff0000, RZ, 0xc0, !PT ;  /* 0xffff000068277812 */ /* 0x000fe200078ec0ff */
[----:B------:R-:W-:Y:S01]  /*2ff0*/  FFMA.FTZ R87, R87, R110, R90 ;  /* 0x0000006e57577223 */ /* 0x000fe2000001005a */
[----:B------:R-:W-:Y:S01]  /*3000*/  LOP3.LUT R36, R36, 0xffff0000, RZ, 0xc0, !PT ;  /* 0xffff000024247812 */ /* 0x000fe200078ec0ff */
[C---:B------:R-:W-:Y:S01]  /*3010*/  FMUL.FTZ R103, R86.reuse, R91 ;  /* 0x0000005b56677220 */ /* 0x040fe20000410000 */
[----:B------:R-:W-:Y:S01]  /*3020*/  F2FP.BF16.F32.PACK_AB R107, R107, R112 ;  /* 0x000000706b6b723e */ /* 0x000fe200000010ff */
[----:B------:R-:W-:-:S02]  /*3030*/  FMUL.FTZ R90, R86, R39 ;  /* 0x00000027565a7220 */ /* 0x000fc40000410000 */
[C---:B------:R-:W-:Y:S01]  /*3040*/  FMUL.FTZ R86, R36.reuse, R105 ;  /* 0x0000006924567220 */ /* 0x040fe20000410000 */
[-C--:B------:R-:W-:Y:S01]  /*3050*/  FMUL.FTZ R36, R36, R102.reuse ;  /* 0x0000006624247220 */ /* 0x080fe20000410000 */
[C---:B------:R-:W-:Y:S01]  /*3060*/  FFMA.FTZ R103, R38.reuse, R39, -R103 ;  /* 0x0000002726677223 */ /* 0x040fe20000010867 */
[----:B------:R-:W-:Y:S01]  /*3070*/  FFMA.FTZ R90, R38, R91, R90 ;  /* 0x0000005b265a7223 */ /* 0x000fe2000001005a */
[C---:B------:R-:W-:Y:S01]  /*3080*/  FFMA.FTZ R86, R37.reuse, R102, -R86 ;  /* 0x0000006625567223 */ /* 0x040fe20000010856 */
[----:B------:R-:W-:Y:S01]  /*3090*/  FFMA.FTZ R37, R37, R105, R36 ;  /* 0x0000006925257223 */ /* 0x000fe20000010024 */
[----:B------:R-:W-:Y:S02]  /*30a0*/  F2FP.BF16.F32.PACK_AB R38, R87, R114 ;  /* 0x000000725726723e */ /* 0x000fe400000010ff */
[----:B------:R-:W-:Y:S02]  /*30b0*/  F2FP.BF16.F32.PACK_AB R39, R90, R103 ;  /* 0x000000675a27723e */ /* 0x000fe400000010ff */
[----:B------:R-:W-:Y:S01]  /*30c0*/  F2FP.BF16.F32.PACK_AB R36, R37, R86 ;  /* 0x000000562524723e */ /* 0x000fe200000010ff */
[----:B------:R-:W-:-:S07]  /*30d0*/  IMAD.MOV.U32 R37, RZ, RZ, R107 ;  /* 0x000000ffff257224 */ /* 0x000fce00078e006b */
.L_x_335:
[----:B------:R-:W-:Y:S05]  /*30e0*/  BSYNC B3 ;  /* 0x0000000000037941 */ /* 0x000fea0003800000 */
.L_x_334:
[----:B--2---:R1:W-:Y:S02]  /*30f0*/  STG.E.128 desc[UR56][R46.64], R36 ;  /* 0x000000242e007986 */ /* 0x0043e4000c101d38 */
.L_x_333:
[----:B------:R-:W-:Y:S05]  /*3100*/  BSYNC B2 ;  /* 0x0000000000027941 */ /* 0x000fea0003800000 */
.L_x_332:
[----:B------:R-:W-:Y:S05]  /*3110*/  @P2 BRA `(.L_x_331) ;  /* 0x0000000000d02947 */ /* 0x000fea0003800000 */
[----:B-1----:R1:W2:Y:S01]  /*3120*/  LDS.128 R36, [R85+0x12000] ;  /* 0x0120000055247984 */ /* 0x0022a20000000c00 */
[----:B------:R-:W-:Y:S01]  /*3130*/  IADD3 R87, R60, 0x10, RZ ;  /* 0x000000103c577810 */ /* 0x000fe20007ffe0ff */
[----:B------:R-:W-:Y:S03]  /*3140*/  BSSY B2, `(.L_x_336) ;  /* 0x0000030000027945 */ /* 0x000fe60003800000 */
[----:B------:R-:W-:-:S13]  /*3150*/  ISETP.GE.AND P4, PT, R87, R94, PT ;  /* 0x0000005e5700720c */ /* 0x000fda0003f86270 */
[----:B-1----:R-:W-:Y:S05]  /*3160*/  @P4 BRA `(.L_x_337) ;  /* 0x0000000000b44947 */ /* 0x002fea0003800000 */
[----:B------:R-:W-:Y:S02]  /*3170*/  SHF.R.U64 R86, R56, 0x10, R57 ;  /* 0x0000001038567819 */ /* 0x000fe40000001239 */
[--C-:B------:R-:W-:Y:S02]  /*3180*/  SHF.R.U64 R56, R58, 0x10, R59.reuse ;  /* 0x000000103a387819 */ /* 0x100fe4000000123b */
[----:B------:R-:W-:Y:S02]  /*3190*/  SHF.R.U32.HI R87, RZ, 0x10, R59 ;  /* 0x00000010ff577819 */ /* 0x000fe4000001163b */
[----:B------:R-:W-:Y:S01]  /*31a0*/  SHF.R.U32.HI R91, RZ, 0x10, R57 ;  /* 0x00000010ff5b7819 */ /* 0x000fe20000011639 */
[----:B--2---:R-:W-:Y:S01]  /*31b0*/  IMAD.U32 R57, R38, 0x10000, RZ ;  /* 0x0001000026397824 */ /* 0x004fe200078e00ff */
[----:B------:R-:W-:Y:S02]  /*31c0*/  PRMT R101, R101, 0x5410, R86 ;  /* 0x0000541065657816 */ /* 0x000fe40000000056 */
[----:B------:R-:W-:-:S02]  /*31d0*/  PRMT R99, R99, 0x5410, R56 ;  /* 0x0000541063637816 */ /* 0x000fc40000000038 */
[----:B------:R-:W-:Y:S02]  /*31e0*/  PRMT R98, R98, 0x5410, R87 ;  /* 0x0000541062627816 */ /* 0x000fe40000000057 */
[----:B------:R-:W-:Y:S02]  /*31f0*/  PRMT R100, R100, 0x5410, R91 ;  /* 0x0000541064647816 */ /* 0x000fe4000000005b */
[----:B------:R-:W-:Y:S01]  /*3200*/  LOP3.LUT R56, R37, 0xffff0000, RZ, 0xc0, !PT ;  /* 0xffff000025387812 */ /* 0x000fe200078ec0ff */
[----:B------:R-:W-:Y:S01]  /*3210*/  IMAD.U32 R91, R98, 0x10000, RZ ;  /* 0x00010000625b7824 */ /* 0x000fe200078e00ff */
[----:B------:R-:W-:Y:S01]  /*3220*/  LOP3.LUT R90, R99, 0xffff0000, RZ, 0xc0, !PT ;  /* 0xffff0000635a7812 */ /* 0x000fe200078ec0ff */
[----:B------:R-:W-:Y:S01]  /*3230*/  IMAD.U32 R87, R100, 0x10000, RZ ;  /* 0x0001000064577824 */ /* 0x000fe200078e00ff */
[----:B------:R-:W-:Y:S01]  /*3240*/  LOP3.LUT R86, R101, 0xffff0000, RZ, 0xc0, !PT ;  /* 0xffff000065567812 */ /* 0x000fe200078ec0ff */
[----:B------:R-:W-:Y:S01]  /*3250*/  IMAD.U32 R99, R99, 0x10000, RZ ;  /* 0x0001000063637824 */ /* 0x000fe200078e00ff */
[----:B------:R-:W-:Y:S01]  /*3260*/  LOP3.LUT R58, R38, 0xffff0000, RZ, 0xc0, !PT ;  /* 0xffff0000263a7812 */ /* 0x000fe200078ec0ff */
[C---:B------:R-:W-:Y:S01]  /*3270*/  IMAD.U32 R38, R39.reuse, 0x10000, RZ ;  /* 0x0001000027267824 */ /* 0x040fe200078e00ff */
[----:B------:R-:W-:Y:S01]  /*3280*/  LOP3.LUT R59, R39, 0xffff0000, RZ, 0xc0, !PT ;  /* 0xffff0000273b7812 */ /* 0x000fe200078ec0ff */
[----:B------:R-:W-:-:S02]  /*3290*/  IMAD.U32 R39, R37, 0x10000, RZ ;  /* 0x0001000025277824 */ /* 0x000fc400078e00ff */
[----:B------:R-:W-:Y:S01]  /*32a0*/  FMUL.FTZ R102, R56, R90 ;  /* 0x0000005a38667220 */ /* 0x000fe20000410000 */
[----:B------:R-:W-:Y:S02]  /*32b0*/  IMAD.U32 R37, R36, 0x10000, RZ ;  /* 0x0001000024257824 */ /* 0x000fe400078e00ff */
[-C--:B------:R-:W-:Y:S01]  /*32c0*/  FMUL.FTZ R103, R56, R86.reuse ;  /* 0x0000005638677220 */ /* 0x080fe20000410000 */
[----:B------:R-:W-:Y:S01]  /*32d0*/  LOP3.LUT R36, R36, 0xffff0000, RZ, 0xc0, !PT ;  /* 0xffff000024247812 */ /* 0x000fe200078ec0ff */
[----:B------:R-:W-:Y:S01]  /*32e0*/  FMUL.FTZ R56, R58, R91 ;  /* 0x0000005b3a387220 */ /* 0x000fe20000410000 */
[----:B------:R-:W-:Y:S01]  /*32f0*/  LOP3.LUT R98, R98, 0xffff0000, RZ, 0xc0, !PT ;  /* 0xffff000062627812 */ /* 0x000fe200078ec0ff */
[-C--:B------:R-:W-:Y:S01]  /*3300*/  FMUL.FTZ R58, R58, R87.reuse ;  /* 0x000000573a3a7220 */ /* 0x080fe20000410000 */
[----:B------:R-:W-:Y:S01]  /*3310*/  LOP3.LUT R100, R100, 0xffff0000, RZ, 0xc0, !PT ;  /* 0xffff000064647812 */ /* 0x000fe200078ec0ff */
[----:B------:R-:W-:Y:S01]  /*3320*/  FFMA.FTZ R102, R39, R86, -R102 ;  /* 0x0000005627667223 */ /* 0x000fe20000010866 */
[----:B------:R-:W-:Y:S01]  /*3330*/  SHF.L.U32 R101, R101, 0x10, RZ ;  /* 0x0000001065657819 */ /* 0x000fe200000006ff */
[----:B------:R-:W-:Y:S01]  /*3340*/  FFMA.FTZ R103, R39, R90, R103 ;  /* 0x0000005a27677223 */ /* 0x000fe20000010067 */
[----:B------:R-:W-:Y:S01]  /*3350*/  FFMA.FTZ R87, R57, R87, -R56 ;  /* 0x0000005739577223 */ /* 0x000fe20000010838 */
[C---:B------:R-:W-:Y:S01]  /*3360*/  FMUL.FTZ R39, R59.reuse, R98 ;  /* 0x000000623b277220 */ /* 0x040fe20000410000 */
[C---:B------:R-:W-:Y:S01]  /*3370*/  FMUL.FTZ R56, R36.reuse, R99 ;  /* 0x0000006324387220 */ /* 0x040fe20000410000 */
[-C--:B------:R-:W-:Y:S01]  /*3380*/  FMUL.FTZ R59, R59, R100.reuse ;  /* 0x000000643b3b7220 */ /* 0x080fe20000410000 */
[-C--:B------:R-:W-:Y:S01]  /*3390*/  FMUL.FTZ R36, R36, R101.reuse ;  /* 0x0000006524247220 */ /* 0x080fe20000410000 */
[C---:B------:R-:W-:Y:S01]  /*33a0*/  FFMA.FTZ R39, R38.reuse, R100, -R39 ;  /* 0x0000006426277223 */ /* 0x040fe20000010827 */
[C---:B------:R-:W-:Y:S01]  /*33b0*/  FFMA.FTZ R56, R37.reuse, R101, -R56 ;  /* 0x0000006525387223 */ /* 0x040fe20000010838 */
[----:B------:R-:W-:Y:S01]  /*33c0*/  FFMA.FTZ R38, R38, R98, R59 ;  /* 0x0000006226267223 */ /* 0x000fe2000001003b */
[----:B------:R-:W-:Y:S01]  /*33d0*/  FFMA.FTZ R37, R37, R99, R36 ;  /* 0x0000006325257223 */ /* 0x000fe20000010024 */
[----:B------:R-:W-:Y:S01]  /*33e0*/  FFMA.FTZ R58, R57, R91, R58 ;  /* 0x0000005b393a7223 */ /* 0x000fe2000001003a */
[----:B------:R-:W-:-:S02]  /*33f0*/  F2FP.BF16.F32.PACK_AB R102, R103, R102 ;  /* 0x000000666766723e */ /* 0x000fc400000010ff */
[----:B------:R-:W-:Y:S02]  /*3400*/  F2FP.BF16.F32.PACK_AB R39, R38, R39 ;  /* 0x000000272627723e */ /* 0x000fe400000010ff */
[----:B------:R-:W-:Y:S01]  /*3410*/  F2FP.BF16.F32.PACK_AB R36, R37, R56 ;  /* 0x000000382524723e */ /* 0x000fe200000010ff */
[----:B------:R-:W-:Y:S01]  /*3420*/  IMAD.MOV.U32 R37, RZ, RZ, R102 ;  /* 0x000000ffff257224 */ /* 0x000fe200078e0066 */
[----:B------:R-:W-:-:S07]  /*3430*/  F2FP.BF16.F32.PACK_AB R38, R58, R87 ;  /* 0x000000573a26723e */ /* 0x000fce00000010ff */
.L_x_337:
[----:B------:R-:W-:Y:S05]  /*3440*/  BSYNC B2 ;  /* 0x0000000000027941 */ /* 0x000fea0003800000 */
.L_x_336:
[----:B--2---:R2:W-:Y:S02]  /*3450*/  STG.E.128 desc[UR56][R46.64+0x40], R36 ;  /* 0x000040242e007986 */ /* 0x0045e4000c101d38 */
.L_x_331:
[----:B------:R-:W-:Y:S05]  /*3460*/  BSYNC B1 ;  /* 0x0000000000017941 */ /* 0x000fea0003800000 */
.L_x_330:
[----:B------:R-:W-:Y:S05]  /*3470*/  @P5 BRA `(.L_x_338) ;  /* 0x0000001c00e85947 */ /* 0x000fea0003800000 */
[----:B------:R-:W-:Y:S04]  /*3480*/  BSSY B1, `(.L_x_339) ;  /* 0x0000036000017945 */ /* 0x000fe80003800000 */
[----:B------:R-:W-:Y:S05]  /*3490*/  @P1 BRA `(.L_x_340) ;  /* 0x0000000000d01947 */ /* 0x000fea0003800000 */
[----:B-12---:R1:W2:Y:S01]  /*34a0*/  LDS.128 R36, [R89+0x15000] ;  /* 0x0150000059247984 */ /* 0x0062a20000000c00 */
[----:B------:R-:W-:Y:S01]  /*34b0*/  ISETP.GE.AND P4, PT, R60, R94, PT ;  /* 0x0000005e3c00720c */ /* 0x000fe20003f86270 */
[----:B------:R-:W-:-:S12]  /*34c0*/  BSSY B2, `(.L_x_341) ;  /* 0x0000030000027945 */ /* 0x000fd80003800000 */
[----:B-1----:R-:W-:Y:S05]  /*34d0*/  @P4 BRA `(.L_x_342) ;  /* 0x0000000000b84947 */ /* 0x002fea0003800000 */
[----:B------:R-:W-:Y:S01]  /*34e0*/  SHF.R.U64 R56, R50, 0x10, R51 ;  /* 0x0000001032387819 */ /* 0x000fe20000001233 */
[----:B--2---:R-:W-:Y:S01]  /*34f0*/  IMAD.U32 R46, R38, 0x10000, RZ ;  /* 0x00010000262e7824 */ /* 0x004fe200078e00ff */
[----:B------:R-:W-:Y:S01]  /*3500*/  SHF.R.U64 R57, R48, 0x10, R49 ;  /* 0x0000001030397819 */ /* 0x000fe20000001231 */
[----:B------:R-:W-:Y:S01]  /*3510*/  IMAD.U32 R48, R39, 0x10000, RZ ;  /* 0x0001000027307824 */ /* 0x000fe200078e00ff */
[----:B------:R-:W-:Y:S02]  /*3520*/  SHF.R.U32.HI R50, RZ, 0x10, R51 ;  /* 0x00000010ff327819 */ /* 0x000fe40000011633 */
[----:B------:R-:W-:Y:S02]  /*3530*/  SHF.R.U32.HI R58, RZ, 0x10, R49 ;  /* 0x00000010ff3a7819 */ /* 0x000fe40000011631 */
[----:B------:R-:W-:Y:S02]  /*3540*/  PRMT R95, R95, 0x5410, R56 ;  /* 0x000054105f5f7816 */ /* 0x000fe40000000038 */
[----:B------:R-:W-:-:S02]  /*3550*/  PRMT R92, R92, 0x5410, R57 ;  /* 0x000054105c5c7816 */ /* 0x000fc40000000039 */
[----:B------:R-:W-:Y:S02]  /*3560*/  PRMT R97, R97, 0x5410, R50 ;  /* 0x0000541061617816 */ /* 0x000fe40000000032 */
[----:B------:R-:W-:Y:S02]  /*3570*/  LOP3.LUT R49, R39, 0xffff0000, RZ, 0xc0, !PT ;  /* 0xffff000027317812 */ /* 0x000fe400078ec0ff */
[----:B------:R-:W-:Y:S01]  /*3580*/  PRMT R93, R93, 0x5410, R58 ;  /* 0x000054105d5d7816 */ /* 0x000fe2000000003a */
[----:B------:R-:W-:Y:S01]  /*3590*/  IMAD.U32 R57, R97, 0x10000, RZ ;  /* 0x0001000061397824 */ /* 0x000fe200078e00ff */
[----:B------:R-:W-:Y:S02]  /*35a0*/  LOP3.LUT R39, R37, 0xffff0000, RZ, 0xc0, !PT ;  /* 0xffff000025277812 */ /* 0x000fe400078ec0ff */
[----:B------:R-:W-:Y:S01]  /*35b0*/  LOP3.LUT R56, R95, 0xffff0000, RZ, 0xc0, !PT ;  /* 0xffff00005f387812 */ /* 0x000fe200078ec0ff */
[----:B------:R-:W-:Y:S01]  /*35c0*/  IMAD.U32 R51, R93, 0x10000, RZ ;  /* 0x000100005d337824 */ /* 0x000fe200078e00ff */
[C---:B------:R-:W-:Y:S01]  /*35d0*/  LOP3.LUT R50, R92.reuse, 0xffff0000, RZ, 0xc0, !PT ;  /* 0xffff00005c327812 */ /* 0x040fe200078ec0ff */
[----:B------:R-:W-:Y:S01]  /*35e0*/  IMAD.U32 R92, R92, 0x10000, RZ ;  /* 0x000100005c5c7824 */ /* 0x000fe200078e00ff */
[----:B------:R-:W-:Y:S01]  /*35f0*/  LOP3.LUT R47, R38, 0xffff0000, RZ, 0xc0, !PT ;  /* 0xffff0000262f7812 */ /* 0x000fe200078ec0ff */
[----:B------:R-:W-:-:S02]  /*3600*/  IMAD.U32 R38, R37, 0x10000, RZ ;  /* 0x0001000025267824 */ /* 0x000fc400078e00ff */
[C---:B------:R-:W-:Y:S01]  /*3610*/  FMUL.FTZ R59, R39.reuse, R56 ;  /* 0x00000038273b7220 */ /* 0x040fe20000410000 */
[C---:B------:R-:W-:Y:S02]  /*3620*/  IMAD.U32 R37, R36.reuse, 0x10000, RZ ;  /* 0x0001000024257824 */ /* 0x040fe400078e00ff */
[-C--:B------:R-:W-:Y:S01]  /*3630*/  FMUL.FTZ R39, R39, R50.reuse ;  /* 0x0000003227277220 */ /* 0x080fe20000410000 */
[----:B------:R-:W-:Y:S01]  /*3640*/  LOP3.LUT R36, R36, 0xffff0000, RZ, 0xc0, !PT ;  /* 0xffff000024247812 */ /* 0x000fe200078ec0ff */
[----:B------:R-:W-:Y:S01]  /*3650*/  FMUL.FTZ R87, R47, R57 ;  /* 0x000000392f577220 */ /* 0x000fe20000410000 */
[----:B------:R-:W-:Y:S01]  /*3660*/  SHF.L.U32 R95, R95, 0x10, RZ ;  /* 0x000000105f5f7819 */ /* 0x000fe200000006ff */
[-C--:B------:R-:W-:Y:S01]  /*3670*/  FMUL.FTZ R47, R47, R51.reuse ;  /* 0x000000332f2f7220 */ /* 0x080fe20000410000 */
[----:B------:R-:W-:Y:S01]  /*3680*/  LOP3.LUT R97, R97, 0xffff0000, RZ, 0xc0, !PT ;  /* 0xffff000061617812 */ /* 0x000fe200078ec0ff */
[C---:B------:R-:W-:Y:S01]  /*3690*/  FFMA.FTZ R59, R38.reuse, R50, -R59 ;  /* 0x00000032263b7223 */ /* 0x040fe2000001083b */
[----:B------:R-:W-:Y:S01]  /*36a0*/  LOP3.LUT R93, R93, 0xffff0000, RZ, 0xc0, !PT ;  /* 0xffff00005d5d7812 */ /* 0x000fe200078ec0ff */
[----:B------:R-:W-:Y:S01]  /*36b0*/  FFMA.FTZ R56, R38, R56, R39 ;  /* 0x0000003826387223 */ /* 0x000fe20000010027 */
[----:B------:R-:W-:Y:S01]  /*36c0*/  FFMA.FTZ R87, R46, R51, -R87 ;  /* 0x000000332e577223 */ /* 0x000fe20000010857 */
[----:B------:R-:W-:Y:S01]  /*36d0*/  FMUL.FTZ R38, R36, R95 ;  /* 0x0000005f24267220 */ /* 0x000fe20000410000 */
[----:B------:R-:W-:Y:S01]  /*36e0*/  FFMA.FTZ R46, R46, R57, R47 ;  /* 0x000000392e2e7223 */ /* 0x000fe2000001002f */
[-C--:B------:R-:W-:Y:S01]  /*36f0*/  FMUL.FTZ R36, R36, R92.reuse ;  /* 0x0000005c24247220 */ /* 0x080fe20000410000 */
[C---:B------:R-:W-:Y:S01]  /*3700*/  FMUL.FTZ R39, R49.reuse, R97 ;  /* 0x0000006131277220 */ /* 0x040fe20000410000 */
[----:B------:R-:W-:Y:S01]  /*3710*/  FMUL.FTZ R50, R49, R93 ;  /* 0x0000005d31327220 */ /* 0x000fe20000410000 */
[C---:B------:R-:W-:Y:S01]  /*3720*/  FFMA.FTZ R38, R37.reuse, R92, -R38 ;  /* 0x0000005c25267223 */ /* 0x040fe20000010826 */
[----:B------:R-:W-:Y:S01]  /*3730*/  FFMA.FTZ R37, R37, R95, R36 ;  /* 0x0000005f25257223 */ /* 0x000fe20000010024 */
[C---:B------:R-:W-:Y:S01]  /*3740*/  FFMA.FTZ R39, R48.reuse, R93, -R39 ;  /* 0x0000005d30277223 */ /* 0x040fe20000010827 */
[----:B------:R-:W-:Y:S01]  /*3750*/  FFMA.FTZ R50, R48, R97, R50 ;  /* 0x0000006130327223 */ /* 0x000fe20000010032 */
[----:B------:R-:W-:-:S02]  /*3760*/  F2FP.BF16.F32.PACK_AB R56, R56, R59 ;  /* 0x0000003b3838723e */ /* 0x000fc400000010ff */
[----:B------:R-:W-:Y:S02]  /*3770*/  F2FP.BF16.F32.PACK_AB R46, R46, R87 ;  /* 0x000000572e2e723e */ /* 0x000fe400000010ff */
[----:B------:R-:W-:Y:S01]  /*3780*/  F2FP.BF16.F32.PACK_AB R36, R37, R38 ;  /* 0x000000262524723e */ /* 0x000fe200000010ff */
[----:B------:R-:W-:Y:S01]  /*3790*/  IMAD.MOV.U32 R37, RZ, RZ, R56 ;  /* 0x000000ffff257224 */ /* 0x000fe200078e0038 */
[----:B------:R-:W-:Y:S01]  /*37a0*/  F2FP.BF16.F32.PACK_AB R39, R50, R39 ;  /* 0x000000273227723e */ /* 0x000fe200000010ff */
[----:B------:R-:W-:-:S07]  /*37b0*/  IMAD.MOV.U32 R38, RZ, RZ, R46 ;  /* 0x000000ffff267224 */ /* 0x000fce00078e002e */
.L_x_342:
[----:B------:R-:W-:Y:S05]  /*37c0*/  BSYNC B2 ;  /* 0x0000000000027941 */ /* 0x000fea0003800000 */
.L_x_341:
[----:B--2---:R3:W-:Y:S02]  /*37d0*/  STG.E.128 desc[UR56][R44.64], R36 ;  /* 0x000000242c007986 */ /* 0x0047e4000c101d38 */
.L_x_340:
[----:B------:R-:W-:Y:S05]  /*37e0*/  BSYNC B1 ;  /* 0x0000000000017941 */ /* 0x000fea0003800000 */
.L_x_339:
[----:B------:R-:W-:Y:S05]  /*37f0*/  @P2 BRA `(.L_x_338) ;  /* 0x0000001c00082947 */ /* 0x000fea0003800000 */
[----:B-123--:R1:W2:Y:S01]  /*3800*/  LDS.128 R36, [R85+0x15000] ;  /* 0x0150000055247984 */ /* 0x00e2a20000000c00 */
[----:B------:R-:W-:Y:S01]  /*3810*/  VIADD R47, R60, 0x10 ;  /* 0x000000103c2f7836 */ /* 0x000fe20000000000 */
[----:B------:R-:W-:Y:S04]  /*3820*/  BSSY B1, `(.L_x_343) ;  /* 0x0000031000017945 */ /* 0x000fe80003800000 */
[----:B------:R-:W-:-:S13]  /*3830*/  ISETP.GE.AND P4, PT, R47, R94, PT ;  /* 0x0000005e2f00720c */ /* 0x000fda0003f86270 */
[----:B-1----:R-:W-:Y:S05]  /*3840*/  @P4 BRA `(.L_x_344) ;  /* 0x0000000000b84947 */ /* 0x002fea0003800000 */
[----:B------:R-:W-:Y:S02]  /*3850*/  SHF.R.U32.HI R46, RZ, 0x10, R43 ;  /* 0x00000010ff2e7819 */ /* 0x000fe4000001162b */
[----:B------:R-:W-:Y:S02]  /*3860*/  SHF.R.U32.HI R48, RZ, 0x10, R41 ;  /* 0x00000010ff307819 */ /* 0x000fe40000011629 */
[----:B------:R-:W-:Y:S01]  /*3870*/  SHF.R.U64 R47, R42, 0x10, R43 ;  /* 0x000000102a2f7819 */ /* 0x000fe2000000122b */
[----:B--2---:R-:W-:Y:S01]  /*3880*/  IMAD.U32 R42, R39, 0x10000, RZ ;  /* 0x00010000272a7824 */ /* 0x004fe200078e00ff */
[----:B------:R-:W-:Y:S01]  /*3890*/  SHF.R.U64 R49, R40, 0x10, R41 ;  /* 0x0000001028317819 */ /* 0x000fe20000001229 */
[----:B------:R-:W-:Y:S01]  /*38a0*/  IMAD.U32 R40, R38, 0x10000, RZ ;  /* 0x0001000026287824 */ /* 0x000fe200078e00ff */
[----:B------:R-:W-:Y:S02]  /*38b0*/  PRMT R55, R55, 0x5410, R46 ;  /* 0x0000541037377816 */ /* 0x000fe4000000002e */
[----:B------:R-:W-:-:S02]  /*38c0*/  PRMT R53, R53, 0x5410, R48 ;  /* 0x0000541035357816 */ /* 0x000fc40000000030 */
[----:B------:R-:W-:Y:S02]  /*38d0*/  PRMT R54, R54, 0x5410, R47 ;  /* 0x0000541036367816 */ /* 0x000fe4000000002f */
[----:B------:R-:W-:Y:S01]  /*38e0*/  LOP3.LUT R41, R38, 0xffff0000, RZ, 0xc0, !PT ;  /* 0xffff000026297812 */ /* 0x000fe200078ec0ff */
[----:B------:R-:W-:Y:S01]  /*38f0*/  IMAD.U32 R47, R53, 0x10000, RZ ;  /* 0x00010000352f7824 */ /* 0x000fe200078e00ff */
[----:B------:R-:W-:Y:S01]  /*3900*/  LOP3.LUT R43, R39, 0xffff0000, RZ, 0xc0, !PT ;  /* 0xffff0000272b7812 */ /* 0x000fe200078ec0ff */
[----:B------:R-:W-:Y:S01]  /*3910*/  IMAD.U32 R38, R37, 0x10000, RZ ;  /* 0x0001000025267824 */ /* 0x000fe200078e00ff */
[----:B------:R-:W-:Y:S01]  /*3920*/  PRMT R52, R52, 0x5410, R49 ;  /* 0x0000541034347816 */ /* 0x000fe20000000031 */
[----:B------:R-:W-:Y:S01]  /*3930*/  IMAD.U32 R49, R55, 0x10000, RZ ;  /* 0x0001000037317824 */ /* 0x000fe200078e00ff */
[----:B------:R-:W-:Y:S02]  /*3940*/  LOP3.LUT R39, R37, 0xffff0000, RZ, 0xc0, !PT ;  /* 0xffff000025277812 */ /* 0x000fe400078ec0ff */
[----:B------:R-:W-:Y:S01]  /*3950*/  LOP3.LUT R48, R54, 0xffff0000, RZ, 0xc0, !PT ;  /* 0xffff000036307812 */ /* 0x000fe200078ec0ff */
[C---:B------:R-:W-:Y:S01]  /*3960*/  FMUL.FTZ R57, R41.reuse, R49 ;  /* 0x0000003129397220 */ /* 0x040fe20000410000 */
[----:B------:R-:W-:Y:S01]  /*3970*/  LOP3.LUT R46, R52, 0xffff0000, RZ, 0xc0, !PT ;  /* 0xffff0000342e7812 */ /* 0x000fe200078ec0ff */
[-C--:B------:R-:W-:Y:S01]  /*3980*/  FMUL.FTZ R41, R41, R47.reuse ;  /* 0x0000002f29297220 */ /* 0x080fe20000410000 */
[----:B------:R-:W-:Y:S01]  /*3990*/  LOP3.LUT R55, R55, 0xffff0000, RZ, 0xc0, !PT ;  /* 0xffff000037377812 */ /* 0x000fe200078ec0ff */
[----:B------:R-:W-:Y:S01]  /*39a0*/  FMUL.FTZ R51, R39, R48 ;  /* 0x0000003027337220 */ /* 0x000fe20000410000 */
[----:B------:R-:W-:Y:S01]  /*39b0*/  LOP3.LUT R53, R53, 0xffff0000, RZ, 0xc0, !PT ;  /* 0xffff000035357812 */ /* 0x000fe200078ec0ff */
[----:B------:R-:W-:Y:S01]  /*39c0*/  FFMA.FTZ R57, R40, R47, -R57 ;  /* 0x0000002f28397223 */ /* 0x000fe20000010839 */
[C---:B------:R-:W-:Y:S01]  /*39d0*/  SHF.L.U32 R37, R36.reuse, 0x10, RZ ;  /* 0x0000001024257819 */ /* 0x040fe200000006ff */
[-C--:B------:R-:W-:Y:S01]  /*39e0*/  FMUL.FTZ R39, R39, R46.reuse ;  /* 0x0000002e27277220 */ /* 0x080fe20000410000 */
[----:B------:R-:W-:Y:S01]  /*39f0*/  LOP3.LUT R36, R36, 0xffff0000, RZ, 0xc0, !PT ;  /* 0xffff000024247812 */ /* 0x000fe200078ec0ff */
[----:B------:R-:W-:Y:S01]  /*3a00*/  FFMA.FTZ R51, R38, R46, -R51 ;  /* 0x0000002e26337223 */ /* 0x000fe20000010833 */
[----:B------:R-:W-:Y:S01]  /*3a10*/  FFMA.FTZ R40, R40, R49, R41 ;  /* 0x0000003128287223 */ /* 0x000fe20000010029 */
[----:B------:R-:W-:-:S02]  /*3a20*/  IMAD.U32 R54, R54, 0x10000, RZ ;  /* 0x0001000036367824 */ /* 0x000fc400078e00ff */
[C---:B------:R-:W-:Y:S01]  /*3a30*/  FMUL.FTZ R41, R43.reuse, R55 ;  /* 0x000000372b297220 */ /* 0x040fe20000410000 */
[----:B------:R-:W-:Y:S02]  /*3a40*/  IMAD.U32 R52, R52, 0x10000, RZ ;  /* 0x0001000034347824 */ /* 0x000fe400078e00ff */
[-C--:B------:R-:W-:Y:S01]  /*3a50*/  FMUL.FTZ R46, R43, R53.reuse ;  /* 0x000000352b2e7220 */ /* 0x080fe20000410000 */
[----:B------:R-:W-:Y:S01]  /*3a60*/  FFMA.FTZ R48, R38, R48, R39 ;  /* 0x0000003026307223 */ /* 0x000fe20000010027 */
[C---:B------:R-:W-:Y:S01]  /*3a70*/  FMUL.FTZ R38, R36.reuse, R54 ;  /* 0x0000003624267220 */ /* 0x040fe20000410000 */
[-C--:B------:R-:W-:Y:S01]  /*3a80*/  FMUL.FTZ R39, R36, R52.reuse ;  /* 0x0000003424277220 */ /* 0x080fe20000410000 */
        /* <DEDUP_REMOVED lines=10> */
.L_x_344:
[----:B------:R-:W-:Y:S05]  /*3b30*/  BSYNC B1 ;  /* 0x0000000000017941 */ /* 0x000fea0003800000 */
.L_x_343:
[----:B--2---:R1:W-:Y:S01]  /*3b40*/  STG.E.128 desc[UR56][R44.64+0x40], R36 ;  /* 0x000040242c007986 */ /* 0x0043e2000c101d38 */
[----:B------:R-:W-:Y:S05]  /*3b50*/  BRA `(.L_x_338) ;  /* 0x0000001800307947 */ /* 0x000fea0003800000 */
.L_x_322:
[C---:B------:R-:W-:Y:S02]  /*3b60*/  ISETP.GE.AND P3, PT, R18.reuse, R88, PT ;  /* 0x000000581200720c */ /* 0x040fe40003f66270 */
[----:B0-----:R-:W-:Y:S02]  /*3b70*/  CS2R R42, SRZ ;  /* 0x00000000002a7805 */ /* 0x001fe4000001ff00 */
[----:B------:R-:W-:Y:S01]  /*3b80*/  CS2R R40, SRZ ;  /* 0x0000000000287805 */ /* 0x000fe2000001ff00 */
[----:B------:R-:W-:Y:S01]  /*3b90*/  VIADD R48, R18, 0x60 ;  /* 0x0000006012307836 */ /* 0x000fe20000000000 */
[----:B------:R-:W-:-:S13]  /*3ba0*/  ISETP.GE.OR P3, PT, R16, R94, P3 ;  /* 0x0000005e1000720c */ /* 0x000fda0001f66670 */
[----:B------:R-:W0:Y:S01]  /*3bb0*/  @!P3 LDC.64 R44, c[0x0][0x3c8] ;  /* 0x0000f200ff2cbb82 */ /* 0x000e220000000a00 */
[----:B------:R-:W-:-:S05]  /*3bc0*/  @!P3 IADD3 R38, P4, R20, R54, RZ ;  /* 0x000000361426b210 */ /* 0x000fca0007f9e0ff */
[----:B------:R-:W-:Y:S01]  /*3bd0*/  @!P3 IMAD.X R39, R95, 0x1, R70, P4 ;  /* 0x000000015f27b824 */ /* 0x000fe200020e0646 */
[----:B------:R-:W-:Y:S01]  /*3be0*/  @!P3 IADD3 R36, P4, R10, R52, RZ ;  /* 0x000000340a24b210 */ /* 0x000fe20007f9e0ff */
[----:B------:R-:W1:Y:S03]  /*3bf0*/  @!P3 LDC.64 R46, c[0x0][0x3e0] ;  /* 0x0000f800ff2ebb82 */ /* 0x000e660000000a00 */
[----:B------:R-:W-:Y:S02]  /*3c00*/  @!P3 IADD3.X R37, R84, R69, RZ, P4, !PT ;  /* 0x000000455425b210 */ /* 0x000fe400027fe4ff */
[----:B0-----:R-:W-:-:S04]  /*3c10*/  @!P3 LEA R44, P4, R38, R44, 0x1 ;  /* 0x0000002c262cb211 */ /* 0x001fc800078808ff */
[----:B------:R-:W-:Y:S02]  /*3c20*/  @!P3 LEA.HI.X R45, R38, R45, R39, 0x1, P4 ;  /* 0x0000002d262db211 */ /* 0x000fe400020f0c27 */
[----:B------:R-:W-:Y:S02]  /*3c30*/  CS2R R38, SRZ ;  /* 0x0000000000267805 */ /* 0x000fe4000001ff00 */
[----:B-1----:R-:W-:-:S04]  /*3c40*/  @!P3 LEA R46, P4, R36, R46, 0x1 ;  /* 0x0000002e242eb211 */ /* 0x002fc800078808ff */
[----:B------:R-:W-:Y:S02]  /*3c50*/  @!P3 LEA.HI.X R47, R36, R47, R37, 0x1, P4 ;  /* 0x0000002f242fb211 */ /* 0x000fe400020f0c25 */
[----:B------:R-:W-:-:S03]  /*3c60*/  CS2R R36, SRZ ;  /* 0x0000000000247805 */ /* 0x000fc6000001ff00 */
[----:B------:R0:W5:Y:S04]  /*3c70*/  @!P3 LDG.E.128 R40, desc[UR56][R46.64] ;  /* 0x000000382e28b981 */ /* 0x000168000c1e1d00 */
[----:B------:R1:W5:Y:S01]  /*3c80*/  @!P3 LDG.E.128 R36, desc[UR56][R44.64] ;  /* 0x000000382c24b981 */ /* 0x000362000c1e1d00 */
[----:B------:R-:W-:-:S04]  /*3c90*/  ISETP.GE.AND P3, PT, R48, R88, PT ;  /* 0x000000583000720c */ /* 0x000fc80003f66270 */
[CC--:B------:R-:W-:Y:S01]  /*3ca0*/  ISETP.GE.OR P3, PT, R16.reuse, R94.reuse, P3 ;  /* 0x0000005e1000720c */ /* 0x0c0fe20001f66670 */
[----:B------:R-:W-:Y:S01]  /*3cb0*/  BSSY B1, `(.L_x_345) ;  /* 0x000001b000017945 */ /* 0x000fe20003800000 */
[----:B0-----:R-:W-:Y:S02]  /*3cc0*/  CS2R R46, SRZ ;  /* 0x00000000002e7805 */ /* 0x001fe4000001ff00 */
[----:B------:R-:W-:Y:S02]  /*3cd0*/  CS2R R50, SRZ ;  /* 0x0000000000327805 */ /* 0x000fe4000001ff00 */
[----:B------:R-:W-:Y:S02]  /*3ce0*/  CS2R R48, SRZ ;  /* 0x0000000000307805 */ /* 0x000fe4000001ff00 */
[----:B-1----:R-:W-:Y:S02]  /*3cf0*/  CS2R R44, SRZ ;  /* 0x00000000002c7805 */ /* 0x002fe4000001ff00 */
[----:B------:R-:W-:-:S03]  /*3d00*/  ISETP.GE.AND P4, PT, R16, R94, PT ;  /* 0x0000005e1000720c */ /* 0x000fc60003f86270 */
[----:B------:R-:W-:Y:S10]  /*3d10*/  @P3 BRA `(.L_x_346) ;  /* 0x0000000000503947 */ /* 0x000ff40003800000 */
[----:B------:R-:W0:Y:S01]  /*3d20*/  LDC.64 R44, c[0x0][0x3d8] ;  /* 0x0000f600ff2c7b82 */ /* 0x000e220000000a00 */
[----:B------:R-:W-:Y:S01]  /*3d30*/  IMAD.MOV.U32 R55, RZ, RZ, R95 ;  /* 0x000000ffff377224 */ /* 0x000fe200078e005f */
[----:B------:R-:W-:Y:S01]  /*3d40*/  ULDC.64 UR4, c[0x0][0x3c8] ;  /* 0x0000f20000047ab9 */ /* 0x000fe20000000a00 */
[----:B------:R-:W-:Y:S02]  /*3d50*/  IMAD.MOV.U32 R53, RZ, RZ, R84 ;  /* 0x000000ffff357224 */ /* 0x000fe400078e0054 */
        /* <DEDUP_REMOVED lines=14> */
[----:B------:R-:W5:Y:S04]  /*3e40*/  LDG.E.128 R44, desc[UR56][R44.64] ;  /* 0x000000382c2c7981 */ /* 0x000f68000c1e1d00 */
[----:B------:R-:W5:Y:S03]  /*3e50*/  LDG.E.128 R48, desc[UR56][R48.64] ;  /* 0x0000003830307981 */ /* 0x000f66000c1e1d00 */
.L_x_346:
[----:B------:R-:W-:Y:S05]  /*3e60*/  BSYNC B1 ;  /* 0x0000000000017941 */ /* 0x000fea0003800000 */
.L_x_345:
[----:B------:R-:W2:Y:S01]  /*3e70*/  LDL R56, [R1+0x14] ;  /* 0x0000140001387983 */ /* 0x000ea20000100800 */
[----:B-----5:R-:W-:Y:S02]  /*3e80*/  IMAD.MOV.U32 R53, RZ, RZ, R47 ;  /* 0x000000ffff357224 */ /* 0x020fe400078e002f */
[----:B------:R-:W-:Y:S02]  /*3e90*/  IMAD.MOV.U32 R54, RZ, RZ, R44 ;  /* 0x000000ffff367224 */ /* 0x000fe400078e002c */
        /* <DEDUP_REMOVED lines=9> */
[----:B------:R-:W-:-:S02]  /*3f30*/  MOV R52, R50 ;  /* 0x0000003200347202 */ /* 0x000fc40000000f00 */
        /* <DEDUP_REMOVED lines=15> */
[----:B------:R-:W-:Y:S02]  /*4030*/  MOV R52, R42 ;  /* 0x0000002a00347202 */ /* 0x000fe40000000f00 */
[----:B------:R-:W-:Y:S02]  /*4040*/  PRMT R108, R108, 0x5410, R53 ;  /* 0x000054106c6c7816 */ /* 0x000fe40000000035 */
[----:B------:R-:W-:Y:S02]  /*4050*/  PRMT R107, R107, 0x5410, R52 ;  /* 0x000054106b6b7816 */ /* 0x000fe40000000034 */
[----:B------:R-:W-:Y:S02]  /*4060*/  PRMT R119, R54, 0x7610, R119 ;  /* 0x0000761036777816 */ /* 0x000fe40000000077 */
[----:B------:R-:W-:Y:S02]  /*4070*/  PRMT R123, R55, 0x7610, R123 ;  /* 0x00007610377b7816 */ /* 0x000fe4000000007b */
[----:B--2---:R-:W-:-:S13]  /*4080*/  ISETP.NE.AND P3, PT, R56, 0x3, PT ;  /* 0x000000033800780c */ /* 0x004fda0003f65270 */
[----:B------:R-:W-:Y:S05]  /*4090*/  @!P3 BRA `(.L_x_347) ;  /* 0x000000000004b947 */ /* 0x000fea0003800000 */
[----:B------:R-:W-:Y:S01]  /*40a0*/  BPT.TRAP 0x1 ;  /* 0x000000040000795c */ /* 0x000fe20000300000 */
.L_x_347:
[----:B------:R-:W-:Y:S01]  /*40b0*/  IMAD R84, R19, 0x8, R2 ;  /* 0x0000000813547824 */ /* 0x000fe200078e0202 */
[----:B------:R-:W-:Y:S01]  /*40c0*/  SHF.L.U32 R96, R23, 0x1f, RZ ;  /* 0x0000001f17607819 */ /* 0x000fe200000006ff */
[----:B------:R-:W0:Y:S01]  /*40d0*/  LDC R98, c[0x0][0x2e4] ;  /* 0x0000b900ff627b82 */ /* 0x000e220000000800 */
[----:B------:R-:W-:Y:S02]  /*40e0*/  BSSY B1, `(.L_x_348) ;  /* 0x0000004000017945 */ /* 0x000fe40003800000 */
[----:B------:R-:W1:Y:S01]  /*40f0*/  SYNCS.PHASECHK.TRANS64.TRYWAIT P5, [R84+URZ+0x30890], R96 ;  /* 0x03089060540075a7 */ /* 0x000e6200080a017f */
[----:B0-----:R-:W-:Y:S01]  /*4100*/  IMAD.IADD R100, R98, 0x1, -R75 ;  /* 0x0000000162647824 */ /* 0x001fe200078e0a4b */
[----:B-1----:R-:W-:Y:S06]  /*4110*/  @!P5 BRA `(.L_x_349) ;  /* 0x0000012800f8d947 */ /* 0x002fec0003800000 */
.L_x_547:
[----:B------:R-:W-:Y:S05]  /*4120*/  BSYNC B1 ;  /* 0x0000000000017941 */ /* 0x000fea0003800000 */
.L_x_348:
[----:B------:R-:W-:Y:S01]  /*4130*/  ISETP.GE.OR P5, PT, R18, R88, P1 ;  /* 0x000000581200720c */ /* 0x000fe20000fa6670 */
[----:B------:R-:W-:-:S12]  /*4140*/  BSSY B1, `(.L_x_350) ;  /* 0x0000088000017945 */ /* 0x000fd80003800000 */
[----:B------:R-:W-:Y:S05]  /*4150*/  @P5 BRA `(.L_x_351) ;  /* 0x0000000800185947 */ /* 0x000fea0003800000 */
[----:B------:R-:W1:Y:S01]  /*4160*/  S2R R54, SR_TID.X ;  /* 0x0000000000367919 */ /* 0x000e620000002100 */
[----:B------:R-:W-:Y:S01]  /*4170*/  SHF.R.S32.HI R52, RZ, 0x1f, R18 ;  /* 0x0000001fff347819 */ /* 0x000fe20000011412 */
[-C--:B------:R-:W-:Y:S01]  /*4180*/  IMAD.WIDE.U32 R94, R18, R92.reuse, R90 ;  /* 0x0000005c125e7225 */ /* 0x080fe200078e005a */
[----:B------:R-:W-:Y:S03]  /*4190*/  BSSY B2, `(.L_x_352) ;  /* 0x0000076000027945 */ /* 0x000fe60003800000 */
[----:B------:R-:W-:Y:S01]  /*41a0*/  IMAD R52, R52, R92, RZ ;  /* 0x0000005c34347224 */ /* 0x000fe200078e02ff */
[----:B------:R-:W-:-:S03]  /*41b0*/  IADD3 R97, P5, P6, R62, R94, R67 ;  /* 0x0000005e3e617210 */ /* 0x000fc60007ebe043 */
[----:B------:R-:W-:Y:S01]  /*41c0*/  IMAD R53, R18, R93, R52 ;  /* 0x0000005d12357224 */ /* 0x000fe200078e0234 */
[----:B------:R-:W-:-:S03]  /*41d0*/  SEL R52, R75, R100, !P0 ;  /* 0x000000644b347207 */ /* 0x000fc60004000000 */
[----:B------:R-:W-:Y:S01]  /*41e0*/  IMAD.IADD R104, R53, 0x1, R95 ;  /* 0x0000000135687824 */ /* 0x000fe200078e025f */
[----:B------:R-:W-:-:S04]  /*41f0*/  SHF.R.S32.HI R53, RZ, 0x1f, R52 ;  /* 0x0000001fff357819 */ /* 0x000fc80000011434 */
[----:B------:R-:W-:Y:S02]  /*4200*/  LEA.HI R53, R53, R52, RZ, 0x4 ;  /* 0x0000003435357211 */ /* 0x000fe400078f20ff */
[----:B------:R-:W-:Y:S02]  /*4210*/  IADD3.X R102, R83, R104, R66, P5, P6 ;  /* 0x0000006853667210 */ /* 0x000fe40002fec442 */
[----:B------:R-:W-:-:S04]  /*4220*/  LEA.HI.SX32 R53, R53, R68, 0x1c ;  /* 0x0000004435357211 */ /* 0x000fc800078fe2ff */
[----:B------:R-:W-:Y:S01]  /*4230*/  SHF.L.U32 R99, R53, 0x3, RZ ;  /* 0x0000000335637819 */ /* 0x000fe200000006ff */
[----:B------:R-:W-:-:S03]  /*4240*/  IMAD R53, R19, 0x3000, R65 ;  /* 0x0000300013357824 */ /* 0x000fc600078e0241 */
[----:B------:R-:W-:Y:S01]  /*4250*/  LOP3.LUT R52, R80, 0x38, R99, 0xf8, !PT ;  /* 0x0000003850347812 */ /* 0x000fe200078ef863 */
[----:B-1----:R-:W-:Y:S02]  /*4260*/  VIADD R55, R54, 0xffffff80 ;  /* 0xffffff8036377836 */ /* 0x002fe40000000000 */
[----:B------:R-:W-:Y:S01]  /*4270*/  IMAD R53, R53, 0x2, R2 ;  /* 0x0000000235357824 */ /* 0x000fe200078e0202 */
[----:B------:R-:W-:Y:S02]  /*4280*/  LOP3.LUT R52, R52, R77, RZ, 0x3c, !PT ;  /* 0x0000004d34347212 */ /* 0x000fe400078e3cff */
[----:B------:R-:W-:-:S04]  /*4290*/  SHF.R.S32.HI R54, RZ, 0x1f, R55 ;  /* 0x0000001fff367819 */ /* 0x000fc80000011437 */
[----:B------:R-:W-:-:S04]  /*42a0*/  LEA.HI R54, R54, R55, RZ, 0x5 ;  /* 0x0000003736367211 */ /* 0x000fc800078f28ff */
[----:B------:R-:W-:-:S05]  /*42b0*/  SHF.R.S32.HI R54, RZ, 0x5, R54 ;  /* 0x00000005ff367819 */ /* 0x000fca0000011436 */
[----:B------:R-:W-:-:S04]  /*42c0*/  IMAD R52, R54, 0x200, R52 ;  /* 0x0000020036347824 */ /* 0x000fc800078e0234 */
[----:B------:R-:W-:-:S04]  /*42d0*/  IMAD R55, R19, 0x3000, R52 ;  /* 0x0000300013377824 */ /* 0x000fc800078e0234 */
[----:B------:R-:W-:Y:S02]  /*42e0*/  IMAD R56, R55, 0x2, R2 ;  /* 0x0000000237387824 */ /* 0x000fe400078e0202 */
[----:B------:R-:W1:Y:S04]  /*42f0*/  LDS.128 R52, [R53+0x12400] ;  /* 0x0124000035347984 */ /* 0x000e680000000c00 */
[----:B------:R-:W2:Y:S01]  /*4300*/  LDS.128 R56, [R56+0x12400] ;  /* 0x0124000038387984 */ /* 0x000ea20000000c00 */
[----:B------:R-:W-:Y:S05]  /*4310*/  @P4 BRA `(.L_x_353) ;  /* 0x0000000400744947 */ /* 0x000fea0003800000 */
[--C-:B------:R-:W-:Y:S01]  /*4320*/  SHF.R.U64 R38, R38, 0x10, R39.reuse ;  /* 0x0000001026267819 */ /* 0x100fe20000001227 */
[----:B--2---:R-:W-:Y:S01]  /*4330*/  IMAD.U32 R105, R57, 0x10000, RZ ;  /* 0x0001000039697824 */ /* 0x004fe200078e00ff */
[----:B------:R-:W-:Y:S01]  /*4340*/  SHF.R.U32.HI R101, RZ, 0x10, R39 ;  /* 0x00000010ff657819 */ /* 0x000fe20000011627 */
[----:B-1----:R-:W-:Y:S01]  /*4350*/  IMAD.U32 R103, R53, 0x10000, RZ ;  /* 0x0001000035677824 */ /* 0x002fe200078e00ff */
[----:B------:R-:W-:Y:S01]  /*4360*/  SHF.R.U64 R36, R36, 0x10, R37 ;  /* 0x0000001024247819 */ /* 0x000fe20000001225 */
[----:B------:R-:W-:Y:S01]  /*4370*/  IMAD.U32 R118, R59, 0x10000, RZ ;  /* 0x000100003b767824 */ /* 0x000fe200078e00ff */
[----:B------:R-:W-:Y:S01]  /*4380*/  SHF.R.U64 R39, R40, 0x10, R41 ;  /* 0x0000001028277819 */ /* 0x000fe20000001229 */
[----:B------:R-:W-:Y:S01]  /*4390*/  IMAD.U32 R115, R54, 0x10000, RZ ;  /* 0x0001000036737824 */ /* 0x000fe200078e00ff */
[----:B------:R-:W-:Y:S02]  /*43a0*/  SHF.R.U32.HI R37, RZ, 0x10, R37 ;  /* 0x00000010ff257819 */ /* 0x000fe40000011625 */
[----:B------:R-:W-:-:S02]  /*43b0*/  SHF.R.U32.HI R41, RZ, 0x10, R41 ;  /* 0x00000010ff297819 */ /* 0x000fc40000011629 */
[----:B------:R-:W-:Y:S02]  /*43c0*/  PRMT R37, R122, 0x5410, R37 ;  /* 0x000054107a257816 */ /* 0x000fe40000000025 */
[----:B------:R-:W-:Y:S02]  /*43d0*/  PRMT R123, R123, 0x5410, R41 ;  /* 0x000054107b7b7816 */ /* 0x000fe40000000029 */
[--C-:B------:R-:W-:Y:S01]  /*43e0*/  SHF.R.U64 R40, R42, 0x10, R43.reuse ;  /* 0x000000102a287819 */ /* 0x100fe2000000122b */
[----:B------:R-:W-:Y:S01]  /*43f0*/  IMAD.U32 R124, R37, 0x10000, RZ ;  /* 0x00010000257c7824 */ /* 0x000fe200078e00ff */
[----:B------:R-:W-:Y:S01]  /*4400*/  SHF.R.U32.HI R42, RZ, 0x10, R43 ;  /* 0x00000010ff2a7819 */ /* 0x000fe2000001162b */
[----:B------:R-:W-:Y:S01]  /*4410*/  IMAD.U32 R122, R123, 0x10000, RZ ;  /* 0x000100007b7a7824 */ /* 0x000fe200078e00ff */
[----:B------:R-:W-:Y:S01]  /*4420*/  PRMT R101, R121, 0x5410, R101 ;  /* 0x0000541079657816 */ /* 0x000fe20000000065 */
[----:B------:R-:W-:Y:S01]  /*4430*/  FMUL.FTZ R121, R105, R124 ;  /* 0x0000007c69797220 */ /* 0x000fe20000410000 */
[----:B------:R-:W-:Y:S01]  /*4440*/  LOP3.LUT R106, R57, 0xffff0000, RZ, 0xc0, !PT ;  /* 0xffff0000396a7812 */ /* 0x000fe200078ec0ff */
[----:B------:R-:W-:Y:S01]  /*4450*/  FMUL.FTZ R126, R105, R122 ;  /* 0x0000007a697e7220 */ /* 0x000fe20000410000 */
[----:B------:R-:W-:Y:S01]  /*4460*/  PRMT R39, R119, 0x5410, R39 ;  /* 0x0000541077277816 */ /* 0x000fe20000000027 */
[----:B------:R-:W-:Y:S01]  /*4470*/  IMAD.U32 R57, R56, 0x10000, RZ ;  /* 0x0001000038397824 */ /* 0x000fe200078e00ff */
[----:B------:R-:W-:Y:S01]  /*4480*/  LOP3.LUT R105, R123, 0xffff0000, RZ, 0xc0, !PT ;  /* 0xffff00007b697812 */ /* 0x000fe200078ec0ff */
[C---:B------:R-:W-:Y:S01]  /*4490*/  FFMA.FTZ R41, R103.reuse, R124, -R126 ;  /* 0x0000007c67297223 */ /* 0x040fe2000001087e */
[----:B------:R-:W-:Y:S01]  /*44a0*/  PRMT R119, R108, 0x5432, R42 ;  /* 0x000054326c777816 */ /* 0x000fe2000000002a */
[----:B------:R-:W-:Y:S01]  /*44b0*/  FFMA.FTZ R103, R103, R122, R121 ;  /* 0x0000007a67677223 */ /* 0x000fe20000010079 */
[----:B------:R-:W-:Y:S01]  /*44c0*/  LOP3.LUT R43, R53, 0xffff0000, RZ, 0xc0, !PT ;  /* 0xffff0000352b7812 */ /* 0x000fe200078ec0ff */
[----:B------:R-:W-:Y:S01]  /*44d0*/  FMUL.FTZ R42, R106, R105 ;  /* 0x000000696a2a7220 */ /* 0x000fe20000410000 */
[----:B------:R-:W-:Y:S01]  /*44e0*/  LOP3.LUT R37, R37, 0xffff0000, RZ, 0xc0, !PT ;  /* 0xffff000025257812 */ /* 0x000fe200078ec0ff */
[----:B------:R-:W-:Y:S01]  /*44f0*/  IMAD.U32 R121, R119, 0x10000, RZ ;  /* 0x0001000077797824 */ /* 0x000fe200078e00ff */
[----:B------:R-:W-:Y:S01]  /*4500*/  SHF.L.U32 R116, R55, 0x10, RZ ;  /* 0x0000001037747819 */ /* 0x000fe200000006ff */
[----:B------:R-:W-:Y:S01]  /*4510*/  IMAD.U32 R123, R101, 0x10000, RZ ;  /* 0x00010000657b7824 */ /* 0x000fe200078e00ff */
[----:B------:R-:W-:Y:S01]  /*4520*/  PRMT R36, R110, 0x5432, R36 ;  /* 0x000054326e247816 */ /* 0x000fe20000000024 */
[-C--:B------:R-:W-:Y:S01]  /*4530*/  FMUL.FTZ R106, R106, R37.reuse ;  /* 0x000000256a6a7220 */ /* 0x080fe20000410000 */
[C---:B------:R-:W-:Y:S01]  /*4540*/  FFMA.FTZ R42, R43.reuse, R37, -R42 ;  /* 0x000000252b2a7223 */ /* 0x040fe2000001082a */
[C---:B------:R-:W-:Y:S01]  /*4550*/  FMUL.FTZ R37, R118.reuse, R121 ;  /* 0x0000007976257220 */ /* 0x040fe20000410000 */
[----:B------:R-:W-:Y:S01]  /*4560*/  FMUL.FTZ R124, R118, R123 ;  /* 0x0000007b767c7220 */ /* 0x000fe20000410000 */
[----:B------:R-:W-:Y:S01]  /*4570*/  SHF.L.U32 R126, R36, 0x10, RZ ;  /* 0x00000010247e7819 */ /* 0x000fe200000006ff */
[----:B------:R-:W-:Y:S01]  /*4580*/  FFMA.FTZ R106, R43, R105, R106 ;  /* 0x000000692b6a7223 */ /* 0x000fe2000001006a */
[C---:B------:R-:W-:Y:S01]  /*4590*/  FFMA.FTZ R37, R116.reuse, R123, -R37 ;  /* 0x0000007b74257223 */ /* 0x040fe20000010825 */
[----:B------:R-:W-:Y:S01]  /*45a0*/  FFMA.FTZ R116, R116, R121, R124 ;  /* 0x0000007974747223 */ /* 0x000fe2000001007c */
[----:B------:R-:W-:Y:S01]  /*45b0*/  IMAD.U32 R124, R39, 0x10000, RZ ;  /* 0x00010000277c7824 */ /* 0x000fe200078e00ff */
[----:B------:R-:W-:Y:S01]  /*45c0*/  LOP3.LUT R43, R36, 0xffff0000, RZ, 0xc0, !PT ;  /* 0xffff0000242b7812 */ /* 0x000fe200078ec0ff */
[----:B------:R-:W-:Y:S01]  /*45d0*/  IMAD.U32 R53, R52, 0x10000, RZ ;  /* 0x0001000034357824 */ /* 0x000fe200078e00ff */
[----:B------:R-:W-:Y:S01]  /*45e0*/  LOP3.LUT R59, R59, 0xffff0000, RZ, 0xc0, !PT ;  /* 0xffff00003b3b7812 */ /* 0x000fe200078ec0ff */
[----:B------:R-:W-:Y:S01]  /*45f0*/  FMUL.FTZ R36, R57, R124 ;  /* 0x0000007c39247220 */ /* 0x000fe20000410000 */
[----:B------:R-:W-:Y:S01]  /*4600*/  PRMT R40, R107, 0x5432, R40 ;  /* 0x000054326b287816 */ /* 0x000fe20000000028 */
[-C--:B------:R-:W-:Y:S01]  /*4610*/  FMUL.FTZ R57, R57, R126.reuse ;  /* 0x0000007e39397220 */ /* 0x080fe20000410000 */
[----:B------:R-:W-:Y:S01]  /*4620*/  LOP3.LUT R122, R119, 0xffff0000, RZ, 0xc0, !PT ;  /* 0xffff0000777a7812 */ /* 0x000fe200078ec0ff */
[----:B------:R-:W-:Y:S01]  /*4630*/  FFMA.FTZ R36, R53, R126, -R36 ;  /* 0x0000007e35247223 */ /* 0x000fe20000010824 */
[----:B------:R-:W-:Y:S01]  /*4640*/  LOP3.LUT R118, R101, 0xffff0000, RZ, 0xc0, !PT ;  /* 0xffff000065767812 */ /* 0x000fe200078ec0ff */
[----:B------:R-:W-:Y:S01]  /*4650*/  FFMA.FTZ R53, R53, R124, R57 ;  /* 0x0000007c35357223 */ /* 0x000fe20000010039 */
[----:B------:R-:W-:Y:S01]  /*4660*/  LOP3.LUT R56, R56, 0xffff0000, RZ, 0xc0, !PT ;  /* 0xffff000038387812 */ /* 0x000fe200078ec0ff */
[----:B------:R-:W-:Y:S01]  /*4670*/  FMUL.FTZ R128, R59, R122 ;  /* 0x0000007a3b807220 */ /* 0x000fe20000410000 */
[----:B------:R-:W-:Y:S01]  /*4680*/  LOP3.LUT R39, R39, 0xffff0000, RZ, 0xc0, !PT ;  /* 0xffff000027277812 */ /* 0x000fe200078ec0ff */
[----:B------:R-:W-:Y:S01]  /*4690*/  IMAD.U32 R57, R40, 0x10000, RZ ;  /* 0x0001000028397824 */ /* 0x000fe200078e00ff */
[----:B------:R-:W-:Y:S01]  /*46a0*/  PRMT R38, R109, 0x5432, R38 ;  /* 0x000054326d267816 */ /* 0x000fe20000000026 */
[-C--:B------:R-:W-:Y:S01]  /*46b0*/  FMUL.FTZ R130, R59, R118.reuse ;  /* 0x000000763b827220 */ /* 0x080fe20000410000 */
[----:B------:R-:W-:Y:S01]  /*46c0*/  LOP3.LUT R55, R55, 0xffff0000, RZ, 0xc0, !PT ;  /* 0xffff000037377812 */ /* 0x000fe200078ec0ff */
[----:B------:R-:W-:Y:S01]  /*46d0*/  FMUL.FTZ R59, R56, R39 ;  /* 0x00000027383b7220 */ /* 0x000fe20000410000 */
[----:B------:R-:W-:Y:S01]  /*46e0*/  LOP3.LUT R117, R54, 0xffff0000, RZ, 0xc0, !PT ;  /* 0xffff000036757812 */ /* 0x000fe200078ec0ff */
[C---:B------:R-:W-:Y:S01]  /*46f0*/  IMAD.U32 R54, R58.reuse, 0x10000, RZ ;  /* 0x000100003a367824 */ /* 0x040fe200078e00ff */
[----:B------:R-:W-:Y:S01]  /*4700*/  LOP3.LUT R58, R58, 0xffff0000, RZ, 0xc0, !PT ;  /* 0xffff00003a3a7812 */ /* 0x000fe200078ec0ff */
[----:B------:R-:W-:Y:S01]  /*4710*/  FMUL.FTZ R101, R56, R43 ;  /* 0x0000002b38657220 */ /* 0x000fe20000410000 */
[----:B------:R-:W-:Y:S01]  /*4720*/  LOP3.LUT R40, R40, 0xffff0000, RZ, 0xc0, !PT ;  /* 0xffff000028287812 */ /* 0x000fe200078ec0ff */
[----:B------:R-:W-:Y:S01]  /*4730*/  IMAD.U32 R56, R38, 0x10000, RZ ;  /* 0x0001000026387824 */ /* 0x000fe200078e00ff */
[----:B------:R-:W-:Y:S01]  /*4740*/  LOP3.LUT R52, R52, 0xffff0000, RZ, 0xc0, !PT ;  /* 0xffff000034347812 */ /* 0x000fe200078ec0ff */
[C---:B------:R-:W-:Y:S01]  /*4750*/  FFMA.FTZ R118, R55.reuse, R118, -R128 ;  /* 0x0000007637767223 */ /* 0x040fe20000010880 */
[----:B------:R-:W-:Y:S01]  /*4760*/  LOP3.LUT R38, R38, 0xffff0000, RZ, 0xc0, !PT ;  /* 0xffff000026267812 */ /* 0x000fe200078ec0ff */
[----:B------:R-:W-:Y:S01]  /*4770*/  FFMA.FTZ R55, R55, R122, R130 ;  /* 0x0000007a37377223 */ /* 0x000fe20000010082 */
[----:B------:R-:W-:Y:S01]  /*4780*/  FMUL.FTZ R122, R54, R57 ;  /* 0x00000039367a7220 */ /* 0x000fe20000410000 */
[----:B------:R-:W-:Y:S01]  /*4790*/  FMUL.FTZ R124, R58, R40 ;  /* 0x000000283a7c7220 */ /* 0x000fe20000410000 */
[C---:B------:R-:W-:Y:S01]  /*47a0*/  FFMA.FTZ R43, R52.reuse, R43, -R59 ;  /* 0x0000002b342b7223 */ /* 0x040fe2000001083b */
[----:B------:R-:W-:Y:S01]  /*47b0*/  FFMA.FTZ R52, R52, R39, R101 ;  /* 0x0000002734347223 */ /* 0x000fe20000010065 */
[----:B------:R-:W-:Y:S01]  /*47c0*/  FMUL.FTZ R59, R58, R38 ;  /* 0x000000263a3b7220 */ /* 0x000fe20000410000 */
[-C--:B------:R-:W-:Y:S01]  /*47d0*/  FMUL.FTZ R54, R54, R56.reuse ;  /* 0x0000003836367220 */ /* 0x080fe20000410000 */
[----:B------:R-:W-:Y:S01]  /*47e0*/  FFMA.FTZ R122, R115, R56, -R122 ;  /* 0x00000038737a7223 */ /* 0x000fe2000001087a */
[C---:B------:R-:W-:Y:S01]  /*47f0*/  FFMA.FTZ R39, R117.reuse, R38, -R124 ;  /* 0x0000002675277223 */ /* 0x040fe2000001087c */
[----:B------:R-:W-:Y:S01]  /*4800*/  FFMA.FTZ R59, R117, R40, R59 ;  /* 0x00000028753b7223 */ /* 0x000fe2000001003b */
[----:B------:R-:W-:Y:S01]  /*4810*/  FFMA.FTZ R54, R115, R57, R54 ;  /* 0x0000003973367223 */ /* 0x000fe20000010036 */
[----:B------:R-:W-:-:S02]  /*4820*/  F2FP.BF16.F32.PACK_AB R40, R43, R36 ;  /* 0x000000242b28723e */ /* 0x000fc400000010ff */
[----:B------:R-:W-:Y:S02]  /*4830*/  F2FP.BF16.F32.PACK_AB R41, R42, R41 ;  /* 0x000000292a29723e */ /* 0x000fe400000010ff */
[----:B------:R-:W-:Y:S02]  /*4840*/  F2FP.BF16.F32.PACK_AB R37, R118, R37 ;  /* 0x000000257625723e */ /* 0x000fe400000010ff */
[----:B------:R-:W-:Y:S02]  /*4850*/  F2FP.BF16.F32.PACK_AB R36, R39, R122 ;  /* 0x0000007a2724723e */ /* 0x000fe400000010ff */
[----:B------:R-:W-:Y:S01]  /*4860*/  F2FP.BF16.F32.PACK_AB R116, R55, R116 ;  /* 0x000000743774723e */ /* 0x000fe200000010ff */
[----:B------:R-:W-:Y:S01]  /*4870*/  IMAD.MOV.U32 R55, RZ, RZ, R37 ;  /* 0x000000ffff377224 */ /* 0x000fe200078e0025 */
[----:B------:R-:W-:Y:S01]  /*4880*/  F2FP.BF16.F32.PACK_AB R56, R52, R53 ;  /* 0x000000353438723e */ /* 0x000fe200000010ff */
[----:B------:R-:W-:Y:S01]  /*4890*/  IMAD.MOV.U32 R52, RZ, RZ, R40 ;  /* 0x000000ffff347224 */ /* 0x000fe200078e0028 */
[----:B------:R-:W-:Y:S01]  /*48a0*/  F2FP.BF16.F32.PACK_AB R58, R59, R54 ;  /* 0x000000363b3a723e */ /* 0x000fe200000010ff */
[----:B------:R-:W-:Y:S01]  /*48b0*/  IMAD.MOV.U32 R53, RZ, RZ, R41 ;  /* 0x000000ffff357224 */ /* 0x000fe200078e0029 */
[----:B------:R-:W-:Y:S01]  /*48c0*/  F2FP.BF16.F32.PACK_AB R57, R106, R103 ;  /* 0x000000676a39723e */ /* 0x000fe200000010ff */
[----:B------:R-:W-:Y:S01]  /*48d0*/  IMAD.MOV.U32 R54, RZ, RZ, R36 ;  /* 0x000000ffff367224 */ /* 0x000fe200078e0024 */
[----:B------:R-:W-:-:S07]  /*48e0*/  MOV R59, R116 ;  /* 0x00000074003b7202 */ /* 0x000fce0000000f00 */
.L_x_353:
[----:B------:R-:W-:Y:S05]  /*48f0*/  BSYNC B2 ;  /* 0x0000000000027941 */ /* 0x000fea0003800000 */
.L_x_352:
[----:B------:R-:W-:Y:S02]  /*4900*/  ISETP.GE.AND P5, PT, R99, R98, PT ;  /* 0x000000626300720c */ /* 0x000fe40003fa6270 */
[----:B------:R-:W-:-:S11]  /*4910*/  P2R R37, PR, RZ, 0x1 ;  /* 0x00000001ff257803 */ /* 0x000fd60000000000 */
[--C-:B------:R-:W-:Y:S02]  /*4920*/  @!P5 SHF.R.S32.HI R36, RZ, 0x1f, R99.reuse ;  /* 0x0000001fff24d819 */ /* 0x100fe40000011463 */
[----:B------:R-:W-:-:S04]  /*4930*/  @!P5 IADD3 R94, P0, P6, R62, R94, R99 ;  /* 0x0000005e3e5ed210 */ /* 0x000fc80007e1e063 */
[----:B------:R-:W-:Y:S02]  /*4940*/  @!P5 IADD3.X R104, R83, R104, R36, P0, P6 ;  /* 0x000000685368d210 */ /* 0x000fe400007ec424 */
[-C--:B------:R-:W-:Y:S02]  /*4950*/  LEA R36, P6, R97, R86.reuse, 0x1 ;  /* 0x0000005661247211 */ /* 0x080fe400078c08ff */
[----:B------:R-:W-:Y:S02]  /*4960*/  ISETP.NE.AND P0, PT, R37, RZ, PT ;  /* 0x000000ff2500720c */ /* 0x000fe40003f05270 */
[----:B------:R-:W-:Y:S02]  /*4970*/  LEA.HI.X R37, R97, R87, R102, 0x1, P6 ;  /* 0x0000005761257211 */ /* 0x000fe400030f0c66 */
[----:B------:R-:W-:-:S03]  /*4980*/  @!P5 LEA R38, P6, R94, R86, 0x1 ;  /* 0x000000565e26d211 */ /* 0x000fc600078c08ff */
[----:B-1----:R1:W-:Y:S01]  /*4990*/  STG.E.128 desc[UR56][R36.64], R52 ;  /* 0x0000003424007986 */ /* 0x0023e2000c101d38 */
[----:B------:R-:W-:-:S05]  /*49a0*/  @!P5 LEA.HI.X R39, R94, R87, R104, 0x1, P6 ;  /* 0x000000575e27d211 */ /* 0x000fca00030f0c68 */
[----:B--2---:R1:W-:Y:S04]  /*49b0*/  @!P5 STG.E.128 desc[UR56][R38.64], R56 ;  /* 0x000000382600d986 */ /* 0x0043e8000c101d38 */
.L_x_351:
[----:B------:R-:W-:Y:S05]  /*49c0*/  BSYNC B1 ;  /* 0x0000000000017941 */ /* 0x000fea0003800000 */
.L_x_350:
[----:B-1----:R-:W-:Y:S02]  /*49d0*/  VIADD R37, R18, 0x60 ;  /* 0x0000006012257836 */ /* 0x002fe40000000000 */
[-C--:B------:R-:W-:Y:S02]  /*49e0*/  IMAD R36, R78, R92.reuse, RZ ;  /* 0x0000005c4e247224 */ /* 0x080fe400078e02ff */
[C---:B------:R-:W-:Y:S01]  /*49f0*/  IMAD.WIDE.U32 R90, R37.reuse, R92, R90 ;  /* 0x0000005c255a7225 */ /* 0x040fe200078e005a */
[----:B------:R-:W-:-:S03]  /*4a00*/  ISETP.GE.OR P5, PT, R37, R88, P1 ;  /* 0x000000582500720c */ /* 0x000fc60000fa6670 */
[----:B------:R-:W-:-:S10]  /*4a10*/  IMAD R93, R37, R93, R36 ;  /* 0x0000005d255d7224 */ /* 0x000fd400078e0224 */
[----:B------:R-:W-:Y:S05]  /*4a20*/  @P5 BRA `(.L_x_338) ;  /* 0x00000008007c5947 */ /* 0x000fea0003800000 */
[----:B------:R-:W2:Y:S01]  /*4a30*/  LDL R38, [R1+0x68] ;  /* 0x0000680001267983 */ /* 0x000ea20000100800 */
[----:B------:R-:W-:Y:S01]  /*4a40*/  IMAD.IADD R54, R91, 0x1, R93 ;  /* 0x000000015b367824 */ /* 0x000fe200078e025d */
[----:B------:R-:W-:Y:S01]  /*4a50*/  IADD3 R36, P5, P6, R62, R90, R67 ;  /* 0x0000005a3e247210 */ /* 0x000fe20007ebe043 */
[C---:B------:R-:W-:Y:S01]  /*4a60*/  VIADD R39, R18.reuse, 0x60 ;  /* 0x0000006012277836 */ /* 0x040fe20000000000 */
[----:B------:R-:W-:Y:S01]  /*4a70*/  SEL R100, R75, R100, !P0 ;  /* 0x000000644b647207 */ /* 0x000fe20004000000 */
[----:B------:R-:W-:Y:S01]  /*4a80*/  VIADD R40, R18, 0x60 ;  /* 0x0000006012287836 */ /* 0x000fe20000000000 */
[----:B------:R-:W-:Y:S01]  /*4a90*/  IADD3.X R37, R83, R54, R66, P5, P6 ;  /* 0x0000003653257210 */ /* 0x000fe20002fec442 */
[----:B------:R-:W-:Y:S01]  /*4aa0*/  IMAD.SHL.U32 R39, R39, 0x40, RZ ;  /* 0x0000004027277824 */ /* 0x000fe200078e00ff */
[----:B------:R-:W-:Y:S01]  /*4ab0*/  LEA R52, P5, R36, R86, 0x1 ;  /* 0x0000005624347211 */ /* 0x000fe200078a08ff */
[----:B------:R-:W-:Y:S01]  /*4ac0*/  IMAD.SHL.U32 R40, R40, 0x40, RZ ;  /* 0x0000004028287824 */ /* 0x000fe200078e00ff */
[----:B------:R-:W-:Y:S02]  /*4ad0*/  BSSY B1, `(.L_x_354) ;  /* 0x000006f000017945 */ /* 0x000fe40003800000 */
[----:B------:R-:W-:-:S02]  /*4ae0*/  LEA.HI.X R53, R36, R87, R37, 0x1, P5 ;  /* 0x0000005724357211 */ /* 0x000fc400028f0c25 */
[----:B------:R-:W-:Y:S02]  /*4af0*/  SHF.R.S32.HI R37, RZ, 0x1f, R100 ;  /* 0x0000001fff257819 */ /* 0x000fe40000011464 */
[----:B------:R-:W-:Y:S02]  /*4b00*/  LOP3.LUT R39, R39, 0x1c0, RZ, 0xc0, !PT ;  /* 0x000001c027277812 */ /* 0x000fe400078ec0ff */
[----:B------:R-:W-:Y:S02]  /*4b10*/  LEA.HI R37, R37, R100, RZ, 0x4 ;  /* 0x0000006425257211 */ /* 0x000fe400078f20ff */
[----:B------:R-:W-:Y:S02]  /*4b20*/  LOP3.LUT R40, R40, 0x1c0, RZ, 0xc0, !PT ;  /* 0x000001c028287812 */ /* 0x000fe400078ec0ff */
[----:B------:R-:W-:Y:S02]  /*4b30*/  LEA.HI.SX32 R37, R37, R68, 0x1c ;  /* 0x0000004425257211 */ /* 0x000fe400078fe2ff */
[----:B------:R-:W-:-:S03]  /*4b40*/  SHF.R.U32.HI R39, RZ, 0x3, R39 ;  /* 0x00000003ff277819 */ /* 0x000fc60000011627 */
[----:B------:R-:W-:Y:S02]  /*4b50*/  IMAD.SHL.U32 R55, R37, 0x8, RZ ;  /* 0x0000000825377824 */ /* 0x000fe400078e00ff */
[----:B------:R-:W-:-:S03]  /*4b60*/  IMAD R37, R19, 0x3000, R64 ;  /* 0x0000300013257824 */ /* 0x000fc600078e0240 */
[----:B------:R-:W-:Y:S01]  /*4b70*/  LOP3.LUT R36, R40, 0x38, R55, 0xf8, !PT ;  /* 0x0000003828247812 */ /* 0x000fe200078ef837 */
[----:B------:R-:W-:-:S03]  /*4b80*/  IMAD R37, R37, 0x2, R2 ;  /* 0x0000000225257824 */ /* 0x000fc600078e0202 */
[----:B------:R-:W-:-:S04]  /*4b90*/  LOP3.LUT R36, R36, R39, RZ, 0x3c, !PT ;  /* 0x0000002724247212 */ /* 0x000fc800078e3cff */
[----:B--2---:R-:W-:-:S05]  /*4ba0*/  IADD3 R36, R38, R36, RZ ;  /* 0x0000002426247210 */ /* 0x004fca0007ffe0ff */
[----:B------:R-:W-:-:S04]  /*4bb0*/  IMAD R39, R19, 0x3000, R36 ;  /* 0x0000300013277824 */ /* 0x000fc800078e0224 */
[----:B------:R-:W-:Y:S02]  /*4bc0*/  IMAD R40, R39, 0x2, R2 ;  /* 0x0000000227287824 */ /* 0x000fe400078e0202 */
[----:B------:R-:W1:Y:S04]  /*4bd0*/  LDS.128 R36, [R37+0x12400] ;  /* 0x0124000025247984 */ /* 0x000e680000000c00 */
[----:B------:R-:W2:Y:S01]  /*4be0*/  LDS.128 R40, [R40+0x12400] ;  /* 0x0124000028287984 */ /* 0x000ea20000000c00 */
[----:B------:R-:W-:Y:S05]  /*4bf0*/  @P4 BRA `(.L_x_355) ;  /* 0x0000000400704947 */ /* 0x000fea0003800000 */
[----:B------:R-:W-:Y:S01]  /*4c00*/  SHF.R.U32.HI R57, RZ, 0x10, R49 ;  /* 0x00000010ff397819 */ /* 0x000fe20000011631 */
[----:B--2---:R-:W-:Y:S01]  /*4c10*/  IMAD.U32 R56, R41, 0x10000, RZ ;  /* 0x0001000029387824 */ /* 0x004fe200078e00ff */
[----:B------:R-:W-:Y:S02]  /*4c20*/  SHF.R.U32.HI R95, RZ, 0x10, R45 ;  /* 0x00000010ff5f7819 */ /* 0x000fe4000001162d */
[----:B------:R-:W-:Y:S02]  /*4c30*/  PRMT R114, R114, 0x5410, R57 ;  /* 0x0000541072727816 */ /* 0x000fe40000000039 */
[----:B------:R-:W-:Y:S02]  /*4c40*/  PRMT R110, R110, 0x5410, R95 ;  /* 0x000054106e6e7816 */ /* 0x000fe4000000005f */
[----:B------:R-:W-:Y:S01]  /*4c50*/  SHF.R.U32.HI R93, RZ, 0x10, R51 ;  /* 0x00000010ff5d7819 */ /* 0x000fe20000011633 */
[----:B------:R-:W-:Y:S01]  /*4c60*/  IMAD.U32 R57, R114, 0x10000, RZ ;  /* 0x0001000072397824 */ /* 0x000fe200078e00ff */
[----:B------:R-:W-:-:S02]  /*4c70*/  SHF.R.U32.HI R59, RZ, 0x10, R47 ;  /* 0x00000010ff3b7819 */ /* 0x000fc4000001162f */
[----:B------:R-:W-:Y:S02]  /*4c80*/  SHF.R.U64 R92, R48, 0x10, R49 ;  /* 0x00000010305c7819 */ /* 0x000fe40000001231 */
[----:B------:R-:W-:Y:S01]  /*4c90*/  SHF.R.U64 R58, R50, 0x10, R51 ;  /* 0x00000010323a7819 */ /* 0x000fe20000001233 */
[C---:B------:R-:W-:Y:S01]  /*4ca0*/  IMAD.U32 R51, R43.reuse, 0x10000, RZ ;  /* 0x000100002b337824 */ /* 0x040fe200078e00ff */
[----:B------:R-:W-:Y:S01]  /*4cb0*/  LOP3.LUT R49, R43, 0xffff0000, RZ, 0xc0, !PT ;  /* 0xffff00002b317812 */ /* 0x000fe200078ec0ff */
[----:B------:R-:W-:Y:S01]  /*4cc0*/  IMAD.U32 R43, R110, 0x10000, RZ ;  /* 0x000100006e2b7824 */ /* 0x000fe200078e00ff */
[----:B------:R-:W-:Y:S01]  /*4cd0*/  PRMT R112, R112, 0x5410, R93 ;  /* 0x0000541070707816 */ /* 0x000fe2000000005d */
[----:B-1----:R-:W-:Y:S01]  /*4ce0*/  IMAD.U32 R50, R39, 0x10000, RZ ;  /* 0x0001000027327824 */ /* 0x002fe200078e00ff */
[----:B------:R-:W-:Y:S01]  /*4cf0*/  SHF.R.U64 R94, R46, 0x10, R47 ;  /* 0x000000102e5e7819 */ /* 0x000fe2000000122f */
[----:B------:R-:W-:Y:S01]  /*4d00*/  IMAD.U32 R46, R37, 0x10000, RZ ;  /* 0x00010000252e7824 */ /* 0x000fe200078e00ff */
[----:B------:R-:W-:Y:S01]  /*4d10*/  PRMT R108, R108, 0x5410, R59 ;  /* 0x000054106c6c7816 */ /* 0x000fe2000000003b */
[C---:B------:R-:W-:Y:S01]  /*4d20*/  FMUL.FTZ R59, R56.reuse, R57 ;  /* 0x00000039383b7220 */ /* 0x040fe20000410000 */
[----:B------:R-:W-:Y:S01]  /*4d30*/  PRMT R111, R111, 0x5410, R58 ;  /* 0x000054106f6f7816 */ /* 0x000fe2000000003a */
[-C--:B------:R-:W-:Y:S01]  /*4d40*/  FMUL.FTZ R93, R56, R43.reuse ;  /* 0x0000002b385d7220 */ /* 0x080fe20000410000 */
[----:B------:R-:W-:Y:S01]  /*4d50*/  IMAD.U32 R58, R112, 0x10000, RZ ;  /* 0x00010000703a7824 */ /* 0x000fe200078e00ff */
[----:B------:R-:W-:Y:S01]  /*4d60*/  SHF.R.U64 R100, R44, 0x10, R45 ;  /* 0x000000102c647819 */ /* 0x000fe2000000122d */
[----:B------:R-:W-:Y:S01]  /*4d70*/  FFMA.FTZ R43, R46, R43, -R59 ;  /* 0x0000002b2e2b7223 */ /* 0x000fe2000001083b */
[----:B------:R-:W-:Y:S01]  /*4d80*/  IMAD.U32 R56, R108, 0x10000, RZ ;  /* 0x000100006c387824 */ /* 0x000fe200078e00ff */
[----:B------:R-:W-:Y:S01]  /*4d90*/  LOP3.LUT R48, R41, 0xffff0000, RZ, 0xc0, !PT ;  /* 0xffff000029307812 */ /* 0x000fe200078ec0ff */
[----:B------:R-:W-:Y:S01]  /*4da0*/  FFMA.FTZ R46, R46, R57, R93 ;  /* 0x000000392e2e7223 */ /* 0x000fe2000001005d */
[----:B------:R-:W-:Y:S01]  /*4db0*/  LOP3.LUT R114, R114, 0xffff0000, RZ, 0xc0, !PT ;  /* 0xffff000072727812 */ /* 0x000fe200078ec0ff */
[----:B------:R-:W-:Y:S01]  /*4dc0*/  FMUL.FTZ R57, R51, R58 ;  /* 0x0000003a33397220 */ /* 0x000fe20000410000 */
[----:B------:R-:W-:Y:S01]  /*4dd0*/  PRMT R113, R113, 0x5410, R92 ;  /* 0x0000541071717816 */ /* 0x000fe2000000005c */
[----:B------:R-:W-:Y:S01]  /*4de0*/  FMUL.FTZ R59, R51, R56 ;  /* 0x00000038333b7220 */ /* 0x000fe20000410000 */
[----:B------:R-:W-:Y:S01]  /*4df0*/  PRMT R109, R109, 0x5410, R100 ;  /* 0x000054106d6d7816 */ /* 0x000fe20000000064 */
[----:B------:R-:W-:Y:S01]  /*4e00*/  FMUL.FTZ R92, R48, R114 ;  /* 0x00000072305c7220 */ /* 0x000fe20000410000 */
[----:B------:R-:W-:Y:S01]  /*4e10*/  LOP3.LUT R110, R110, 0xffff0000, RZ, 0xc0, !PT ;  /* 0xffff00006e6e7812 */ /* 0x000fe200078ec0ff */
[----:B------:R-:W-:Y:S01]  /*4e20*/  FFMA.FTZ R51, R50, R56, -R57 ;  /* 0x0000003832337223 */ /* 0x000fe20000010839 */
[----:B------:R-:W-:Y:S01]  /*4e30*/  LOP3.LUT R47, R37, 0xffff0000, RZ, 0xc0, !PT ;  /* 0xffff0000252f7812 */ /* 0x000fe200078ec0ff */
[----:B------:R-:W-:Y:S01]  /*4e40*/  IMAD.U32 R41, R40, 0x10000, RZ ;  /* 0x0001000028297824 */ /* 0x000fe200078e00ff */
[----:B------:R-:W-:Y:S01]  /*4e50*/  LOP3.LUT R112, R112, 0xffff0000, RZ, 0xc0, !PT ;  /* 0xffff000070707812 */ /* 0x000fe200078ec0ff */
[----:B------:R-:W-:Y:S01]  /*4e60*/  FFMA.FTZ R59, R50, R58, R59 ;  /* 0x0000003a323b7223 */ /* 0x000fe2000001003b */
[----:B------:R-:W-:Y:S01]  /*4e70*/  LOP3.LUT R108, R108, 0xffff0000, RZ, 0xc0, !PT ;  /* 0xffff00006c6c7812 */ /* 0x000fe200078ec0ff */
[----:B------:R-:W-:Y:S01]  /*4e80*/  IMAD.U32 R50, R109, 0x10000, RZ ;  /* 0x000100006d327824 */ /* 0x000fe200078e00ff */
[----:B------:R-:W-:Y:S01]  /*4e90*/  SHF.L.U32 R56, R113, 0x10, RZ ;  /* 0x0000001071387819 */ /* 0x000fe200000006ff */
[----:B------:R-:W-:Y:S01]  /*4ea0*/  FMUL.FTZ R58, R49, R112 ;  /* 0x00000070313a7220 */ /* 0x000fe20000410000 */
[----:B------:R-:W-:Y:S01]  /*4eb0*/  PRMT R107, R107, 0x5410, R94 ;  /* 0x000054106b6b7816 */ /* 0x000fe2000000005e */
[-C--:B------:R-:W-:Y:S01]  /*4ec0*/  FMUL.FTZ R94, R48, R110.reuse ;  /* 0x0000006e305e7220 */ /* 0x080fe20000410000 */
[----:B------:R-:W-:Y:S01]  /*4ed0*/  FFMA.FTZ R48, R47, R110, -R92 ;  /* 0x0000006e2f307223 */ /* 0x000fe2000001085c */
[----:B------:R-:W-:Y:S01]  /*4ee0*/  FMUL.FTZ R92, R49, R108 ;  /* 0x0000006c315c7220 */ /* 0x000fe20000410000 */
[----:B------:R-:W-:Y:S01]  /*4ef0*/  IMAD.U32 R44, R36, 0x10000, RZ ;  /* 0x00010000242c7824 */ /* 0x000fe200078e00ff */
[----:B------:R-:W-:Y:S01]  /*4f00*/  LOP3.LUT R45, R39, 0xffff0000, RZ, 0xc0, !PT ;  /* 0xffff0000272d7812 */ /* 0x000fe200078ec0ff */
[C---:B------:R-:W-:Y:S01]  /*4f10*/  FMUL.FTZ R49, R41.reuse, R56 ;  /* 0x0000003829317220 */ /* 0x040fe20000410000 */
[----:B------:R-:W-:Y:S01]  /*4f20*/  LOP3.LUT R40, R40, 0xffff0000, RZ, 0xc0, !PT ;  /* 0xffff000028287812 */ /* 0x000fe200078ec0ff */
[-C--:B------:R-:W-:Y:S01]  /*4f30*/  FMUL.FTZ R41, R41, R50.reuse ;  /* 0x0000003229297220 */ /* 0x080fe20000410000 */
[----:B------:R-:W-:Y:S01]  /*4f40*/  LOP3.LUT R113, R113, 0xffff0000, RZ, 0xc0, !PT ;  /* 0xffff000071717812 */ /* 0x000fe200078ec0ff */
[----:B------:R-:W-:Y:S01]  /*4f50*/  FFMA.FTZ R49, R44, R50, -R49 ;  /* 0x000000322c317223 */ /* 0x000fe20000010831 */
[----:B------:R-:W-:Y:S01]  /*4f60*/  LOP3.LUT R109, R109, 0xffff0000, RZ, 0xc0, !PT ;  /* 0xffff00006d6d7812 */ /* 0x000fe200078ec0ff */
[C---:B------:R-:W-:Y:S01]  /*4f70*/  FFMA.FTZ R58, R45.reuse, R108, -R58 ;  /* 0x0000006c2d3a7223 */ /* 0x040fe2000001083a */
[C---:B------:R-:W-:Y:S01]  /*4f80*/  SHF.L.U32 R37, R38.reuse, 0x10, RZ ;  /* 0x0000001026257819 */ /* 0x040fe200000006ff */
[----:B------:R-:W-:Y:S01]  /*4f90*/  FFMA.FTZ R92, R45, R112, R92 ;  /* 0x000000702d5c7223 */ /* 0x000fe2000001005c */
[----:B------:R-:W-:Y:S01]  /*4fa0*/  LOP3.LUT R39, R38, 0xffff0000, RZ, 0xc0, !PT ;  /* 0xffff000026277812 */ /* 0x000fe200078ec0ff */
[----:B------:R-:W-:Y:S01]  /*4fb0*/  FFMA.FTZ R44, R44, R56, R41 ;  /* 0x000000382c2c7223 */ /* 0x000fe20000010029 */
[----:B------:R-:W-:Y:S01]  /*4fc0*/  LOP3.LUT R36, R36, 0xffff0000, RZ, 0xc0, !PT ;  /* 0xffff000024247812 */ /* 0x000fe200078ec0ff */
[----:B------:R-:W-:-:S02]  /*4fd0*/  IMAD.U32 R38, R42, 0x10000, RZ ;  /* 0x000100002a267824 */ /* 0x000fc400078e00ff */
[C---:B------:R-:W-:Y:S01]  /*4fe0*/  FMUL.FTZ R45, R40.reuse, R113 ;  /* 0x00000071282d7220 */ /* 0x040fe20000410000 */
[-C--:B------:R-:W-:Y:S01]  /*4ff0*/  FMUL.FTZ R57, R40, R109.reuse ;  /* 0x0000006d28397220 */ /* 0x080fe20000410000 */
[----:B------:R-:W-:Y:S01]  /*5000*/  IMAD.U32 R41, R111, 0x10000, RZ ;  /* 0x000100006f297824 */ /* 0x000fe200078e00ff */
        /* <DEDUP_REMOVED lines=8> */
[-C--:B------:R-:W-:Y:S01]  /*5090*/  FMUL.FTZ R38, R38, R40.reuse ;  /* 0x0000002826267220 */ /* 0x080fe20000410000 */
[-C--:B------:R-:W-:Y:S01]  /*50a0*/  FMUL.FTZ R42, R42, R107.reuse ;  /* 0x0000006b2a2a7220 */ /* 0x080fe20000410000 */
[----:B------:R-:W-:Y:S01]  /*50b0*/  FFMA.FTZ R36, R37, R40, -R36 ;  /* 0x0000002825247223 */ /* 0x000fe20000010824 */
[----:B------:R-:W-:Y:S01]  /*50c0*/  FFMA.FTZ R107, R39, R107, -R56 ;  /* 0x0000006b276b7223 */ /* 0x000fe20000010838 */
[----:B------:R-:W-:Y:S01]  /*50d0*/  FFMA.FTZ R38, R37, R41, R38 ;  /* 0x0000002925267223 */ /* 0x000fe20000010026 */
[----:B------:R-:W-:Y:S01]  /*50e0*/  FFMA.FTZ R39, R39, R111, R42 ;  /* 0x0000006f27277223 */ /* 0x000fe2000001002a */
[----:B------:R-:W-:Y:S01]  /*50f0*/  F2FP.BF16.F32.PACK_AB R40, R57, R44 ;  /* 0x0000002c3928723e */ /* 0x000fe200000010ff */
[----:B------:R-:W-:Y:S01]  /*5100*/  FFMA.FTZ R47, R47, R114, R94 ;  /* 0x000000722f2f7223 */ /* 0x000fe2000001005e */
[----:B------:R-:W-:-:S02]  /*5110*/  F2FP.BF16.F32.PACK_AB R42, R107, R36 ;  /* 0x000000246b2a723e */ /* 0x000fc400000010ff */
        /* <DEDUP_REMOVED lines=9> */
[----:B------:R-:W-:-:S07]  /*51b0*/  IMAD.MOV.U32 R42, RZ, RZ, R44 ;  /* 0x000000ffff2a7224 */ /* 0x000fce00078e002c */
.L_x_355:
[----:B------:R-:W-:Y:S05]  /*51c0*/  BSYNC B1 ;  /* 0x0000000000017941 */ /* 0x000fea0003800000 */
.L_x_354:
[----:B-1----:R3:W-:Y:S01]  /*51d0*/  STG.E.128 desc[UR56][R52.64], R36 ;  /* 0x0000002434007986 */ /* 0x0027e2000c101d38 */
[----:B------:R-:W-:-:S13]  /*51e0*/  ISETP.GE.AND P4, PT, R55, R98, PT ;  /* 0x000000623700720c */ /* 0x000fda0003f86270 */
[----:B------:R-:W-:Y:S05]  /*51f0*/  @P4 BRA `(.L_x_338) ;  /* 0x0000000000884947 */ /* 0x000fea0003800000 */
[--C-:B---3--:R-:W-:Y:S02]  /*5200*/  SHF.R.S32.HI R36, RZ, 0x1f, R55.reuse ;  /* 0x0000001fff247819 */ /* 0x108fe40000011437 */
[----:B------:R-:W-:-:S04]  /*5210*/  IADD3 R55, P4, P5, R62, R90, R55 ;  /* 0x0000005a3e377210 */ /* 0x000fc80007d9e037 */
[----:B------:R-:W-:Y:S02]  /*5220*/  IADD3.X R54, R83, R54, R36, P4, P5 ;  /* 0x0000003653367210 */ /* 0x000fe400027ea424 */
[----:B------:R-:W-:-:S04]  /*5230*/  LEA R86, P4, R55, R86, 0x1 ;  /* 0x0000005637567211 */ /* 0x000fc800078808ff */
[----:B------:R-:W-:-:S05]  /*5240*/  LEA.HI.X R87, R55, R87, R54, 0x1, P4 ;  /* 0x0000005737577211 */ /* 0x000fca00020f0c36 */
[----:B--2---:R4:W-:Y:S01]  /*5250*/  STG.E.128 desc[UR56][R86.64], R40 ;  /* 0x0000002856007986 */ /* 0x0049e2000c101d38 */
[----:B------:R-:W-:Y:S05]  /*5260*/  BRA `(.L_x_338) ;  /* 0x00000000006c7947 */ /* 0x000fea0003800000 */
.L_x_321:
[----:B------:R-:W2:Y:S02]  /*5270*/  LDL R36, [R1+0x14] ;  /* 0x0000140001247983 */ /* 0x000ea40000100800 */
[----:B--2---:R-:W-:-:S13]  /*5280*/  ISETP.NE.AND P3, PT, R36, 0x3, PT ;  /* 0x000000032400780c */ /* 0x004fda0003f65270 */
[----:B------:R-:W-:Y:S05]  /*5290*/  @!P3 BRA `(.L_x_356) ;  /* 0x000000000004b947 */ /* 0x000fea0003800000 */
[----:B------:R-:W-:Y:S01]  /*52a0*/  BPT.TRAP 0x1 ;  /* 0x000000040000795c */ /* 0x000fe20000300000 */
.L_x_356:
[----:B------:R-:W-:Y:S01]  /*52b0*/  IMAD R84, R19, 0x8, R2 ;  /* 0x0000000813547824 */ /* 0x000fe200078e0202 */
[----:B------:R-:W-:Y:S01]  /*52c0*/  SHF.L.U32 R96, R23, 0x1f, RZ ;  /* 0x0000001f17607819 */ /* 0x000fe200000006ff */
[----:B------:R-:W-:Y:S01]  /*52d0*/  IMAD R88, R27, -0xc0, R29 ;  /* 0xffffff401b587824 */ /* 0x000fe200078e021d */
[----:B------:R-:W-:Y:S02]  /*52e0*/  BSSY B1, `(.L_x_357) ;  /* 0x0000004000017945 */ /* 0x000fe40003800000 */
[----:B------:R-:W1:Y:S02]  /*52f0*/  SYNCS.PHASECHK.TRANS64.TRYWAIT P4, [R84+URZ+0x30890], R96 ;  /* 0x03089060540075a7 */ /* 0x000e64000808017f */
[----:B------:R-:W-:Y:S01]  /*5300*/  VIMNMX R88, R88, 0xc0, PT ;  /* 0x000000c058587848 */ /* 0x000fe20003fe0100 */
[----:B-1----:R-:W-:Y:S06]  /*5310*/  @!P4 BRA `(.L_x_358) ;  /* 0x00000118008cc947 */ /* 0x002fec0003800000 */
.L_x_548:
[----:B------:R-:W-:Y:S05]  /*5320*/  BSYNC B1 ;  /* 0x0000000000017941 */ /* 0x000fea0003800000 */
.L_x_357:
[----:B------:R-:W-:Y:S01]  /*5330*/  ISETP.GE.AND P4, PT, R18, R88, PT ;  /* 0x000000581200720c */ /* 0x000fe20003f86270 */
[----:B------:R-:W-:-:S12]  /*5340*/  BSSY B1, `(.L_x_359) ;  /* 0x0000006000017945 */ /* 0x000fd80003800000 */
[----:B------:R-:W-:Y:S05]  /*5350*/  @P4 BRA `(.L_x_360) ;  /* 0x0000000000104947 */ /* 0x000fea0003800000 */
[----:B------:R-:W2:Y:S04]  /*5360*/  @!P1 LDS.128 R36, [R89+0x12000] ;  /* 0x0120000059249984 */ /* 0x000ea80000000c00 */
[----:B0-----:R-:W0:Y:S04]  /*5370*/  @!P2 LDS.128 R40, [R85+0x12000] ;  /* 0x012000005528a984 */ /* 0x001e280000000c00 */
[----:B--2---:R2:W-:Y:S04]  /*5380*/  @!P1 STG.E.128 desc[UR56][R46.64], R36 ;  /* 0x000000242e009986 */ /* 0x0045e8000c101d38 */
[----:B0-----:R2:W-:Y:S02]  /*5390*/  @!P2 STG.E.128 desc[UR56][R46.64+0x40], R40 ;  /* 0x000040282e00a986 */ /* 0x0015e4000c101d38 */
.L_x_360:
[----:B------:R-:W-:Y:S05]  /*53a0*/  BSYNC B1 ;  /* 0x0000000000017941 */ /* 0x000fea0003800000 */
.L_x_359:
[----:B--2---:R-:W-:-:S04]  /*53b0*/  IADD3 R36, R18, 0x60, RZ ;  /* 0x0000006012247810 */ /* 0x004fc80007ffe0ff */
[----:B------:R-:W-:-:S13]  /*53c0*/  ISETP.GE.AND P4, PT, R36, R88, PT ;  /* 0x000000582400720c */ /* 0x000fda0003f86270 */
[----:B------:R-:W-:Y:S05]  /*53d0*/  @P4 BRA `(.L_x_338) ;  /* 0x0000000000104947 */ /* 0x000fea0003800000 */
[----:B------:R-:W2:Y:S04]  /*53e0*/  @!P1 LDS.128 R36, [R89+0x15000] ;  /* 0x0150000059249984 */ /* 0x000ea80000000c00 */
[----:B0-----:R-:W0:Y:S04]  /*53f0*/  @!P2 LDS.128 R40, [R85+0x15000] ;  /* 0x015000005528a984 */ /* 0x001e280000000c00 */
[----:B--2---:R2:W-:Y:S04]  /*5400*/  @!P1 STG.E.128 desc[UR56][R44.64], R36 ;  /* 0x000000242c009986 */ /* 0x0045e8000c101d38 */
[----:B0-----:R2:W-:Y:S02]  /*5410*/  @!P2 STG.E.128 desc[UR56][R44.64+0x40], R40 ;  /* 0x000040282c00a986 */ /* 0x0015e4000c101d38 */
.L_x_338:
[----:B------:R-:W-:Y:S05]  /*5420*/  BSYNC B0 ;  /* 0x0000000000007941 */ /* 0x000fea0003800000 */
.L_x_320:
[----:B-123--:R-:W1:Y:S01]  /*5430*/  S2R R36, SR_TID.X ;  /* 0x0000000000247919 */ /* 0x00ee620000002100 */
[----:B------:R-:W-:Y:S01]  /*5440*/  @!PT LDS RZ, [RZ] ;  /* 0x00000000fffff984 */ /* 0x000fe20000000800 */
[----:B------:R-:W-:Y:S01]  /*5450*/  @!PT LDS RZ, [RZ] ;  /* 0x00000000fffff984 */ /* 0x000fe20000000800 */
[----:B------:R-:W-:Y:S01]  /*5460*/  @!PT LDS RZ, [RZ] ;  /* 0x00000000fffff984 */ /* 0x000fe20000000800 */
[----:B------:R-:W-:Y:S01]  /*5470*/  @!PT LDS RZ, [RZ] ;  /* 0x00000000fffff984 */ /* 0x000fe20000000800 */
[----:B------:R2:W-:Y:S06]  /*5480*/  MEMBAR.ALL.CTA ;  /* 0x0000000000007992 */ /* 0x0005ec0000008000 */
[----:B--2---:R-:W2:Y:S01]  /*5490*/  FENCE.VIEW.ASYNC.S ;  /* 0x00000000000073c6 */ /* 0x004ea20000000000 */
[----:B------:R-:W-:Y:S05]  /*54a0*/  WARPSYNC.ALL ;  /* 0x0000000000007948 */ /* 0x000fea0003800000 */
[----:B------:R-:W-:Y:S01]  /*54b0*/  BSSY B0, `(.L_x_361) ;  /* 0x0000009000007945 */ /* 0x000fe20003800000 */
[----:B-1----:R-:W-:Y:S01]  /*54c0*/  LOP3.LUT R36, R36, 0x7f, RZ, 0xc0, !PT ;  /* 0x0000007f24247812 */ /* 0x002fe200078ec0ff */
[----:B--2---:R1:W-:Y:S03]  /*54d0*/  BAR.SYNC.DEFER_BLOCKING R76, 0x80 ;  /* 0x0002004c0000751d */ /* 0x0043e60000010000 */
[----:B------:R-:W-:-:S13]  /*54e0*/  ISETP.NE.AND P4, PT, R36, RZ, PT ;  /* 0x000000ff2400720c */ /* 0x000fda0003f85270 */
[----:B------:R-:W-:-:S05]  /*54f0*/  @!P4 VIADD R36, R84, 0x308a0 ;  /* 0x000308a05424c836 */ /* 0x000fca0000000000 */
[----:B------:R-:W-:-:S04]  /*5500*/  @!P4 PRMT R36, RZ, 0x654, R36 ;  /* 0x00000654ff24c816 */ /* 0x000fc80000000024 */
[----:B------:R1:W-:Y:S01]  /*5510*/  @!P4 SYNCS.ARRIVE.TRANS64.RED.A1T0 RZ, [R36+URZ], RZ ;  /* 0x000000ff24ffc9a7 */ /* 0x0003e2000810043f */
[----:B------:R-:W-:Y:S05]  /*5520*/  @!P3 BRA `(.L_x_362) ;  /* 0x000000000004b947 */ /* 0x000fea0003800000 */
[----:B------:R-:W-:Y:S01]  /*5530*/  BPT.TRAP 0x1 ;  /* 0x000000040000795c */ /* 0x000fe20000300000 */
.L_x_362:
[----:B------:R-:W-:Y:S05]  /*5540*/  BSYNC B0 ;  /* 0x0000000000007941 */ /* 0x000fea0003800000 */
.L_x_361:
[----:B------:R-:W2:Y:S01]  /*5550*/  SYNCS.PHASECHK.TRANS64.TRYWAIT P3, [R84+URZ+0x308b0], R96 ;  /* 0x0308b060540075a7 */ /* 0x000ea2000806017f */
[----:B------:R-:W-:Y:S01]  /*5560*/  ULDC UR58, c[0x0][0x2e4] ;  /* 0x0000b900003a7ab9 */ /* 0x000fe20000000800 */
[----:B------:R-:W-:Y:S01]  /*5570*/  ULDC.64 UR38, c[0x0][0x318] ;  /* 0x0000c60000267ab9 */ /* 0x000fe20000000a00 */
[----:B------:R-:W-:Y:S01]  /*5580*/  ULDC.64 UR36, c[0x0][0x308] ;  /* 0x0000c20000247ab9 */ /* 0x000fe20000000a00 */
[----:B------:R-:W-:Y:S01]  /*5590*/  BSSY B0, `(.L_x_363) ;  /* 0x0000003000007945 */ /* 0x000fe20003800000 */
[----:B----4-:R-:W-:-:S03]  /*55a0*/  IMAD.WIDE R40, R27, 0xc0, R4 ;  /* 0x000000c01b287825 */ /* 0x010fc600078e0204 */
[----:B--2---:R-:W-:Y:S05]  /*55b0*/  @!P3 BRA `(.L_x_364) ;  /* 0x0000011400f8b947 */ /* 0x004fea0003800000 */
.L_x_549:
[----:B------:R-:W-:Y:S05]  /*55c0*/  BSYNC B0 ;  /* 0x0000000000007941 */ /* 0x000fea0003800000 */
.L_x_363:
[----:B------:R-:W-:Y:S01]  /*55d0*/  ISETP.GE.AND P3, PT, R18, R88, PT ;  /* 0x000000581200720c */ /* 0x000fe20003f66270 */
[----:B------:R-:W-:-:S12]  /*55e0*/  BSSY B0, `(.L_x_365) ;  /* 0x0000010000007945 */ /* 0x000fd80003800000 */
[----:B------:R-:W-:Y:S05]  /*55f0*/  @P3 BRA `(.L_x_366) ;  /* 0x0000000000383947 */ /* 0x000fea0003800000 */
[----:B------:R-:W-:Y:S02]  /*5600*/  IMAD R39, R41, UR38, RZ ;  /* 0x0000002629277c24 */ /* 0x000fe4000f8e02ff */
[----:B-1----:R-:W-:Y:S02]  /*5610*/  IMAD.MOV.U32 R36, RZ, RZ, R34 ;  /* 0x000000ffff247224 */ /* 0x002fe400078e0022 */
[----:B------:R-:W-:Y:S02]  /*5620*/  IMAD.MOV.U32 R37, RZ, RZ, R0 ;  /* 0x000000ffff257224 */ /* 0x000fe400078e0000 */
[C---:B------:R-:W-:Y:S02]  /*5630*/  IMAD R39, R40.reuse, UR39, R39 ;  /* 0x0000002728277c24 */ /* 0x040fe4000f8e0227 */
[----:B------:R-:W-:-:S04]  /*5640*/  IMAD.WIDE.U32 R36, R40, UR38, R36 ;  /* 0x0000002628247c25 */ /* 0x000fc8000f8e0024 */
[----:B------:R-:W-:Y:S01]  /*5650*/  IMAD.IADD R37, R37, 0x1, R39 ;  /* 0x0000000125257824 */ /* 0x000fe200078e0227 */
[----:B------:R-:W-:-:S04]  /*5660*/  LEA R42, P3, R36, UR36, 0x1 ;  /* 0x00000024242a7c11 */ /* 0x000fc8000f8608ff */
[----:B0-----:R-:W-:Y:S02]  /*5670*/  LEA.HI.X R43, R36, UR37, R37, 0x1, P3 ;  /* 0x00000025242b7c11 */ /* 0x001fe400098f0c25 */
[----:B------:R-:W-:-:S13]  /*5680*/  ISETP.GE.AND P3, PT, R16, UR58, PT ;  /* 0x0000003a10007c0c */ /* 0x000fda000bf66270 */
[----:B------:R-:W0:Y:S04]  /*5690*/  @!P3 LDS.128 R36, [R89] ;  /* 0x000000005924b984 */ /* 0x000e280000000c00 */
[----:B0-----:R-:W-:Y:S01]  /*56a0*/  @!P3 STG.E.128 desc[UR56][R42.64], R36 ;  /* 0x000000242a00b986 */ /* 0x001fe2000c101d38 */
[----:B------:R-:W-:-:S13]  /*56b0*/  ISETP.GE.AND P3, PT, R79, UR58, PT ;  /* 0x0000003a4f007c0c */ /* 0x000fda000bf66270 */
[----:B------:R-:W0:Y:S04]  /*56c0*/  @!P3 LDS.128 R36, [R85] ;  /* 0x000000005524b984 */ /* 0x000e280000000c00 */
[----:B0-----:R3:W-:Y:S02]  /*56d0*/  @!P3 STG.E.128 desc[UR56][R42.64+0x40], R36 ;  /* 0x000040242a00b986 */ /* 0x0017e4000c101d38 */
.L_x_366:
[----:B------:R-:W-:Y:S05]  /*56e0*/  BSYNC B0 ;  /* 0x0000000000007941 */ /* 0x000fea0003800000 */
.L_x_365:
[----:B-1-3--:R-:W-:Y:S01]  /*56f0*/  VIADD R36, R18, 0x60 ;  /* 0x0000006012247836 */ /* 0x00afe20000000000 */
[----:B------:R-:W-:Y:S04]  /*5700*/  BSSY B0, `(.L_x_367) ;  /* 0x0000013000007945 */ /* 0x000fe80003800000 */
[----:B------:R-:W-:-:S13]  /*5710*/  ISETP.GE.AND P3, PT, R36, R88, PT ;  /* 0x000000582400720c */ /* 0x000fda0003f66270 */
[----:B------:R-:W-:Y:S05]  /*5720*/  @P3 BRA `(.L_x_368) ;  /* 0x0000000000403947 */ /* 0x000fea0003800000 */
[----:B------:R-:W-:Y:S01]  /*5730*/  IADD3 R39, P3, R40, 0x60, RZ ;  /* 0x0000006028277810 */ /* 0x000fe20007f7e0ff */
[----:B------:R-:W-:Y:S01]  /*5740*/  IMAD.MOV.U32 R36, RZ, RZ, R34 ;  /* 0x000000ffff247224 */ /* 0x000fe200078e0022 */
[----:B------:R-:W-:-:S03]  /*5750*/  MOV R37, R0 ;  /* 0x0000000000257202 */ /* 0x000fc60000000f00 */
[----:B------:R-:W-:Y:S02]  /*5760*/  IMAD.X R40, RZ, RZ, R41, P3 ;  /* 0x000000ffff287224 */ /* 0x000fe400018e0629 */
[----:B------:R-:W-:-:S04]  /*5770*/  IMAD.WIDE.U32 R36, R39, UR38, R36 ;  /* 0x0000002627247c25 */ /* 0x000fc8000f8e0024 */
[----:B------:R-:W-:-:S04]  /*5780*/  IMAD R40, R40, UR38, RZ ;  /* 0x0000002628287c24 */ /* 0x000fc8000f8e02ff */
[----:B------:R-:W-:Y:S01]  /*5790*/  IMAD R39, R39, UR39, R40 ;  /* 0x0000002727277c24 */ /* 0x000fe2000f8e0228 */
[----:B------:R-:W-:-:S03]  /*57a0*/  LEA R40, P3, R36, UR36, 0x1 ;  /* 0x0000002424287c11 */ /* 0x000fc6000f8608ff */
[----:B------:R-:W-:-:S05]  /*57b0*/  IMAD.IADD R37, R37, 0x1, R39 ;  /* 0x0000000125257824 */ /* 0x000fca00078e0227 */
[----:B------:R-:W-:Y:S02]  /*57c0*/  LEA.HI.X R41, R36, UR37, R37, 0x1, P3 ;  /* 0x0000002524297c11 */ /* 0x000fe400098f0c25 */
[----:B------:R-:W-:-:S13]  /*57d0*/  ISETP.GE.AND P3, PT, R16, UR58, PT ;  /* 0x0000003a10007c0c */ /* 0x000fda000bf66270 */
[----:B------:R-:W1:Y:S04]  /*57e0*/  @!P3 LDS.128 R36, [R89+0x3000] ;  /* 0x003000005924b984 */ /* 0x000e680000000c00 */
[----:B-1----:R-:W-:Y:S01]  /*57f0*/  @!P3 STG.E.128 desc[UR56][R40.64], R36 ;  /* 0x000000242800b986 */ /* 0x002fe2000c101d38 */
[----:B------:R-:W-:-:S13]  /*5800*/  ISETP.GE.AND P3, PT, R79, UR58, PT ;  /* 0x0000003a4f007c0c */ /* 0x000fda000bf66270 */
[----:B------:R-:W1:Y:S04]  /*5810*/  @!P3 LDS.128 R36, [R85+0x3000] ;  /* 0x003000005524b984 */ /* 0x000e680000000c00 */
[----:B-1----:R1:W-:Y:S02]  /*5820*/  @!P3 STG.E.128 desc[UR56][R40.64+0x40], R36 ;  /* 0x000040242800b986 */ /* 0x0023e4000c101d38 */
.L_x_368:
[----:B------:R-:W-:Y:S05]  /*5830*/  BSYNC B0 ;  /* 0x0000000000007941 */ /* 0x000fea0003800000 */
.L_x_367:
[----:B-1----:R-:W3:Y:S01]  /*5840*/  LDL R36, [R1] ;  /* 0x0000000001247983 */ /* 0x002ee20000100800 */
[----:B------:R-:W-:Y:S02]  /*5850*/  VIADD R19, R19, 0x1 ;  /* 0x0000000113137836 */ /* 0x000fe40000000000 */
[----:B0-2---:R-:W-:Y:S01]  /*5860*/  @!P4 VIADD R84, R84, 0x308c0 ;  /* 0x000308c05454c836 */ /* 0x005fe20000000000 */
[----:B------:R-:W-:Y:S01]  /*5870*/  @!PT LDS RZ, [RZ] ;  /* 0x00000000fffff984 */ /* 0x000fe20000000800 */
[----:B------:R-:W-:Y:S01]  /*5880*/  @!PT LDS RZ, [RZ] ;  /* 0x00000000fffff984 */ /* 0x000fe20000000800 */
[----:B------:R-:W-:Y:S01]  /*5890*/  @!PT LDS RZ, [RZ] ;  /* 0x00000000fffff984 */ /* 0x000fe20000000800 */
[----:B------:R-:W-:Y:S01]  /*58a0*/  @!PT LDS RZ, [RZ] ;  /* 0x00000000fffff984 */ /* 0x000fe20000000800 */
[----:B------:R0:W-:Y:S06]  /*58b0*/  MEMBAR.ALL.CTA ;  /* 0x0000000000007992 */ /* 0x0001ec0000008000 */
[----:B0-----:R-:W0:Y:S02]  /*58c0*/  FENCE.VIEW.ASYNC.S ;  /* 0x00000000000073c6 */ /* 0x001e240000000000 */
[----:B0-----:R0:W-:Y:S01]  /*58d0*/  BAR.SYNC.DEFER_BLOCKING R76, 0x80 ;  /* 0x0002004c0000751d */ /* 0x0011e20000010000 */
[----:B------:R-:W-:-:S02]  /*58e0*/  ISETP.NE.AND P3, PT, R19, 0x2, PT ;  /* 0x000000021300780c */ /* 0x000fc40003f65270 */
[----:B------:R-:W-:Y:S02]  /*58f0*/  @!P4 PRMT R84, RZ, 0x654, R84 ;  /* 0x00000654ff54c816 */ /* 0x000fe40000000054 */
[----:B------:R-:W-:Y:S02]  /*5900*/  SEL R19, R19, RZ, P3 ;  /* 0x000000ff13137207 */ /* 0x000fe40001800000 */
[----:B------:R0:W-:Y:S01]  /*5910*/  @!P4 SYNCS.ARRIVE.TRANS64.RED.A1T0 RZ, [R84+URZ], RZ ;  /* 0x000000ff54ffc9a7 */ /* 0x0001e2000810043f */
[----:B---3--:R-:W-:Y:S02]  /*5920*/  LOP3.LUT P5, RZ, R36, 0x2, RZ, 0xc0, !PT ;  /* 0x0000000224ff7812 */ /* 0x008fe400078ac0ff */
[----:B------:R-:W-:-:S04]  /*5930*/  SEL R36, RZ, 0x1, P3 ;  /* 0x00000001ff247807 */ /* 0x000fc80001800000 */
[----:B------:R-:W-:-:S07]  /*5940*/  LOP3.LUT R23, R23, R36, RZ, 0x3c, !PT ;  /* 0x0000002417177212 */ /* 0x000fce00078e3cff */
[----:B0-----:R-:W-:Y:S05]  /*5950*/  @P5 BRA `(.L_x_369) ;  /* 0xffffffc800905947 */ /* 0x001fea000383ffff */
[----:B------:R-:W0:Y:S01]  /*5960*/  S2R R37, SR_TID.X ;  /* 0x0000000000257919 */ /* 0x000e220000002100 */
[----:B------:R-:W-:Y:S02]  /*5970*/  PLOP3.LUT P0, PT, PT, PT, PT, 0x8, 0x0 ;  /* 0x000000000000781c */ /* 0x000fe40003f0e170 */
[----:B0-----:R-:W-:-:S04]  /*5980*/  SHF.R.U32.HI R37, RZ, 0x7, R37 ;  /* 0x00000007ff257819 */ /* 0x001fc80000011625 */
[----:B------:R-:W-:-:S13]  /*5990*/  ISETP.NE.AND P5, PT, R37, 0x1, PT ;  /* 0x000000012500780c */ /* 0x000fda0003fa5270 */
[----:B------:R-:W-:Y:S06]  /*59a0*/  @!P5 BAR.ARV 0x9, 0x100 ;  /* 0x024400000000db1d */ /* 0x000fec0000002000 */
.L_x_315:
[----:B------:R-:W-:Y:S01]  /*59b0*/  ISETP.GE.AND P2, PT, R120, 0x1, PT ;  /* 0x000000017800780c */ /* 0x000fe20003f46270 */
[----:B------:R-:W-:Y:S01]  /*59c0*/  IMAD.MOV.U32 R21, RZ, RZ, RZ ;  /* 0x000000ffff157224 */ /* 0x000fe200078e00ff */
[----:B------:R-:W-:Y:S01]  /*59d0*/  PLOP3.LUT P1, PT, PT, PT, PT, 0x80, 0x0 ;  /* 0x000000000000781c */ /* 0x000fe20003f2f070 */
[----:B------:R-:W-:Y:S01]  /*59e0*/  IMAD.MOV.U32 R3, RZ, RZ, RZ ;  /* 0x000000ffff037224 */ /* 0x000fe200078e00ff */
[----:B------:R-:W-:Y:S01]  /*59f0*/  CS2R R44, SRZ ;  /* 0x00000000002c7805 */ /* 0x000fe2000001ff00 */
[----:B------:R-:W-:Y:S01]  /*5a00*/  IMAD.MOV.U32 R151, RZ, RZ, RZ ;  /* 0x000000ffff977224 */ /* 0x000fe200078e00ff */
[----:B------:R-:W-:Y:S01]  /*5a10*/  CS2R R28, SRZ ;  /* 0x00000000001c7805 */ /* 0x000fe2000001ff00 */
[----:B------:R-:W-:Y:S01]  /*5a20*/  IMAD.MOV.U32 R27, RZ, RZ, RZ ;  /* 0x000000ffff1b7224 */ /* 0x000fe200078e00ff */
        /* <DEDUP_REMOVED lines=9> */
[----:B------:R-:W-:Y:S02]  /*5ac0*/  MOV R54, RZ ;  /* 0x000000ff00367202 */ /* 0x000fe40000000f00 */
[----:B------:R-:W-:Y:S01]  /*5ad0*/  CS2R R14, SRZ ;  /* 0x00000000000e7805 */ /* 0x000fe2000001ff00 */
[----:B------:R-:W-:Y:S02]  /*5ae0*/  IMAD.MOV.U32 R56, RZ, RZ, RZ ;  /* 0x000000ffff387224 */ /* 0x000fe400078e00ff */
[----:B------:R-:W-:Y:S02]  /*5af0*/  IMAD.MOV.U32 R13, RZ, RZ, RZ ;  /* 0x000000ffff0d7224 */ /* 0x000fe400078e00ff */
[----:B------:R-:W-:Y:S01]  /*5b00*/  IMAD.MOV.U32 R58, RZ, RZ, RZ ;  /* 0x000000ffff3a7224 */ /* 0x000fe200078e00ff */
[----:B------:R-:W-:Y:S06]  /*5b10*/  @P0 BRA `(.L_x_370) ;  /* 0x00000000000c0947 */ /* 0x000fec0003800000 */
[----:B------:R-:W0:Y:S01]  /*5b20*/  FENCE.VIEW.ASYNC.G ;  /* 0x00000000000073c6 */ /* 0x000e220000000100 */
[----:B------:R-:W-:Y:S05]  /*5b30*/  WARPSYNC.ALL ;  /* 0x0000000000007948 */ /* 0x000fea0003800000 */
[----:B0-----:R-:W-:Y:S06]  /*5b40*/  BAR.ARV 0xc, 0x1a0 ;  /* 0x0306800000007b1d */ /* 0x001fec0000002000 */
.L_x_370:
[----:B------:R-:W-:Y:S02]  /*5b50*/  IMAD.MOV.U32 R12, RZ, RZ, RZ ;  /* 0x000000ffff0c7224 */ /* 0x000fe400078e00ff */
[----:B------:R-:W-:Y:S01]  /*5b60*/  IMAD.MOV.U32 R55, RZ, RZ, RZ ;  /* 0x000000ffff377224 */ /* 0x000fe200078e00ff */
[----:B------:R-:W-:Y:S06]  /*5b70*/  @!P2 BRA `(.L_x_371) ;  /* 0x000000ac0064a947 */ /* 0x000fec0003800000 */
[----:B------:R-:W-:-:S03]  /*5b80*/  UMOV UR4, 0xffffffff ;  /* 0xffffffff00047882 */ /* 0x000fc60000000000 */
[----:B------:R-:W-:Y:S05]  /*5b90*/  BRA.DIV UR4, `(.L_x_372) ;  /* 0x0000011204947947 */ /* 0x000fea000b800000 */
[----:B------:R-:W0:Y:S02]  /*5ba0*/  S2R R0, SR_TID.X ;  /* 0x0000000000007919 */ /* 0x000e240000002100 */
[----:B0-----:R-:W-:-:S05]  /*5bb0*/  VIADD R3, R0, 0xffffff80 ;  /* 0xffffff8000037836 */ /* 0x001fca0000000000 */
[----:B------:R-:W-:-:S04]  /*5bc0*/  SHF.R.S32.HI R0, RZ, 0x1f, R3 ;  /* 0x0000001fff007819 */ /* 0x000fc80000011403 */
[----:B------:R-:W-:-:S04]  /*5bd0*/  LEA.HI R0, R0, R3, RZ, 0x7 ;  /* 0x0000000300007211 */ /* 0x000fc800078f38ff */
[----:B------:R-:W-:-:S06]  /*5be0*/  SHF.R.S32.HI R0, RZ, 0x7, R0 ;  /* 0x00000007ff007819 */ /* 0x000fcc0000011400 */
[----:B------:R-:W0:Y:S04]  /*5bf0*/  SHFL.IDX PT, R0, R0, RZ, 0x1f ;  /* 0x00001fff00007589 */ /* 0x000e2800000e0000 */
[----:B0-----:R1:W-:Y:S02]  /*5c00*/  STL [R1+0x60], R0 ;  /* 0x0000600001007387 */ /* 0x0013e40000100800 */
.L_x_552:
[----:B------:R-:W1:Y:S01]  /*5c10*/  LDL R4, [R1+0x60] ;  /* 0x0000600001047983 */ /* 0x000e620000100800 */
[----:B------:R-:W-:Y:S01]  /*5c20*/  VIADD R3, R2, 0x1e800 ;  /* 0x0001e80002037836 */ /* 0x000fe20000000000 */
[----:B------:R-:W-:Y:S04]  /*5c30*/  BSSY B6, `(.L_x_373) ;  /* 0x0000016000067945 */ /* 0x000fe80003800000 */
[----:B------:R-:W-:Y:S01]  /*5c40*/  LOP3.LUT P0, RZ, R3, 0x3ff, RZ, 0xc0, !PT ;  /* 0x000003ff03ff7812 */ /* 0x000fe2000780c0ff */
[----:B-1----:R-:W-:-:S05]  /*5c50*/  IMAD.HI R0, R4, 0x55555556, RZ ;  /* 0x5555555604007827 */ /* 0x002fca00078e02ff */
[----:B------:R-:W-:-:S05]  /*5c60*/  LEA.HI R35, R0, R0, RZ, 0x1 ;  /* 0x0000000000237211 */ /* 0x000fca00078f08ff */
[----:B------:R-:W-:Y:S02]  /*5c70*/  IMAD R35, R35, -0x3, R4 ;  /* 0xfffffffd23237824 */ /* 0x000fe400078e0204 */
[----:B------:R-:W-:Y:S05]  /*5c80*/  @!P0 BRA `(.L_x_374) ;  /* 0x0000000000408947 */ /* 0x000fea0003800000 */
[----:B------:R-:W-:Y:S01]  /*5c90*/  MOV R0, 0x0 ;  /* 0x0000000000007802 */ /* 0x000fe20000000f00 */
[----:B------:R-:W-:Y:S01]  /*5ca0*/  ULDC.64 UR4, c[0x4][0xa8] ;  /* 0x01002a0000047ab9 */ /* 0x000fe20000000a00 */
[----:B------:R-:W-:Y:S01]  /*5cb0*/  ULDC.64 UR6, c[0x4][0xb0] ;  /* 0x01002c0000067ab9 */ /* 0x000fe20000000a00 */
[----:B------:R-:W-:Y:S01]  /*5cc0*/  MOV R4, UR4 ;  /* 0x0000000400047c02 */ /* 0x000fe20008000f00 */
[----:B0-----:R0:W1:Y:S01]  /*5cd0*/  LDC.64 R14, c[0x4][R0] ;  /* 0x01000000000e7b82 */ /* 0x0010620000000a00 */
[----:B------:R-:W-:Y:S01]  /*5ce0*/  IMAD.U32 R5, RZ, RZ, UR5 ;  /* 0x00000005ff057e24 */ /* 0x000fe2000f8e00ff */
[----:B------:R-:W-:Y:S01]  /*5cf0*/  ULDC.64 UR4, c[0x4][0x48] ;  /* 0x0100120000047ab9 */ /* 0x000fe20000000a00 */
[----:B------:R-:W-:Y:S01]  /*5d00*/  IMAD.U32 R6, RZ, RZ, UR6 ;  /* 0x00000006ff067e24 */ /* 0x000fe2000f8e00ff */
[----:B------:R-:W-:Y:S01]  /*5d10*/  MOV R13, RZ ;  /* 0x000000ff000d7202 */ /* 0x000fe20000000f00 */
[----:B------:R-:W-:Y:S02]  /*5d20*/  IMAD.U32 R7, RZ, RZ, UR7 ;  /* 0x00000007ff077e24 */ /* 0x000fe4000f8e00ff */
[----:B------:R-:W-:-:S02]  /*5d30*/  IMAD.U32 R10, RZ, RZ, UR4 ;  /* 0x00000004ff0a7e24 */ /* 0x000fc4000f8e00ff */
[----:B------:R-:W-:Y:S02]  /*5d40*/  IMAD.U32 R11, RZ, RZ, UR5 ;  /* 0x00000005ff0b7e24 */ /* 0x000fe4000f8e00ff */
[----:B------:R-:W-:Y:S02]  /*5d50*/  IMAD.MOV.U32 R8, RZ, RZ, 0x70 ;  /* 0x00000070ff087424 */ /* 0x000fe400078e00ff */
[----:B0-----:R-:W-:-:S07]  /*5d60*/  IMAD.MOV.U32 R12, RZ, RZ, 0x1 ;  /* 0x00000001ff0c7424 */ /* 0x001fce00078e00ff */
[----:B------:R-:W-:-:S07]  /*5d70*/  LEPC R20, `(.L_x_374) ;  /* 0x000000001014794e */ /* 0x000fce0000000000 */
[----:B-1---5:R-:W-:Y:S05]  /*5d80*/  CALL.ABS.NOINC R14 ;  /* 0x000000000e007343 */ /* 0x022fea0003c00000 */
.L_x_374:
[----:B------:R-:W-:Y:S05]  /*5d90*/  BSYNC B6 ;  /* 0x0000000000067941 */ /* 0x000fea0003800000 */
.L_x_373:
[----:B------:R-:W-:Y:S02]  /*5da0*/  ULDC UR4, c[0x0][0x3d4] ;  /* 0x0000f50000047ab9 */ /* 0x000fe40000000800 */
[----:B------:R-:W-:-:S13]  /*5db0*/  ISETP.LT.AND P0, PT, RZ, UR4, PT ;  /* 0x00000004ff007c0c */ /* 0x000fda000bf01270 */
[----:B------:R-:W-:Y:S05]  /*5dc0*/  @P0 BRA `(.L_x_375) ;  /* 0x0000000000400947 */ /* 0x000fea0003800000 */
[----:B------:R-:W2:Y:S02]  /*5dd0*/  LDL R20, [R1+0x80] ;  /* 0x0000800001147983 */ /* 0x000ea40000100800 */
[----:B--2---:R-:W-:-:S04]  /*5de0*/  LEA.HI R0, R20, R20, RZ, 0x1 ;  /* 0x0000001414007211 */ /* 0x004fc800078f08ff */
[----:B------:R-:W-:-:S05]  /*5df0*/  LOP3.LUT R0, R0, 0xfffffffe, RZ, 0xc0, !PT ;  /* 0xfffffffe00007812 */ /* 0x000fca00078ec0ff */
[----:B------:R-:W-:-:S05]  /*5e00*/  IMAD.IADD R0, R20, 0x1, -R0 ;  /* 0x0000000114007824 */ /* 0x000fca00078e0a00 */
[----:B------:R-:W-:-:S04]  /*5e10*/  SHF.L.U32 R3, R0, 0x1f, RZ ;  /* 0x0000001f00037819 */ /* 0x000fc800000006ff */
[----:B------:R1:W2:Y:S03]  /*5e20*/  SYNCS.PHASECHK.TRANS64.TRYWAIT P0, [R2+URZ+0x30800], R3 ;  /* 0x03080003020075a7 */ /* 0x0002a6000800017f */
[----:B--2---:R-:W-:Y:S05]  /*5e30*/  @!P0 NANOSLEEP.SYNCS 0x989680 ;  /* 0x009896800000895d */ /* 0x004fea0003900000 */
[----:B------:R-:W2:Y:S01]  /*5e40*/  @!P0 SYNCS.PHASECHK.TRANS64 P0, [R2+URZ+0x30800], R3 ;  /* 0x03080003020085a7 */ /* 0x000ea2000800007f */
[----:B------:R-:W-:Y:S04]  /*5e50*/  BSSY B0, `(.L_x_376) ;  /* 0x0000006000007945 */ /* 0x000fe80003800000 */
[----:B--2---:R-:W-:Y:S05]  /*5e60*/  @P0 BRA `(.L_x_377) ;  /* 0x0000000000100947 */ /* 0x004fea0003800000 */
.L_x_378:
[----:B--2---:R2:W3:Y:S02]  /*5e70*/  SYNCS.PHASECHK.TRANS64.TRYWAIT P0, [R2+URZ+0x30800], R3 ;  /* 0x03080003020075a7 */ /* 0x0044e4000800017f */
[----:B---3--:R-:W-:Y:S05]  /*5e80*/  @!P0 NANOSLEEP.SYNCS 0x989680 ;  /* 0x009896800000895d */ /* 0x008fea0003900000 */
[----:B------:R-:W3:Y:S02]  /*5e90*/  @!P0 SYNCS.PHASECHK.TRANS64 P0, [R2+URZ+0x30800], R3 ;  /* 0x03080003020085a7 */ /* 0x000ee4000800007f */
[----:B---3--:R-:W-:Y:S05]  /*5ea0*/  @!P0 BRA `(.L_x_378) ;  /* 0xfffffffc00f08947 */ /* 0x008fea000383ffff */
.L_x_377:
[----:B------:R-:W-:Y:S05]  /*5eb0*/  BSYNC B0 ;  /* 0x0000000000007941 */ /* 0x000fea0003800000 */
.L_x_376:
[----:B------:R-:W-:Y:S05]  /*5ec0*/  BRA `(.L_x_379) ;  /* 0x0000002400007947 */ /* 0x000fea0003800000 */
.L_x_375:
[----:B------:R-:W1:Y:S01]  /*5ed0*/  S2R R0, SR_TID.X ;  /* 0x0000000000007919 */ /* 0x000e620000002100 */
[----:B------:R-:W-:Y:S01]  /*5ee0*/  VIADD R4, R2, 0xc400 ;  /* 0x0000c40002047836 */ /* 0x000fe20000000000 */
[----:B------:R-:W-:Y:S01]  /*5ef0*/  ULDC.64 UR4, c[0x0][0x3d8] ;  /* 0x0000f60000047ab9 */ /* 0x000fe20000000a00 */
[----:B------:R-:W-:Y:S01]  /*5f00*/  ULDC.64 UR6, c[0x0][0x3e8] ;  /* 0x0000fa0000067ab9 */ /* 0x000fe20000000a00 */
[----:B------:R-:W-:Y:S01]  /*5f10*/  SHF.R.S32.HI R10, RZ, 0x1f, R16 ;  /* 0x0000001fff0a7819 */ /* 0x000fe20000011410 */
[----:B------:R-:W-:Y:S01]  /*5f20*/  BSSY B6, `(.L_x_380) ;  /* 0x0000039000067945 */ /* 0x000fe20003800000 */
[----:B------:R-:W-:Y:S01]  /*5f30*/  LOP3.LUT P0, RZ, R4, 0x3ff, RZ, 0xc0, !PT ;  /* 0x000003ff04ff7812 */ /* 0x000fe2000780c0ff */
[----:B-1----:R-:W-:Y:S01]  /*5f40*/  VIADD R44, R0, 0xffffff80 ;  /* 0xffffff80002c7836 */ /* 0x002fe20000000000 */
[----:B-----5:R-:W-:-:S04]  /*5f50*/  SHF.R.S32.HI R0, RZ, 0x1f, R24 ;  /* 0x0000001fff007819 */ /* 0x020fc80000011418 */
[----:B------:R-:W-:Y:S01]  /*5f60*/  SHF.R.S32.HI R3, RZ, 0x1f, R44 ;  /* 0x0000001fff037819 */ /* 0x000fe2000001142c */
[----:B------:R-:W-:-:S03]  /*5f70*/  IMAD R7, R0, UR6, RZ ;  /* 0x0000000600077c24 */ /* 0x000fc6000f8e02ff */
[----:B------:R-:W-:Y:S01]  /*5f80*/  LEA.HI R4, R3, R44, RZ, 0x2 ;  /* 0x0000002c03047211 */ /* 0x000fe200078f10ff */
[----:B------:R-:W-:Y:S02]  /*5f90*/  IMAD R3, R0, UR4, RZ ;  /* 0x0000000400037c24 */ /* 0x000fe4000f8e02ff */
[----:B------:R-:W-:Y:S01]  /*5fa0*/  IMAD R31, R24, UR7, R7 ;  /* 0x00000007181f7c24 */ /* 0x000fe2000f8e0207 */
[----:B------:R-:W-:Y:S01]  /*5fb0*/  LOP3.LUT R0, R4, 0xfffffffc, RZ, 0xc0, !PT ;  /* 0xfffffffc04007812 */ /* 0x000fe200078ec0ff */
[----:B------:R-:W-:-:S04]  /*5fc0*/  IMAD.WIDE.U32 R4, R24, UR4, RZ ;  /* 0x0000000418047c25 */ /* 0x000fc8000f8e00ff */
[----:B------:R-:W-:Y:S02]  /*5fd0*/  IMAD.IADD R0, R44, 0x1, -R0 ;  /* 0x000000012c007824 */ /* 0x000fe400078e0a00 */
[C---:B------:R-:W-:Y:S01]  /*5fe0*/  IMAD R3, R24.reuse, UR5, R3 ;  /* 0x0000000518037c24 */ /* 0x040fe2000f8e0203 */
[----:B------:R-:W-:Y:S01]  /*5ff0*/  ULDC.64 UR4, c[0x0][0x3c8] ;  /* 0x0000f20000047ab9 */ /* 0x000fe20000000a00 */
[----:B------:R-:W-:Y:S01]  /*6000*/  IMAD.WIDE.U32 R6, R24, UR6, RZ ;  /* 0x0000000618067c25 */ /* 0x000fe2000f8e00ff */
[----:B------:R-:W-:Y:S01]  /*6010*/  LEA R28, P1, R4, UR4, 0x1 ;  /* 0x00000004041c7c11 */ /* 0x000fe2000f8208ff */
[----:B------:R-:W-:Y:S02]  /*6020*/  ULDC.64 UR6, c[0x0][0x3e0] ;  /* 0x0000f80000067ab9 */ /* 0x000fe40000000a00 */
[----:B------:R-:W-:Y:S01]  /*6030*/  IMAD.SHL.U32 R26, R0, 0x4, RZ ;  /* 0x00000004001a7824 */ /* 0x000fe200078e00ff */
[C---:B------:R-:W-:Y:S01]  /*6040*/  IADD3 R0, P4, R16.reuse, R6, RZ ;  /* 0x0000000610007210 */ /* 0x040fe20007f9e0ff */
[----:B------:R-:W-:Y:S01]  /*6050*/  IMAD.IADD R11, R3, 0x1, R5 ;  /* 0x00000001030b7824 */ /* 0x000fe200078e0205 */
[-C--:B------:R-:W-:Y:S01]  /*6060*/  IADD3 R5, P2, R16, R4.reuse, RZ ;  /* 0x0000000410057210 */ /* 0x080fe20007f5e0ff */
[----:B------:R-:W-:Y:S01]  /*6070*/  IMAD.IADD R31, R31, 0x1, R7 ;  /* 0x000000011f1f7824 */ /* 0x000fe200078e0207 */
[----:B------:R-:W-:-:S02]  /*6080*/  IADD3 R9, P3, R26, R4, RZ ;  /* 0x000000041a097210 */ /* 0x000fc40007f7e0ff */
[----:B------:R-:W-:Y:S01]  /*6090*/  SHF.R.S32.HI R8, RZ, 0x1f, R26 ;  /* 0x0000001fff087819 */ /* 0x000fe2000001141a */
[----:B------:R-:W-:Y:S01]  /*60a0*/  IMAD.X R3, R10, 0x1, R31, P4 ;  /* 0x000000010a037824 */ /* 0x000fe200020e061f */
[----:B------:R-:W-:Y:S02]  /*60b0*/  IADD3 R7, P5, R26, R6, RZ ;  /* 0x000000061a077210 */ /* 0x000fe40007fbe0ff */
[--C-:B------:R-:W-:Y:S02]  /*60c0*/  LEA.HI.X R29, R4, UR5, R11.reuse, 0x1, P1 ;  /* 0x00000005041d7c11 */ /* 0x100fe400088f0c0b */
[----:B------:R-:W-:Y:S01]  /*60d0*/  IADD3.X R4, R10, R11, RZ, P2, !PT ;  /* 0x0000000b0a047210 */ /* 0x000fe200017fe4ff */
[----:B------:R-:W-:Y:S01]  /*60e0*/  IMAD.X R10, R8, 0x1, R11, P3 ;  /* 0x00000001080a7824 */ /* 0x000fe200018e060b */
[----:B------:R-:W-:Y:S01]  /*60f0*/  LEA R30, P1, R6, UR6, 0x1 ;  /* 0x00000006061e7c11 */ /* 0x000fe2000f8208ff */
[----:B------:R-:W-:Y:S01]  /*6100*/  IMAD.X R8, R8, 0x1, R31, P5 ;  /* 0x0000000108087824 */ /* 0x000fe200028e061f */
[----:B------:R-:W-:-:S02]  /*6110*/  LEA R42, P2, R5, UR4, 0x1 ;  /* 0x00000004052a7c11 */ /* 0x000fc4000f8408ff */
[----:B------:R-:W-:Y:S02]  /*6120*/  LEA R38, P3, R9, UR4, 0x1 ;  /* 0x0000000409267c11 */ /* 0x000fe4000f8608ff */
[----:B------:R-:W-:Y:S02]  /*6130*/  LEA R36, P4, R7, UR6, 0x1 ;  /* 0x0000000607247c11 */ /* 0x000fe4000f8808ff */
[----:B------:R-:W-:Y:S02]  /*6140*/  LEA R40, P5, R0, UR6, 0x1 ;  /* 0x0000000600287c11 */ /* 0x000fe4000f8a08ff */
[----:B------:R-:W-:Y:S02]  /*6150*/  LEA.HI.X R39, R9, UR5, R10, 0x1, P3 ;  /* 0x0000000509277c11 */ /* 0x000fe400098f0c0a */
[----:B------:R-:W-:Y:S02]  /*6160*/  LEA.HI.X R37, R7, UR7, R8, 0x1, P4 ;  /* 0x0000000707257c11 */ /* 0x000fe4000a0f0c08 */
[----:B------:R-:W-:-:S02]  /*6170*/  LEA.HI.X R31, R6, UR7, R31, 0x1, P1 ;  /* 0x00000007061f7c11 */ /* 0x000fc400088f0c1f */
[----:B------:R-:W-:Y:S02]  /*6180*/  LEA.HI.X R43, R5, UR5, R4, 0x1, P2 ;  /* 0x00000005052b7c11 */ /* 0x000fe400090f0c04 */
[----:B------:R-:W-:Y:S01]  /*6190*/  LEA.HI.X R41, R0, UR7, R3, 0x1, P5 ;  /* 0x0000000700297c11 */ /* 0x000fe2000a8f0c03 */
[----:B------:R-:W-:Y:S06]  /*61a0*/  @!P0 BRA `(.L_x_381) ;  /* 0x0000000000408947 */ /* 0x000fec0003800000 */
[----:B------:R-:W-:Y:S01]  /*61b0*/  MOV R0, 0x0 ;  /* 0x0000000000007802 */ /* 0x000fe20000000f00 */
[----:B------:R-:W-:Y:S01]  /*61c0*/  ULDC.64 UR4, c[0x4][0xa8] ;  /* 0x01002a0000047ab9 */ /* 0x000fe20000000a00 */
[----:B------:R-:W-:Y:S01]  /*61d0*/  ULDC.64 UR6, c[0x4][0xb0] ;  /* 0x01002c0000067ab9 */ /* 0x000fe20000000a00 */
[----:B------:R-:W-:Y:S01]  /*61e0*/  IMAD.U32 R4, RZ, RZ, UR4 ;  /* 0x00000004ff047e24 */ /* 0x000fe2000f8e00ff */
[----:B0-----:R0:W1:Y:S01]  /*61f0*/  LDC.64 R14, c[0x4][R0] ;  /* 0x01000000000e7b82 */ /* 0x0010620000000a00 */
        /* <DEDUP_REMOVED lines=10> */
[----:B-1----:R-:W-:Y:S05]  /*62a0*/  CALL.ABS.NOINC R14 ;  /* 0x000000000e007343 */ /* 0x002fea0003c00000 */
.L_x_381:
[----:B------:R-:W-:Y:S05]  /*62b0*/  BSYNC B6 ;  /* 0x0000000000067941 */ /* 0x000fea0003800000 */
.L_x_380:
[----:B------:R-:W-:Y:S01]  /*62c0*/  ULDC.U8 UR4, c[0x0][0x3f0] ;  /* 0x0000fc0000047ab9 */ /* 0x000fe20000000000 */
[----:B------:R-:W-:Y:S01]  /*62d0*/  BSSY B0, `(.L_x_382) ;  /* 0x00001f7000007945 */ /* 0x000fe20003800000 */
[----:B------:R-:W-:-:S13]  /*62e0*/  ISETP.NE.AND P0, PT, RZ, UR4, PT ;  /* 0x00000004ff007c0c */ /* 0x000fda000bf05270 */
[----:B------:R-:W-:Y:S05]  /*62f0*/  @!P0 BRA `(.L_x_383) ;  /* 0x0000000c00f88947 */ /* 0x000fea0003800000 */
[----:B------:R-:W2:Y:S01]  /*6300*/  LDL R34, [R1+0x58] ;  /* 0x0000580001227983 */ /* 0x000ea20000100800 */
[----:B------:R-:W-:Y:S01]  /*6310*/  IMAD R21, R33, -0xc0, R25 ;  /* 0xffffff4021157824 */ /* 0x000fe200078e0219 */
[----:B------:R-:W-:Y:S01]  /*6320*/  BSSY B1, `(.L_x_384) ;  /* 0x0000019000017945 */ /* 0x000fe20003800000 */
[----:B------:R-:W-:Y:S02]  /*6330*/  CS2R R6, SRZ ;  /* 0x0000000000067805 */ /* 0x000fe4000001ff00 */
[----:B------:R-:W-:Y:S02]  /*6340*/  CS2R R4, SRZ ;  /* 0x0000000000047805 */ /* 0x000fe4000001ff00 */
[----:B------:R-:W-:Y:S02]  /*6350*/  CS2R R8, SRZ ;  /* 0x0000000000087805 */ /* 0x000fe4000001ff00 */
[----:B------:R-:W-:Y:S02]  /*6360*/  VIMNMX R21, R21, 0xc0, PT ;  /* 0x000000c015157848 */ /* 0x000fe40003fe0100 */
[----:B------:R-:W-:-:S02]  /*6370*/  CS2R R24, SRZ ;  /* 0x0000000000187805 */ /* 0x000fc4000001ff00 */
[----:B------:R-:W-:Y:S01]  /*6380*/  ISETP.GE.AND P0, PT, R18, R21, PT ;  /* 0x000000151200720c */ /* 0x000fe20003f06270 */
[----:B--2---:R-:W-:-:S05]  /*6390*/  IMAD.SHL.U32 R0, R34, 0x40, RZ ;  /* 0x0000004022007824 */ /* 0x004fca00078e00ff */
[----:B------:R-:W-:-:S04]  /*63a0*/  LOP3.LUT R3, R0, 0x1c0, RZ, 0xc0, !PT ;  /* 0x000001c000037812 */ /* 0x000fc800078ec0ff */
[----:B------:R-:W-:Y:S02]  /*63b0*/  LOP3.LUT R0, R3, 0x18, R16, 0xf8, !PT ;  /* 0x0000001803007812 */ /* 0x000fe400078ef810 */
[----:B------:R-:W-:-:S04]  /*63c0*/  SHF.R.U32.HI R3, RZ, 0x3, R3 ;  /* 0x00000003ff037819 */ /* 0x000fc80000011603 */
[----:B------:R-:W-:Y:S01]  /*63d0*/  LOP3.LUT R3, R0, R3, RZ, 0x3c, !PT ;  /* 0x0000000300037212 */ /* 0x000fe200078e3cff */
[----:B------:R-:W-:Y:S06]  /*63e0*/  @P0 BRA `(.L_x_385) ;  /* 0x0000000000300947 */ /* 0x000fec0003800000 */
[C---:B------:R-:W-:Y:S01]  /*63f0*/  VIADD R0, R26.reuse, 0x10 ;  /* 0x000000101a007836 */ /* 0x040fe20000000000 */
[----:B------:R-:W-:Y:S01]  /*6400*/  ULDC UR4, c[0x0][0x3d4] ;  /* 0x0000f50000047ab9 */ /* 0x000fe20000000800 */
[----:B------:R-:W-:Y:S02]  /*6410*/  CS2R R8, SRZ ;  /* 0x0000000000087805 */ /* 0x000fe4000001ff00 */
[----:B------:R-:W-:Y:S02]  /*6420*/  ISETP.GE.AND P1, PT, R26, UR4, PT ;  /* 0x000000041a007c0c */ /* 0x000fe4000bf26270 */
[----:B------:R-:W-:Y:S02]  /*6430*/  CS2R R24, SRZ ;  /* 0x0000000000187805 */ /* 0x000fe4000001ff00 */
[----:B------:R-:W-:Y:S02]  /*6440*/  ISETP.GE.AND P2, PT, R0, UR4, PT ;  /* 0x0000000400007c0c */ /* 0x000fe4000bf46270 */
[----:B------:R-:W-:-:S02]  /*6450*/  CS2R R6, SRZ ;  /* 0x0000000000067805 */ /* 0x000fc4000001ff00 */
[----:B------:R-:W-:-:S05]  /*6460*/  CS2R R4, SRZ ;  /* 0x0000000000047805 */ /* 0x000fca000001ff00 */
[----:B------:R1:W5:Y:S04]  /*6470*/  @!P1 LDG.E.64 R8, desc[UR56][R38.64] ;  /* 0x0000003826089981 */ /* 0x000368000c1e1b00 */
[----:B------:R1:W5:Y:S04]  /*6480*/  @!P2 LDG.E.64 R24, desc[UR56][R38.64+0x20] ;  /* 0x000020382618a981 */ /* 0x000368000c1e1b00 */
[----:B------:R1:W5:Y:S04]  /*6490*/  @!P1 LDG.E.64 R6, desc[UR56][R36.64] ;  /* 0x0000003824069981 */ /* 0x000368000c1e1b00 */
[----:B------:R1:W5:Y:S02]  /*64a0*/  @!P2 LDG.E.64 R4, desc[UR56][R36.64+0x20] ;  /* 0x000020382404a981 */ /* 0x000364000c1e1b00 */
.L_x_385:
[----:B------:R-:W-:Y:S05]  /*64b0*/  BSYNC B1 ;  /* 0x0000000000017941 */ /* 0x000fea0003800000 */
.L_x_384:
[----:B------:R-:W2:Y:S01]  /*64c0*/  LDL R10, [R1+0x80] ;  /* 0x00008000010a7983 */ /* 0x000ea20000100800 */
[----:B------:R-:W-:Y:S01]  /*64d0*/  UMOV UR4, 0xffffffff ;  /* 0xffffffff00047882 */ /* 0x000fe20000000000 */
[----:B-----5:R-:W-:Y:S01]  /*64e0*/  IMAD.MOV.U32 R20, RZ, RZ, R8 ;  /* 0x000000ffff147224 */ /* 0x020fe200078e0008 */
[----:B------:R-:W-:Y:S02]  /*64f0*/  MOV R27, R9 ;  /* 0x00000009001b7202 */ /* 0x000fe40000000f00 */
[--C-:B------:R-:W-:Y:S02]  /*6500*/  SHF.R.U64 R32, R8, 0x10, R9.reuse ;  /* 0x0000001008207819 */ /* 0x100fe40000001209 */
[----:B------:R-:W-:Y:S02]  /*6510*/  SHF.R.U32.HI R33, RZ, 0x10, R9 ;  /* 0x00000010ff217819 */ /* 0x000fe40000011609 */
[----:B--2---:R-:W-:Y:S01]  /*6520*/  LEA.HI R0, R10, R10, RZ, 0x1 ;  /* 0x0000000a0a007211 */ /* 0x004fe200078f08ff */
[----:B------:R-:W-:Y:S06]  /*6530*/  BRA.DIV UR4, `(.L_x_386) ;  /* 0x0000010a046c7947 */ /* 0x000fec000b800000 */
.L_x_555:
[----:B------:R-:W-:Y:S01]  /*6540*/  UMOV UR4, 0xffffffff ;  /* 0xffffffff00047882 */ /* 0x000fe20000000000 */
[----:B------:R-:W-:Y:S02]  /*6550*/  LOP3.LUT R0, R0, 0xfffffffe, RZ, 0xc0, !PT ;  /* 0xfffffffe00007812 */ /* 0x000fe400078ec0ff */
[----:B------:R-:W-:Y:S05]  /*6560*/  BRA.DIV UR4, `(.L_x_387) ;  /* 0x0000010a04887947 */ /* 0x000fea000b800000 */
.L_x_558:
[----:B------:R-:W-:Y:S01]  /*6570*/  UMOV UR4, 0xffffffff ;  /* 0xffffffff00047882 */ /* 0x000fe20000000000 */
[----:B------:R-:W-:Y:S02]  /*6580*/  IMAD.IADD R0, R10, 0x1, -R0 ;  /* 0x000000010a007824 */ /* 0x000fe400078e0a00 */
[----:B------:R-:W-:Y:S05]  /*6590*/  BRA.DIV UR4, `(.L_x_388) ;  /* 0x0000010a04a47947 */ /* 0x000fea000b800000 */
.L_x_561:
[----:B------:R-:W-:Y:S01]  /*65a0*/  UMOV UR4, 0xffffffff ;  /* 0xffffffff00047882 */ /* 0x000fe20000000000 */
[----:B------:R-:W-:Y:S02]  /*65b0*/  SHF.L.U32 R9, R0, 0x1f, RZ ;  /* 0x0000001f00097819 */ /* 0x000fe400000006ff */
[----:B------:R-:W-:Y:S05]  /*65c0*/  BRA.DIV UR4, `(.L_x_389) ;  /* 0x0000010a04c07947 */ /* 0x000fea000b800000 */
.L_x_564:
[----:B------:R-:W2:Y:S01]  /*65d0*/  SYNCS.PHASECHK.TRANS64.TRYWAIT P1, [R2+URZ+0x30800], R9 ;  /* 0x03080009020075a7 */ /* 0x000ea2000802017f */
[----:B------:R-:W-:Y:S01]  /*65e0*/  SHF.R.S32.HI R0, RZ, 0x1f, R44 ;  /* 0x0000001fff007819 */ /* 0x000fe2000001142c */
[----:B------:R-:W-:Y:S01]  /*65f0*/  IMAD.MOV.U32 R8, RZ, RZ, R24 ;  /* 0x000000ffff087224 */ /* 0x000fe200078e0018 */
[----:B------:R-:W-:Y:S01]  /*6600*/  LOP3.LUT P2, RZ, R34, 0x4, RZ, 0xc0, !PT ;  /* 0x0000000422ff7812 */ /* 0x000fe2000784c0ff */
[--C-:B------:R-:W-:Y:S01]  /*6610*/  IMAD.MOV.U32 R15, RZ, RZ, R25.reuse ;  /* 0x000000ffff0f7224 */ /* 0x100fe200078e0019 */
[----:B------:R-:W-:Y:S01]  /*6620*/  LEA.HI R0, R0, R44, RZ, 0x5 ;  /* 0x0000002c00007211 */ /* 0x000fe200078f28ff */
[----:B-1----:R-:W-:Y:S01]  /*6630*/  IMAD.MOV.U32 R36, RZ, RZ, R6 ;  /* 0x000000ffff247224 */ /* 0x002fe200078e0006 */
[----:B------:R-:W-:Y:S01]  /*6640*/  SHF.R.U64 R24, R24, 0x10, R25 ;  /* 0x0000001018187819 */ /* 0x000fe20000001219 */
[----:B------:R-:W-:Y:S01]  /*6650*/  IMAD.MOV.U32 R12, RZ, RZ, R7 ;  /* 0x000000ffff0c7224 */ /* 0x000fe200078e0007 */
[----:B------:R-:W-:Y:S01]  /*6660*/  SHF.R.S32.HI R0, RZ, 0x5, R0 ;  /* 0x00000005ff007819 */ /* 0x000fe20000011400 */
[----:B------:R-:W-:Y:S01]  /*6670*/  IMAD.MOV.U32 R11, RZ, RZ, R5 ;  /* 0x000000ffff0b7224 */ /* 0x000fe200078e0005 */
[----:B------:R-:W-:Y:S01]  /*6680*/  SHF.R.U64 R28, R6, 0x10, R7 ;  /* 0x00000010061c7819 */ /* 0x000fe20000001207 */
[----:B------:R-:W-:Y:S01]  /*6690*/  BSSY B1, `(.L_x_390) ;  /* 0x0000014000017945 */ /* 0x000fe20003800000 */
[----:B------:R-:W-:Y:S01]  /*66a0*/  SHF.R.U64 R29, R4, 0x10, R5 ;  /* 0x00000010041d7819 */ /* 0x000fe20000001205 */
[----:B------:R-:W-:Y:S01]  /*66b0*/  IMAD R3, R0, 0x200, R3 ;  /* 0x0000020000037824 */ /* 0x000fe200078e0203 */
[----:B------:R-:W-:-:S02]  /*66c0*/  SHF.R.U32.HI R25, RZ, 0x10, R25 ;  /* 0x00000010ff197819 */ /* 0x000fc40000011619 */
[----:B------:R-:W-:Y:S01]  /*66d0*/  SHF.R.U32.HI R7, RZ, 0x10, R7 ;  /* 0x00000010ff077819 */ /* 0x000fe20000011607 */
[----:B------:R-:W-:Y:S01]  /*66e0*/  IMAD R3, R3, 0x2, R2 ;  /* 0x0000000203037824 */ /* 0x000fe200078e0202 */
[----:B------:R-:W-:Y:S02]  /*66f0*/  MOV R10, R4 ;  /* 0x00000004000a7202 */ /* 0x000fe40000000f00 */
[----:B------:R-:W-:Y:S01]  /*6700*/  SHF.R.U32.HI R5, RZ, 0x10, R5 ;  /* 0x00000010ff057819 */ /* 0x000fe20000011605 */
[C---:B------:R-:W-:Y:S01]  /*6710*/  VIADD R6, R3.reuse, 0xc400 ;  /* 0x0000c40003067836 */ /* 0x040fe20000000000 */
[----:B0-----:R-:W-:Y:S01]  /*6720*/  PRMT R14, R20, 0x5410, R32 ;  /* 0x00005410140e7816 */ /* 0x001fe20000000020 */
[----:B------:R-:W-:Y:S01]  /*6730*/  VIADD R0, R3, 0xc440 ;  /* 0x0000c44003007836 */ /* 0x000fe20000000000 */
[----:B------:R-:W-:Y:S01]  /*6740*/  PRMT R13, R27, 0x5410, R33 ;  /* 0x000054101b0d7816 */ /* 0x000fe20000000021 */
[----:B------:R-:W-:Y:S01]  /*6750*/  @P2 VIADD R0, R6, 0xffffffc0 ;  /* 0xffffffc006002836 */ /* 0x000fe20000000000 */
[----:B------:R-:W-:-:S02]  /*6760*/  PRMT R4, R15, 0x5410, R25 ;  /* 0x000054100f047816 */ /* 0x000fc40000000019 */
[----:B------:R-:W-:Y:S02]  /*6770*/  PRMT R8, R8, 0x5410, R24 ;  /* 0x0000541008087816 */ /* 0x000fe40000000018 */
[----:B------:R-:W-:Y:S02]  /*6780*/  PRMT R36, R36, 0x5410, R28 ;  /* 0x0000541024247816 */ /* 0x000fe4000000001c */
[----:B------:R-:W-:Y:S02]  /*6790*/  PRMT R12, R12, 0x5410, R7 ;  /* 0x000054100c0c7816 */ /* 0x000fe40000000007 */
[----:B------:R-:W-:Y:S02]  /*67a0*/  PRMT R10, R10, 0x5410, R29 ;  /* 0x000054100a0a7816 */ /* 0x000fe4000000001d */
[----:B------:R-:W-:Y:S01]  /*67b0*/  PRMT R11, R11, 0x5410, R5 ;  /* 0x000054100b0b7816 */ /* 0x000fe20000000005 */
[----:B--2---:R-:W-:Y:S06]  /*67c0*/  @!P1 BRA `(.L_x_391) ;  /* 0x0000010800689947 */ /* 0x004fec0003800000 */
.L_x_565:
[----:B------:R-:W-:Y:S05]  /*67d0*/  BSYNC B1 ;  /* 0x0000000000017941 */ /* 0x000fea0003800000 */
.L_x_390:
[----:B------:R-:W-:Y:S01]  /*67e0*/  BSSY B1, `(.L_x_392) ;  /* 0x0000057000017945 */ /* 0x000fe20003800000 */
[----:B0-----:R-:W-:-:S03]  /*67f0*/  IMAD.MOV.U32 R9, RZ, RZ, R4 ;  /* 0x000000ffff097224 */ /* 0x001fc600078e0004 */
[----:B------:R-:W-:Y:S05]  /*6800*/  @P0 BRA `(.L_x_393) ;  /* 0x0000000400500947 */ /* 0x000fea0003800000 */
[----:B------:R-:W0:Y:S01]  /*6810*/  LDC R5, c[0x0][0x3d4] ;  /* 0x0000f500ff057b82 */ /* 0x000e220000000800 */
[C---:B------:R-:W-:Y:S01]  /*6820*/  VIADD R4, R26.reuse, 0x10 ;  /* 0x000000101a047836 */ /* 0x040fe20000000000 */
[----:B------:R-:W-:Y:S01]  /*6830*/  BSSY B2, `(.L_x_394) ;  /* 0x000002a000027945 */ /* 0x000fe20003800000 */
[----:B0-----:R-:W-:-:S03]  /*6840*/  ISETP.GE.AND P0, PT, R26, R5, PT ;  /* 0x000000051a00720c */ /* 0x001fc60003f06270 */
[----:B------:R-:W-:-:S10]  /*6850*/  ISETP.GE.AND P1, PT, R4, R5, PT ;  /* 0x000000050400720c */ /* 0x000fd40003f26270 */
[----:B------:R-:W-:Y:S05]  /*6860*/  @P0 BRA `(.L_x_395) ;  /* 0x0000000000980947 */ /* 0x000fea0003800000 */
[----:B------:R-:W0:Y:S01]  /*6870*/  LDS.128 R4, [R3+0xc400] ;  /* 0x00c4000003047984 */ /* 0x000e220000000c00 */
[C---:B------:R-:W-:Y:S01]  /*6880*/  IMAD.U32 R29, R36.reuse, 0x10000, RZ ;  /* 0x00010000241d7824 */ /* 0x040fe200078e00ff */
[----:B------:R-:W-:Y:S01]  /*6890*/  LOP3.LUT R30, R36, 0xffff0000, RZ, 0xc0, !PT ;  /* 0xffff0000241e7812 */ /* 0x000fe200078ec0ff */
[C---:B------:R-:W-:Y:S01]  /*68a0*/  IMAD.U32 R27, R14.reuse, 0x10000, RZ ;  /* 0x000100000e1b7824 */ /* 0x040fe200078e00ff */
[----:B------:R-:W-:Y:S01]  /*68b0*/  LOP3.LUT R28, R14, 0xffff0000, RZ, 0xc0, !PT ;  /* 0xffff00000e1c7812 */ /* 0x000fe200078ec0ff */
[C---:B0-----:R-:W-:Y:S01]  /*68c0*/  IMAD.U32 R15, R4.reuse, 0x10000, RZ ;  /* 0x00010000040f7824 */ /* 0x041fe200078e00ff */
[----:B------:R-:W-:Y:S01]  /*68d0*/  LOP3.LUT R4, R4, 0xffff0000, RZ, 0xc0, !PT ;  /* 0xffff000004047812 */ /* 0x000fe200078ec0ff */
[----:B------:R-:W-:Y:S01]  /*68e0*/  IMAD.U32 R24, R6, 0x10000, RZ ;  /* 0x0001000006187824 */ /* 0x000fe200078e00ff */
[----:B------:R-:W-:Y:S01]  /*68f0*/  SHF.L.U32 R20, R5, 0x10, RZ ;  /* 0x0000001005147819 */ /* 0x000fe200000006ff */
[----:B------:R-:W-:Y:S01]  /*6900*/  IMAD.U32 R25, R7, 0x10000, RZ ;  /* 0x0001000007197824 */ /* 0x000fe200078e00ff */
[----:B------:R-:W-:Y:S01]  /*6910*/  LOP3.LUT R5, R5, 0xffff0000, RZ, 0xc0, !PT ;  /* 0xffff000005057812 */ /* 0x000fe200078ec0ff */
[C---:B------:R-:W-:Y:S01]  /*6920*/  FMUL.FTZ R32, R4.reuse, R29 ;  /* 0x0000001d04207220 */ /* 0x040fe20000410000 */
[----:B------:R-:W-:Y:S01]  /*6930*/  FMUL.FTZ R4, R4, R27 ;  /* 0x0000001b04047220 */ /* 0x000fe20000410000 */
[----:B------:R-:W-:-:S02]  /*6940*/  LOP3.LUT R6, R6, 0xffff0000, RZ, 0xc0, !PT ;  /* 0xffff000006067812 */ /* 0x000fc400078ec0ff */
[----:B------:R-:W-:Y:S01]  /*6950*/  FMUL.FTZ R31, R5, R30 ;  /* 0x0000001e051f7220 */ /* 0x000fe20000410000 */
[C---:B------:R-:W-:Y:S01]  /*6960*/  FFMA.FTZ R32, R15.reuse, R27, -R32 ;  /* 0x0000001b0f207223 */ /* 0x040fe20000010820 */
[----:B------:R-:W-:Y:S01]  /*6970*/  FFMA.FTZ R29, R15, R29, R4 ;  /* 0x0000001d0f1d7223 */ /* 0x000fe20000010004 */
[-C--:B------:R-:W-:Y:S01]  /*6980*/  FMUL.FTZ R27, R5, R28.reuse ;  /* 0x0000001c051b7220 */ /* 0x080fe20000410000 */
[----:B------:R-:W-:Y:S01]  /*6990*/  FFMA.FTZ R31, R20, R28, -R31 ;  /* 0x0000001c141f7223 */ /* 0x000fe2000001081f */
[----:B------:R-:W-:Y:S01]  /*69a0*/  LOP3.LUT R7, R7, 0xffff0000, RZ, 0xc0, !PT ;  /* 0xffff000007077812 */ /* 0x000fe200078ec0ff */
[C---:B------:R-:W-:Y:S01]  /*69b0*/  IMAD.U32 R15, R12.reuse, 0x10000, RZ ;  /* 0x000100000c0f7824 */ /* 0x040fe200078e00ff */
[----:B------:R-:W-:Y:S01]  /*69c0*/  LOP3.LUT R28, R12, 0xffff0000, RZ, 0xc0, !PT ;  /* 0xffff00000c1c7812 */ /* 0x000fe200078ec0ff */
[C---:B------:R-:W-:Y:S01]  /*69d0*/  IMAD.U32 R5, R13.reuse, 0x10000, RZ ;  /* 0x000100000d057824 */ /* 0x040fe200078e00ff */
[----:B------:R-:W-:Y:S01]  /*69e0*/  LOP3.LUT R4, R13, 0xffff0000, RZ, 0xc0, !PT ;  /* 0xffff00000d047812 */ /* 0x000fe200078ec0ff */
[----:B------:R-:W-:Y:S01]  /*69f0*/  FFMA.FTZ R20, R20, R30, R27 ;  /* 0x0000001e14147223 */ /* 0x000fe2000001001b */
[C---:B------:R-:W-:Y:S01]  /*6a00*/  FMUL.FTZ R27, R6.reuse, R15 ;  /* 0x0000000f061b7220 */ /* 0x040fe20000410000 */
[-C--:B------:R-:W-:Y:S01]  /*6a10*/  FMUL.FTZ R30, R6, R5.reuse ;  /* 0x00000005061e7220 */ /* 0x080fe20000410000 */
        /* <DEDUP_REMOVED lines=8> */
[----:B------:R-:W-:Y:S02]  /*6aa0*/  F2FP.BF16.F32.PACK_AB R6, R15, R6 ;  /* 0x000000060f06723e */ /* 0x000fe400000010ff */
[----:B------:R-:W-:-:S05]  /*6ab0*/  F2FP.BF16.F32.PACK_AB R7, R28, R7 ;  /* 0x000000071c07723e */ /* 0x000fca00000010ff */
[----:B------:R0:W-:Y:S02]  /*6ac0*/  STS.128 [R3+0xc400], R4 ;  /* 0x00c4000403007388 */ /* 0x0001e40000000c00 */
.L_x_395:
[----:B------:R-:W-:Y:S05]  /*6ad0*/  BSYNC B2 ;  /* 0x0000000000027941 */ /* 0x000fea0003800000 */
.L_x_394:
[----:B------:R-:W-:Y:S05]  /*6ae0*/  @P1 BRA `(.L_x_393) ;  /* 0x0000000000981947 */ /* 0x000fea0003800000 */
[----:B0-----:R-:W0:Y:S01]  /*6af0*/  LDS.128 R4, [R0] ;  /* 0x0000000000047984 */ /* 0x001e220000000c00 */
        /* <DEDUP_REMOVED lines=17> */
[C---:B------:R-:W-:Y:S01]  /*6c10*/  FFMA.FTZ R31, R20.reuse, R28, -R31 ;  /* 0x0000001c141f7223 */ /* 0x040fe2000001081f */
        /* <DEDUP_REMOVED lines=18> */
[----:B------:R1:W-:Y:S02]  /*6d40*/  STS.128 [R0], R4 ;  /* 0x0000000400007388 */ /* 0x0003e40000000c00 */
.L_x_393:
[----:B------:R-:W-:Y:S05]  /*6d50*/  BSYNC B1 ;  /* 0x0000000000017941 */ /* 0x000fea0003800000 */
.L_x_392:
[----:B01----:R-:W-:-:S05]  /*6d60*/  VIADD R4, R18, 0x60 ;  /* 0x0000006012047836 */ /* 0x003fca0000000000 */
[----:B------:R-:W-:-:S13]  /*6d70*/  ISETP.GE.AND P0, PT, R4, R21, PT ;  /* 0x000000150400720c */ /* 0x000fda0003f06270 */
[----:B------:R-:W-:Y:S05]  /*6d80*/  @P0 BRA `(.L_x_396) ;  /* 0x00000014002c0947 */ /* 0x000fea0003800000 */
[----:B------:R-:W0:Y:S01]  /*6d90*/  LDC R5, c[0x0][0x3d4] ;  /* 0x0000f500ff057b82 */ /* 0x000e220000000800 */
[C---:B------:R-:W-:Y:S01]  /*6da0*/  IADD3 R4, R26.reuse, 0x10, RZ ;  /* 0x000000101a047810 */ /* 0x040fe20007ffe0ff */
[----:B------:R-:W-:Y:S01]  /*6db0*/  BSSY B1, `(.L_x_397) ;  /* 0x000002a000017945 */ /* 0x000fe20003800000 */
[-C--:B0-----:R-:W-:Y:S02]  /*6dc0*/  ISETP.GE.AND P0, PT, R26, R5.reuse, PT ;  /* 0x000000051a00720c */ /* 0x081fe40003f06270 */
[----:B------:R-:W-:-:S11]  /*6dd0*/  ISETP.GE.AND P1, PT, R4, R5, PT ;  /* 0x000000050400720c */ /* 0x000fd60003f26270 */
[----:B------:R-:W-:Y:S05]  /*6de0*/  @P0 BRA `(.L_x_398) ;  /* 0x0000000000980947 */ /* 0x000fea0003800000 */
[----:B------:R-:W0:Y:S01]  /*6df0*/  LDS.128 R4, [R3+0xf400] ;  /* 0x00f4000003047984 */ /* 0x000e220000000c00 */
[C---:B------:R-:W-:Y:S01]  /*6e00*/  IMAD.U32 R29, R36.reuse, 0x10000, RZ ;  /* 0x00010000241d7824 */ /* 0x040fe200078e00ff */
[----:B------:R-:W-:Y:S01]  /*6e10*/  LOP3.LUT R36, R36, 0xffff0000, RZ, 0xc0, !PT ;  /* 0xffff000024247812 */ /* 0x000fe200078ec0ff */
[C---:B------:R-:W-:Y:S01]  /*6e20*/  IMAD.U32 R27, R14.reuse, 0x10000, RZ ;  /* 0x000100000e1b7824 */ /* 0x040fe200078e00ff */
[----:B------:R-:W-:Y:S02]  /*6e30*/  LOP3.LUT R28, R14, 0xffff0000, RZ, 0xc0, !PT ;  /* 0xffff00000e1c7812 */ /* 0x000fe400078ec0ff */
[----:B------:R-:W-:Y:S01]  /*6e40*/  LOP3.LUT R31, R12, 0xffff0000, RZ, 0xc0, !PT ;  /* 0xffff00000c1f7812 */ /* 0x000fe200078ec0ff */
[C---:B0-----:R-:W-:Y:S01]  /*6e50*/  IMAD.U32 R15, R4.reuse, 0x10000, RZ ;  /* 0x00010000040f7824 */ /* 0x041fe200078e00ff */
[----:B------:R-:W-:Y:S01]  /*6e60*/  LOP3.LUT R4, R4, 0xffff0000, RZ, 0xc0, !PT ;  /* 0xffff000004047812 */ /* 0x000fe200078ec0ff */
[C---:B------:R-:W-:Y:S01]  /*6e70*/  IMAD.U32 R20, R5.reuse, 0x10000, RZ ;  /* 0x0001000005147824 */ /* 0x040fe200078e00ff */
[----:B------:R-:W-:Y:S01]  /*6e80*/  LOP3.LUT R5, R5, 0xffff0000, RZ, 0xc0, !PT ;  /* 0xffff000005057812 */ /* 0x000fe200078ec0ff */
[C---:B------:R-:W-:Y:S01]  /*6e90*/  IMAD.U32 R14, R6.reuse, 0x10000, RZ ;  /* 0x00010000060e7824 */ /* 0x040fe200078e00ff */
[----:B------:R-:W-:Y:S01]  /*6ea0*/  LOP3.LUT R6, R6, 0xffff0000, RZ, 0xc0, !PT ;  /* 0xffff000006067812 */ /* 0x000fe200078ec0ff */
[-C--:B------:R-:W-:Y:S01]  /*6eb0*/  FMUL.FTZ R24, R29, R4.reuse ;  /* 0x000000041d187220 */ /* 0x080fe20000410000 */
[----:B------:R-:W-:Y:S01]  /*6ec0*/  FMUL.FTZ R26, R27, R4 ;  /* 0x000000041b1a7220 */ /* 0x000fe20000410000 */
[----:B------:R-:W-:Y:S01]  /*6ed0*/  FMUL.FTZ R25, R36, R5 ;  /* 0x0000000524197220 */ /* 0x000fe20000410000 */
[----:B------:R-:W-:-:S02]  /*6ee0*/  IMAD.U32 R21, R7, 0x10000, RZ ;  /* 0x0001000007157824 */ /* 0x000fc400078e00ff */
[-C--:B------:R-:W-:Y:S01]  /*6ef0*/  FFMA.FTZ R4, R27, R15.reuse, -R24 ;  /* 0x0000000f1b047223 */ /* 0x080fe20000010818 */
[----:B------:R-:W-:Y:S01]  /*6f00*/  FFMA.FTZ R15, R29, R15, R26 ;  /* 0x0000000f1d0f7223 */ /* 0x000fe2000001001a */
[C---:B------:R-:W-:Y:S01]  /*6f10*/  FMUL.FTZ R27, R28.reuse, R5 ;  /* 0x000000051c1b7220 */ /* 0x040fe20000410000 */
[----:B------:R-:W-:Y:S01]  /*6f20*/  LOP3.LUT R7, R7, 0xffff0000, RZ, 0xc0, !PT ;  /* 0xffff000007077812 */ /* 0x000fe200078ec0ff */
[-C--:B------:R-:W-:Y:S01]  /*6f30*/  FFMA.FTZ R5, R28, R20.reuse, -R25 ;  /* 0x000000141c057223 */ /* 0x080fe20000010819 */
[C---:B------:R-:W-:Y:S01]  /*6f40*/  SHF.L.U32 R26, R13.reuse, 0x10, RZ ;  /* 0x000000100d1a7819 */ /* 0x040fe200000006ff */
[----:B------:R-:W-:Y:S01]  /*6f50*/  IMAD.U32 R28, R12, 0x10000, RZ ;  /* 0x000100000c1c7824 */ /* 0x000fe200078e00ff */
[----:B------:R-:W-:Y:S01]  /*6f60*/  LOP3.LUT R29, R13, 0xffff0000, RZ, 0xc0, !PT ;  /* 0xffff00000d1d7812 */ /* 0x000fe200078ec0ff */
[-C--:B------:R-:W-:Y:S01]  /*6f70*/  FMUL.FTZ R12, R31, R7.reuse ;  /* 0x000000071f0c7220 */ /* 0x080fe20000410000 */
[----:B------:R-:W-:Y:S01]  /*6f80*/  FFMA.FTZ R20, R36, R20, R27 ;  /* 0x0000001424147223 */ /* 0x000fe2000001001b */
[-C--:B------:R-:W-:Y:S01]  /*6f90*/  FMUL.FTZ R13, R28, R6.reuse ;  /* 0x000000061c0d7220 */ /* 0x080fe20000410000 */
[C---:B------:R-:W-:Y:S01]  /*6fa0*/  FMUL.FTZ R25, R26.reuse, R6 ;  /* 0x000000061a197220 */ /* 0x040fe20000410000 */
[C---:B------:R-:W-:Y:S01]  /*6fb0*/  FMUL.FTZ R24, R29.reuse, R7 ;  /* 0x000000071d187220 */ /* 0x040fe20000410000 */
[-C--:B------:R-:W-:Y:S01]  /*6fc0*/  FFMA.FTZ R7, R29, R21.reuse, -R12 ;  /* 0x000000151d077223 */ /* 0x080fe2000001080c */
[-C--:B------:R-:W-:Y:S01]  /*6fd0*/  FFMA.FTZ R6, R26, R14.reuse, -R13 ;  /* 0x0000000e1a067223 */ /* 0x080fe2000001080d */
[----:B------:R-:W-:Y:S01]  /*6fe0*/  FFMA.FTZ R25, R28, R14, R25 ;  /* 0x0000000e1c197223 */ /* 0x000fe20000010019 */
[----:B------:R-:W-:Y:S01]  /*6ff0*/  FFMA.FTZ R24, R31, R21, R24 ;  /* 0x000000151f187223 */ /* 0x000fe20000010018 */
[----:B------:R-:W-:-:S02]  /*7000*/  F2FP.BF16.F32.PACK_AB R4, R15, R4 ;  /* 0x000000040f04723e */ /* 0x000fc400000010ff */
[----:B------:R-:W-:Y:S02]  /*7010*/  F2FP.BF16.F32.PACK_AB R5, R20, R5 ;  /* 0x000000051405723e */ /* 0x000fe400000010ff */
[----:B------:R-:W-:Y:S02]  /*7020*/  F2FP.BF16.F32.PACK_AB R6, R25, R6 ;  /* 0x000000061906723e */ /* 0x000fe400000010ff */
[----:B------:R-:W-:-:S05]  /*7030*/  F2FP.BF16.F32.PACK_AB R7, R24, R7 ;  /* 0x000000071807723e */ /* 0x000fca00000010ff */
[----:B------:R0:W-:Y:S02]  /*7040*/  STS.128 [R3+0xf400], R4 ;  /* 0x00f4000403007388 */ /* 0x0001e40000000c00 */
.L_x_398:
[----:B------:R-:W-:Y:S05]  /*7050*/  BSYNC B1 ;  /* 0x0000000000017941 */ /* 0x000fea0003800000 */
.L_x_397:
[----:B------:R-:W-:Y:S05]  /*7060*/  @P1 BRA `(.L_x_396) ;  /* 0x0000001000741947 */ /* 0x000fea0003800000 */
[----:B0-----:R-:W0:Y:S01]  /*7070*/  LDS.128 R4, [R0+0x3000] ;  /* 0x0030000000047984 */ /* 0x001e220000000c00 */
        /* <DEDUP_REMOVED lines=17> */
[----:B------:R-:W-:Y:S01]  /*7190*/  FMUL.FTZ R15, R24, R5 ;  /* 0x00000005180f7220 */ /* 0x000fe20000410000 */
[----:B------:R-:W-:Y:S01]  /*71a0*/  LOP3.LUT R6, R6, 0xffff0000, RZ, 0xc0, !PT ;  /* 0xffff000006067812 */ /* 0x000fe200078ec0ff */
[-C--:B------:R-:W-:Y:S01]  /*71b0*/  FFMA.FTZ R5, R24, R12.reuse, -R13 ;  /* 0x0000000c18057223 */ /* 0x080fe2000001080d */
[----:B------:R-:W-:Y:S01]  /*71c0*/  SHF.L.U32 R14, R9, 0x10, RZ ;  /* 0x00000010090e7819 */ /* 0x000fe200000006ff */
[----:B------:R-:W-:Y:S01]  /*71d0*/  IMAD.U32 R24, R11, 0x10000, RZ ;  /* 0x000100000b187824 */ /* 0x000fe200078e00ff */
[----:B------:R-:W-:Y:S01]  /*71e0*/  LOP3.LUT R20, R9, 0xffff0000, RZ, 0xc0, !PT ;  /* 0xffff000009147812 */ /* 0x000fe200078ec0ff */
[----:B------:R-:W-:Y:S01]  /*71f0*/  FFMA.FTZ R12, R26, R12, R15 ;  /* 0x0000000c1a0c7223 */ /* 0x000fe2000001000f */
[-C--:B------:R-:W-:Y:S01]  /*7200*/  FMUL.FTZ R13, R28, R7.reuse ;  /* 0x000000071c0d7220 */ /* 0x080fe20000410000 */
[-C--:B------:R-:W-:Y:S01]  /*7210*/  FMUL.FTZ R9, R24, R6.reuse ;  /* 0x0000000618097220 */ /* 0x080fe20000410000 */
[----:B------:R-:W-:Y:S01]  /*7220*/  FMUL.FTZ R11, R14, R6 ;  /* 0x000000060e0b7220 */ /* 0x000fe20000410000 */
[C---:B------:R-:W-:Y:S01]  /*7230*/  FMUL.FTZ R15, R20.reuse, R7 ;  /* 0x00000007140f7220 */ /* 0x040fe20000410000 */
[----:B------:R-:W-:Y:S01]  /*7240*/  FFMA.FTZ R7, R20, R10, -R13 ;  /* 0x0000000a14077223 */ /* 0x000fe2000001080d */
[-C--:B------:R-:W-:Y:S01]  /*7250*/  FFMA.FTZ R6, R14, R8.reuse, -R9 ;  /* 0x000000080e067223 */ /* 0x080fe20000010809 */
[----:B------:R-:W-:Y:S01]  /*7260*/  FFMA.FTZ R11, R24, R8, R11 ;  /* 0x00000008180b7223 */ /* 0x000fe2000001000b */
[----:B------:R-:W-:Y:S01]  /*7270*/  FFMA.FTZ R10, R28, R10, R15 ;  /* 0x0000000a1c0a7223 */ /* 0x000fe2000001000f */
[----:B------:R-:W-:-:S02]  /*7280*/  F2FP.BF16.F32.PACK_AB R4, R3, R4 ;  /* 0x000000040304723e */ /* 0x000fc400000010ff */
[----:B------:R-:W-:Y:S02]  /*7290*/  F2FP.BF16.F32.PACK_AB R5, R12, R5 ;  /* 0x000000050c05723e */ /* 0x000fe400000010ff */
[----:B------:R-:W-:Y:S02]  /*72a0*/  F2FP.BF16.F32.PACK_AB R6, R11, R6 ;  /* 0x000000060b06723e */ /* 0x000fe400000010ff */
[----:B------:R-:W-:-:S05]  /*72b0*/  F2FP.BF16.F32.PACK_AB R7, R10, R7 ;  /* 0x000000070a07723e */ /* 0x000fca00000010ff */
[----:B------:R1:W-:Y:S01]  /*72c0*/  STS.128 [R0+0x3000], R4 ;  /* 0x0030000400007388 */ /* 0x0003e20000000c00 */
[----:B------:R-:W-:Y:S05]  /*72d0*/  BRA `(.L_x_396) ;  /* 0x0000000c00d87947 */ /* 0x000fea0003800000 */
.L_x_383:
[----:B------:R-:W1:Y:S01]  /*72e0*/  LDC R3, c[0x0][0x3d4] ;  /* 0x0000f500ff037b82 */ /* 0x000e620000000800 */
[----:B------:R-:W-:Y:S01]  /*72f0*/  IMAD R25, R33, -0xc0, R25 ;  /* 0xffffff4021197824 */ /* 0x000fe200078e0219 */
[----:B------:R-:W2:Y:S01]  /*7300*/  LDL R8, [R1+0x80] ;  /* 0x0000800001087983 */ /* 0x000ea20000100800 */
[----:B------:R-:W-:Y:S02]  /*7310*/  CS2R R4, SRZ ;  /* 0x0000000000047805 */ /* 0x000fe4000001ff00 */
[----:B------:R-:W-:Y:S02]  /*7320*/  CS2R R6, SRZ ;  /* 0x0000000000067805 */ /* 0x000fe4000001ff00 */
[----:B------:R-:W-:Y:S02]  /*7330*/  CS2R R26, SRZ ;  /* 0x00000000001a7805 */ /* 0x000fe4000001ff00 */
[----:B------:R-:W-:Y:S02]  /*7340*/  VIMNMX R21, R25, 0xc0, PT ;  /* 0x000000c019157848 */ /* 0x000fe40003fe0100 */
[----:B------:R-:W-:-:S02]  /*7350*/  CS2R R24, SRZ ;  /* 0x0000000000187805 */ /* 0x000fc4000001ff00 */
[----:B-1----:R-:W-:-:S04]  /*7360*/  ISETP.GE.AND P0, PT, R16, R3, PT ;  /* 0x000000031000720c */ /* 0x002fc80003f06270 */
[----:B------:R-:W-:-:S13]  /*7370*/  ISETP.GE.OR P1, PT, R18, R21, P0 ;  /* 0x000000151200720c */ /* 0x000fda0000726670 */
[----:B------:R1:W5:Y:S04]  /*7380*/  @!P1 LDG.E.128 R4, desc[UR56][R42.64] ;  /* 0x000000382a049981 */ /* 0x000368000c1e1d00 */
[----:B------:R1:W5:Y:S01]  /*7390*/  @!P1 LDG.E.128 R24, desc[UR56][R40.64] ;  /* 0x0000003828189981 */ /* 0x000362000c1e1d00 */
[----:B------:R-:W-:Y:S01]  /*73a0*/  UMOV UR4, 0xffffffff ;  /* 0xffffffff00047882 */ /* 0x000fe20000000000 */
[----:B--2---:R-:W-:Y:S02]  /*73b0*/  LEA.HI R0, R8, R8, RZ, 0x1 ;  /* 0x0000000808007211 */ /* 0x004fe400078f08ff */
[----:B-1----:R-:W-:Y:S05]  /*73c0*/  BRA.DIV UR4, `(.L_x_399) ;  /* 0x000000fe047c7947 */ /* 0x002fea000b800000 */
.L_x_568:
[----:B------:R-:W-:Y:S01]  /*73d0*/  UMOV UR4, 0xffffffff ;  /* 0xffffffff00047882 */ /* 0x000fe20000000000 */
[----:B------:R-:W-:Y:S02]  /*73e0*/  LOP3.LUT R0, R0, 0xfffffffe, RZ, 0xc0, !PT ;  /* 0xfffffffe00007812 */ /* 0x000fe400078ec0ff */
[----:B------:R-:W-:Y:S05]  /*73f0*/  BRA.DIV UR4, `(.L_x_400) ;  /* 0x000000fe04987947 */ /* 0x000fea000b800000 */
.L_x_571:
[----:B------:R-:W-:Y:S01]  /*7400*/  UMOV UR4, 0xffffffff ;  /* 0xffffffff00047882 */ /* 0x000fe20000000000 */
[----:B------:R-:W-:Y:S02]  /*7410*/  IMAD.IADD R0, R8, 0x1, -R0 ;  /* 0x0000000108007824 */ /* 0x000fe400078e0a00 */
[----:B------:R-:W-:Y:S05]  /*7420*/  BRA.DIV UR4, `(.L_x_401) ;  /* 0x000000fe04b47947 */ /* 0x000fea000b800000 */
.L_x_574:
[----:B------:R-:W-:Y:S01]  /*7430*/  UMOV UR4, 0xffffffff ;  /* 0xffffffff00047882 */ /* 0x000fe20000000000 */
[----:B------:R-:W-:Y:S02]  /*7440*/  SHF.L.U32 R9, R0, 0x1f, RZ ;  /* 0x0000001f00097819 */ /* 0x000fe400000006ff */
[----:B------:R-:W-:Y:S05]  /*7450*/  BRA.DIV UR4, `(.L_x_402) ;  /* 0x000000fe04d07947 */ /* 0x000fea000b800000 */
.L_x_577:
[----:B------:R-:W1:Y:S01]  /*7460*/  SYNCS.PHASECHK.TRANS64.TRYWAIT P1, [R2+URZ+0x30800], R9 ;  /* 0x03080009020075a7 */ /* 0x000e62000802017f */
[C---:B------:R-:W-:Y:S01]  /*7470*/  VIADD R0, R18.reuse, 0x60 ;  /* 0x0000006012007836 */ /* 0x040fe20000000000 */
[-C--:B------:R-:W-:Y:S01]  /*7480*/  ISETP.GE.OR P2, PT, R18, R21.reuse, P0 ;  /* 0x000000151200720c */ /* 0x080fe20000746670 */
[----:B-----5:R-:W-:Y:S01]  /*7490*/  IMAD.MOV.U32 R20, RZ, RZ, R4 ;  /* 0x000000ffff147224 */ /* 0x020fe200078e0004 */
[--C-:B------:R-:W-:Y:S01]  /*74a0*/  SHF.R.U64 R4, R4, 0x10, R5.reuse ;  /* 0x0000001004047819 */ /* 0x100fe20000001205 */
[----:B------:R-:W-:Y:S01]  /*74b0*/  IMAD.MOV.U32 R12, RZ, RZ, R6 ;  /* 0x000000ffff0c7224 */ /* 0x000fe200078e0006 */
[----:B------:R-:W-:Y:S01]  /*74c0*/  ISETP.GE.OR P0, PT, R0, R21, P0 ;  /* 0x000000150000720c */ /* 0x000fe20000706670 */
[--C-:B------:R-:W-:Y:S01]  /*74d0*/  IMAD.MOV.U32 R0, RZ, RZ, R5.reuse ;  /* 0x000000ffff007224 */ /* 0x100fe200078e0005 */
[----:B------:R-:W-:Y:S01]  /*74e0*/  SHF.R.U32.HI R5, RZ, 0x10, R5 ;  /* 0x00000010ff057819 */ /* 0x000fe20000011605 */
[--C-:B------:R-:W-:Y:S01]  /*74f0*/  IMAD.MOV.U32 R21, RZ, RZ, R7.reuse ;  /* 0x000000ffff157224 */ /* 0x100fe200078e0007 */
[--C-:B------:R-:W-:Y:S01]  /*7500*/  SHF.R.U64 R6, R6, 0x10, R7.reuse ;  /* 0x0000001006067819 */ /* 0x100fe20000001207 */
[----:B------:R-:W-:Y:S01]  /*7510*/  IMAD.MOV.U32 R13, RZ, RZ, R24 ;  /* 0x000000ffff0d7224 */ /* 0x000fe200078e0018 */
[----:B------:R-:W-:Y:S01]  /*7520*/  SHF.R.U32.HI R7, RZ, 0x10, R7 ;  /* 0x00000010ff077819 */ /* 0x000fe20000011607 */
[----:B------:R-:W-:Y:S01]  /*7530*/  IMAD.MOV.U32 R15, RZ, RZ, R26 ;  /* 0x000000ffff0f7224 */ /* 0x000fe200078e001a */
[----:B------:R-:W-:Y:S01]  /*7540*/  PRMT R20, R20, 0x5410, R4 ;  /* 0x0000541014147816 */ /* 0x000fe20000000004 */
[----:B------:R-:W-:Y:S01]  /*7550*/  BSSY B1, `(.L_x_403) ;  /* 0x0000010000017945 */ /* 0x000fe20003800000 */
[----:B------:R-:W-:Y:S01]  /*7560*/  PRMT R4, R4, 0x5410, R5 ;  /* 0x0000541004047816 */ /* 0x000fe20000000005 */
[----:B------:R-:W-:Y:S01]  /*7570*/  IMAD.MOV.U32 R5, RZ, RZ, R27 ;  /* 0x000000ffff057224 */ /* 0x000fe200078e001b */
[----:B------:R-:W-:-:S02]  /*7580*/  PRMT R12, R12, 0x5410, R6 ;  /* 0x000054100c0c7816 */ /* 0x000fc40000000006 */
[----:B------:R-:W-:Y:S02]  /*7590*/  PRMT R21, R21, 0x5410, R7 ;  /* 0x0000541015157816 */ /* 0x000fe40000000007 */
[----:B0-----:R-:W-:Y:S02]  /*75a0*/  MOV R14, R25 ;  /* 0x00000019000e7202 */ /* 0x001fe40000000f00 */
[--C-:B------:R-:W-:Y:S02]  /*75b0*/  SHF.R.U64 R6, R24, 0x10, R25.reuse ;  /* 0x0000001018067819 */ /* 0x100fe40000001219 */
[----:B------:R-:W-:Y:S02]  /*75c0*/  SHF.R.U32.HI R7, RZ, 0x10, R25 ;  /* 0x00000010ff077819 */ /* 0x000fe40000011619 */
[--C-:B------:R-:W-:Y:S02]  /*75d0*/  SHF.R.U64 R8, R26, 0x10, R27.reuse ;  /* 0x000000101a087819 */ /* 0x100fe4000000121b */
[----:B------:R-:W-:-:S02]  /*75e0*/  SHF.R.U32.HI R10, RZ, 0x10, R27 ;  /* 0x00000010ff0a7819 */ /* 0x000fc4000001161b */
[----:B------:R-:W-:Y:S02]  /*75f0*/  PRMT R0, R0, 0x5410, R5 ;  /* 0x0000541000007816 */ /* 0x000fe40000000005 */
[----:B------:R-:W-:Y:S02]  /*7600*/  PRMT R13, R13, 0x5410, R6 ;  /* 0x000054100d0d7816 */ /* 0x000fe40000000006 */
[----:B------:R-:W-:Y:S02]  /*7610*/  PRMT R14, R14, 0x5410, R7 ;  /* 0x000054100e0e7816 */ /* 0x000fe40000000007 */
[----:B------:R-:W-:Y:S02]  /*7620*/  PRMT R15, R15, 0x5410, R8 ;  /* 0x000054100f0f7816 */ /* 0x000fe40000000008 */
[----:B------:R-:W-:Y:S01]  /*7630*/  PRMT R5, R5, 0x5410, R10 ;  /* 0x0000541005057816 */ /* 0x000fe2000000000a */
[----:B-1----:R-:W-:Y:S06]  /*7640*/  @!P1 BRA `(.L_x_404) ;  /* 0x000000fc007c9947 */ /* 0x002fec0003800000 */
.L_x_578:
[----:B------:R-:W-:Y:S05]  /*7650*/  BSYNC B1 ;  /* 0x0000000000017941 */ /* 0x000fea0003800000 */
.L_x_403:
[----:B------:R-:W-:Y:S01]  /*7660*/  BSSY B1, `(.L_x_405) ;  /* 0x0000062000017945 */ /* 0x000fe20003800000 */
[C---:B------:R-:W-:Y:S02]  /*7670*/  PRMT R24, R0.reuse, 0x7610, R4 ;  /* 0x0000761000187816 */ /* 0x040fe40000000004 */
[----:B------:R-:W-:Y:S01]  /*7680*/  PRMT R0, R0, 0x7632, R5 ;  /* 0x0000763200007816 */ /* 0x000fe20000000005 */
[----:B------:R-:W-:Y:S06]  /*7690*/  @P2 BRA `(.L_x_406) ;  /* 0x0000000400782947 */ /* 0x000fec0003800000 */
[----:B------:R-:W2:Y:S01]  /*76a0*/  LDL R7, [R1+0x58] ;  /* 0x0000580001077983 */ /* 0x000ea20000100800 */
[----:B------:R-:W-:Y:S01]  /*76b0*/  IMAD.IADD R5, R16, 0x1, R3 ;  /* 0x0000000110057824 */ /* 0x000fe200078e0203 */
[C---:B------:R-:W-:Y:S01]  /*76c0*/  SHF.L.U32 R36, R13.reuse, 0x10, RZ ;  /* 0x000000100d247819 */ /* 0x040fe200000006ff */
[----:B------:R-:W-:Y:S01]  /*76d0*/  IMAD.U32 R34, R20, 0x10000, RZ ;  /* 0x0001000014227824 */ /* 0x000fe200078e00ff */
[----:B------:R-:W1:Y:S01]  /*76e0*/  S2R R6, SR_TID.X ;  /* 0x0000000000067919 */ /* 0x000e620000002100 */
[----:B------:R-:W-:Y:S01]  /*76f0*/  LOP3.LUT R33, R13, 0xffff0000, RZ, 0xc0, !PT ;  /* 0xffff00000d217812 */ /* 0x000fe200078ec0ff */
[----:B-1----:R-:W-:-:S05]  /*7700*/  VIADD R10, R6, 0xffffff80 ;  /* 0xffffff80060a7836 */ /* 0x002fca0000000000 */
[----:B------:R-:W-:-:S04]  /*7710*/  SHF.R.S32.HI R8, RZ, 0x1f, R10 ;  /* 0x0000001fff087819 */ /* 0x000fc8000001140a */
[----:B------:R-:W-:-:S04]  /*7720*/  LEA.HI R8, R8, R10, RZ, 0x5 ;  /* 0x0000000a08087211 */ /* 0x000fc800078f28ff */
[----:B------:R-:W-:Y:S01]  /*7730*/  SHF.R.S32.HI R8, RZ, 0x5, R8 ;  /* 0x00000005ff087819 */ /* 0x000fe20000011408 */
[----:B--2---:R-:W-:-:S05]  /*7740*/  IMAD.SHL.U32 R4, R7, 0x40, RZ ;  /* 0x0000004007047824 */ /* 0x004fca00078e00ff */
[----:B------:R-:W-:-:S04]  /*7750*/  LOP3.LUT R6, R4, 0x1c0, RZ, 0xc0, !PT ;  /* 0x000001c004067812 */ /* 0x000fc800078ec0ff */
[C---:B------:R-:W-:Y:S02]  /*7760*/  LOP3.LUT R4, R6.reuse, 0x38, R16, 0xf8, !PT ;  /* 0x0000003806047812 */ /* 0x040fe400078ef810 */
[----:B------:R-:W-:Y:S02]  /*7770*/  SHF.R.U32.HI R7, RZ, 0x3, R6 ;  /* 0x00000003ff077819 */ /* 0x000fe40000011606 */
[----:B------:R-:W-:Y:S02]  /*7780*/  LOP3.LUT R6, R6, 0x38, R5, 0xf8, !PT ;  /* 0x0000003806067812 */ /* 0x000fe400078ef805 */
[-C--:B------:R-:W-:Y:S02]  /*7790*/  LOP3.LUT R4, R4, R7.reuse, RZ, 0x3c, !PT ;  /* 0x0000000704047212 */ /* 0x080fe400078e3cff */
[----:B------:R-:W-:-:S03]  /*77a0*/  LOP3.LUT R6, R6, R7, RZ, 0x3c, !PT ;  /* 0x0000000706067212 */ /* 0x000fc600078e3cff */
[C---:B------:R-:W-:Y:S01]  /*77b0*/  IMAD R5, R8.reuse, 0x200, R4 ;  /* 0x0000020008057824 */ /* 0x040fe200078e0204 */
[----:B0-----:R-:W-:-:S03]  /*77c0*/  LEA R9, R8, R6, 0x9 ;  /* 0x0000000608097211 */ /* 0x001fc600078e48ff */
[--C-:B------:R-:W-:Y:S02]  /*77d0*/  IMAD R42, R5, 0x2, R2.reuse ;  /* 0x00000002052a7824 */ /* 0x100fe400078e0202 */
[----:B------:R-:W-:-:S03]  /*77e0*/  IMAD R44, R9, 0x2, R2 ;  /* 0x00000002092c7824 */ /* 0x000fc600078e0202 */
[----:B------:R-:W0:Y:S04]  /*77f0*/  LDS.128 R4, [R42+0xc400] ;  /* 0x00c400002a047984 */ /* 0x000e280000000c00 */
[----:B------:R-:W1:Y:S01]  /*7800*/  LDS.128 R8, [R44+0xc400] ;  /* 0x00c400002c087984 */ /* 0x000e620000000c00 */
[C---:B0-----:R-:W-:Y:S01]  /*7810*/  IMAD.U32 R25, R4.reuse, 0x10000, RZ ;  /* 0x0001000004197824 */ /* 0x041fe200078e00ff */
[----:B------:R-:W-:Y:S01]  /*7820*/  LOP3.LUT R4, R4, 0xffff0000, RZ, 0xc0, !PT ;  /* 0xffff000004047812 */ /* 0x000fe200078ec0ff */
[C---:B------:R-:W-:Y:S01]  /*7830*/  IMAD.U32 R27, R6.reuse, 0x10000, RZ ;  /* 0x00010000061b7824 */ /* 0x040fe200078e00ff */
[----:B------:R-:W-:Y:S01]  /*7840*/  LOP3.LUT R6, R6, 0xffff0000, RZ, 0xc0, !PT ;  /* 0xffff000006067812 */ /* 0x000fe200078ec0ff */
[C---:B-1----:R-:W-:Y:S01]  /*7850*/  IMAD.U32 R29, R8.reuse, 0x10000, RZ ;  /* 0x00010000081d7824 */ /* 0x042fe200078e00ff */
[----:B------:R-:W-:Y:S01]  /*7860*/  LOP3.LUT R8, R8, 0xffff0000, RZ, 0xc0, !PT ;  /* 0xffff000008087812 */ /* 0x000fe200078ec0ff */
[C---:B------:R-:W-:Y:S01]  /*7870*/  IMAD.U32 R31, R10.reuse, 0x10000, RZ ;  /* 0x000100000a1f7824 */ /* 0x040fe200078e00ff */
[----:B------:R-:W-:Y:S01]  /*7880*/  LOP3.LUT R10, R10, 0xffff0000, RZ, 0xc0, !PT ;  /* 0xffff00000a0a7812 */ /* 0x000fe200078ec0ff */
[C---:B------:R-:W-:Y:S01]  /*7890*/  FMUL.FTZ R38, R29.reuse, R36 ;  /* 0x000000241d267220 */ /* 0x040fe20000410000 */
[-C--:B------:R-:W-:Y:S01]  /*78a0*/  FMUL.FTZ R40, R29, R34.reuse ;  /* 0x000000221d287220 */ /* 0x080fe20000410000 */
[----:B------:R-:W-:Y:S01]  /*78b0*/  LOP3.LUT R29, R20, 0xffff0000, RZ, 0xc0, !PT ;  /* 0xffff0000141d7812 */ /* 0x000fe200078ec0ff */
[----:B------:R-:W-:Y:S01]  /*78c0*/  FMUL.FTZ R37, R8, R33 ;  /* 0x0000002108257220 */ /* 0x000fe20000410000 */
[----:B------:R-:W-:Y:S01]  /*78d0*/  FFMA.FTZ R39, R25, R34, -R38 ;  /* 0x0000002219277223 */ /* 0x000fe20000010826 */
[----:B------:R-:W-:-:S02]  /*78e0*/  IMAD.U32 R38, R15, 0x10000, RZ ;  /* 0x000100000f267824 */ /* 0x000fc400078e00ff */
[----:B------:R-:W-:Y:S01]  /*78f0*/  FFMA.FTZ R40, R25, R36, R40 ;  /* 0x0000002419287223 */ /* 0x000fe20000010028 */
[----:B------:R-:W-:Y:S02]  /*7900*/  IMAD.U32 R34, R12, 0x10000, RZ ;  /* 0x000100000c227824 */ /* 0x000fe400078e00ff */
[-C--:B------:R-:W-:Y:S01]  /*7910*/  FMUL.FTZ R25, R8, R29.reuse ;  /* 0x0000001d08197220 */ /* 0x080fe20000410000 */
[----:B------:R-:W-:Y:S01]  /*7920*/  FFMA.FTZ R36, R4, R29, -R37 ;  /* 0x0000001d04247223 */ /* 0x000fe20000010825 */
[----:B------:R-:W-:Y:S01]  /*7930*/  FMUL.FTZ R8, R31, R38 ;  /* 0x000000261f087220 */ /* 0x000fe20000410000 */
[----:B------:R-:W-:Y:S01]  /*7940*/  LOP3.LUT R37, R15, 0xffff0000, RZ, 0xc0, !PT ;  /* 0xffff00000f257812 */ /* 0x000fe200078ec0ff */
[-C--:B------:R-:W-:Y:S01]  /*7950*/  FMUL.FTZ R31, R31, R34.reuse ;  /* 0x000000221f1f7220 */ /* 0x080fe20000410000 */
[----:B------:R-:W-:Y:S01]  /*7960*/  LOP3.LUT R29, R12, 0xffff0000, RZ, 0xc0, !PT ;  /* 0xffff00000c1d7812 */ /* 0x000fe200078ec0ff */
[----:B------:R-:W-:Y:S01]  /*7970*/  FFMA.FTZ R34, R27, R34, -R8 ;  /* 0x000000221b227223 */ /* 0x000fe20000010808 */
[----:B------:R-:W-:-:S02]  /*7980*/  IMAD.U32 R30, R9, 0x10000, RZ ;  /* 0x00010000091e7824 */ /* 0x000fc400078e00ff */
[----:B------:R-:W-:Y:S01]  /*7990*/  FFMA.FTZ R38, R27, R38, R31 ;  /* 0x000000261b267223 */ /* 0x000fe2000001001f */
[----:B------:R-:W-:Y:S01]  /*79a0*/  FMUL.FTZ R27, R10, R37 ;  /* 0x000000250a1b7220 */ /* 0x000fe20000410000 */
[----:B------:R-:W-:Y:S02]  /*79b0*/  IMAD.U32 R31, R14, 0x10000, RZ ;  /* 0x000100000e1f7824 */ /* 0x000fe400078e00ff */
[----:B------:R-:W-:Y:S01]  /*79c0*/  FFMA.FTZ R33, R4, R33, R25 ;  /* 0x0000002104217223 */ /* 0x000fe20000010019 */
[-C--:B------:R-:W-:Y:S01]  /*79d0*/  FMUL.FTZ R45, R10, R29.reuse ;  /* 0x0000001d0a2d7220 */ /* 0x080fe20000410000 */
[----:B------:R-:W-:Y:S01]  /*79e0*/  FFMA.FTZ R43, R6, R29, -R27 ;  /* 0x0000001d062b7223 */ /* 0x000fe2000001081b */
[----:B------:R-:W-:Y:S01]  /*79f0*/  IMAD.U32 R26, R5, 0x10000, RZ ;  /* 0x00010000051a7824 */ /* 0x000fe200078e00ff */
[----:B------:R-:W-:Y:S01]  /*7a00*/  SHF.L.U32 R29, R0, 0x10, RZ ;  /* 0x00000010001d7819 */ /* 0x000fe200000006ff */
[----:B------:R-:W-:Y:S02]  /*7a10*/  IMAD.U32 R25, R24, 0x10000, RZ ;  /* 0x0001000018197824 */ /* 0x000fe400078e00ff */
[----:B------:R-:W-:Y:S01]  /*7a20*/  FMUL.FTZ R41, R30, R31 ;  /* 0x0000001f1e297220 */ /* 0x000fe20000410000 */
[----:B------:R-:W-:-:S02]  /*7a30*/  IMAD.U32 R32, R11, 0x10000, RZ ;  /* 0x000100000b207824 */ /* 0x000fc400078e00ff */
[----:B------:R-:W-:Y:S01]  /*7a40*/  FFMA.FTZ R45, R6, R37, R45 ;  /* 0x00000025062d7223 */ /* 0x000fe2000001002d */
[----:B------:R-:W-:Y:S02]  /*7a50*/  IMAD.U32 R27, R21, 0x10000, RZ ;  /* 0x00010000151b7824 */ /* 0x000fe400078e00ff */
[-C--:B------:R-:W-:Y:S01]  /*7a60*/  FMUL.FTZ R30, R30, R25.reuse ;  /* 0x000000191e1e7220 */ /* 0x080fe20000410000 */
[----:B------:R-:W-:Y:S01]  /*7a70*/  FFMA.FTZ R41, R26, R25, -R41 ;  /* 0x000000191a297223 */ /* 0x000fe20000010829 */
[----:B------:R-:W-:Y:S01]  /*7a80*/  IMAD.U32 R28, R7, 0x10000, RZ ;  /* 0x00010000071c7824 */ /* 0x000fe200078e00ff */
[----:B------:R-:W-:Y:S01]  /*7a90*/  LOP3.LUT R9, R9, 0xffff0000, RZ, 0xc0, !PT ;  /* 0xffff000009097812 */ /* 0x000fe200078ec0ff */
[C---:B------:R-:W-:Y:S01]  /*7aa0*/  FMUL.FTZ R37, R32.reuse, R29 ;  /* 0x0000001d20257220 */ /* 0x040fe20000410000 */
[----:B------:R-:W-:Y:S01]  /*7ab0*/  LOP3.LUT R11, R11, 0xffff0000, RZ, 0xc0, !PT ;  /* 0xffff00000b0b7812 */ /* 0x000fe200078ec0ff */
[----:B------:R-:W-:Y:S01]  /*7ac0*/  FMUL.FTZ R25, R32, R27 ;  /* 0x0000001b20197220 */ /* 0x000fe20000410000 */
[----:B------:R-:W-:Y:S01]  /*7ad0*/  LOP3.LUT R8, R14, 0xffff0000, RZ, 0xc0, !PT ;  /* 0xffff00000e087812 */ /* 0x000fe200078ec0ff */
[----:B------:R-:W-:Y:S01]  /*7ae0*/  FFMA.FTZ R30, R26, R31, R30 ;  /* 0x0000001f1a1e7223 */ /* 0x000fe2000001001e */
[----:B------:R-:W-:Y:S01]  /*7af0*/  LOP3.LUT R10, R0, 0xffff0000, RZ, 0xc0, !PT ;  /* 0xffff0000000a7812 */ /* 0x000fe200078ec0ff */
[----:B------:R-:W-:Y:S01]  /*7b00*/  FFMA.FTZ R37, R28, R27, -R37 ;  /* 0x0000001b1c257223 */ /* 0x000fe20000010825 */
[----:B------:R-:W-:Y:S01]  /*7b10*/  LOP3.LUT R4, R24, 0xffff0000, RZ, 0xc0, !PT ;  /* 0xffff000018047812 */ /* 0x000fe200078ec0ff */
[----:B------:R-:W-:Y:S01]  /*7b20*/  FFMA.FTZ R25, R28, R29, R25 ;  /* 0x0000001d1c197223 */ /* 0x000fe20000010019 */
[----:B------:R-:W-:Y:S01]  /*7b30*/  LOP3.LUT R6, R21, 0xffff0000, RZ, 0xc0, !PT ;  /* 0xffff000015067812 */ /* 0x000fe200078ec0ff */
[----:B------:R-:W-:Y:S01]  /*7b40*/  FMUL.FTZ R26, R9, R8 ;  /* 0x00000008091a7220 */ /* 0x000fe20000410000 */
[----:B------:R-:W-:Y:S01]  /*7b50*/  LOP3.LUT R5, R5, 0xffff0000, RZ, 0xc0, !PT ;  /* 0xffff000005057812 */ /* 0x000fe200078ec0ff */
[----:B------:R-:W-:Y:S01]  /*7b60*/  FMUL.FTZ R28, R11, R10 ;  /* 0x0000000a0b1c7220 */ /* 0x000fe20000410000 */
[----:B------:R-:W-:Y:S01]  /*7b70*/  LOP3.LUT R7, R7, 0xffff0000, RZ, 0xc0, !PT ;  /* 0xffff000007077812 */ /* 0x000fe200078ec0ff */
[----:B------:R-:W-:Y:S01]  /*7b80*/  FMUL.FTZ R9, R9, R4 ;  /* 0x0000000409097220 */ /* 0x000fe20000410000 */
[----:B------:R-:W-:Y:S01]  /*7b90*/  FMUL.FTZ R11, R11, R6 ;  /* 0x000000060b0b7220 */ /* 0x000fe20000410000 */
[----:B------:R-:W-:Y:S01]  /*7ba0*/  FFMA.FTZ R26, R5, R4, -R26 ;  /* 0x00000004051a7223 */ /* 0x000fe2000001081a */
[----:B------:R-:W-:Y:S01]  /*7bb0*/  F2FP.BF16.F32.PACK_AB R4, R36, R39 ;  /* 0x000000272404723e */ /* 0x000fe200000010ff */
[----:B------:R-:W-:Y:S01]  /*7bc0*/  FFMA.FTZ R28, R7, R6, -R28 ;  /* 0x00000006071c7223 */ /* 0x000fe2000001081c */
[----:B------:R-:W-:Y:S01]  /*7bd0*/  FFMA.FTZ R9, R5, R8, R9 ;  /* 0x0000000805097223 */ /* 0x000fe20000010009 */
[----:B------:R-:W-:Y:S01]  /*7be0*/  FFMA.FTZ R32, R7, R10, R11 ;  /* 0x0000000a07207223 */ /* 0x000fe2000001000b */
[----:B------:R-:W-:-:S02]  /*7bf0*/  F2FP.BF16.F32.PACK_AB R6, R43, R34 ;  /* 0x000000222b06723e */ /* 0x000fc400000010ff */
[----:B------:R-:W-:Y:S02]  /*7c00*/  F2FP.BF16.F32.PACK_AB R5, R26, R41 ;  /* 0x000000291a05723e */ /* 0x000fe400000010ff */
[----:B------:R-:W-:Y:S02]  /*7c10*/  F2FP.BF16.F32.PACK_AB R7, R28, R37 ;  /* 0x000000251c07723e */ /* 0x000fe400000010ff */
[----:B------:R-:W-:Y:S02]  /*7c20*/  F2FP.BF16.F32.PACK_AB R8, R33, R40 ;  /* 0x000000282108723e */ /* 0x000fe400000010ff */
[----:B------:R-:W-:Y:S01]  /*7c30*/  F2FP.BF16.F32.PACK_AB R10, R45, R38 ;  /* 0x000000262d0a723e */ /* 0x000fe200000010ff */
[----:B------:R1:W-:Y:S01]  /*7c40*/  STS.128 [R42+0xc400], R4 ;  /* 0x00c400042a007388 */ /* 0x0003e20000000c00 */
[----:B------:R-:W-:Y:S02]  /*7c50*/  F2FP.BF16.F32.PACK_AB R9, R9, R30 ;  /* 0x0000001e0909723e */ /* 0x000fe400000010ff */
[----:B------:R-:W-:-:S05]  /*7c60*/  F2FP.BF16.F32.PACK_AB R11, R32, R25 ;  /* 0x00000019200b723e */ /* 0x000fca00000010ff */
[----:B------:R1:W-:Y:S02]  /*7c70*/  STS.128 [R44+0xc400], R8 ;  /* 0x00c400082c007388 */ /* 0x0003e40000000c00 */
.L_x_406:
[----:B------:R-:W-:Y:S05]  /*7c80*/  BSYNC B1 ;  /* 0x0000000000017941 */ /* 0x000fea0003800000 */
.L_x_405:
[----:B------:R-:W-:Y:S05]  /*7c90*/  @P0 BRA `(.L_x_396) ;  /* 0x0000000400680947 */ /* 0x000fea0003800000 */
[----:B-1----:R-:W2:Y:S01]  /*7ca0*/  LDL R4, [R1+0x68] ;  /* 0x0000680001047983 */ /* 0x002ea20000100800 */
[C---:B------:R-:W-:Y:S02]  /*7cb0*/  VIADD R5, R18.reuse, 0x60 ;  /* 0x0000006012057836 */ /* 0x040fe40000000000 */
[----:B------:R-:W-:Y:S01]  /*7cc0*/  VIADD R6, R18, 0x60 ;  /* 0x0000006012067836 */ /* 0x000fe20000000000 */
[----:B------:R-:W3:Y:S01]  /*7cd0*/  LDL R44, [R1+0x88] ;  /* 0x00008800012c7983 */ /* 0x000ee20000100800 */
[----:B------:R-:W-:Y:S02]  /*7ce0*/  IMAD.SHL.U32 R5, R5, 0x40, RZ ;  /* 0x0000004005057824 */ /* 0x000fe400078e00ff */
[----:B------:R-:W-:Y:S02]  /*7cf0*/  IMAD.SHL.U32 R6, R6, 0x40, RZ ;  /* 0x0000004006067824 */ /* 0x000fe400078e00ff */
[----:B------:R-:W-:Y:S01]  /*7d00*/  IMAD.IADD R3, R16, 0x1, R3 ;  /* 0x0000000110037824 */ /* 0x000fe200078e0203 */
[----:B------:R-:W-:-:S02]  /*7d10*/  LOP3.LUT R5, R5, 0x1c0, RZ, 0xc0, !PT ;  /* 0x000001c005057812 */ /* 0x000fc400078ec0ff */
[----:B------:R-:W-:Y:S02]  /*7d20*/  LOP3.LUT R6, R6, 0x1c0, RZ, 0xc0, !PT ;  /* 0x000001c006067812 */ /* 0x000fe400078ec0ff */
[----:B------:R-:W-:Y:S02]  /*7d30*/  SHF.R.U32.HI R5, RZ, 0x3, R5 ;  /* 0x00000003ff057819 */ /* 0x000fe40000011605 */
[----:B------:R-:W-:-:S04]  /*7d40*/  LOP3.LUT R3, R6, 0x38, R3, 0xf8, !PT ;  /* 0x0000003806037812 */ /* 0x000fc800078ef803 */
[----:B------:R-:W-:Y:S01]  /*7d50*/  LOP3.LUT R3, R3, R5, RZ, 0x3c, !PT ;  /* 0x0000000503037212 */ /* 0x000fe200078e3cff */
[C---:B------:R-:W-:Y:S01]  /*7d60*/  IMAD.U32 R37, R13.reuse, 0x10000, RZ ;  /* 0x000100000d257824 */ /* 0x040fe200078e00ff */
[----:B------:R-:W-:Y:S01]  /*7d70*/  SHF.L.U32 R33, R20, 0x10, RZ ;  /* 0x0000001014217819 */ /* 0x000fe200000006ff */
[----:B------:R-:W-:Y:S01]  /*7d80*/  IMAD.U32 R42, R14, 0x10000, RZ ;  /* 0x000100000e2a7824 */ /* 0x000fe200078e00ff */
[----:B------:R-:W-:Y:S01]  /*7d90*/  LOP3.LUT R40, R13, 0xffff0000, RZ, 0xc0, !PT ;  /* 0xffff00000d287812 */ /* 0x000fe200078ec0ff */
[----:B------:R-:W-:Y:S01]  /*7da0*/  IMAD.U32 R38, R24, 0x10000, RZ ;  /* 0x0001000018267824 */ /* 0x000fe200078e00ff */
[----:B------:R-:W-:Y:S01]  /*7db0*/  LOP3.LUT R20, R20, 0xffff0000, RZ, 0xc0, !PT ;  /* 0xffff000014147812 */ /* 0x000fe200078ec0ff */
[----:B------:R-:W-:Y:S01]  /*7dc0*/  IMAD.U32 R39, R15, 0x10000, RZ ;  /* 0x000100000f277824 */ /* 0x000fe200078e00ff */
[----:B------:R-:W-:Y:S02]  /*7dd0*/  LOP3.LUT R41, R14, 0xffff0000, RZ, 0xc0, !PT ;  /* 0xffff00000e297812 */ /* 0x000fe400078ec0ff */
[----:B------:R-:W-:Y:S01]  /*7de0*/  LOP3.LUT R43, R0, 0xffff0000, RZ, 0xc0, !PT ;  /* 0xffff0000002b7812 */ /* 0x000fe200078ec0ff */
[----:B--2---:R-:W-:-:S02]  /*7df0*/  IMAD.IADD R3, R4, 0x1, R3 ;  /* 0x0000000104037824 */ /* 0x004fc400078e0203 */
[----:B---3--:R-:W1:Y:S03]  /*7e00*/  LDS.128 R4, [R44+0xc400] ;  /* 0x00c400002c047984 */ /* 0x008e660000000c00 */
[----:B------:R-:W-:-:S05]  /*7e10*/  LEA R3, R3, R2, 0x1 ;  /* 0x0000000203037211 */ /* 0x000fca00078e08ff */
[----:B0-----:R-:W0:Y:S01]  /*7e20*/  LDS.128 R8, [R3+0xc400] ;  /* 0x00c4000003087984 */ /* 0x001e220000000c00 */
[----:B-1----:R-:W-:Y:S02]  /*7e30*/  IMAD.U32 R25, R4, 0x10000, RZ ;  /* 0x0001000004197824 */ /* 0x002fe400078e00ff */
[C---:B0-----:R-:W-:Y:S01]  /*7e40*/  IMAD.U32 R29, R8.reuse, 0x10000, RZ ;  /* 0x00010000081d7824 */ /* 0x041fe200078e00ff */
[----:B------:R-:W-:Y:S01]  /*7e50*/  LOP3.LUT R8, R8, 0xffff0000, RZ, 0xc0, !PT ;  /* 0xffff000008087812 */ /* 0x000fe200078ec0ff */
[----:B------:R-:W-:Y:S02]  /*7e60*/  IMAD.U32 R30, R9, 0x10000, RZ ;  /* 0x00010000091e7824 */ /* 0x000fe400078e00ff */
[-C--:B------:R-:W-:Y:S01]  /*7e70*/  FMUL.FTZ R34, R37, R29.reuse ;  /* 0x0000001d25227220 */ /* 0x080fe20000410000 */
[----:B------:R-:W-:Y:S01]  /*7e80*/  FMUL.FTZ R36, R33, R29 ;  /* 0x0000001d21247220 */ /* 0x000fe20000410000 */
[----:B------:R-:W-:Y:S01]  /*7e90*/  LOP3.LUT R4, R4, 0xffff0000, RZ, 0xc0, !PT ;  /* 0xffff000004047812 */ /* 0x000fe200078ec0ff */
[----:B------:R-:W-:-:S02]  /*7ea0*/  IMAD.U32 R26, R5, 0x10000, RZ ;  /* 0x00010000051a7824 */ /* 0x000fc400078e00ff */
[-C--:B------:R-:W-:Y:S01]  /*7eb0*/  FFMA.FTZ R34, R33, R25.reuse, -R34 ;  /* 0x0000001921227223 */ /* 0x080fe20000010822 */
[----:B------:R-:W-:Y:S01]  /*7ec0*/  FMUL.FTZ R13, R40, R8 ;  /* 0x00000008280d7220 */ /* 0x000fe20000410000 */
[----:B------:R-:W-:Y:S01]  /*7ed0*/  FFMA.FTZ R36, R37, R25, R36 ;  /* 0x0000001925247223 */ /* 0x000fe20000010024 */
[-C--:B------:R-:W-:Y:S01]  /*7ee0*/  FMUL.FTZ R29, R42, R30.reuse ;  /* 0x0000001e2a1d7220 */ /* 0x080fe20000410000 */
[----:B------:R-:W-:Y:S01]  /*7ef0*/  FMUL.FTZ R33, R38, R30 ;  /* 0x0000001e26217220 */ /* 0x000fe20000410000 */
[----:B------:R-:W-:Y:S01]  /*7f00*/  FMUL.FTZ R25, R20, R8 ;  /* 0x0000000814197220 */ /* 0x000fe20000410000 */
[----:B------:R-:W-:Y:S02]  /*7f10*/  IMAD.U32 R31, R10, 0x10000, RZ ;  /* 0x000100000a1f7824 */ /* 0x000fe400078e00ff */
[----:B------:R-:W-:Y:S01]  /*7f20*/  FFMA.FTZ R13, R20, R4, -R13 ;  /* 0x00000004140d7223 */ /* 0x000fe2000001080d */
[----:B------:R-:W-:Y:S02]  /*7f30*/  IMAD.U32 R37, R12, 0x10000, RZ ;  /* 0x000100000c257824 */ /* 0x000fe400078e00ff */
[-C--:B------:R-:W-:Y:S01]  /*7f40*/  FFMA.FTZ R29, R38, R26.reuse, -R29 ;  /* 0x0000001a261d7223 */ /* 0x080fe2000001081d */
[----:B------:R-:W-:Y:S01]  /*7f50*/  FFMA.FTZ R33, R42, R26, R33 ;  /* 0x0000001a2a217223 */ /* 0x000fe20000010021 */
[----:B------:R-:W-:Y:S01]  /*7f60*/  LOP3.LUT R10, R10, 0xffff0000, RZ, 0xc0, !PT ;  /* 0xffff00000a0a7812 */ /* 0x000fe200078ec0ff */
[----:B------:R-:W-:Y:S01]  /*7f70*/  FFMA.FTZ R25, R40, R4, R25 ;  /* 0x0000000428197223 */ /* 0x000fe20000010019 */
[----:B------:R-:W-:Y:S01]  /*7f80*/  LOP3.LUT R20, R12, 0xffff0000, RZ, 0xc0, !PT ;  /* 0xffff00000c147812 */ /* 0x000fe200078ec0ff */
[----:B------:R-:W-:Y:S01]  /*7f90*/  IMAD.U32 R27, R6, 0x10000, RZ ;  /* 0x00010000061b7824 */ /* 0x000fe200078e00ff */
[----:B------:R-:W-:Y:S01]  /*7fa0*/  LOP3.LUT R26, R15, 0xffff0000, RZ, 0xc0, !PT ;  /* 0xffff00000f1a7812 */ /* 0x000fe200078ec0ff */
[-C--:B------:R-:W-:Y:S01]  /*7fb0*/  FMUL.FTZ R4, R39, R31.reuse ;  /* 0x0000001f27047220 */ /* 0x080fe20000410000 */
[----:B------:R-:W-:Y:S01]  /*7fc0*/  FMUL.FTZ R12, R37, R31 ;  /* 0x0000001f250c7220 */ /* 0x000fe20000410000 */
[----:B------:R-:W-:-:S02]  /*7fd0*/  IMAD.U32 R32, R11, 0x10000, RZ ;  /* 0x000100000b207824 */ /* 0x000fc400078e00ff */
[----:B------:R-:W-:Y:S01]  /*7fe0*/  IMAD.U32 R30, R0, 0x10000, RZ ;  /* 0x00010000001e7824 */ /* 0x000fe200078e00ff */
[----:B------:R-:W-:Y:S01]  /*7ff0*/  LOP3.LUT R6, R6, 0xffff0000, RZ, 0xc0, !PT ;  /* 0xffff000006067812 */ /* 0x000fe200078ec0ff */
[-C--:B------:R-:W-:Y:S01]  /*8000*/  FFMA.FTZ R8, R37, R27.reuse, -R4 ;  /* 0x0000001b25087223 */ /* 0x080fe20000010804 */
[-C--:B------:R-:W-:Y:S01]  /*8010*/  FMUL.FTZ R15, R26, R10.reuse ;  /* 0x0000000a1a0f7220 */ /* 0x080fe20000410000 */
[----:B------:R-:W-:Y:S01]  /*8020*/  FMUL.FTZ R31, R20, R10 ;  /* 0x0000000a141f7220 */ /* 0x000fe20000410000 */
[----:B------:R-:W-:Y:S01]  /*8030*/  LOP3.LUT R9, R9, 0xffff0000, RZ, 0xc0, !PT ;  /* 0xffff000009097812 */ /* 0x000fe200078ec0ff */
[----:B------:R-:W-:Y:S01]  /*8040*/  FFMA.FTZ R10, R39, R27, R12 ;  /* 0x0000001b270a7223 */ /* 0x000fe2000001000c */
[----:B------:R-:W-:Y:S01]  /*8050*/  LOP3.LUT R11, R11, 0xffff0000, RZ, 0xc0, !PT ;  /* 0xffff00000b0b7812 */ /* 0x000fe200078ec0ff */
[----:B------:R-:W-:Y:S01]  /*8060*/  IMAD.U32 R28, R7, 0x10000, RZ ;  /* 0x00010000071c7824 */ /* 0x000fe200078e00ff */
[----:B------:R-:W-:Y:S01]  /*8070*/  SHF.L.U32 R4, R21, 0x10, RZ ;  /* 0x0000001015047819 */ /* 0x000fe200000006ff */
[----:B------:R-:W-:Y:S01]  /*8080*/  FMUL.FTZ R27, R30, R32 ;  /* 0x000000201e1b7220 */ /* 0x000fe20000410000 */
[----:B------:R-:W-:-:S02]  /*8090*/  LOP3.LUT R39, R24, 0xffff0000, RZ, 0xc0, !PT ;  /* 0xffff000018277812 */ /* 0x000fc400078ec0ff */
[----:B------:R-:W-:Y:S01]  /*80a0*/  LOP3.LUT R21, R21, 0xffff0000, RZ, 0xc0, !PT ;  /* 0xffff000015157812 */ /* 0x000fe200078ec0ff */
[-C--:B------:R-:W-:Y:S01]  /*80b0*/  FFMA.FTZ R15, R20, R6.reuse, -R15 ;  /* 0x00000006140f7223 */ /* 0x080fe2000001080f */
[----:B------:R-:W-:Y:S01]  /*80c0*/  LOP3.LUT R5, R5, 0xffff0000, RZ, 0xc0, !PT ;  /* 0xffff000005057812 */ /* 0x000fe200078ec0ff */
[----:B------:R-:W-:Y:S01]  /*80d0*/  FFMA.FTZ R31, R26, R6, R31 ;  /* 0x000000061a1f7223 */ /* 0x000fe2000001001f */
[----:B------:R-:W-:Y:S01]  /*80e0*/  LOP3.LUT R7, R7, 0xffff0000, RZ, 0xc0, !PT ;  /* 0xffff000007077812 */ /* 0x000fe200078ec0ff */
[C---:B------:R-:W-:Y:S01]  /*80f0*/  FMUL.FTZ R37, R4.reuse, R32 ;  /* 0x0000002004257220 */ /* 0x040fe20000410000 */
[-C--:B------:R-:W-:Y:S01]  /*8100*/  FFMA.FTZ R27, R4, R28.reuse, -R27 ;  /* 0x0000001c041b7223 */ /* 0x080fe2000001081b */
[----:B------:R-:W-:Y:S01]  /*8110*/  FMUL.FTZ R0, R41, R9 ;  /* 0x0000000929007220 */ /* 0x000fe20000410000 */
[----:B------:R-:W-:Y:S01]  /*8120*/  FMUL.FTZ R6, R43, R11 ;  /* 0x0000000b2b067220 */ /* 0x000fe20000410000 */
[----:B------:R-:W-:Y:S01]  /*8130*/  FMUL.FTZ R4, R39, R9 ;  /* 0x0000000927047220 */ /* 0x000fe20000410000 */
[----:B------:R-:W-:Y:S01]  /*8140*/  FMUL.FTZ R20, R21, R11 ;  /* 0x0000000b15147220 */ /* 0x000fe20000410000 */
[----:B------:R-:W-:Y:S01]  /*8150*/  FFMA.FTZ R0, R39, R5, -R0 ;  /* 0x0000000527007223 */ /* 0x000fe20000010800 */
[----:B------:R-:W-:Y:S01]  /*8160*/  FFMA.FTZ R14, R21, R7, -R6 ;  /* 0x00000007150e7223 */ /* 0x000fe20000010806 */
[----:B------:R-:W-:Y:S01]  /*8170*/  FFMA.FTZ R37, R30, R28, R37 ;  /* 0x0000001c1e257223 */ /* 0x000fe20000010025 */
[----:B------:R-:W-:Y:S01]  /*8180*/  FFMA.FTZ R12, R41, R5, R4 ;  /* 0x00000005290c7223 */ /* 0x000fe20000010004 */
[----:B------:R-:W-:Y:S01]  /*8190*/  FFMA.FTZ R20, R43, R7, R20 ;  /* 0x000000072b147223 */ /* 0x000fe20000010014 */
[----:B------:R-:W-:-:S02]  /*81a0*/  F2FP.BF16.F32.PACK_AB R6, R15, R8 ;  /* 0x000000080f06723e */ /* 0x000fc400000010ff */
[----:B------:R-:W-:Y:S02]  /*81b0*/  F2FP.BF16.F32.PACK_AB R4, R13, R34 ;  /* 0x000000220d04723e */ /* 0x000fe400000010ff */
[----:B------:R-:W-:Y:S02]  /*81c0*/  F2FP.BF16.F32.PACK_AB R5, R0, R29 ;  /* 0x0000001d0005723e */ /* 0x000fe400000010ff */
[----:B------:R-:W-:Y:S02]  /*81d0*/  F2FP.BF16.F32.PACK_AB R7, R14, R27 ;  /* 0x0000001b0e07723e */ /* 0x000fe400000010ff */
[----:B------:R-:W-:Y:S02]  /*81e0*/  F2FP.BF16.F32.PACK_AB R10, R31, R10 ;  /* 0x0000000a1f0a723e */ /* 0x000fe400000010ff */
[----:B------:R-:W-:Y:S02]  /*81f0*/  F2FP.BF16.F32.PACK_AB R8, R25, R36 ;  /* 0x000000241908723e */ /* 0x000fe400000010ff */
[----:B------:R-:W-:-:S02]  /*8200*/  F2FP.BF16.F32.PACK_AB R9, R12, R33 ;  /* 0x000000210c09723e */ /* 0x000fc400000010ff */
[----:B------:R-:W-:Y:S01]  /*8210*/  F2FP.BF16.F32.PACK_AB R11, R20, R37 ;  /* 0x00000025140b723e */ /* 0x000fe200000010ff */
[----:B------:R2:W-:Y:S04]  /*8220*/  STS.128 [R44+0xc400], R4 ;  /* 0x00c400042c007388 */ /* 0x0005e80000000c00 */
[----:B------:R2:W-:Y:S02]  /*8230*/  STS.128 [R3+0xc400], R8 ;  /* 0x00c4000803007388 */ /* 0x0005e40000000c00 */
.L_x_396:
[----:B------:R-:W-:Y:S05]  /*8240*/  BSYNC B0 ;  /* 0x0000000000007941 */ /* 0x000fea0003800000 */
.L_x_382:
[----:B------:R-:W-:Y:S01]  /*8250*/  @!PT LDS RZ, [RZ] ;  /* 0x00000000fffff984 */ /* 0x000fe20000000800 */
[----:B------:R-:W-:Y:S01]  /*8260*/  @!PT LDS RZ, [RZ] ;  /* 0x00000000fffff984 */ /* 0x000fe20000000800 */
[----:B------:R-:W-:Y:S01]  /*8270*/  @!PT LDS RZ, [RZ] ;  /* 0x00000000fffff984 */ /* 0x000fe20000000800 */
[----:B------:R-:W-:Y:S01]  /*8280*/  @!PT LDS RZ, [RZ] ;  /* 0x00000000fffff984 */ /* 0x000fe20000000800 */
[----:B------:R3:W-:Y:S06]  /*8290*/  MEMBAR.ALL.CTA ;  /* 0x0000000000007992 */ /* 0x0007ec0000008000 */
[----:B---3--:R-:W3:Y:S01]  /*82a0*/  FENCE.VIEW.ASYNC.S ;  /* 0x00000000000073c6 */ /* 0x008ee20000000000 */
[----:B------:R-:W-:Y:S05]  /*82b0*/  WARPSYNC.ALL ;  /* 0x0000000000007948 */ /* 0x000fea0003800000 */
[----:B---3--:R-:W-:Y:S06]  /*82c0*/  BAR.SYNC.DEFER_BLOCKING 0xd, 0x180 ;  /* 0x0346000000007b1d */ /* 0x008fec0000010000 */
.L_x_379:
[----:B-1----:R-:W3:Y:S02]  /*82d0*/  LDL R0, [R1+0x14] ;  /* 0x0000140001007983 */ /* 0x002ee40000100800 */
[----:B---3--:R-:W-:-:S13]  /*82e0*/  ISETP.NE.AND P0, PT, R0, 0x3, PT ;  /* 0x000000030000780c */ /* 0x008fda0003f05270 */
[----:B------:R-:W-:Y:S05]  /*82f0*/  @!P0 BRA `(.L_x_407) ;  /* 0x0000000000048947 */ /* 0x000fea0003800000 */
[----:B------:R-:W-:Y:S01]  /*8300*/  BPT.TRAP 0x1 ;  /* 0x000000040000795c */ /* 0x000fe20000300000 */
.L_x_407:
[----:B0-2---:R-:W2:Y:S01]  /*8310*/  LDL R3, [R1+0x28] ;  /* 0x0000280001037983 */ /* 0x005ea20000100800 */
[----:B------:R-:W-:Y:S01]  /*8320*/  IMAD R0, R22, 0x8, R2 ;  /* 0x0000000816007824 */ /* 0x000fe200078e0202 */
[----:B--2---:R-:W-:-:S04]  /*8330*/  SHF.L.U32 R5, R3, 0x1f, RZ ;  /* 0x0000001f03057819 */ /* 0x004fc800000006ff */
[----:B------:R0:W1:Y:S01]  /*8340*/  SYNCS.PHASECHK.TRANS64.TRYWAIT P1, [R0+URZ+0x30830], R5 ;  /* 0x03083005000075a7 */ /* 0x000062000802017f */
[----:B------:R-:W-:Y:S05]  /*8350*/  @!P0 BRA `(.L_x_408) ;  /* 0x0000000000048947 */ /* 0x000fea0003800000 */
[----:B------:R-:W-:Y:S01]  /*8360*/  BPT.TRAP 0x1 ;  /* 0x000000040000795c */ /* 0x000fe20000300000 */
.L_x_408:
[----:B------:R-:W-:Y:S02]  /*8370*/  VIADD R3, R2, 0x12400 ;  /* 0x0001240002037836 */ /* 0x000fe40000000000 */
[----:B------:R-:W-:-:S03]  /*8380*/  IMAD R4, R35, 0x2000, R2 ;  /* 0x0000200023047824 */ /* 0x000fc600078e0202 */
[----:B------:R-:W-:Y:S02]  /*8390*/  SHF.R.U32.HI R3, RZ, 0x4, R3 ;  /* 0x00000004ff037819 */ /* 0x000fe40000011603 */
[----:B------:R2:W-:Y:S02]  /*83a0*/  STL [R1+0x5c], R4 ;  /* 0x00005c0401007387 */ /* 0x0005e40000100800 */
[----:B------:R-:W-:-:S04]  /*83b0*/  LOP3.LUT R3, R3, 0x3fff, RZ, 0xc0, !PT ;  /* 0x00003fff03037812 */ /* 0x000fc800078ec0ff */
[----:B------:R-:W-:Y:S01]  /*83c0*/  LOP3.LUT R3, R3, 0x10000, RZ, 0xfc, !PT ;  /* 0x0001000003037812 */ /* 0x000fe200078efcff */
[----:B--2---:R-:W-:-:S04]  /*83d0*/  VIADD R4, R4, 0xc400 ;  /* 0x0000c40004047836 */ /* 0x004fc80000000000 */
[----:B------:R2:W-:Y:S01]  /*83e0*/  STL [R1+0x64], R3 ;  /* 0x0000640301007387 */ /* 0x0005e20000100800 */
[----:B------:R-:W-:-:S04]  /*83f0*/  SHF.R.U32.HI R4, RZ, 0x4, R4 ;  /* 0x00000004ff047819 */ /* 0x000fc80000011604 */
[----:B------:R-:W-:Y:S01]  /*8400*/  LOP3.LUT R4, R4, 0x3fff, RZ, 0xc0, !PT ;  /* 0x00003fff04047812 */ /* 0x000fe200078ec0ff */
[----:B-1----:R-:W-:Y:S06]  /*8410*/  @P1 BRA `(.L_x_409) ;  /* 0x0000000000081947 */ /* 0x002fec0003800000 */
[----:B------:R-:W1:Y:S02]  /*8420*/  SYNCS.PHASECHK.TRANS64.TRYWAIT P1, [R0+URZ+0x30830], R5 ;  /* 0x03083005000075a7 */ /* 0x000e64000802017f */
[----:B-1----:R-:W-:Y:S05]  /*8430*/  @!P1 BRA `(.L_x_410) ;  /* 0x000000f000149947 */ /* 0x002fea0003800000 */
.L_x_409:
[----:B--2---:R-:W2:Y:S01]  /*8440*/  LDL R3, [R1+0x64] ;  /* 0x0000640001037983 */ /* 0x004ea20000100800 */
[----:B------:R-:W-:Y:S01]  /*8450*/  LOP3.LUT R8, R4, 0x10000, RZ, 0xfc, !PT ;  /* 0x0001000004087812 */ /* 0x000fe200078efcff */
[----:B01----:R-:W-:Y:S01]  /*8460*/  IMAD.MOV.U32 R5, RZ, RZ, 0x40000040 ;  /* 0x40000040ff057424 */ /* 0x003fe200078e00ff */
[----:B------:R-:W-:Y:S05]  /*8470*/  WARPSYNC.ALL ;  /* 0x0000000000007948 */ /* 0x000fea0003800000 */
[----:B------:R-:W-:Y:S01]  /*8480*/  IMAD.MOV.U32 R9, RZ, RZ, 0x40000040 ;  /* 0x40000040ff097424 */ /* 0x000fe200078e00ff */
[----:B------:R-:W-:Y:S01]  /*8490*/  R2UR UR7, R5 ;  /* 0x00000000050772ca */ /* 0x000fe200000e0000 */
[----:B-----5:R-:W-:Y:S01]  /*84a0*/  WARPGROUP.ARRIVE ;  /* 0x00000000000079c5 */ /* 0x020fe20000000000 */
[C---:B------:R-:W-:Y:S01]  /*84b0*/  R2UR UR4, R8.reuse ;  /* 0x00000000080472ca */ /* 0x040fe200000e0000 */
[----:B------:R-:W-:Y:S01]  /*84c0*/  IMAD.MOV.U32 R7, RZ, RZ, 0x40000040 ;  /* 0x40000040ff077424 */ /* 0x000fe200078e00ff */
[----:B------:R-:W-:Y:S01]  /*84d0*/  R2UR UR5, R9 ;  /* 0x00000000090572ca */ /* 0x000fe200000e0000 */
[----:B------:R-:W-:Y:S01]  /*84e0*/  IMAD.MOV.U32 R13, RZ, RZ, 0x40000040 ;  /* 0x40000040ff0d7424 */ /* 0x000fe200078e00ff */
[C---:B------:R-:W-:Y:S01]  /*84f0*/  IADD3 R12, R8.reuse, 0x2, RZ ;  /* 0x00000002080c7810 */ /* 0x040fe20007ffe0ff */
[----:B------:R-:W-:Y:S01]  /*8500*/  VIADD R10, R8, 0x4 ;  /* 0x00000004080a7836 */ /* 0x000fe20000000000 */
[----:B------:R-:W-:Y:S01]  /*8510*/  STL.64 [R1+0x38], R8 ;  /* 0x0000380801007387 */ /* 0x000fe20000100a00 */
[----:B------:R-:W-:-:S02]  /*8520*/  IMAD.MOV.U32 R11, RZ, RZ, 0x40000040 ;  /* 0x40000040ff0b7424 */ /* 0x000fc400078e00ff */
[----:B------:R-:W-:Y:S01]  /*8530*/  IMAD.MOV.U32 R5, RZ, RZ, 0x40000040 ;  /* 0x40000040ff057424 */ /* 0x000fe200078e00ff */
[----:B------:R0:W-:Y:S04]  /*8540*/  STL.64 [R1+0x50], R12 ;  /* 0x0000500c01007387 */ /* 0x0001e80000100a00 */
[----:B------:R-:W-:Y:S01]  /*8550*/  STL.64 [R1+0x48], R10 ;  /* 0x0000480a01007387 */ /* 0x000fe20000100a00 */
[----:B------:R-:W1:Y:S02]  /*8560*/  S2R R128, SR_TID.X ;  /* 0x0000000000807919 */ /* 0x000e640000002100 */
[----:B-1----:R-:W-:Y:S01]  /*8570*/  LOP3.LUT R128, R128, 0x7f, RZ, 0xc0, !PT ;  /* 0x0000007f80807812 */ /* 0x002fe200078ec0ff */
[----:B--2---:R-:W-:-:S04]  /*8580*/  IMAD R4, R22, 0x600, R3 ;  /* 0x0000060016047824 */ /* 0x004fc800078e0203 */
[C---:B------:R-:W-:Y:S01]  /*8590*/  VIADD R6, R4.reuse, 0x2 ;  /* 0x0000000204067836 */ /* 0x040fe20000000000 */
[----:B------:R-:W-:-:S13]  /*85a0*/  R2UR UR6, R4 ;  /* 0x00000000040672ca */ /* 0x000fda00000e0000 */
[----:B------:R-:W-:Y:S01]  /*85b0*/  HGMMA.64x192x16.F32.BF16 R24, gdesc[UR4], RZ, !UPT, gsb0 ;  /* 0x02e00000041879f0 */ /* 0x000fe2000c0018ff */
[----:B------:R-:W-:Y:S01]  /*85c0*/  R2UR UR6, R6 ;  /* 0x00000000060672ca */ /* 0x000fe200000e0000 */
[----:B------:R-:W-:Y:S01]  /*85d0*/  VIADD R6, R4, 0x4 ;  /* 0x0000000404067836 */ /* 0x000fe20000000000 */
[----:B------:R-:W-:Y:S01]  /*85e0*/  R2UR UR7, R7 ;  /* 0x00000000070772ca */ /* 0x000fe200000e0000 */
[----:B------:R-:W-:Y:S01]  /*85f0*/  IMAD.MOV.U32 R7, RZ, RZ, 0x40000040 ;  /* 0x40000040ff077424 */ /* 0x000fe200078e00ff */
[----:B------:R-:W-:Y:S01]  /*8600*/  R2UR UR4, R12 ;  /* 0x000000000c0472ca */ /* 0x000fe200000e0000 */
[----:B------:R-:W-:Y:S01]  /*8610*/  VIADD R4, R4, 0x6 ;  /* 0x0000000604047836 */ /* 0x000fe20000000000 */
[----:B------:R-:W-:Y:S01]  /*8620*/  R2UR UR5, R13 ;  /* 0x000000000d0572ca */ /* 0x000fe200000e0000 */
[----:B------:R-:W-:Y:S02]  /*8630*/  WARPGROUP.DEPBAR.LE gsb0, 0x0 ;  /* 0x00008000000079c5 */ /* 0x000fe40000010000 */
[----:B------:R-:W-:-:S10]  /*8640*/  WARPGROUP.ARRIVE ;  /* 0x00000000000079c5 */ /* 0x000fd40000000000 */
[----:B------:R-:W-:Y:S01]  /*8650*/  HGMMA.64x192x16.F32.BF16 R24, gdesc[UR4], R24, gsb0 ;  /* 0x02e00000041879f0 */ /* 0x000fe20008001818 */
[----:B------:R-:W-:Y:S02]  /*8660*/  R2UR UR6, R6 ;  /* 0x00000000060672ca */ /* 0x000fe400000e0000 */
[----:B------:R-:W-:Y:S01]  /*8670*/  R2UR UR7, R7 ;  /* 0x00000000070772ca */ /* 0x000fe200000e0000 */
[----:B------:R-:W-:Y:S01]  /*8680*/  IMAD.MOV.U32 R7, RZ, RZ, 0x40000040 ;  /* 0x40000040ff077424 */ /* 0x000fe200078e00ff */
[----:B------:R-:W-:Y:S02]  /*8690*/  R2UR UR4, R10 ;  /* 0x000000000a0472ca */ /* 0x000fe400000e0000 */
[----:B------:R-:W-:Y:S02]  /*86a0*/  R2UR UR5, R11 ;  /* 0x000000000b0572ca */ /* 0x000fe400000e0000 */
[----:B------:R-:W-:-:S05]  /*86b0*/  IADD3 R6, R8, 0x6, RZ ;  /* 0x0000000608067810 */ /* 0x000fca0007ffe0ff */
[----:B------:R1:W-:Y:S01]  /*86c0*/  STL.64 [R1+0x40], R6 ;  /* 0x0000400601007387 */ /* 0x0003e20000100a00 */
[----:B------:R-:W-:Y:S02]  /*86d0*/  WARPGROUP.DEPBAR.LE gsb0, 0x0 ;  /* 0x00008000000079c5 */ /* 0x000fe40000010000 */
[----:B------:R-:W-:-:S06]  /*86e0*/  WARPGROUP.ARRIVE ;  /* 0x00000000000079c5 */ /* 0x000fcc0000000000 */
[----:B------:R-:W-:Y:S01]  /*86f0*/  HGMMA.64x192x16.F32.BF16 R24, gdesc[UR4], R24, gsb0 ;  /* 0x02e00000041879f0 */ /* 0x000fe20008001818 */
[----:B------:R-:W-:Y:S02]  /*8700*/  R2UR UR6, R4 ;  /* 0x00000000040672ca */ /* 0x000fe400000e0000 */
[----:B------:R-:W-:Y:S01]  /*8710*/  R2UR UR7, R5 ;  /* 0x00000000050772ca */ /* 0x000fe200000e0000 */
[----:B------:R-:W2:Y:S01]  /*8720*/  S2R R4, SR_TID.X ;  /* 0x0000000000047919 */ /* 0x000ea20000002100 */
[----:B------:R-:W-:Y:S02]  /*8730*/  R2UR UR4, R6 ;  /* 0x00000000060472ca */ /* 0x000fe400000e0000 */
[----:B------:R-:W-:Y:S01]  /*8740*/  R2UR UR5, R7 ;  /* 0x00000000070572ca */ /* 0x000fe200000e0000 */
[----:B--2---:R-:W-:-:S05]  /*8750*/  VIADD R127, R4, 0xffffff80 ;  /* 0xffffff80047f7836 */ /* 0x004fca0000000000 */
[----:B------:R-:W-:-:S04]  /*8760*/  SHF.R.S32.HI R21, RZ, 0x1f, R127 ;  /* 0x0000001fff157819 */ /* 0x000fc8000001147f */
[----:B------:R-:W-:-:S04]  /*8770*/  LEA.HI R21, R21, R127, RZ, 0x7 ;  /* 0x0000007f15157211 */ /* 0x000fc800078f38ff */
[----:B------:R-:W-:-:S05]  /*8780*/  LOP3.LUT R21, R21, 0xffffff80, RZ, 0xc0, !PT ;  /* 0xffffff8015157812 */ /* 0x000fca00078ec0ff */
[----:B------:R-:W-:-:S05]  /*8790*/  IMAD.IADD R21, R127, 0x1, -R21 ;  /* 0x000000017f157824 */ /* 0x000fca00078e0a15 */
[----:B------:R-:W-:-:S04]  /*87a0*/  SHF.R.S32.HI R4, RZ, 0x1f, R21 ;  /* 0x0000001fff047819 */ /* 0x000fc80000011415 */
[----:B------:R-:W-:-:S04]  /*87b0*/  LEA.HI R4, R4, R21, RZ, 0x2 ;  /* 0x0000001504047211 */ /* 0x000fc800078f10ff */
[----:B------:R-:W-:-:S05]  /*87c0*/  LOP3.LUT R4, R4, 0x7ffffffc, RZ, 0xc0, !PT ;  /* 0x7ffffffc04047812 */ /* 0x000fca00078ec0ff */
[----:B------:R-:W-:Y:S02]  /*87d0*/  IMAD.IADD R4, R21, 0x1, -R4 ;  /* 0x0000000115047824 */ /* 0x000fe400078e0a04 */
[----:B------:R-:W-:-:S04]  /*87e0*/  IMAD.MOV.U32 R21, RZ, RZ, -0x2 ;  /* 0xfffffffeff157424 */ /* 0x000fc800078e00ff */
[----:B------:R-:W-:-:S04]  /*87f0*/  IMAD R21, R4, R21, 0xc0 ;  /* 0x000000c004157424 */ /* 0x000fc800078e0215 */
[----:B------:R-:W-:-:S04]  /*8800*/  IMAD.IADD R21, R21, 0x1, R120 ;  /* 0x0000000115157824 */ /* 0x000fc800078e0278 */
[----:B------:R-:W-:-:S05]  /*8810*/  IMAD R4, R152, -0xc0, R21 ;  /* 0xffffff4098047824 */ /* 0x000fca00078e0215 */
[C---:B------:R-:W-:Y:S02]  /*8820*/  ISETP.GT.AND P1, PT, R4.reuse, 0x9, PT ;  /* 0x000000090400780c */ /* 0x040fe40003f24270 */
[C---:B------:R-:W-:Y:S02]  /*8830*/  ISETP.GT.AND P3, PT, R4.reuse, RZ, PT ;  /* 0x000000ff0400720c */ /* 0x040fe40003f64270 */
[C---:B------:R-:W-:Y:S02]  /*8840*/  ISETP.GT.AND P4, PT, R4.reuse, 0x1, PT ;  /* 0x000000010400780c */ /* 0x040fe40003f84270 */
[C---:B------:R-:W-:Y:S02]  /*8850*/  ISETP.GT.AND P5, PT, R4.reuse, 0x8, PT ;  /* 0x000000080400780c */ /* 0x040fe40003fa4270 */
[----:B------:R-:W-:Y:S01]  /*8860*/  ISETP.GT.AND P2, PT, R4, 0x10, PT ;  /* 0x000000100400780c */ /* 0x000fe20003f44270 */
[----:B------:R-:W-:Y:S02]  /*8870*/  WARPGROUP.DEPBAR.LE gsb0, 0x0 ;  /* 0x00008000000079c5 */ /* 0x000fe40000010000 */
[----:B------:R-:W-:-:S06]  /*8880*/  WARPGROUP.ARRIVE ;  /* 0x00000000000079c5 */ /* 0x000fcc0000000000 */
[----:B------:R-:W-:Y:S01]  /*8890*/  HGMMA.64x192x16.F32.BF16 R24, gdesc[UR4], R24, gsb0 ;  /* 0x02e00000041879f0 */ /* 0x000fe20008001818 */
[----:B------:R-:W-:Y:S01]  /*88a0*/  ULDC UR4, c[0x0][0x9d8] ;  /* 0x0002760000047ab9 */ /* 0x000fe20000000800 */
[----:B------:R-:W-:Y:S01]  /*88b0*/  ULDC UR5, c[0x0][0x988] ;  /* 0x0002620000057ab9 */ /* 0x000fe20000000800 */
[----:B------:R-:W-:Y:S02]  /*88c0*/  WARPGROUP.DEPBAR.LE gsb0, 0x0 ;  /* 0x00008000000079c5 */ /* 0x000fe40000010000 */
[----:B------:R-:W-:Y:S01]  /*88d0*/  FMUL.FTZ R122, R29, UR4 ;  /* 0x000000041d7a7c20 */ /* 0x000fe20008410000 */
[----:B------:R-:W-:Y:S01]  /*88e0*/  FMUL.FTZ R15, R31, UR4 ;  /* 0x000000041f0f7c20 */ /* 0x000fe20008410000 */
[----:B------:R-:W-:Y:S01]  /*88f0*/  FMUL.FTZ R126, R24, UR4 ;  /* 0x00000004187e7c20 */ /* 0x000fe20008410000 */
[----:B------:R-:W-:Y:S01]  /*8900*/  FMUL.FTZ R124, R25, UR4 ;  /* 0x00000004197c7c20 */ /* 0x000fe20008410000 */
[----:B0-----:R-:W-:Y:S01]  /*8910*/  FMUL.FTZ R13, R27, UR4 ;  /* 0x000000041b0d7c20 */ /* 0x001fe20008410000 */
[----:B-1----:R-:W-:Y:S01]  /*8920*/  FMUL.FTZ R6, R40, UR4 ;  /* 0x0000000428067c20 */ /* 0x002fe20008410000 */
[----:B------:R-:W-:Y:S01]  /*8930*/  FMUL.FTZ R125, R28, UR4 ;  /* 0x000000041c7d7c20 */ /* 0x000fe20008410000 */
[----:B------:R-:W0:Y:S01]  /*8940*/  MUFU.TANH R122, R122 ;  /* 0x0000007a007a7308 */ /* 0x000e220000002400 */
[----:B------:R-:W-:Y:S01]  /*8950*/  FMUL.FTZ R5, R36, UR4 ;  /* 0x0000000424057c20 */ /* 0x000fe20008410000 */
[----:B------:R-:W-:Y:S01]  /*8960*/  FMUL.FTZ R14, R30, UR4 ;  /* 0x000000041e0e7c20 */ /* 0x000fe20008410000 */
[----:B------:R-:W-:Y:S01]  /*8970*/  FMUL.FTZ R12, R26, UR4 ;  /* 0x000000041a0c7c20 */ /* 0x000fe20008410000 */
        /* <DEDUP_REMOVED lines=11> */
[----:B------:R-:W-:Y:S01]  /*8a30*/  FMUL.FTZ R82, R94, UR4 ;  /* 0x000000045e527c20 */ /* 0x000fe20008410000 */
[----:B------:R-:W2:Y:S01]  /*8a40*/  MUFU.TANH R126, R126 ;  /* 0x0000007e007e7308 */ /* 0x000ea20000002400 */
[----:B0-----:R-:W-:Y:S01]  /*8a50*/  FSEL R122, R122, -INF , P1 ;  /* 0xff8000007a7a7808 */ /* 0x001fe20000800000 */
[----:B------:R-:W-:Y:S01]  /*8a60*/  FMUL.FTZ R24, R34, UR4 ;  /* 0x0000000422187c20 */ /* 0x000fe20008410000 */
[----:B------:R-:W-:Y:S01]  /*8a70*/  FMUL.FTZ R34, R96, UR4 ;  /* 0x0000000460227c20 */ /* 0x000fe20008410000 */
[----:B------:R-:W-:Y:S01]  /*8a80*/  FMUL.FTZ R25, R35, UR4 ;  /* 0x0000000423197c20 */ /* 0x000fe20008410000 */
[----:B------:R-:W-:Y:S01]  /*8a90*/  FMUL.FTZ R9, R41, UR4 ;  /* 0x0000000429097c20 */ /* 0x000fe20008410000 */
[----:B------:R-:W-:Y:S01]  /*8aa0*/  FMUL.FTZ R26, R38, UR4 ;  /* 0x00000004261a7c20 */ /* 0x000fe20008410000 */
[----:B------:R-:W-:Y:S01]  /*8ab0*/  FMUL.FTZ R8, R44, UR4 ;  /* 0x000000042c087c20 */ /* 0x000fe20008410000 */
[----:B------:R-:W0:Y:S01]  /*8ac0*/  MUFU.TANH R124, R124 ;  /* 0x0000007c007c7308 */ /* 0x000e220000002400 */
        /* <DEDUP_REMOVED lines=50> */
[----:B------:R-:W-:Y:S01]  /*8df0*/  FMNMX.FTZ R5, R125, R6, !PT ;  /* 0x000000067d057209 */ /* 0x000fe20007810000 */
[----:B------:R-:W-:Y:S01]  /*8e00*/  FMUL.FTZ R63, R70, UR4 ;  /* 0x00000004463f7c20 */ /* 0x000fe20008410000 */
[----:B------:R-:W-:Y:S01]  /*8e10*/  FMUL.FTZ R62, R71, UR4 ;  /* 0x00000004473e7c20 */ /* 0x000fe20008410000 */
[----:B------:R-:W-:Y:S01]  /*8e20*/  FMUL.FTZ R66, R74, UR4 ;  /* 0x000000044a427c20 */ /* 0x000fe20008410000 */
[----:B------:R-:W-:Y:S01]  /*8e30*/  FMNMX.FTZ R6, R122, R5, !PT ;  /* 0x000000057a067209 */ /* 0x000fe20007810000 */
        /* <DEDUP_REMOVED lines=9> */
[----:B0-----:R-:W-:Y:S01]  /*8ed0*/  FSEL R12, R12, -INF , P3 ;  /* 0xff8000000c0c7808 */ /* 0x001fe20001800000 */
[----:B------:R-:W-:Y:S01]  /*8ee0*/  FMUL.FTZ R74, R83, UR4 ;  /* 0x00000004534a7c20 */ /* 0x000fe20008410000 */
[----:B------:R-:W-:Y:S01]  /*8ef0*/  ISETP.GT.AND P3, PT, R4, 0x11, PT ;  /* 0x000000110400780c */ /* 0x000fe20003f64270 */
        /* <DEDUP_REMOVED lines=17> */
[----:B------:R-:W2:Y:S01]  /*9010*/  LDL R117, [R1+0x6c] ;  /* 0x00006c0001757983 */ /* 0x000ea20000100800 */
[----:B------:R-:W-:-:S02]  /*9020*/  FMUL.FTZ R105, R118, UR4 ;  /* 0x0000000476697c20 */ /* 0x000fc40008410000 */
[----:B------:R-:W3:Y:S01]  /*9030*/  MUFU.TANH R3, R3 ;  /* 0x0000000300037308 */ /* 0x000ee20000002400 */
[----:B0-----:R-:W-:Y:S01]  /*9040*/  FSEL R27, R27, -INF , P5 ;  /* 0xff8000001b1b7808 */ /* 0x001fe20002800000 */
[----:B------:R-:W4:Y:S01]  /*9050*/  LDL R115, [R1+0x34] ;  /* 0x0000340001737983 */ /* 0x000f220000100800 */
[----:B------:R-:W-:-:S05]  /*9060*/  ISETP.GT.AND P5, PT, R4, 0x30, PT ;  /* 0x000000300400780c */ /* 0x000fca0003fa4270 */
[----:B------:R-:W0:Y:S01]  /*9070*/  MUFU.TANH R24, R24 ;  /* 0x0000001800187308 */ /* 0x000e220000002400 */
[----:B-1----:R-:W-:-:S07]  /*9080*/  FSEL R121, R121, -INF , P3 ;  /* 0xff80000079797808 */ /* 0x002fce0001800000 */
[----:B------:R-:W1:Y:S01]  /*9090*/  MUFU.TANH R25, R25 ;  /* 0x0000001900197308 */ /* 0x000e620000002400 */
[----:B---3--:R-:W-:Y:S02]  /*90a0*/  FSEL R49, R3, -INF , P5 ;  /* 0xff80000003317808 */ /* 0x008fe40002800000 */
[----:B------:R-:W-:-:S04]  /*90b0*/  FMNMX.FTZ R3, R121, R6, !PT ;  /* 0x0000000679037209 */ /* 0x000fc80007810000 */
[----:B------:R-:W-:Y:S01]  /*90c0*/  FMNMX.FTZ R6, R96, R3, !PT ;  /* 0x0000000360067209 */ /* 0x000fe20007810000 */
[----:B------:R-:W3:Y:S01]  /*90d0*/  MUFU.TANH R9, R9 ;  /* 0x0000000900097308 */ /* 0x000ee20000002400 */
[----:B0-----:R-:W-:Y:S02]  /*90e0*/  FSEL R24, R24, -INF , P2 ;  /* 0xff80000018187808 */ /* 0x001fe40001000000 */
[----:B------:R-:W-:Y:S02]  /*90f0*/  ISETP.GT.AND P2, PT, R4, 0x21, PT ;  /* 0x000000210400780c */ /* 0x000fe40003f44270 */
[----:B------:R-:W-:-:S03]  /*9100*/  FMNMX.FTZ R3, R93, R6, !PT ;  /* 0x000000065d037209 */ /* 0x000fc60007810000 */
[----:B------:R-:W0:Y:S01]  /*9110*/  MUFU.TANH R26, R26 ;  /* 0x0000001a001a7308 */ /* 0x000e220000002400 */
[----:B-1----:R-:W-:Y:S02]  /*9120*/  FSEL R25, R25, -INF , P3 ;  /* 0xff80000019197808 */ /* 0x002fe40001800000 */
[----:B------:R-:W-:Y:S02]  /*9130*/  ISETP.GT.AND P3, PT, R4, 0x28, PT ;  /* 0x000000280400780c */ /* 0x000fe40003f64270 */
[----:B------:R-:W-:-:S03]  /*9140*/  FMNMX.FTZ R6, R94, R3, !PT ;  /* 0x000000035e067209 */ /* 0x000fc60007810000 */
[----:B------:R-:W1:Y:S01]  /*9150*/  MUFU.TANH R8, R8 ;  /* 0x0000000800087308 */ /* 0x000e620000002400 */
[----:B---3--:R-:W-:-:S04]  /*9160*/  FSEL R91, R9, -INF , P2 ;  /* 0xff800000095b7808 */ /* 0x008fc80001000000 */
[----:B------:R-:W-:-:S03]  /*9170*/  FMNMX.FTZ R3, R91, R6, !PT ;  /* 0x000000065b037209 */ /* 0x000fc60007810000 */
[----:B------:R-:W3:Y:S01]  /*9180*/  MUFU.TANH R11, R11 ;  /* 0x0000000b000b7308 */ /* 0x000ee20000002400 */
[----:B0-----:R-:W-:Y:S02]  /*9190*/  FSEL R26, R26, -INF , P4 ;  /* 0xff8000001a1a7808 */ /* 0x001fe40002000000 */
[----:B------:R-:W-:-:S05]  /*91a0*/  ISETP.GT.AND P4, PT, R4, 0x29, PT ;  /* 0x000000290400780c */ /* 0x000fca0003f84270 */
[----:B------:R-:W0:Y:S01]  /*91b0*/  MUFU.TANH R28, R28 ;  /* 0x0000001c001c7308 */ /* 0x000e220000002400 */
[----:B-1----:R-:W-:Y:S01]  /*91c0*/  FSEL R92, R8, -INF , P3 ;  /* 0xff800000085c7808 */ /* 0x002fe20001800000 */
[----:B------:R-:W-:Y:S01]  /*91d0*/  FMUL.FTZ R8, R108, UR4 ;  /* 0x000000046c087c20 */ /* 0x000fe20008410000 */
[----:B------:R-:W-:Y:S02]  /*91e0*/  FMUL.FTZ R108, R111, UR4 ;  /* 0x000000046f6c7c20 */ /* 0x000fe40008410000 */
[----:B------:R-:W-:Y:S01]  /*91f0*/  FMNMX.FTZ R5, R92, R3, !PT ;  /* 0x000000035c057209 */ /* 0x000fe20007810000 */
[----:B------:R-:W-:Y:S02]  /*9200*/  FMUL.FTZ R3, R101, UR4 ;  /* 0x0000000465037c20 */ /* 0x000fe40008410000 */
[----:B------:R-:W1:Y:S01]  /*9210*/  MUFU.TANH R10, R10 ;  /* 0x0000000a000a7308 */ /* 0x000e620000002400 */
[----:B---3--:R-:W-:-:S04]  /*9220*/  FSEL R76, R11, -INF , P4 ;  /* 0xff8000000b4c7808 */ /* 0x008fc80002000000 */
[----:B------:R-:W-:-:S03]  /*9230*/  FMNMX.FTZ R6, R76, R5, !PT ;  /* 0x000000054c067209 */ /* 0x000fc60007810000 */
[----:B------:R-:W3:Y:S01]  /*9240*/  MUFU.TANH R29, R29 ;  /* 0x0000001d001d7308 */ /* 0x000ee20000002400 */
[----:B0-----:R-:W-:Y:S02]  /*9250*/  FSEL R28, R28, -INF , P1 ;  /* 0xff8000001c1c7808 */ /* 0x001fe40000800000 */
[----:B------:R-:W-:-:S05]  /*9260*/  ISETP.GT.AND P1, PT, R4, 0x31, PT ;  /* 0x000000310400780c */ /* 0x000fca0003f24270 */
[----:B------:R-:W0:Y:S01]  /*9270*/  MUFU.TANH R32, R32 ;  /* 0x0000002000207308 */ /* 0x000e220000002400 */
[----:B-1----:R-:W-:Y:S02]  /*9280*/  FSEL R77, R10, -INF , P5 ;  /* 0xff8000000a4d7808 */ /* 0x002fe40002800000 */
[----:B------:R-:W-:Y:S02]  /*9290*/  ISETP.GT.AND P5, PT, R4, 0x41, PT ;  /* 0x000000410400780c */ /* 0x000fe40003fa4270 */
[----:B------:R-:W-:-:S03]  /*92a0*/  FMNMX.FTZ R5, R77, R6, !PT ;  /* 0x000000064d057209 */ /* 0x000fc60007810000 */
[----:B------:R-:W1:Y:S01]  /*92b0*/  MUFU.TANH R30, R30 ;  /* 0x0000001e001e7308 */ /* 0x000e620000002400 */
[----:B---3--:R-:W-:Y:S02]  /*92c0*/  FSEL R29, R29, -INF , P2 ;  /* 0xff8000001d1d7808 */ /* 0x008fe40001000000 */
[----:B------:R-:W-:-:S05]  /*92d0*/  ISETP.GT.AND P2, PT, R4, 0x38, PT ;  /* 0x000000380400780c */ /* 0x000fca0003f44270 */
[----:B------:R-:W3:Y:S01]  /*92e0*/  MUFU.TANH R20, R20 ;  /* 0x0000001400147308 */ /* 0x000ee20000002400 */
[----:B0-----:R-:W-:Y:S01]  /*92f0*/  FSEL R72, R32, -INF , P1 ;  /* 0xff80000020487808 */ /* 0x001fe20000800000 */
[----:B------:R-:W-:-:S03]  /*9300*/  FMUL.FTZ R32, R100, UR4 ;  /* 0x0000000464207c20 */ /* 0x000fc60008410000 */
[----:B------:R-:W-:-:S03]  /*9310*/  FMNMX.FTZ R6, R72, R5, !PT ;  /* 0x0000000548067209 */ /* 0x000fc60007810000 */
[----:B------:R-:W0:Y:S01]  /*9320*/  MUFU.TANH R31, R31 ;  /* 0x0000001f001f7308 */ /* 0x000e220000002400 */
[----:B-1----:R-:W-:Y:S02]  /*9330*/  FSEL R30, R30, -INF , P3 ;  /* 0xff8000001e1e7808 */ /* 0x002fe40001800000 */
[----:B------:R-:W-:-:S05]  /*9340*/  ISETP.GT.AND P3, PT, R4, 0x39, PT ;  /* 0x000000390400780c */ /* 0x000fca0003f64270 */
[----:B------:R-:W1:Y:S01]  /*9350*/  MUFU.TANH R36, R36 ;  /* 0x0000002400247308 */ /* 0x000e620000002400 */
[----:B---3--:R-:W-:-:S04]  /*9360*/  FSEL R73, R20, -INF , P2 ;  /* 0xff80000014497808 */ /* 0x008fc80001000000 */
[----:B------:R-:W-:-:S03]  /*9370*/  FMNMX.FTZ R5, R73, R6, !PT ;  /* 0x0000000649057209 */ /* 0x000fc60007810000 */
[----:B------:R-:W3:Y:S01]  /*9380*/  MUFU.TANH R35, R35 ;  /* 0x0000002300237308 */ /* 0x000ee20000002400 */
[----:B0-----:R-:W-:Y:S02]  /*9390*/  FSEL R31, R31, -INF , P4 ;  /* 0xff8000001f1f7808 */ /* 0x001fe40002000000 */
[----:B------:R-:W-:-:S05]  /*93a0*/  ISETP.GT.AND P4, PT, R4, 0x40, PT ;  /* 0x000000400400780c */ /* 0x000fca0003f84270 */
[----:B------:R-:W0:Y:S01]  /*93b0*/  MUFU.TANH R48, R48 ;  /* 0x0000003000307308 */ /* 0x000e220000002400 */
[----:B-1----:R-:W-:-:S04]  /*93c0*/  FSEL R68, R36, -INF , P3 ;  /* 0xff80000024447808 */ /* 0x002fc80001800000 */
        /* <DEDUP_REMOVED lines=11> */
[----:B---3--:R-:W-:Y:S02]  /*9480*/  FSEL R50, R50, -INF , P2 ;  /* 0xff80000032327808 */ /* 0x008fe40001000000 */
[----:B------:R-:W-:-:S05]  /*9490*/  ISETP.GT.AND P2, PT, R4, 0x49, PT ;  /* 0x000000490400780c */ /* 0x000fca0003f44270 */
[----:B------:R-:W3:Y:S01]  /*94a0*/  MUFU.TANH R60, R60 ;  /* 0x0000003c003c7308 */ /* 0x000ee20000002400 */
[----:B0-----:R-:W-:Y:S01]  /*94b0*/  FSEL R65, R37, -INF , P1 ;  /* 0xff80000025417808 */ /* 0x001fe20000800000 */
[----:B------:R-:W-:Y:S01]  /*94c0*/  FMUL.FTZ R37, R104, UR4 ;  /* 0x0000000468257c20 */ /* 0x000fe20008410000 */
[----:B------:R-:W-:Y:S02]  /*94d0*/  FMUL.FTZ R104, R119, UR4 ;  /* 0x0000000477687c20 */ /* 0x000fe40008410000 */
        /* <DEDUP_REMOVED lines=17> */
[----:B0-----:R-:W-:-:S04]  /*95f0*/  FSEL R56, R56, -INF , P4 ;  /* 0xff80000038387808 */ /* 0x001fc80002000000 */
        /* <DEDUP_REMOVED lines=12> */
[----:B------:R-:W-:Y:S01]  /*96c0*/  FMNMX.FTZ R6, R46, R5, !PT ;  /* 0x000000052e067209 */ /* 0x000fe20007810000 */
[----:B------:R-:W-:Y:S01]  /*96d0*/  FMUL.FTZ R5, R107, UR4 ;  /* 0x000000046b057c20 */ /* 0x000fe20008410000 */
[----:B------:R-:W-:Y:S01]  /*96e0*/  FMUL.FTZ R107, R114, UR4 ;  /* 0x00000004726b7c20 */ /* 0x000fe20008410000 */
        /* <DEDUP_REMOVED lines=29> */
[----:B------:R-:W-:Y:S01]  /*98c0*/  FMNMX.FTZ R9, R43, R6, !PT ;  /* 0x000000062b097209 */ /* 0x000fe20007810000 */
[----:B------:R-:W-:Y:S02]  /*98d0*/  FMUL.FTZ R6, R110, UR4 ;  /* 0x000000046e067c20 */ /* 0x000fe40008410000 */
        /* <DEDUP_REMOVED lines=30> */
[----:B------:R-:W-:Y:S01]  /*9ac0*/  FMNMX.FTZ R11, R35, R10, !PT ;  /* 0x0000000a230b7209 */ /* 0x000fe20007810000 */
[----:B------:R-:W-:Y:S02]  /*9ad0*/  FMUL.FTZ R10, R112, UR4 ;  /* 0x00000004700a7c20 */ /* 0x000fe40008410000 */
        /* <DEDUP_REMOVED lines=27> */
[----:B0-----:R-:W-:Y:S01]  /*9c90*/  FSEL R82, R82, -INF , P2 ;  /* 0xff80000052527808 */ /* 0x001fe20001000000 */
[----:B------:R-:W2:Y:S01]  /*9ca0*/  LDL R116, [R1+0x2c] ;  /* 0x00002c0001747983 */ /* 0x000ea20000100800 */
        /* <DEDUP_REMOVED lines=53> */
[----:B0-----:R-:W-:-:S04]  /*a000*/  FSEL R20, R95, -INF , P5 ;  /* 0xff8000005f147808 */ /* 0x001fc80002800000 */
[----:B------:R-:W-:-:S03]  /*a010*/  FMNMX.FTZ R97, R20, R5, !PT ;  /* 0x0000000514617209 */ /* 0x000fc60007810000 */
[----:B------:R-:W0:Y:S01]  /*a020*/  MUFU.TANH R106, R106 ;  /* 0x0000006a006a7308 */ /* 0x000e220000002400 */
[----:B-1----:R-:W-:Y:S01]  /*a030*/  FSEL R108, R108, -INF , P1 ;  /* 0xff8000006c6c7808 */ /* 0x002fe20000800000 */
[----:B------:R-:W1:Y:S06]  /*a040*/  SHFL.BFLY PT, R6, R97, 0x2, 0x1f ;  /* 0x0c401f0061067f89 */ /* 0x000e6c00000e0000 */
[----:B------:R-:W4:Y:S01]  /*a050*/  MUFU.TANH R105, R105 ;  /* 0x0000006900697308 */ /* 0x000f220000002400 */
[----:B---3--:R-:W-:-:S07]  /*a060*/  FSEL R107, R107, -INF , P2 ;  /* 0xff8000006b6b7808 */ /* 0x008fce0001000000 */
[----:B------:R-:W3:Y:S01]  /*a070*/  MUFU.TANH R104, R104 ;  /* 0x0000006800687308 */ /* 0x000ee20000002400 */
[----:B0-----:R-:W-:Y:S02]  /*a080*/  FSEL R106, R106, -INF , P3 ;  /* 0xff8000006a6a7808 */ /* 0x001fe40001800000 */
[----:B----4-:R-:W-:Y:S02]  /*a090*/  FSEL R105, R105, -INF , P4 ;  /* 0xff80000069697808 */ /* 0x010fe40002000000 */
[----:B-1----:R-:W-:Y:S02]  /*a0a0*/  FMNMX.FTZ R98, R97, R6, !PT ;  /* 0x0000000661627209 */ /* 0x002fe40007810000 */
[----:B------:R-:W-:-:S03]  /*a0b0*/  MOV R6, UR5 ;  /* 0x0000000500067c02 */ /* 0x000fc60008000f00 */
[----:B------:R-:W0:Y:S01]  /*a0c0*/  SHFL.BFLY PT, R5, R98, 0x1, 0x1f ;  /* 0x0c201f0062057f89 */ /* 0x000e2200000e0000 */
[----:B---3--:R-:W-:Y:S02]  /*a0d0*/  FSEL R104, R104, -INF , P5 ;  /* 0xff80000068687808 */ /* 0x008fe40002800000 */
[----:B0-----:R-:W-:-:S04]  /*a0e0*/  FMNMX.FTZ R5, R98, R5, !PT ;  /* 0x0000000562057209 */ /* 0x001fc80007810000 */
[C---:B------:R-:W-:Y:S01]  /*a0f0*/  FSETP.NEU.FTZ.AND P6, PT, R5.reuse, -INF , PT ;  /* 0xff8000000500780b */ /* 0x040fe20003fdd000 */
[----:B------:R-:W-:-:S05]  /*a100*/  FMUL.FTZ R95, R5, R6 ;  /* 0x00000006055f7220 */ /* 0x000fca0000410000 */
[----:B------:R-:W-:-:S05]  /*a110*/  FSEL R95, R95, RZ, P6 ;  /* 0x000000ff5f5f7208 */ /* 0x000fca0003000000 */
[-CC-:B------:R-:W-:Y:S01]  /*a120*/  FFMA.FTZ R97, R93, R6.reuse, -R95.reuse ;  /* 0x000000065d617223 */ /* 0x180fe2000001085f */
[-CC-:B------:R-:W-:Y:S01]  /*a130*/  FFMA.FTZ R93, R94, R6.reuse, -R95.reuse ;  /* 0x000000065e5d7223 */ /* 0x180fe2000001085f */
[-CC-:B------:R-:W-:Y:S01]  /*a140*/  FFMA.FTZ R94, R91, R6.reuse, -R95.reuse ;  /* 0x000000065b5e7223 */ /* 0x180fe2000001085f */
[-CC-:B------:R-:W-:Y:S01]  /*a150*/  FFMA.FTZ R91, R92, R6.reuse, -R95.reuse ;  /* 0x000000065c5b7223 */ /* 0x180fe2000001085f */
[-CC-:B------:R-:W-:Y:S01]  /*a160*/  FFMA.FTZ R92, R76, R6.reuse, -R95.reuse ;  /* 0x000000064c5c7223 */ /* 0x180fe2000001085f */
[-CC-:B------:R-:W-:Y:S01]  /*a170*/  FFMA.FTZ R76, R77, R6.reuse, -R95.reuse ;  /* 0x000000064d4c7223 */ /* 0x180fe2000001085f */
[----:B------:R-:W-:Y:S01]  /*a180*/  FMNMX.FTZ R77, R12, R13, !PT ;  /* 0x0000000d0c4d7209 */ /* 0x000fe20007810000 */
[-CC-:B------:R-:W-:Y:S01]  /*a190*/  FFMA.FTZ R111, R72, R6.reuse, -R95.reuse ;  /* 0x00000006486f7223 */ /* 0x180fe2000001085f */
[-CC-:B------:R-:W-:Y:S01]  /*a1a0*/  FFMA.FTZ R112, R68, R6.reuse, -R95.reuse ;  /* 0x0000000644707223 */ /* 0x180fe2000001085f */
[-CC-:B------:R-:W-:Y:S01]  /*a1b0*/  FFMA.FTZ R113, R56, R6.reuse, -R95.reuse ;  /* 0x0000000638717223 */ /* 0x180fe2000001085f */
[----:B------:R-:W-:Y:S01]  /*a1c0*/  FMNMX.FTZ R72, R14, R77, !PT ;  /* 0x0000004d0e487209 */ /* 0x000fe20007810000 */
[-CC-:B------:R-:W-:Y:S01]  /*a1d0*/  FFMA.FTZ R102, R126, R6.reuse, -R95.reuse ;  /* 0x000000067e667223 */ /* 0x180fe2000001085f */
[----:B------:R0:W-:Y:S01]  /*a1e0*/  MUFU.EX2 R77, R111 ;  /* 0x0000006f004d7308 */ /* 0x0001e20000000800 */
[--C-:B------:R-:W-:Y:S01]  /*a1f0*/  FFMA.FTZ R103, R124, R6, -R95.reuse ;  /* 0x000000067c677223 */ /* 0x100fe2000001085f */
[----:B------:R-:W-:Y:S01]  /*a200*/  FMNMX.FTZ R109, R15, R72, !PT ;  /* 0x000000480f6d7209 */ /* 0x000fe20007810000 */
[-CC-:B------:R-:W-:Y:S01]  /*a210*/  FFMA.FTZ R72, R73, R6.reuse, -R95.reuse ;  /* 0x0000000649487223 */ /* 0x180fe2000001085f */
[-CC-:B------:R-:W-:Y:S01]  /*a220*/  FFMA.FTZ R100, R125, R6.reuse, -R95.reuse ;  /* 0x000000067d647223 */ /* 0x180fe2000001085f */
[-CC-:B------:R-:W-:Y:S01]  /*a230*/  FFMA.FTZ R101, R122, R6.reuse, -R95.reuse ;  /* 0x000000067a657223 */ /* 0x180fe2000001085f */
[----:B------:R-:W-:Y:S01]  /*a240*/  FMNMX.FTZ R110, R24, R109, !PT ;  /* 0x0000006d186e7209 */ /* 0x000fe20007810000 */
[-CC-:B------:R-:W-:Y:S01]  /*a250*/  FFMA.FTZ R98, R123, R6.reuse, -R95.reuse ;  /* 0x000000067b627223 */ /* 0x180fe2000001085f */
[-CC-:B------:R-:W-:Y:S01]  /*a260*/  FFMA.FTZ R99, R121, R6.reuse, -R95.reuse ;  /* 0x0000000679637223 */ /* 0x180fe2000001085f */
[--C-:B0-----:R-:W-:Y:S01]  /*a270*/  FFMA.FTZ R111, R65, R6, -R95.reuse ;  /* 0x00000006416f7223 */ /* 0x101fe2000001085f */
        /* <DEDUP_REMOVED lines=10> */
[----:B------:R-:W-:-:S02]  /*a320*/  FFMA.FTZ R11, R11, R6, -R95 ;  /* 0x000000060b0b7223 */ /* 0x000fc4000001085f */
[----:B------:R-:W-:Y:S02]  /*a330*/  FMNMX.FTZ R110, R28, R109, !PT ;  /* 0x0000006d1c6e7209 */ /* 0x000fe40007810000 */
[----:B------:R-:W-:Y:S01]  /*a340*/  MUFU.EX2 R102, R102 ;  /* 0x0000006600667308 */ /* 0x000fe20000000800 */
[--C-:B0-----:R-:W-:Y:S01]  /*a350*/  FFMA.FTZ R112, R60, R6, -R95.reuse ;  /* 0x000000063c707223 */ /* 0x101fe2000001085f */
[----:B------:R-:W-:Y:S01]  /*a360*/  FMNMX.FTZ R69, R29, R110, !PT ;  /* 0x0000006e1d457209 */ /* 0x000fe20007810000 */
[----:B------:R-:W-:-:S03]  /*a370*/  FFMA.FTZ R110, R64, R6, -R95 ;  /* 0x00000006406e7223 */ /* 0x000fc6000001085f */
[----:B------:R-:W-:Y:S02]  /*a380*/  FMNMX.FTZ R64, R30, R69, !PT ;  /* 0x000000451e407209 */ /* 0x000fe40007810000 */
[----:B------:R-:W-:Y:S02]  /*a390*/  MUFU.EX2 R69, R110 ;  /* 0x0000006e00457308 */ /* 0x000fe40000000800 */
[----:B------:R-:W-:-:S04]  /*a3a0*/  FMNMX.FTZ R64, R31, R64, !PT ;  /* 0x000000401f407209 */ /* 0x000fc80007810000 */
[----:B------:R-:W-:Y:S02]  /*a3b0*/  FMNMX.FTZ R65, R49, R64, !PT ;  /* 0x0000004031417209 */ /* 0x000fe40007810000 */
[----:B------:R0:W-:Y:S02]  /*a3c0*/  MUFU.EX2 R64, R111 ;  /* 0x0000006f00407308 */ /* 0x0001e40000000800 */
[----:B------:R-:W-:-:S04]  /*a3d0*/  FMNMX.FTZ R65, R48, R65, !PT ;  /* 0x0000004130417209 */ /* 0x000fc80007810000 */
[----:B------:R-:W-:Y:S02]  /*a3e0*/  FMNMX.FTZ R60, R50, R65, !PT ;  /* 0x00000041323c7209 */ /* 0x000fe40007810000 */
[----:B------:R1:W-:Y:S01]  /*a3f0*/  MUFU.EX2 R65, R112 ;  /* 0x0000007000417308 */ /* 0x0003e20000000800 */
[--C-:B0-----:R-:W-:Y:S01]  /*a400*/  FFMA.FTZ R111, R44, R6, -R95.reuse ;  /* 0x000000062c6f7223 */ /* 0x101fe2000001085f */
[----:B------:R-:W-:Y:S01]  /*a410*/  FMNMX.FTZ R109, R51, R60, !PT ;  /* 0x0000003c336d7209 */ /* 0x000fe20007810000 */
[----:B------:R-:W-:-:S03]  /*a420*/  FFMA.FTZ R60, R61, R6, -R95 ;  /* 0x000000063d3c7223 */ /* 0x000fc6000001085f */
[----:B------:R-:W-:Y:S02]  /*a430*/  FMNMX.FTZ R110, R52, R109, !PT ;  /* 0x0000006d346e7209 */ /* 0x000fe40007810000 */
[----:B------:R-:W0:Y:S01]  /*a440*/  MUFU.EX2 R103, R103 ;  /* 0x0000006700677308 */ /* 0x000e220000000800 */
[----:B-1----:R-:W-:Y:S01]  /*a450*/  FFMA.FTZ R112, R45, R6, -R95 ;  /* 0x000000062d707223 */ /* 0x002fe2000001085f */
[----:B------:R-:W-:-:S04]  /*a460*/  FMNMX.FTZ R61, R53, R110, !PT ;  /* 0x0000006e353d7209 */ /* 0x000fc80007810000 */
[----:B------:R-:W-:Y:S02]  /*a470*/  FMNMX.FTZ R56, R54, R61, !PT ;  /* 0x0000003d36387209 */ /* 0x000fe40007810000 */
[----:B------:R-:W-:Y:S02]  /*a480*/  MUFU.EX2 R61, R113 ;  /* 0x00000071003d7308 */ /* 0x000fe40000000800 */
[----:B------:R-:W-:Y:S01]  /*a490*/  FMNMX.FTZ R109, R55, R56, !PT ;  /* 0x00000038376d7209 */ /* 0x000fe20007810000 */
[-CC-:B------:R-:W-:Y:S01]  /*a4a0*/  FFMA.FTZ R56, R57, R6.reuse, -R95.reuse ;  /* 0x0000000639387223 */ /* 0x180fe2000001085f */
[-CC-:B------:R-:W-:Y:S01]  /*a4b0*/  FFMA.FTZ R57, R46, R6.reuse, -R95.reuse ;  /* 0x000000062e397223 */ /* 0x180fe2000001085f */
[----:B------:R-:W-:Y:S01]  /*a4c0*/  FFMA.FTZ R46, R47, R6, -R95 ;  /* 0x000000062f2e7223 */ /* 0x000fe2000001085f */
[----:B------:R-:W-:Y:S02]  /*a4d0*/  FMNMX.FTZ R110, R58, R109, !PT ;  /* 0x0000006d3a6e7209 */ /* 0x000fe40007810000 */
[----:B------:R-:W-:Y:S02]  /*a4e0*/  MUFU.EX2 R100, R100 ;  /* 0x0000006400647308 */ /* 0x000fe40000000800 */
[----:B------:R-:W-:-:S04]  /*a4f0*/  FMNMX.FTZ R110, R59, R110, !PT ;  /* 0x0000006e3b6e7209 */ /* 0x000fc80007810000 */
[----:B------:R-:W-:Y:S02]  /*a500*/  FMNMX.FTZ R109, R63, R110, !PT ;  /* 0x0000006e3f6d7209 */ /* 0x000fe40007810000 */
[----:B------:R-:W-:Y:S02]  /*a510*/  MUFU.EX2 R101, R101 ;  /* 0x0000006500657308 */ /* 0x000fe40000000800 */
[----:B------:R-:W-:-:S04]  /*a520*/  FMNMX.FTZ R109, R62, R109, !PT ;  /* 0x0000006d3e6d7209 */ /* 0x000fc80007810000 */
        /* <DEDUP_REMOVED lines=8> */
[-CC-:B-1----:R-:W-:Y:S01]  /*a5b0*/  FFMA.FTZ R111, R40, R6.reuse, -R95.reuse ;  /* 0x00000006286f7223 */ /* 0x182fe2000001085f */
[----:B------:R-:W-:Y:S01]  /*a5c0*/  FMNMX.FTZ R110, R74, R45, !PT ;  /* 0x0000002d4a6e7209 */ /* 0x000fe20007810000 */
[-CC-:B------:R-:W-:Y:S01]  /*a5d0*/  FFMA.FTZ R45, R42, R6.reuse, -R95.reuse ;  /* 0x000000062a2d7223 */ /* 0x180fe2000001085f */
[--C-:B------:R-:W-:Y:S02]  /*a5e0*/  FFMA.FTZ R42, R43, R6, -R95.reuse ;  /* 0x000000062b2a7223 */ /* 0x100fe4000001085f */
[----:B------:R-:W-:Y:S02]  /*a5f0*/  FMNMX.FTZ R109, R79, R110, !PT ;  /* 0x0000006e4f6d7209 */ /* 0x000fe40007810000 */
[----:B------:R-:W-:Y:S01]  /*a600*/  MUFU.EX2 R99, R99 ;  /* 0x0000006300637308 */ /* 0x000fe20000000800 */
[----:B---3--:R-:W-:Y:S01]  /*a610*/  FFMA.FTZ R112, R38, R6, -R95 ;  /* 0x0000000626707223 */ /* 0x008fe2000001085f */
[----:B------:R-:W-:-:S04]  /*a620*/  FMNMX.FTZ R109, R78, R109, !PT ;  /* 0x0000006d4e6d7209 */ /* 0x000fc80007810000 */
[----:B------:R-:W-:Y:S02]  /*a630*/  FMNMX.FTZ R110, R80, R109, !PT ;  /* 0x0000006d506e7209 */ /* 0x000fe40007810000 */
[----:B------:R-:W-:Y:S02]  /*a640*/  MUFU.EX2 R96, R96 ;  /* 0x0000006000607308 */ /* 0x000fe40000000800 */
[----:B------:R-:W-:-:S04]  /*a650*/  FMNMX.FTZ R43, R81, R110, !PT ;  /* 0x0000006e512b7209 */ /* 0x000fc80007810000 */
[----:B------:R-:W-:Y:S02]  /*a660*/  FMNMX.FTZ R40, R82, R43, !PT ;  /* 0x0000002b52287209 */ /* 0x000fe40007810000 */
[----:B------:R1:W-:Y:S02]  /*a670*/  MUFU.EX2 R43, R111 ;  /* 0x0000006f002b7308 */ /* 0x0003e40000000800 */
[----:B------:R-:W-:Y:S01]  /*a680*/  FMNMX.FTZ R109, R83, R40, !PT ;  /* 0x00000028536d7209 */ /* 0x000fe20007810000 */
[----:B------:R-:W-:-:S03]  /*a690*/  FFMA.FTZ R40, R41, R6, -R95 ;  /* 0x0000000629287223 */ /* 0x000fc6000001085f */
[----:B------:R-:W-:Y:S02]  /*a6a0*/  FMNMX.FTZ R110, R84, R109, !PT ;  /* 0x0000006d546e7209 */ /* 0x000fe40007810000 */
[----:B------:R-:W-:Y:S01]  /*a6b0*/  MUFU.EX2 R97, R97 ;  /* 0x0000006100617308 */ /* 0x000fe20000000800 */
[----:B-1----:R-:W-:Y:S01]  /*a6c0*/  FFMA.FTZ R111, R35, R6, -R95 ;  /* 0x00000006236f7223 */ /* 0x002fe2000001085f */
[----:B------:R-:W-:-:S04]  /*a6d0*/  FMNMX.FTZ R41, R85, R110, !PT ;  /* 0x0000006e55297209 */ /* 0x000fc80007810000 */
[----:B------:R-:W-:Y:S02]  /*a6e0*/  FMNMX.FTZ R38, R86, R41, !PT ;  /* 0x0000002956267209 */ /* 0x000fe40007810000 */
[----:B------:R1:W-:Y:S02]  /*a6f0*/  MUFU.EX2 R41, R112 ;  /* 0x0000007000297308 */ /* 0x0003e40000000800 */
[----:B------:R-:W-:Y:S01]  /*a700*/  FMNMX.FTZ R109, R87, R38, !PT ;  /* 0x00000026576d7209 */ /* 0x000fe20007810000 */
[----:B------:R-:W-:-:S03]  /*a710*/  FFMA.FTZ R38, R39, R6, -R95 ;  /* 0x0000000627267223 */ /* 0x000fc6000001085f */
[----:B------:R-:W-:Y:S02]  /*a720*/  FMNMX.FTZ R110, R88, R109, !PT ;  /* 0x0000006d586e7209 */ /* 0x000fe40007810000 */
[----:B------:R-:W-:Y:S01]  /*a730*/  MUFU.EX2 R93, R93 ;  /* 0x0000005d005d7308 */ /* 0x000fe20000000800 */
[--C-:B-1----:R-:W-:Y:S01]  /*a740*/  FFMA.FTZ R112, R33, R6, -R95.reuse ;  /* 0x0000000621707223 */ /* 0x102fe2000001085f */
[----:B------:R-:W-:Y:S01]  /*a750*/  FMNMX.FTZ R39, R89, R110, !PT ;  /* 0x0000006e59277209 */ /* 0x000fe20007810000 */
[-CC-:B------:R-:W-:Y:S01]  /*a760*/  FFMA.FTZ R33, R34, R6.reuse, -R95.reuse ;  /* 0x0000000622217223 */ /* 0x180fe2000001085f */
[-CC-:B------:R-:W-:Y:S01]  /*a770*/  FFMA.FTZ R34, R21, R6.reuse, -R95.reuse ;  /* 0x0000000615227223 */ /* 0x180fe2000001085f */
[-CC-:B------:R-:W-:Y:S01]  /*a780*/  FFMA.FTZ R21, R32, R6.reuse, -R95.reuse ;  /* 0x0000000620157223 */ /* 0x180fe2000001085f */
[----:B------:R-:W-:Y:S01]  /*a790*/  FMNMX.FTZ R35, R90, R39, !PT ;  /* 0x000000275a237209 */ /* 0x000fe20007810000 */
[-CC-:B------:R-:W-:Y:S01]  /*a7a0*/  FFMA.FTZ R32, R3, R6.reuse, -R95.reuse ;  /* 0x0000000603207223 */ /* 0x180fe2000001085f */
[-CC-:B------:R-:W-:Y:S01]  /*a7b0*/  FFMA.FTZ R3, R37, R6.reuse, -R95.reuse ;  /* 0x0000000625037223 */ /* 0x180fe2000001085f */
[----:B------:R1:W-:Y:S01]  /*a7c0*/  MUFU.EX2 R39, R111 ;  /* 0x0000006f00277308 */ /* 0x0003e20000000800 */
[----:B------:R-:W-:Y:S01]  /*a7d0*/  FMNMX.FTZ R110, R108, R35, !PT ;  /* 0x000000236c6e7209 */ /* 0x000fe20007810000 */
[----:B------:R-:W-:-:S03]  /*a7e0*/  FFMA.FTZ R35, R36, R6, -R95 ;  /* 0x0000000624237223 */ /* 0x000fc6000001085f */
[----:B------:R-:W-:-:S03]  /*a7f0*/  FMNMX.FTZ R109, R107, R110, !PT ;  /* 0x0000006e6b6d7209 */ /* 0x000fc60007810000 */
[----:B------:R-:W-:Y:S01]  /*a800*/  MUFU.EX2 R94, R94 ;  /* 0x0000005e005e7308 */ /* 0x000fe20000000800 */
[----:B------:R-:W-:Y:S01]  /*a810*/  FMNMX.FTZ R36, R106, R109, !PT ;  /* 0x0000006d6a247209 */ /* 0x000fe20007810000 */
[-CC-:B-1----:R-:W-:Y:S01]  /*a820*/  FFMA.FTZ R111, R4, R6.reuse, -R95.reuse ;  /* 0x00000006046f7223 */ /* 0x182fe2000001085f */
[----:B------:R-:W-:Y:S02]  /*a830*/  FFMA.FTZ R4, R20, R6, -R95 ;  /* 0x0000000614047223 */ /* 0x000fe4000001085f */
[----:B------:R-:W-:-:S03]  /*a840*/  FMNMX.FTZ R109, R105, R36, !PT ;  /* 0x00000024696d7209 */ /* 0x000fc60007810000 */
[----:B------:R1:W-:Y:S01]  /*a850*/  MUFU.EX2 R20, R111 ;  /* 0x0000006f00147308 */ /* 0x0003e20000000800 */
[----:B------:R-:W-:-:S05]  /*a860*/  FMNMX.FTZ R109, R104, R109, !PT ;  /* 0x0000006d686d7209 */ /* 0x000fca0007810000 */
[----:B------:R-:W3:Y:S02]  /*a870*/  SHFL.BFLY PT, R110, R109, 0x2, 0x1f ;  /* 0x0c401f006d6e7f89 */ /* 0x000ee400000e0000 */
[----:B------:R4:W-:Y:S08]  /*a880*/  MUFU.EX2 R36, R112 ;  /* 0x0000007000247308 */ /* 0x0009f00000000800 */
[----:B------:R-:W-:Y:S08]  /*a890*/  MUFU.EX2 R91, R91 ;  /* 0x0000005b005b7308 */ /* 0x000ff00000000800 */
[----:B------:R-:W-:Y:S01]  /*a8a0*/  MUFU.EX2 R92, R92 ;  /* 0x0000005c005c7308 */ /* 0x000fe20000000800 */
[----:B---3--:R-:W-:-:S07]  /*a8b0*/  FMNMX.FTZ R110, R109, R110, !PT ;  /* 0x0000006e6d6e7209 */ /* 0x008fce0007810000 */
[----:B------:R-:W-:Y:S01]  /*a8c0*/  MUFU.EX2 R76, R76 ;  /* 0x0000004c004c7308 */ /* 0x000fe20000000800 */
[----:B------:R-:W3:Y:S07]  /*a8d0*/  SHFL.BFLY PT, R37, R110, 0x1, 0x1f ;  /* 0x0c201f006e257f89 */ /* 0x000eee00000e0000 */
[----:B------:R-:W-:Y:S08]  /*a8e0*/  MUFU.EX2 R72, R72 ;  /* 0x0000004800487308 */ /* 0x000ff00000000800 */
[----:B------:R-:W-:Y:S08]  /*a8f0*/  MUFU.EX2 R68, R68 ;  /* 0x0000004400447308 */ /* 0x000ff00000000800 */
[----:B------:R-:W-:Y:S01]  /*a900*/  MUFU.EX2 R60, R60 ;  /* 0x0000003c003c7308 */ /* 0x000fe20000000800 */
[----:B---3--:R-:W-:-:S04]  /*a910*/  FMNMX.FTZ R37, R110, R37, !PT ;  /* 0x000000256e257209 */ /* 0x008fc80007810000 */
[C---:B------:R-:W-:Y:S01]  /*a920*/  FSETP.NEU.FTZ.AND P1, PT, R37.reuse, -INF , PT ;  /* 0xff8000002500780b */ /* 0x040fe20003f3d000 */
[----:B------:R-:W-:Y:S02]  /*a930*/  FMUL.FTZ R113, R37, R6 ;  /* 0x0000000625717220 */ /* 0x000fe40000410000 */
[----:B------:R-:W-:Y:S03]  /*a940*/  MUFU.EX2 R56, R56 ;  /* 0x0000003800387308 */ /* 0x000fe60000000800 */
[----:B------:R-:W-:Y:S02]  /*a950*/  FSEL R113, R113, RZ, P1 ;  /* 0x000000ff71717208 */ /* 0x000fe40000800000 */
[----:B------:R-:W-:-:S03]  /*a960*/  ISETP.NE.AND P1, PT, R128, RZ, PT ;  /* 0x000000ff8000720c */ /* 0x000fc60003f25270 */
[----:B------:R-:W-:Y:S01]  /*a970*/  MUFU.EX2 R57, R57 ;  /* 0x0000003900397308 */ /* 0x000fe20000000800 */
[-CC-:B------:R-:W-:Y:S01]  /*a980*/  FFMA.FTZ R95, R12, R6.reuse, -R113.reuse ;  /* 0x000000060c5f7223 */ /* 0x180fe20000010871 */
[-CC-:B------:R-:W-:Y:S01]  /*a990*/  FFMA.FTZ R13, R13, R6.reuse, -R113.reuse ;  /* 0x000000060d0d7223 */ /* 0x180fe20000010871 */
[-CC-:B------:R-:W-:Y:S01]  /*a9a0*/  FFMA.FTZ R109, R14, R6.reuse, -R113.reuse ;  /* 0x000000060e6d7223 */ /* 0x180fe20000010871 */
[-CC-:B------:R-:W-:Y:S01]  /*a9b0*/  FFMA.FTZ R15, R15, R6.reuse, -R113.reuse ;  /* 0x000000060f0f7223 */ /* 0x180fe20000010871 */
[-CC-:B------:R-:W-:Y:S01]  /*a9c0*/  FFMA.FTZ R110, R24, R6.reuse, -R113.reuse ;  /* 0x00000006186e7223 */ /* 0x180fe20000010871 */
[-CC-:B------:R-:W-:Y:S01]  /*a9d0*/  FFMA.FTZ R25, R25, R6.reuse, -R113.reuse ;  /* 0x0000000619197223 */ /* 0x180fe20000010871 */
[-CC-:B-1----:R-:W-:Y:S01]  /*a9e0*/  FFMA.FTZ R111, R26, R6.reuse, -R113.reuse ;  /* 0x000000061a6f7223 */ /* 0x182fe20000010871 */
[----:B------:R-:W-:Y:S01]  /*a9f0*/  MUFU.EX2 R95, R95 ;  /* 0x0000005f005f7308 */ /* 0x000fe20000000800 */
[-CC-:B------:R-:W-:Y:S01]  /*aa00*/  FFMA.FTZ R63, R63, R6.reuse, -R113.reuse ;  /* 0x000000063f3f7223 */ /* 0x180fe20000010871 */
[-CC-:B------:R-:W-:Y:S01]  /*aa10*/  FFMA.FTZ R27, R27, R6.reuse, -R113.reuse ;  /* 0x000000061b1b7223 */ /* 0x180fe20000010871 */
[-CC-:B----4-:R-:W-:Y:S01]  /*aa20*/  FFMA.FTZ R112, R28, R6.reuse, -R113.reuse ;  /* 0x000000061c707223 */ /* 0x190fe20000010871 */
[-CC-:B------:R-:W-:Y:S01]  /*aa30*/  FFMA.FTZ R29, R29, R6.reuse, -R113.reuse ;  /* 0x000000061d1d7223 */ /* 0x180fe20000010871 */
[-CC-:B------:R-:W-:Y:S01]  /*aa40*/  FFMA.FTZ R114, R30, R6.reuse, -R113.reuse ;  /* 0x000000061e727223 */ /* 0x180fe20000010871 */
[-CC-:B------:R-:W-:Y:S01]  /*aa50*/  FFMA.FTZ R31, R31, R6.reuse, -R113.reuse ;  /* 0x000000061f1f7223 */ /* 0x180fe20000010871 */
[----:B------:R-:W-:Y:S01]  /*aa60*/  FFMA.FTZ R49, R49, R6, -R113 ;  /* 0x0000000631317223 */ /* 0x000fe20000010871 */
[----:B------:R-:W1:Y:S01]  /*aa70*/  MUFU.EX2 R13, R13 ;  /* 0x0000000d000d7308 */ /* 0x000e620000000800 */
[----:B------:R-:W-:-:S02]  /*aa80*/  @!P1 VIADD R0, R0, 0x30840 ;  /* 0x0003084000009836 */ /* 0x000fc40000000000 */
[-CC-:B------:R-:W-:Y:S01]  /*aa90*/  FFMA.FTZ R48, R48, R6.reuse, -R113.reuse ;  /* 0x0000000630307223 */ /* 0x180fe20000010871 */
[-CC-:B------:R-:W-:Y:S01]  /*aaa0*/  FFMA.FTZ R50, R50, R6.reuse, -R113.reuse ;  /* 0x0000000632327223 */ /* 0x180fe20000010871 */
[-CC-:B------:R-:W-:Y:S01]  /*aab0*/  FFMA.FTZ R51, R51, R6.reuse, -R113.reuse ;  /* 0x0000000633337223 */ /* 0x180fe20000010871 */
[-CC-:B------:R-:W-:Y:S01]  /*aac0*/  FFMA.FTZ R52, R52, R6.reuse, -R113.reuse ;  /* 0x0000000634347223 */ /* 0x180fe20000010871 */
[-CC-:B------:R-:W-:Y:S01]  /*aad0*/  FFMA.FTZ R53, R53, R6.reuse, -R113.reuse ;  /* 0x0000000635357223 */ /* 0x180fe20000010871 */
[-CC-:B------:R-:W-:Y:S01]  /*aae0*/  FFMA.FTZ R74, R74, R6.reuse, -R113.reuse ;  /* 0x000000064a4a7223 */ /* 0x180fe20000010871 */
[----:B------:R-:W3:Y:S01]  /*aaf0*/  MUFU.EX2 R109, R109 ;  /* 0x0000006d006d7308 */ /* 0x000ee20000000800 */
[----:B------:R-:W-:Y:S01]  /*ab00*/  @!P1 PRMT R12, RZ, 0x654, R0 ;  /* 0x00000654ff0c9816 */ /* 0x000fe20000000000 */
[-CC-:B------:R-:W-:Y:S01]  /*ab10*/  FFMA.FTZ R14, R79, R6.reuse, -R113.reuse ;  /* 0x000000064f0e7223 */ /* 0x180fe20000010871 */
[-CC-:B------:R-:W-:Y:S01]  /*ab20*/  FFMA.FTZ R54, R54, R6.reuse, -R113.reuse ;  /* 0x0000000636367223 */ /* 0x180fe20000010871 */
[----:B------:R-:W-:-:S04]  /*ab30*/  FFMA.FTZ R55, R55, R6, -R113 ;  /* 0x0000000637377223 */ /* 0x000fc80000010871 */
[----:B------:R-:W4:Y:S01]  /*ab40*/  MUFU.EX2 R15, R15 ;  /* 0x0000000f000f7308 */ /* 0x000f220000000800 */
[----:B0-----:R-:W-:Y:S01]  /*ab50*/  FADD.FTZ R79, R102, R103 ;  /* 0x00000067664f7221 */ /* 0x001fe20000010000 */
[----:B-1----:R-:W-:Y:S01]  /*ab60*/  FADD.FTZ R26, R95, R13 ;  /* 0x0000000d5f1a7221 */ /* 0x002fe20000010000 */
[----:B------:R0:W-:Y:S05]  /*ab70*/  @!P1 SYNCS.ARRIVE.TRANS64.RED.A1T0 RZ, [R12+URZ], RZ ;  /* 0x000000ff0cff99a7 */ /* 0x0001ea000810043f */
[----:B------:R-:W1:Y:S01]  /*ab80*/  MUFU.EX2 R110, R110 ;  /* 0x0000006e006e7308 */ /* 0x000e620000000800 */
[----:B------:R-:W-:Y:S01]  /*ab90*/  FADD.FTZ R28, R100, R79 ;  /* 0x0000004f641c7221 */ /* 0x000fe20000010000 */
[----:B0-----:R-:W-:-:S06]  /*aba0*/  FFMA.FTZ R12, R66, R6, -R113 ;  /* 0x00000006420c7223 */ /* 0x001fcc0000010871 */
[----:B------:R-:W0:Y:S01]  /*abb0*/  MUFU.EX2 R25, R25 ;  /* 0x0000001900197308 */ /* 0x000e220000000800 */
[-CC-:B------:R-:W-:Y:S01]  /*abc0*/  FFMA.FTZ R66, R67, R6.reuse, -R113.reuse ;  /* 0x0000000643427223 */ /* 0x180fe20000010871 */
[----:B---3--:R-:W-:Y:S01]  /*abd0*/  FADD.FTZ R26, R109, R26 ;  /* 0x0000001a6d1a7221 */ /* 0x008fe20000010000 */
[-CC-:B------:R-:W-:Y:S01]  /*abe0*/  FFMA.FTZ R67, R80, R6.reuse, -R113.reuse ;  /* 0x0000000650437223 */ /* 0x180fe20000010871 */
[----:B------:R-:W-:-:S04]  /*abf0*/  FFMA.FTZ R80, R81, R6, -R113 ;  /* 0x0000000651507223 */ /* 0x000fc80000010871 */
[----:B------:R-:W3:Y:S01]  /*ac00*/  MUFU.EX2 R111, R111 ;  /* 0x0000006f006f7308 */ /* 0x000ee20000000800 */
[----:B------:R-:W-:-:S07]  /*ac10*/  FADD.FTZ R81, R101, R28 ;  /* 0x0000001c65517221 */ /* 0x000fce0000010000 */
[----:B------:R-:W-:Y:S08]  /*ac20*/  MUFU.EX2 R0, R63 ;  /* 0x0000003f00007308 */ /* 0x000ff00000000800 */
[----:B------:R2:W-:Y:S08]  /*ac30*/  MUFU.EX2 R63, R12 ;  /* 0x0000000c003f7308 */ /* 0x0005f00000000800 */
[----:B------:R-:W3:Y:S01]  /*ac40*/  MUFU.EX2 R27, R27 ;  /* 0x0000001b001b7308 */ /* 0x000ee20000000800 */
[----:B--2---:R-:W-:Y:S01]  /*ac50*/  F2FP.BF16.F32.PACK_AB R12, R103, R102 ;  /* 0x00000066670c723e */ /* 0x004fe200000010ff */
[----:B----4-:R-:W-:Y:S01]  /*ac60*/  FADD.FTZ R103, R15, R26 ;  /* 0x0000001a0f677221 */ /* 0x010fe20000010000 */
[----:B------:R-:W-:-:S03]  /*ac70*/  FADD.FTZ R26, R98, R81 ;  /* 0x00000051621a7221 */ /* 0x000fc60000010000 */
[----:B-1----:R-:W-:Y:S02]  /*ac80*/  FADD.FTZ R28, R110, R103 ;  /* 0x000000676e1c7221 */ /* 0x002fe40000010000 */
[----:B------:R-:W1:Y:S01]  /*ac90*/  MUFU.EX2 R112, R112 ;  /* 0x0000007000707308 */ /* 0x000e620000000800 */
[----:B------:R-:W-:Y:S01]  /*aca0*/  FADD.FTZ R81, R99, R26 ;  /* 0x0000001a63517221 */ /* 0x000fe20000010000 */
[----:B0-----:R-:W-:-:S06]  /*acb0*/  FADD.FTZ R28, R25, R28 ;  /* 0x0000001c191c7221 */ /* 0x001fcc0000010000 */
[----:B------:R-:W0:Y:S01]  /*acc0*/  MUFU.EX2 R29, R29 ;  /* 0x0000001d001d7308 */ /* 0x000e220000000800 */
[----:B------:R-:W-:Y:S01]  /*acd0*/  FADD.FTZ R26, R96, R81 ;  /* 0x00000051601a7221 */ /* 0x000fe20000010000 */
[----:B---3--:R-:W-:-:S06]  /*ace0*/  FADD.FTZ R28, R111, R28 ;  /* 0x0000001c6f1c7221 */ /* 0x008fcc0000010000 */
[----:B------:R-:W2:Y:S01]  /*acf0*/  MUFU.EX2 R114, R114 ;  /* 0x0000007200727308 */ /* 0x000ea20000000800 */
[----:B------:R-:W-:Y:S01]  /*ad00*/  FADD.FTZ R26, R97, R26 ;  /* 0x0000001a611a7221 */ /* 0x000fe20000010000 */
[----:B------:R-:W-:-:S06]  /*ad10*/  FADD.FTZ R81, R27, R28 ;  /* 0x0000001c1b517221 */ /* 0x000fcc0000010000 */
[----:B------:R-:W3:Y:S01]  /*ad20*/  MUFU.EX2 R31, R31 ;  /* 0x0000001f001f7308 */ /* 0x000ee20000000800 */
[----:B------:R-:W-:Y:S01]  /*ad30*/  FADD.FTZ R103, R93, R26 ;  /* 0x0000001a5d677221 */ /* 0x000fe20000010000 */
[----:B-1----:R-:W-:-:S06]  /*ad40*/  FADD.FTZ R26, R112, R81 ;  /* 0x00000051701a7221 */ /* 0x002fcc0000010000 */
[----:B------:R-:W1:Y:S01]  /*ad50*/  MUFU.EX2 R49, R49 ;  /* 0x0000003100317308 */ /* 0x000e620000000800 */
[----:B0-----:R-:W-:Y:S01]  /*ad60*/  FADD.FTZ R81, R29, R26 ;  /* 0x0000001a1d517221 */ /* 0x001fe20000010000 */
[----:B------:R-:W-:-:S06]  /*ad70*/  FADD.FTZ R28, R94, R103 ;  /* 0x000000675e1c7221 */ /* 0x000fcc0000010000 */
[----:B------:R-:W0:Y:S01]  /*ad80*/  MUFU.EX2 R48, R48 ;  /* 0x0000003000307308 */ /* 0x000e220000000800 */
[----:B--2---:R-:W-:Y:S01]  /*ad90*/  FADD.FTZ R26, R114, R81 ;  /* 0x00000051721a7221 */ /* 0x004fe20000010000 */
[----:B------:R-:W-:-:S06]  /*ada0*/  FADD.FTZ R103, R91, R28 ;  /* 0x0000001c5b677221 */ /* 0x000fcc0000010000 */
[----:B------:R-:W2:Y:S01]  /*adb0*/  MUFU.EX2 R50, R50 ;  /* 0x0000003200327308 */ /* 0x000ea20000000800 */
[----:B---3--:R-:W-:Y:S01]  /*adc0*/  FADD.FTZ R26, R31, R26 ;  /* 0x0000001a1f1a7221 */ /* 0x008fe20000010000 */
[----:B------:R-:W-:Y:S01]  /*add0*/  FADD.FTZ R103, R92, R103 ;  /* 0x000000675c677221 */ /* 0x000fe20000010000 */
[----:B------:R-:W-:-:S05]  /*ade0*/  FFMA.FTZ R24, R78, R6, -R113 ;  /* 0x000000064e187223 */ /* 0x000fca0000010871 */
[----:B------:R-:W3:Y:S01]  /*adf0*/  MUFU.EX2 R51, R51 ;  /* 0x0000003300337308 */ /* 0x000ee20000000800 */
[----:B-1----:R-:W-:Y:S01]  /*ae00*/  FADD.FTZ R81, R49, R26 ;  /* 0x0000001a31517221 */ /* 0x002fe20000010000 */
[----:B------:R-:W-:-:S06]  /*ae10*/  FADD.FTZ R28, R76, R103 ;  /* 0x000000674c1c7221 */ /* 0x000fcc0000010000 */
[----:B------:R-:W1:Y:S01]  /*ae20*/  MUFU.EX2 R52, R52 ;  /* 0x0000003400347308 */ /* 0x000e620000000800 */
[----:B0-----:R-:W-:Y:S01]  /*ae30*/  FADD.FTZ R81, R48, R81 ;  /* 0x0000005130517221 */ /* 0x001fe20000010000 */
[----:B------:R-:W-:-:S06]  /*ae40*/  F2FP.BF16.F32.PACK_AB R30, R92, R91 ;  /* 0x0000005b5c1e723e */ /* 0x000fcc00000010ff */
[----:B------:R-:W0:Y:S01]  /*ae50*/  MUFU.EX2 R53, R53 ;  /* 0x0000003500357308 */ /* 0x000e220000000800 */
[----:B--2---:R-:W-:Y:S01]  /*ae60*/  FADD.FTZ R92, R50, R81 ;  /* 0x00000051325c7221 */ /* 0x004fe20000010000 */
[----:B------:R-:W-:-:S06]  /*ae70*/  FFMA.FTZ R58, R58, R6, -R113 ;  /* 0x000000063a3a7223 */ /* 0x000fcc0000010871 */
[----:B------:R-:W-:Y:S08]  /*ae80*/  MUFU.EX2 R78, R74 ;  /* 0x0000004a004e7308 */ /* 0x000ff00000000800 */
[----:B------:R2:W-:Y:S01]  /*ae90*/  MUFU.EX2 R74, R24 ;  /* 0x00000018004a7308 */ /* 0x0005e20000000800 */
[----:B---3--:R-:W-:Y:S01]  /*aea0*/  FADD.FTZ R91, R51, R92 ;  /* 0x0000005c335b7221 */ /* 0x008fe20000010000 */
[----:B------:R-:W-:-:S06]  /*aeb0*/  FFMA.FTZ R59, R59, R6, -R113 ;  /* 0x000000063b3b7223 */ /* 0x000fcc0000010871 */
[----:B------:R-:W3:Y:S01]  /*aec0*/  MUFU.EX2 R54, R54 ;  /* 0x0000003600367308 */ /* 0x000ee20000000800 */
[----:B--2---:R-:W-:Y:S01]  /*aed0*/  F2FP.BF16.F32.PACK_AB R24, R99, R98 ;  /* 0x000000626318723e */ /* 0x004fe200000010ff */
[----:B------:R-:W-:Y:S01]  /*aee0*/  FADD.FTZ R99, R77, R28 ;  /* 0x0000001c4d637221 */ /* 0x000fe20000010000 */
[----:B------:R-:W-:Y:S02]  /*aef0*/  F2FP.BF16.F32.PACK_AB R28, R94, R93 ;  /* 0x0000005d5e1c723e */ /* 0x000fe400000010ff */
[----:B------:R-:W2:Y:S01]  /*af00*/  LDL R93, [R1+0x30] ;  /* 0x00003000015d7983 */ /* 0x000ea20000100800 */
[----:B------:R-:W-:Y:S02]  /*af10*/  FADD.FTZ R94, R72, R99 ;  /* 0x00000063485e7221 */ /* 0x000fe40000010000 */
[----:B------:R-:W4:Y:S02]  /*af20*/  MUFU.EX2 R55, R55 ;  /* 0x0000003700377308 */ /* 0x000f240000000800 */
[----:B------:R-:W-:Y:S01]  /*af30*/  FADD.FTZ R81, R73, R94 ;  /* 0x0000005e49517221 */ /* 0x000fe20000010000 */
[----:B-1----:R-:W-:-:S05]  /*af40*/  FADD.FTZ R94, R52, R91 ;  /* 0x0000005b345e7221 */ /* 0x002fca0000010000 */
[----:B------:R-:W1:Y:S01]  /*af50*/  MUFU.EX2 R58, R58 ;  /* 0x0000003a003a7308 */ /* 0x000e620000000800 */
[----:B------:R-:W-:Y:S01]  /*af60*/  F2FP.BF16.F32.PACK_AB R13, R13, R95 ;  /* 0x0000005f0d0d723e */ /* 0x000fe200000010ff */
[----:B0-----:R-:W-:Y:S01]  /*af70*/  FADD.FTZ R91, R53, R94 ;  /* 0x0000005e355b7221 */ /* 0x001fe20000010000 */
[-CC-:B------:R-:W-:Y:S01]  /*af80*/  FFMA.FTZ R62, R62, R6.reuse, -R113.reuse ;  /* 0x000000063e3e7223 */ /* 0x180fe20000010871 */
[----:B------:R-:W2:Y:S01]  /*af90*/  LDL R95, [R1+0x74] ;  /* 0x00007400015f7983 */ /* 0x000ea20000100800 */
[----:B------:R-:W-:-:S03]  /*afa0*/  FFMA.FTZ R71, R71, R6, -R113 ;  /* 0x0000000647477223 */ /* 0x000fc60000010871 */
[----:B------:R-:W0:Y:S01]  /*afb0*/  MUFU.EX2 R59, R59 ;  /* 0x0000003b003b7308 */ /* 0x000e220000000800 */
[----:B---3--:R-:W-:Y:S01]  /*afc0*/  FADD.FTZ R94, R54, R91 ;  /* 0x0000005b365e7221 */ /* 0x008fe20000010000 */
[----:B------:R-:W-:Y:S01]  /*afd0*/  FADD.FTZ R92, R68, R81 ;  /* 0x00000051445c7221 */ /* 0x000fe20000010000 */
[----:B------:R-:W-:Y:S02]  /*afe0*/  F2FP.BF16.F32.PACK_AB R15, R15, R109 ;  /* 0x0000006d0f0f723e */ /* 0x000fe400000010ff */
[----:B----4-:R-:W-:-:S03]  /*aff0*/  FADD.FTZ R91, R55, R94 ;  /* 0x0000005e375b7221 */ /* 0x010fc60000010000 */
[----:B------:R-:W3:Y:S01]  /*b000*/  MUFU.EX2 R62, R62 ;  /* 0x0000003e003e7308 */ /* 0x000ee20000000800 */
[----:B------:R-:W-:Y:S01]  /*b010*/  FADD.FTZ R81, R69, R92 ;  /* 0x0000005c45517221 */ /* 0x000fe20000010000 */
[----:B-1----:R-:W-:-:S06]  /*b020*/  FADD.FTZ R94, R58, R91 ;  /* 0x0000005b3a5e7221 */ /* 0x002fcc0000010000 */
[----:B------:R-:W-:Y:S01]  /*b030*/  MUFU.EX2 R79, R71 ;  /* 0x00000047004f7308 */ /* 0x000fe20000000800 */
[----:B------:R-:W-:-:S07]  /*b040*/  FFMA.FTZ R70, R70, R6, -R113 ;  /* 0x0000000646467223 */ /* 0x000fce0000010871 */
[----:B------:R1:W-:Y:S01]  /*b050*/  MUFU.EX2 R71, R14 ;  /* 0x0000000e00477308 */ /* 0x0003e20000000800 */
[----:B------:R-:W-:Y:S01]  /*b060*/  FADD.FTZ R92, R64, R81 ;  /* 0x00000051405c7221 */ /* 0x000fe20000010000 */
[----:B------:R-:W-:-:S06]  /*b070*/  F2FP.BF16.F32.PACK_AB R26, R97, R96 ;  /* 0x00000060611a723e */ /* 0x000fcc00000010ff */
[----:B------:R-:W-:Y:S01]  /*b080*/  MUFU.EX2 R46, R46 ;  /* 0x0000002e002e7308 */ /* 0x000fe20000000800 */
[----:B-1----:R-:W-:Y:S02]  /*b090*/  F2FP.BF16.F32.PACK_AB R14, R101, R100 ;  /* 0x00000064650e723e */ /* 0x002fe400000010ff */
[----:B------:R-:W-:-:S03]  /*b0a0*/  F2FP.BF16.F32.PACK_AB R25, R25, R110 ;  /* 0x0000006e1919723e */ /* 0x000fc600000010ff */
[----:B------:R1:W-:Y:S01]  /*b0b0*/  STSM.16.M88.4 [R116+0x1e800], R12 ;  /* 0x01e8000c74007844 */ /* 0x0003e20000000200 */
[----:B------:R-:W-:Y:S01]  /*b0c0*/  F2FP.BF16.F32.PACK_AB R27, R27, R111 ;  /* 0x0000006f1b1b723e */ /* 0x000fe200000010ff */
[----:B------:R-:W4:Y:S01]  /*b0d0*/  MUFU.EX2 R66, R66 ;  /* 0x0000004200427308 */ /* 0x000f220000000800 */
[----:B------:R-:W-:Y:S02]  /*b0e0*/  F2FP.BF16.F32.PACK_AB R29, R29, R112 ;  /* 0x000000701d1d723e */ /* 0x000fe400000010ff */
[----:B------:R-:W-:Y:S01]  /*b0f0*/  F2FP.BF16.F32.PACK_AB R31, R31, R114 ;  /* 0x000000721f1f723e */ /* 0x000fe200000010ff */
[----:B------:R-:W-:Y:S01]  /*b100*/  FADD.FTZ R81, R65, R92 ;  /* 0x0000005c41517221 */ /* 0x000fe20000010000 */
[----:B------:R-:W-:Y:S03]  /*b110*/  STSM.16.M88.4 [R117], R24 ;  /* 0x0000001875007844 */ /* 0x000fe60000000200 */
[----:B------:R-:W4:Y:S01]  /*b120*/  MUFU.EX2 R70, R70 ;  /* 0x0000004600467308 */ /* 0x000f220000000800 */
[----:B-1----:R-:W-:Y:S01]  /*b130*/  F2FP.BF16.F32.PACK_AB R14, R73, R72 ;  /* 0x00000048490e723e */ /* 0x002fe200000010ff */
[----:B0-----:R-:W-:Y:S01]  /*b140*/  FADD.FTZ R73, R59, R94 ;  /* 0x0000005e3b497221 */ /* 0x001fe20000010000 */
[----:B------:R-:W-:Y:S01]  /*b150*/  FFMA.FTZ R75, R75, R6, -R113 ;  /* 0x000000064b4b7223 */ /* 0x000fe20000010871 */
[----:B------:R0:W-:Y:S04]  /*b160*/  STSM.16.M88.4 [R115], R28 ;  /* 0x0000001c73007844 */ /* 0x0001e80000000200 */
[----:B------:R-:W-:Y:S01]  /*b170*/  MUFU.EX2 R45, R45 ;  /* 0x0000002d002d7308 */ /* 0x000fe20000000800 */
[----:B------:R-:W-:Y:S01]  /*b180*/  FADD.FTZ R73, R0, R73 ;  /* 0x0000004900497221 */ /* 0x000fe20000010000 */
[----:B------:R-:W-:-:S06]  /*b190*/  FADD.FTZ R92, R60, R81 ;  /* 0x000000513c5c7221 */ /* 0x000fcc0000010000 */
[----:B------:R-:W1:Y:S01]  /*b1a0*/  MUFU.EX2 R75, R75 ;  /* 0x0000004b004b7308 */ /* 0x000e620000000800 */
[C---:B0-----:R-:W-:Y:S01]  /*b1b0*/  F2FP.BF16.F32.PACK_AB R28, R61.reuse, R60 ;  /* 0x0000003c3d1c723e */ /* 0x041fe200000010ff */
[----:B---3--:R-:W-:Y:S01]  /*b1c0*/  FADD.FTZ R60, R62, R73 ;  /* 0x000000493e3c7221 */ /* 0x008fe20000010000 */
[----:B------:R-:W-:-:S05]  /*b1d0*/  FADD.FTZ R81, R61, R92 ;  /* 0x0000005c3d517221 */ /* 0x000fca0000010000 */
[----:B------:R-:W0:Y:S01]  /*b1e0*/  MUFU.EX2 R42, R42 ;  /* 0x0000002a002a7308 */ /* 0x000e220000000800 */
[----:B------:R-:W-:Y:S01]  /*b1f0*/  FADD.FTZ R25, R63, R60 ;  /* 0x0000003c3f197221 */ /* 0x000fe20000010000 */
[----:B------:R-:W-:-:S03]  /*b200*/  FADD.FTZ R72, R56, R81 ;  /* 0x0000005138487221 */ /* 0x000fc60000010000 */
[----:B----4-:R-:W-:Y:S01]  /*b210*/  FADD.FTZ R29, R66, R25 ;  /* 0x00000019421d7221 */ /* 0x010fe20000010000 */
[----:B------:R-:W-:Y:S02]  /*b220*/  F2FP.BF16.F32.PACK_AB R15, R51, R50 ;  /* 0x00000032330f723e */ /* 0x000fe400000010ff */
[----:B------:R-:W3:Y:S01]  /*b230*/  MUFU.EX2 R40, R40 ;  /* 0x0000002800287308 */ /* 0x000ee20000000800 */
[----:B------:R-:W-:Y:S01]  /*b240*/  FADD.FTZ R50, R70, R29 ;  /* 0x0000001d46327221 */ /* 0x000fe20000010000 */
[----:B------:R-:W-:Y:S01]  /*b250*/  FADD.FTZ R13, R57, R72 ;  /* 0x00000048390d7221 */ /* 0x000fe20000010000 */
[----:B------:R-:W-:Y:S02]  /*b260*/  F2FP.BF16.F32.PACK_AB R26, R65, R64 ;  /* 0x00000040411a723e */ /* 0x000fe400000010ff */
[----:B------:R-:W-:Y:S01]  /*b270*/  FADD.FTZ R50, R79, R50 ;  /* 0x000000324f327221 */ /* 0x000fe20000010000 */
[----:B------:R-:W-:Y:S01]  /*b280*/  FADD.FTZ R64, R46, R13 ;  /* 0x0000000d2e407221 */ /* 0x000fe20000010000 */
[----:B------:R-:W-:Y:S01]  /*b290*/  F2FP.BF16.F32.PACK_AB R13, R48, R49 ;  /* 0x00000031300d723e */ /* 0x000fe200000010ff */
[----:B------:R-:W4:Y:S01]  /*b2a0*/  MUFU.EX2 R38, R38 ;  /* 0x0000002600267308 */ /* 0x000f220000000800 */
[----:B-1----:R-:W-:-:S02]  /*b2b0*/  FADD.FTZ R49, R75, R50 ;  /* 0x000000324b317221 */ /* 0x002fc40000010000 */
[----:B------:R-:W4:Y:S01]  /*b2c0*/  LDL R50, [R1+0x70] ;  /* 0x0000700001327983 */ /* 0x000f220000100800 */
[----:B------:R-:W-:-:S04]  /*b2d0*/  FADD.FTZ R27, R47, R64 ;  /* 0x000000402f1b7221 */ /* 0x000fc80000010000 */
[----:B------:R-:W-:Y:S01]  /*b2e0*/  FADD.FTZ R48, R44, R27 ;  /* 0x0000001b2c307221 */ /* 0x000fe20000010000 */
[----:B------:R-:W-:Y:S03]  /*b2f0*/  MUFU.EX2 R35, R35 ;  /* 0x0000002300237308 */ /* 0x000fe60000000800 */
[----:B------:R-:W-:Y:S01]  /*b300*/  FADD.FTZ R31, R45, R48 ;  /* 0x000000302d1f7221 */ /* 0x000fe20000010000 */
[----:B------:R-:W-:-:S03]  /*b310*/  FFMA.FTZ R82, R82, R6, -R113 ;  /* 0x0000000652527223 */ /* 0x000fc60000010871 */
[----:B0-----:R-:W-:Y:S01]  /*b320*/  FADD.FTZ R48, R42, R31 ;  /* 0x0000001f2a307221 */ /* 0x001fe20000010000 */
[----:B------:R-:W0:Y:S01]  /*b330*/  MUFU.EX2 R67, R67 ;  /* 0x0000004300437308 */ /* 0x000e220000000800 */
[----:B------:R-:W-:Y:S01]  /*b340*/  F2FP.BF16.F32.PACK_AB R31, R62, R0 ;  /* 0x000000003e1f723e */ /* 0x000fe200000010ff */
[----:B------:R-:W-:Y:S01]  /*b350*/  FADD.FTZ R0, R78, R49 ;  /* 0x000000314e007221 */ /* 0x000fe20000010000 */
[----:B------:R-:W-:Y:S01]  /*b360*/  FADD.FTZ R51, R43, R48 ;  /* 0x000000302b337221 */ /* 0x000fe20000010000 */
[----:B------:R-:W-:-:S04]  /*b370*/  FFMA.FTZ R83, R83, R6, -R113 ;  /* 0x0000000653537223 */ /* 0x000fc80000010871 */
[----:B------:R-:W1:Y:S01]  /*b380*/  MUFU.EX2 R80, R80 ;  /* 0x0000005000507308 */ /* 0x000e620000000800 */
[----:B---3--:R-:W-:Y:S01]  /*b390*/  FADD.FTZ R48, R40, R51 ;  /* 0x0000003328307221 */ /* 0x008fe20000010000 */
[----:B------:R-:W-:Y:S01]  /*b3a0*/  F2FP.BF16.F32.PACK_AB R12, R77, R76 ;  /* 0x0000004c4d0c723e */ /* 0x000fe200000010ff */
[----:B------:R-:W-:Y:S01]  /*b3b0*/  FADD.FTZ R49, R71, R0 ;  /* 0x0000000047317221 */ /* 0x000fe20000010000 */
[----:B------:R-:W-:-:S04]  /*b3c0*/  FFMA.FTZ R84, R84, R6, -R113 ;  /* 0x0000000654547223 */ /* 0x000fc80000010871 */
[----:B------:R-:W3:Y:S01]  /*b3d0*/  MUFU.EX2 R82, R82 ;  /* 0x0000005200527308 */ /* 0x000ee20000000800 */
[----:B------:R-:W-:Y:S01]  /*b3e0*/  FADD.FTZ R51, R41, R48 ;  /* 0x0000003029337221 */ /* 0x000fe20000010000 */
[----:B------:R-:W-:Y:S01]  /*b3f0*/  FADD.FTZ R0, R74, R49 ;  /* 0x000000314a007221 */ /* 0x000fe20000010000 */
[----:B------:R-:W-:Y:S01]  /*b400*/  FFMA.FTZ R85, R85, R6, -R113 ;  /* 0x0000000655557223 */ /* 0x000fe20000010871 */
[----:B------:R-:W-:-:S04]  /*b410*/  F2FP.BF16.F32.PACK_AB R24, R69, R68 ;  /* 0x000000444518723e */ /* 0x000fc800000010ff */
[----:B------:R-:W3:Y:S01]  /*b420*/  MUFU.EX2 R83, R83 ;  /* 0x0000005300537308 */ /* 0x000ee20000000800 */
[----:B------:R-:W-:Y:S02]  /*b430*/  F2FP.BF16.F32.PACK_AB R25, R53, R52 ;  /* 0x000000343519723e */ /* 0x000fe400000010ff */
[----:B------:R-:W-:Y:S01]  /*b440*/  F2FP.BF16.F32.PACK_AB R27, R55, R54 ;  /* 0x00000036371b723e */ /* 0x000fe200000010ff */
[----:B------:R-:W-:-:S04]  /*b450*/  FFMA.FTZ R86, R86, R6, -R113 ;  /* 0x0000000656567223 */ /* 0x000fc80000010871 */
[----:B------:R-:W3:Y:S01]  /*b460*/  MUFU.EX2 R33, R33 ;  /* 0x0000002100217308 */ /* 0x000ee20000000800 */
[----:B------:R-:W-:Y:S01]  /*b470*/  FFMA.FTZ R87, R87, R6, -R113 ;  /* 0x0000000657577223 */ /* 0x000fe20000010871 */
[----:B------:R-:W-:-:S06]  /*b480*/  F2FP.BF16.F32.PACK_AB R30, R57, R56 ;  /* 0x00000038391e723e */ /* 0x000fcc00000010ff */
[----:B------:R-:W3:Y:S01]  /*b490*/  MUFU.EX2 R84, R84 ;  /* 0x0000005400547308 */ /* 0x000ee20000000800 */
[----:B------:R-:W-:-:S07]  /*b4a0*/  F2FP.BF16.F32.PACK_AB R29, R59, R58 ;  /* 0x0000003a3b1d723e */ /* 0x000fce00000010ff */
[----:B------:R-:W3:Y:S01]  /*b4b0*/  MUFU.EX2 R34, R34 ;  /* 0x0000002200227308 */ /* 0x000ee20000000800 */
[----:B------:R-:W-:-:S07]  /*b4c0*/  FFMA.FTZ R88, R88, R6, -R113 ;  /* 0x0000000658587223 */ /* 0x000fce0000010871 */
[----:B------:R-:W3:Y:S01]  /*b4d0*/  MUFU.EX2 R85, R85 ;  /* 0x0000005500557308 */ /* 0x000ee20000000800 */
[----:B------:R-:W-:-:S07]  /*b4e0*/  FFMA.FTZ R89, R89, R6, -R113 ;  /* 0x0000000659597223 */ /* 0x000fce0000010871 */
[----:B------:R-:W-:Y:S08]  /*b4f0*/  MUFU.EX2 R21, R21 ;  /* 0x0000001500157308 */ /* 0x000ff00000000800 */
[----:B------:R-:W3:Y:S01]  /*b500*/  MUFU.EX2 R86, R86 ;  /* 0x0000005600567308 */ /* 0x000ee20000000800 */
[----:B------:R-:W-:-:S07]  /*b510*/  FFMA.FTZ R90, R90, R6, -R113 ;  /* 0x000000065a5a7223 */ /* 0x000fce0000010871 */
[----:B------:R-:W-:Y:S08]  /*b520*/  MUFU.EX2 R32, R32 ;  /* 0x0000002000207308 */ /* 0x000ff00000000800 */
[----:B------:R-:W3:Y:S08]  /*b530*/  MUFU.EX2 R87, R87 ;  /* 0x0000005700577308 */ /* 0x000ef00000000800 */
[----:B------:R-:W-:Y:S08]  /*b540*/  MUFU.EX2 R3, R3 ;  /* 0x0000000300037308 */ /* 0x000ff00000000800 */
[----:B------:R-:W3:Y:S01]  /*b550*/  MUFU.EX2 R88, R88 ;  /* 0x0000005800587308 */ /* 0x000ee20000000800 */
[----:B------:R-:W-:-:S07]  /*b560*/  FFMA.FTZ R108, R108, R6, -R113 ;  /* 0x000000066c6c7223 */ /* 0x000fce0000010871 */
[----:B------:R-:W-:Y:S01]  /*b570*/  MUFU.EX2 R7, R7 ;  /* 0x0000000700077308 */ /* 0x000fe20000000800 */
[----:B------:R-:W-:-:S07]  /*b580*/  FFMA.FTZ R107, R107, R6, -R113 ;  /* 0x000000066b6b7223 */ /* 0x000fce0000010871 */
[----:B------:R-:W3:Y:S01]  /*b590*/  MUFU.EX2 R89, R89 ;  /* 0x0000005900597308 */ /* 0x000ee20000000800 */
[----:B------:R-:W-:-:S07]  /*b5a0*/  FFMA.FTZ R106, R106, R6, -R113 ;  /* 0x000000066a6a7223 */ /* 0x000fce0000010871 */
[----:B------:R-:W3:Y:S01]  /*b5b0*/  MUFU.EX2 R8, R8 ;  /* 0x0000000800087308 */ /* 0x000ee20000000800 */
[-CC-:B------:R-:W-:Y:S01]  /*b5c0*/  FFMA.FTZ R105, R105, R6.reuse, -R113.reuse ;  /* 0x0000000669697223 */ /* 0x180fe20000010871 */
[----:B------:R-:W-:-:S06]  /*b5d0*/  FFMA.FTZ R104, R104, R6, -R113 ;  /* 0x0000000668687223 */ /* 0x000fcc0000010871 */
[----:B------:R-:W3:Y:S08]  /*b5e0*/  MUFU.EX2 R90, R90 ;  /* 0x0000005a005a7308 */ /* 0x000ef00000000800 */
[----:B------:R-:W3:Y:S08]  /*b5f0*/  MUFU.EX2 R9, R9 ;  /* 0x0000000900097308 */ /* 0x000ef00000000800 */
[----:B------:R-:W-:Y:S08]  /*b600*/  MUFU.EX2 R10, R10 ;  /* 0x0000000a000a7308 */ /* 0x000ff00000000800 */
[----:B------:R-:W-:Y:S08]  /*b610*/  MUFU.EX2 R11, R11 ;  /* 0x0000000b000b7308 */ /* 0x000ff00000000800 */
[----:B------:R-:W-:Y:S01]  /*b620*/  MUFU.EX2 R4, R4 ;  /* 0x0000000400047308 */ /* 0x000fe20000000800 */
[----:B--2---:R2:W-:Y:S04]  /*b630*/  STSM.16.M88.4 [R93], R12 ;  /* 0x0000000c5d007844 */ /* 0x0045e80000000200 */
[----:B------:R1:W-:Y:S01]  /*b640*/  STSM.16.M88.4 [R116+0x24800], R24 ;  /* 0x0248001874007844 */ /* 0x0003e20000000200 */
[----:B--2---:R-:W-:Y:S01]  /*b650*/  F2FP.BF16.F32.PACK_AB R14, R45, R44 ;  /* 0x0000002c2d0e723e */ /* 0x004fe200000010ff */
[----:B----4-:R-:W-:Y:S01]  /*b660*/  FADD.FTZ R44, R38, R51 ;  /* 0x00000033262c7221 */ /* 0x010fe20000010000 */
[----:B0-----:R-:W-:-:S03]  /*b670*/  FADD.FTZ R15, R67, R0 ;  /* 0x00000000430f7221 */ /* 0x001fc60000010000 */
[----:B------:R-:W-:Y:S01]  /*b680*/  FADD.FTZ R44, R39, R44 ;  /* 0x0000002c272c7221 */ /* 0x000fe20000010000 */
[----:B-1----:R-:W-:-:S03]  /*b690*/  FADD.FTZ R25, R80, R15 ;  /* 0x0000000f50197221 */ /* 0x002fc60000010000 */
[----:B------:R-:W-:Y:S01]  /*b6a0*/  FADD.FTZ R27, R35, R44 ;  /* 0x0000002c231b7221 */ /* 0x000fe20000010000 */
[----:B---3--:R-:W-:Y:S01]  /*b6b0*/  FADD.FTZ R0, R82, R25 ;  /* 0x0000001952007221 */ /* 0x008fe20000010000 */
[----:B------:R0:W-:Y:S01]  /*b6c0*/  STSM.16.M88.4 [R95], R28 ;  /* 0x0000001c5f007844 */ /* 0x0001e20000000200 */
[----:B------:R-:W-:Y:S02]  /*b6d0*/  F2FP.BF16.F32.PACK_AB R26, R41, R40 ;  /* 0x00000028291a723e */ /* 0x000fe400000010ff */
[----:B------:R-:W-:Y:S02]  /*b6e0*/  F2FP.BF16.F32.PACK_AB R12, R47, R46 ;  /* 0x0000002e2f0c723e */ /* 0x000fe400000010ff */
[----:B------:R-:W-:Y:S02]  /*b6f0*/  F2FP.BF16.F32.PACK_AB R13, R66, R63 ;  /* 0x0000003f420d723e */ /* 0x000fe400000010ff */
[----:B------:R-:W-:Y:S01]  /*b700*/  F2FP.BF16.F32.PACK_AB R15, R79, R70 ;  /* 0x000000464f0f723e */ /* 0x000fe200000010ff */
[----:B0-----:R-:W-:Y:S01]  /*b710*/  FADD.FTZ R28, R36, R27 ;  /* 0x0000001b241c7221 */ /* 0x001fe20000010000 */
[----:B------:R-:W-:-:S03]  /*b720*/  FADD.FTZ R29, R83, R0 ;  /* 0x00000000531d7221 */ /* 0x000fc60000010000 */
[----:B------:R-:W-:Y:S01]  /*b730*/  FADD.FTZ R41, R33, R28 ;  /* 0x0000001c21297221 */ /* 0x000fe20000010000 */
[----:B------:R-:W-:Y:S01]  /*b740*/  FADD.FTZ R0, R84, R29 ;  /* 0x0000001d54007221 */ /* 0x000fe20000010000 */
[----:B------:R0:W-:Y:S02]  /*b750*/  STSM.16.M88.4 [R115+0x6000], R12 ;  /* 0x0060000c73007844 */ /* 0x0001e40000000200 */
[----:B------:R-:W-:Y:S01]  /*b760*/  FADD.FTZ R28, R34, R41 ;  /* 0x00000029221c7221 */ /* 0x000fe20000010000 */
[----:B------:R-:W-:Y:S01]  /*b770*/  FADD.FTZ R29, R85, R0 ;  /* 0x00000000551d7221 */ /* 0x000fe20000010000 */
[----:B------:R-:W1:Y:S03]  /*b780*/  MUFU.EX2 R31, R108 ;  /* 0x0000006c001f7308 */ /* 0x000e660000000800 */
[----:B------:R-:W-:Y:S01]  /*b790*/  FADD.FTZ R0, R86, R29 ;  /* 0x0000001d56007221 */ /* 0x000fe20000010000 */
[----:B------:R-:W-:-:S02]  /*b7a0*/  F2FP.BF16.F32.PACK_AB R24, R43, R42 ;  /* 0x0000002a2b18723e */ /* 0x000fc400000010ff */
[----:B------:R-:W-:Y:S02]  /*b7b0*/  F2FP.BF16.F32.PACK_AB R25, R78, R75 ;  /* 0x0000004b4e19723e */ /* 0x000fe400000010ff */
[----:B0-----:R-:W-:Y:S01]  /*b7c0*/  F2FP.BF16.F32.PACK_AB R12, R39, R38 ;  /* 0x00000026270c723e */ /* 0x001fe200000010ff */
[----:B------:R-:W-:Y:S01]  /*b7d0*/  FADD.FTZ R39, R21, R28 ;  /* 0x0000001c15277221 */ /* 0x000fe20000010000 */
[----:B------:R-:W-:Y:S01]  /*b7e0*/  F2FP.BF16.F32.PACK_AB R27, R74, R71 ;  /* 0x000000474a1b723e */ /* 0x000fe200000010ff */
[----:B------:R-:W-:Y:S02]  /*b7f0*/  FADD.FTZ R15, R87, R0 ;  /* 0x00000000570f7221 */ /* 0x000fe40000010000 */
[----:B------:R-:W-:Y:S01]  /*b800*/  FADD.FTZ R28, R32, R39 ;  /* 0x00000027201c7221 */ /* 0x000fe20000010000 */
[----:B------:R-:W0:Y:S01]  /*b810*/  MUFU.EX2 R107, R107 ;  /* 0x0000006b006b7308 */ /* 0x000e220000000800 */
[----:B------:R-:W-:Y:S02]  /*b820*/  FADD.FTZ R0, R88, R15 ;  /* 0x0000000f58007221 */ /* 0x000fe40000010000 */
[----:B------:R-:W-:Y:S01]  /*b830*/  FADD.FTZ R28, R3, R28 ;  /* 0x0000001c031c7221 */ /* 0x000fe20000010000 */
[----:B------:R2:W-:Y:S01]  /*b840*/  STSM.16.M88.4 [R93+0x6000], R24 ;  /* 0x006000185d007844 */ /* 0x0005e20000000200 */
[----:B------:R-:W-:-:S03]  /*b850*/  FADD.FTZ R29, R89, R0 ;  /* 0x00000000591d7221 */ /* 0x000fc60000010000 */
[----:B------:R-:W3:Y:S08]  /*b860*/  MUFU.EX2 R106, R106 ;  /* 0x0000006a006a7308 */ /* 0x000ef00000000800 */
[----:B------:R-:W-:Y:S01]  /*b870*/  MUFU.EX2 R105, R105 ;  /* 0x0000006900697308 */ /* 0x000fe20000000800 */
[----:B--2---:R-:W-:Y:S01]  /*b880*/  F2FP.BF16.F32.PACK_AB R26, R32, R21 ;  /* 0x00000015201a723e */ /* 0x004fe200000010ff */
[----:B------:R-:W-:-:S06]  /*b890*/  FADD.FTZ R21, R7, R28 ;  /* 0x0000001c07157221 */ /* 0x000fcc0000010000 */
[----:B------:R-:W2:Y:S01]  /*b8a0*/  MUFU.EX2 R104, R104 ;  /* 0x0000006800687308 */ /* 0x000ea20000000800 */
[----:B------:R-:W-:Y:S01]  /*b8b0*/  FADD.FTZ R0, R8, R21 ;  /* 0x0000001508007221 */ /* 0x000fe20000010000 */
[----:B------:R-:W-:-:S03]  /*b8c0*/  FADD.FTZ R28, R90, R29 ;  /* 0x0000001d5a1c7221 */ /* 0x000fc60000010000 */
[----:B------:R-:W-:Y:S01]  /*b8d0*/  FADD.FTZ R21, R9, R0 ;  /* 0x0000000009157221 */ /* 0x000fe20000010000 */
[----:B-1----:R-:W-:Y:S01]  /*b8e0*/  FADD.FTZ R0, R31, R28 ;  /* 0x0000001c1f007221 */ /* 0x002fe20000010000 */
[----:B------:R-:W-:Y:S02]  /*b8f0*/  F2FP.BF16.F32.PACK_AB R28, R7, R3 ;  /* 0x00000003071c723e */ /* 0x000fe400000010ff */
[----:B------:R-:W-:Y:S01]  /*b900*/  FADD.FTZ R32, R10, R21 ;  /* 0x000000150a207221 */ /* 0x000fe20000010000 */
[----:B0-----:R-:W-:Y:S01]  /*b910*/  FADD.FTZ R3, R107, R0 ;  /* 0x000000006b037221 */ /* 0x001fe20000010000 */
[----:B------:R-:W-:Y:S02]  /*b920*/  F2FP.BF16.F32.PACK_AB R14, R36, R35 ;  /* 0x00000023240e723e */ /* 0x000fe400000010ff */
[----:B------:R-:W-:Y:S02]  /*b930*/  F2FP.BF16.F32.PACK_AB R13, R80, R67 ;  /* 0x00000043500d723e */ /* 0x000fe400000010ff */
[----:B------:R-:W-:Y:S01]  /*b940*/  F2FP.BF16.F32.PACK_AB R15, R83, R82 ;  /* 0x00000052530f723e */ /* 0x000fe200000010ff */
[----:B------:R-:W-:Y:S01]  /*b950*/  FADD.FTZ R7, R11, R32 ;  /* 0x000000200b077221 */ /* 0x000fe20000010000 */
[----:B------:R-:W-:-:S02]  /*b960*/  F2FP.BF16.F32.PACK_AB R24, R34, R33 ;  /* 0x000000212218723e */ /* 0x000fc400000010ff */
[----:B------:R-:W-:Y:S02]  /*b970*/  F2FP.BF16.F32.PACK_AB R25, R85, R84 ;  /* 0x000000545519723e */ /* 0x000fe400000010ff */
[----:B------:R-:W-:Y:S02]  /*b980*/  F2FP.BF16.F32.PACK_AB R27, R87, R86 ;  /* 0x00000056571b723e */ /* 0x000fe400000010ff */
[----:B------:R-:W-:Y:S01]  /*b990*/  F2FP.BF16.F32.PACK_AB R30, R9, R8 ;  /* 0x00000008091e723e */ /* 0x000fe200000010ff */
[----:B---3--:R-:W-:Y:S01]  /*b9a0*/  FADD.FTZ R0, R106, R3 ;  /* 0x000000036a007221 */ /* 0x008fe20000010000 */
[----:B------:R-:W-:Y:S02]  /*b9b0*/  F2FP.BF16.F32.PACK_AB R8, R11, R10 ;  /* 0x0000000a0b08723e */ /* 0x000fe400000010ff */
[----:B------:R-:W-:Y:S02]  /*b9c0*/  F2FP.BF16.F32.PACK_AB R29, R89, R88 ;  /* 0x00000058591d723e */ /* 0x000fe400000010ff */
[----:B------:R-:W-:-:S02]  /*b9d0*/  F2FP.BF16.F32.PACK_AB R31, R31, R90 ;  /* 0x0000005a1f1f723e */ /* 0x000fc400000010ff */
[----:B------:R-:W-:Y:S02]  /*b9e0*/  F2FP.BF16.F32.PACK_AB R9, R106, R107 ;  /* 0x0000006b6a09723e */ /* 0x000fe400000010ff */
[----:B------:R-:W-:Y:S02]  /*b9f0*/  F2FP.BF16.F32.PACK_AB R10, R4, R20 ;  /* 0x00000014040a723e */ /* 0x000fe400000010ff */
[----:B--2---:R-:W-:Y:S01]  /*ba00*/  F2FP.BF16.F32.PACK_AB R11, R104, R105 ;  /* 0x00000069680b723e */ /* 0x004fe200000010ff */
[----:B------:R0:W-:Y:S01]  /*ba10*/  STSM.16.M88.4 [R116+0x2a800], R12 ;  /* 0x02a8000c74007844 */ /* 0x0001e20000000200 */
[----:B------:R-:W-:-:S03]  /*ba20*/  FADD.FTZ R105, R105, R0 ;  /* 0x0000000069697221 */ /* 0x000fc60000010000 */
[----:B------:R0:W-:Y:S04]  /*ba30*/  STSM.16.M88.4 [R50], R24 ;  /* 0x0000001832007844 */ /* 0x0001e80000000200 */
[----:B------:R0:W-:Y:S01]  /*ba40*/  STSM.16.M88.4 [R115+0xc000], R28 ;  /* 0x00c0001c73007844 */ /* 0x0001e20000000200 */
[----:B------:R-:W-:-:S03]  /*ba50*/  FADD.FTZ R0, R104, R105 ;  /* 0x0000006968007221 */ /* 0x000fc60000010000 */
[----:B------:R0:W-:Y:S01]  /*ba60*/  STSM.16.M88.4 [R93+0xc000], R8 ;  /* 0x00c000085d007844 */ /* 0x0001e20000000200 */
[----:B------:R1:W-:Y:S06]  /*ba70*/  MEMBAR.ALL.CTA ;  /* 0x0000000000007992 */ /* 0x0003ec0000008000 */
[----:B-1----:R-:W1:Y:S04]  /*ba80*/  FENCE.VIEW.ASYNC.S ;  /* 0x00000000000073c6 */ /* 0x002e680000000000 */
[----:B------:R0:W-:Y:S01]  /*ba90*/  STL [R1+0x24], R0 ;  /* 0x0000240001007387 */ /* 0x0001e20000100800 */
[----:B------:R-:W-:Y:S01]  /*baa0*/  ISETP.GE.AND P2, PT, R120, 0xc1, PT ;  /* 0x000000c17800780c */ /* 0x000fe20003f46270 */
[----:B------:R-:W-:-:S02]  /*bab0*/  IMAD.MOV.U32 R151, RZ, RZ, RZ ;  /* 0x000000ffff977224 */ /* 0x000fc400078e00ff */
[----:B------:R-:W-:Y:S02]  /*bac0*/  FADD.FTZ R7, R20, R7 ;  /* 0x0000000714077221 */ /* 0x000fe40000010000 */
[----:B------:R-:W-:Y:S02]  /*bad0*/  IMAD.MOV.U32 R150, RZ, RZ, R151 ;  /* 0x000000ffff967224 */ /* 0x000fe400078e0097 */
[----:B------:R-:W-:Y:S01]  /*bae0*/  FADD.FTZ R4, R4, R7 ;  /* 0x0000000704047221 */ /* 0x000fe20000010000 */
        /* <DEDUP_REMOVED lines=29> */
[----:B------:R-:W-:Y:S01]  /*bcc0*/  IMAD.MOV.U32 R120, RZ, RZ, R151 ;  /* 0x000000ffff787224 */ /* 0x000fe200078e0097 */
[----:B-1----:R-:W-:Y:S01]  /*bcd0*/  NOP ;  /* 0x0000000000007918 */ /* 0x002fe20000000000 */
[----:B0-----:R-:W-:Y:S05]  /*bce0*/  @!P2 BRA `(.L_x_411) ;  /* 0x0000003c0088a947 */ /* 0x001fea0003800000 */
[----:B------:R-:W-:Y:S02]  /*bcf0*/  VIADD R0, R152, 0xfffffffe ;  /* 0xfffffffe98007836 */ /* 0x000fe40000000000 */
[----:B------:R-:W-:Y:S02]  /*bd00*/  IMAD.MOV.U32 R3, RZ, RZ, R37 ;  /* 0x000000ffff037224 */ /* 0x000fe400078e0025 */
[----:B------:R-:W-:Y:S01]  /*bd10*/  IMAD.MOV.U32 R7, RZ, RZ, R5 ;  /* 0x000000ffff077224 */ /* 0x000fe200078e0005 */
[----:B------:R0:W-:Y:S04]  /*bd20*/  STL [R1+0x20], R0 ;  /* 0x0000200001007387 */ /* 0x0001e80000100800 */
[----:B------:R1:W5:Y:S01]  /*bd30*/  LDL.LU R8, [R1+0x28] ;  /* 0x0000280001087983 */ /* 0x0003620000300800 */
[----:B------:R-:W-:-:S02]  /*bd40*/  CS2R R150, SRZ ;  /* 0x0000000000967805 */ /* 0x000fc4000001ff00 */
[----:B------:R-:W-:Y:S02]  /*bd50*/  CS2R R148, SRZ ;  /* 0x0000000000947805 */ /* 0x000fe4000001ff00 */
[----:B------:R-:W-:Y:S02]  /*bd60*/  CS2R R146, SRZ ;  /* 0x0000000000927805 */ /* 0x000fe4000001ff00 */
[----:B------:R-:W-:Y:S02]  /*bd70*/  CS2R R144, SRZ ;  /* 0x0000000000907805 */ /* 0x000fe4000001ff00 */
[----:B------:R-:W-:Y:S01]  /*bd80*/  CS2R R142, SRZ ;  /* 0x00000000008e7805 */ /* 0x000fe2000001ff00 */
[----:B0-----:R-:W-:Y:S01]  /*bd90*/  IMAD.MOV.U32 R0, RZ, RZ, R22 ;  /* 0x000000ffff007224 */ /* 0x001fe200078e0016 */
        /* <DEDUP_REMOVED lines=10> */
[----:B-1----:R-:W-:-:S07]  /*be40*/  CS2R R120, SRZ ;  /* 0x0000000000787805 */ /* 0x002fce000001ff00 */
.L_x_421:
[----:B------:R-:W2:Y:S01]  /*be50*/  LDL R6, [R1+0x60] ;  /* 0x0000600001067983 */ /* 0x000ea20000100800 */
[----:B------:R-:W-:Y:S01]  /*be60*/  VIADD R22, R0, 0x1 ;  /* 0x0000000100167836 */ /* 0x000fe20000000000 */
[----:B------:R-:W-:Y:S05]  /*be70*/  YIELD ;  /* 0x0000000000007946 */ /* 0x000fea0003800000 */
[----:B------:R-:W-:-:S04]  /*be80*/  ISETP.NE.AND P3, PT, R22, 0x2, PT ;  /* 0x000000021600780c */ /* 0x000fc80003f65270 */
[----:B------:R-:W-:Y:S02]  /*be90*/  SEL R5, RZ, 0x1, P3 ;  /* 0x00000001ff057807 */ /* 0x000fe40001800000 */
[----:B------:R-:W-:Y:S02]  /*bea0*/  SEL R22, R22, RZ, P3 ;  /* 0x000000ff16167207 */ /* 0x000fe40001800000 */
[----:B--2---:R-:W-:Y:S02]  /*beb0*/  ISETP.NE.AND P2, PT, R6, RZ, PT ;  /* 0x000000ff0600720c */ /* 0x004fe40003f45270 */
[----:B-----5:R-:W-:-:S05]  /*bec0*/  LOP3.LUT R6, R8, R5, RZ, 0x3c, !PT ;  /* 0x0000000508067212 */ /* 0x020fca00078e3cff */
[----:B------:R0:W-:Y:S06]  /*bed0*/  STL [R1+0x28], R6 ;  /* 0x0000280601007387 */ /* 0x0001ec0000100800 */
[----:B------:R-:W-:Y:S05]  /*bee0*/  @P2 BRA `(.L_x_412) ;  /* 0x0000000000302947 */ /* 0x000fea0003800000 */
[----:B------:R-:W-:Y:S05]  /*bef0*/  @!P0 BRA `(.L_x_413) ;  /* 0x0000000000048947 */ /* 0x000fea0003800000 */
[----:B------:R-:W-:Y:S01]  /*bf00*/  BPT.TRAP 0x1 ;  /* 0x000000040000795c */ /* 0x000fe20000300000 */
.L_x_413:
[----:B------:R-:W-:Y:S01]  /*bf10*/  IMAD R5, R22, 0x8, R2 ;  /* 0x0000000816057824 */ /* 0x000fe200078e0202 */
[----:B0-----:R-:W-:-:S04]  /*bf20*/  SHF.L.U32 R6, R6, 0x1f, RZ ;  /* 0x0000001f06067819 */ /* 0x001fc800000006ff */
[----:B------:R0:W1:Y:S01]  /*bf30*/  SYNCS.PHASECHK.TRANS64.TRYWAIT P3, [R5+URZ+0x30830], R6 ;  /* 0x03083006050075a7 */ /* 0x000062000806017f */
[----:B------:R-:W-:Y:S05]  /*bf40*/  @!P0 BRA `(.L_x_414) ;  /* 0x0000000000048947 */ /* 0x000fea0003800000 */
[----:B------:R-:W-:Y:S01]  /*bf50*/  BPT.TRAP 0x1 ;  /* 0x000000040000795c */ /* 0x000fe20000300000 */
.L_x_414:
[----:B------:R-:W-:Y:S04]  /*bf60*/  BSSY B0, `(.L_x_412) ;  /* 0x0000004000007945 */ /* 0x000fe80003800000 */
[----:B-1----:R-:W-:Y:S05]  /*bf70*/  @P3 BRA `(.L_x_415) ;  /* 0x0000000000083947 */ /* 0x002fea0003800000 */
[----:B------:R-:W1:Y:S02]  /*bf80*/  SYNCS.PHASECHK.TRANS64.TRYWAIT P3, [R5+URZ+0x30830], R6 ;  /* 0x03083006050075a7 */ /* 0x000e64000806017f */
[----:B-1----:R-:W-:Y:S05]  /*bf90*/  @!P3 BRA `(.L_x_416) ;  /* 0x000000b40050b947 */ /* 0x002fea0003800000 */
.L_x_415:
[----:B------:R-:W-:Y:S05]  /*bfa0*/  BSYNC B0 ;  /* 0x0000000000007941 */ /* 0x000fea0003800000 */
.L_x_412:
[----:B01----:R-:W2:Y:S04]  /*bfb0*/  LDL R6, [R1+0x64] ;  /* 0x0000640001067983 */ /* 0x003ea80000100800 */
[----:B------:R-:W3:Y:S04]  /*bfc0*/  LDL.64 R20, [R1+0x38] ;  /* 0x0000380001147983 */ /* 0x000ee80000100a00 */
[----:B------:R-:W4:Y:S01]  /*bfd0*/  LDL.64 R154, [R1+0x50] ;  /* 0x00005000019a7983 */ /* 0x000f220000100a00 */
[----:B------:R-:W0:Y:S01]  /*bfe0*/  S2R R5, SR_TID.X ;  /* 0x0000000000057919 */ /* 0x000e220000002100 */
[----:B------:R-:W-:Y:S05]  /*bff0*/  WARPSYNC.ALL ;  /* 0x0000000000007948 */ /* 0x000fea0003800000 */
[----:B------:R-:W5:Y:S01]  /*c000*/  LDL.64 R152, [R1+0x48] ;  /* 0x0000480001987983 */ /* 0x000f620000100a00 */
[----:B------:R-:W-:Y:S01]  /*c010*/  IMAD.MOV.U32 R11, RZ, RZ, 0x40000040 ;  /* 0x40000040ff0b7424 */ /* 0x000fe200078e00ff */
[----:B0-----:R-:W-:-:S04]  /*c020*/  SHF.R.U32.HI R5, RZ, 0x7, R5 ;  /* 0x00000007ff057819 */ /* 0x001fc80000011605 */
[----:B------:R-:W-:-:S05]  /*c030*/  IADD3 R5, R5, 0x8, RZ ;  /* 0x0000000805057810 */ /* 0x000fca0007ffe0ff */
[----:B------:R0:W-:Y:S01]  /*c040*/  BAR.SYNC.DEFER_BLOCKING R5, 0x100 ;  /* 0x000400050000751d */ /* 0x0001e20000010000 */
[----:B------:R-:W-:-:S05]  /*c050*/  R2UR UR7, R11 ;  /* 0x000000000b0772ca */ /* 0x000fca00000e0000 */
[----:B------:R-:W-:Y:S01]  /*c060*/  WARPGROUP.ARRIVE ;  /* 0x00000000000079c5 */ /* 0x000fe20000000000 */
[----:B------:R-:W-:-:S05]  /*c070*/  IMAD.MOV.U32 R13, RZ, RZ, 0x40000040 ;  /* 0x40000040ff0d7424 */ /* 0x000fca00078e00ff */
[----:B------:R-:W-:Y:S01]  /*c080*/  R2UR UR11, R13 ;  /* 0x000000000d0b72ca */ /* 0x000fe200000e0000 */
[----:B--2---:R-:W-:Y:S01]  /*c090*/  IMAD R10, R22, 0x600, R6 ;  /* 0x00000600160a7824 */ /* 0x004fe200078e0206 */
[----:B---3--:R-:W-:Y:S02]  /*c0a0*/  R2UR UR4, R20 ;  /* 0x00000000140472ca */ /* 0x008fe400000e0000 */
[----:B------:R-:W-:Y:S02]  /*c0b0*/  R2UR UR5, R21 ;  /* 0x00000000150572ca */ /* 0x000fe400000e0000 */
[----:B------:R-:W-:Y:S01]  /*c0c0*/  R2UR UR6, R10 ;  /* 0x000000000a0672ca */ /* 0x000fe200000e0000 */
[----:B------:R-:W2:-:S12]  /*c0d0*/  LDL.64 R20, [R1+0x40] ;  /* 0x0000400001147983 */ /* 0x000e980000100a00 */
[----:B------:R-:W-:Y:S01]  /*c0e0*/  HGMMA.64x192x16.F32.BF16 R24, gdesc[UR4], RZ, !UPT, gsb0 ;  /* 0x02e00000041879f0 */ /* 0x000fe2000c0018ff */
[----:B------:R-:W-:Y:S01]  /*c0f0*/  VIADD R12, R10, 0x2 ;  /* 0x000000020a0c7836 */ /* 0x000fe20000000000 */
[----:B----4-:R-:W-:Y:S02]  /*c100*/  R2UR UR8, R154 ;  /* 0x000000009a0872ca */ /* 0x010fe400000e0000 */
[----:B------:R-:W-:Y:S02]  /*c110*/  R2UR UR9, R155 ;  /* 0x000000009b0972ca */ /* 0x000fe400000e0000 */
[----:B------:R-:W-:Y:S01]  /*c120*/  R2UR UR10, R12 ;  /* 0x000000000c0a72ca */ /* 0x000fe200000e0000 */
[----:B------:R-:W-:Y:S02]  /*c130*/  VIADD R14, R10, 0x4 ;  /* 0x000000040a0e7836 */ /* 0x000fe40000000000 */
[----:B------:R-:W-:Y:S01]  /*c140*/  IMAD.MOV.U32 R15, RZ, RZ, 0x40000040 ;  /* 0x40000040ff0f7424 */ /* 0x000fe200078e00ff */
[----:B-----5:R-:W-:-:S02]  /*c150*/  R2UR UR12, R152 ;  /* 0x00000000980c72ca */ /* 0x020fc400000e0000 */
[----:B------:R-:W-:Y:S02]  /*c160*/  R2UR UR14, R14 ;  /* 0x000000000e0e72ca */ /* 0x000fe400000e0000 */
[----:B------:R-:W-:Y:S02]  /*c170*/  R2UR UR15, R15 ;  /* 0x000000000f0f72ca */ /* 0x000fe400000e0000 */
[----:B------:R-:W-:Y:S01]  /*c180*/  R2UR UR13, R153 ;  /* 0x00000000990d72ca */ /* 0x000fe200000e0000 */
[----:B------:R-:W-:Y:S02]  /*c190*/  WARPGROUP.DEPBAR.LE gsb0, 0x0 ;  /* 0x00008000000079c5 */ /* 0x000fe40000010000 */
[----:B------:R-:W-:-:S06]  /*c1a0*/  WARPGROUP.ARRIVE ;  /* 0x00000000000079c5 */ /* 0x000fcc0000000000 */
[----:B------:R-:W-:Y:S01]  /*c1b0*/  HGMMA.64x192x16.F32.BF16 R24, gdesc[UR8], R24, gsb0 ;  /* 0x02e00000081879f0 */ /* 0x000fe20008001818 */
[----:B------:R-:W-:Y:S01]  /*c1c0*/  VIADD R10, R10, 0x6 ;  /* 0x000000060a0a7836 */ /* 0x000fe20000000000 */
[----:B------:R-:W-:-:S04]  /*c1d0*/  R2UR UR19, R11 ;  /* 0x000000000b1372ca */ /* 0x000fc800000e0000 */
[----:B------:R-:W-:Y:S01]  /*c1e0*/  R2UR UR18, R10 ;  /* 0x000000000a1272ca */ /* 0x000fe200000e0000 */
[----:B------:R-:W-:Y:S02]  /*c1f0*/  WARPGROUP.DEPBAR.LE gsb0, 0x0 ;  /* 0x00008000000079c5 */ /* 0x000fe40000010000 */
[----:B------:R-:W-:-:S11]  /*c200*/  WARPGROUP.ARRIVE ;  /* 0x00000000000079c5 */ /* 0x000fd60000000000 */
[----:B------:R-:W-:Y:S01]  /*c210*/  HGMMA.64x192x16.F32.BF16 R24, gdesc[UR12], R24, gsb0 ;  /* 0x02e000000c1879f0 */ /* 0x000fe20008001818 */
[----:B--2---:R-:W-:Y:S02]  /*c220*/  R2UR UR16, R20 ;  /* 0x00000000141072ca */ /* 0x004fe400000e0000 */
[----:B------:R-:W-:Y:S01]  /*c230*/  R2UR UR17, R21 ;  /* 0x00000000151172ca */ /* 0x000fe200000e0000 */
[----:B------:R-:W-:Y:S02]  /*c240*/  WARPGROUP.DEPBAR.LE gsb0, 0x0 ;  /* 0x00008000000079c5 */ /* 0x000fe40000010000 */
[----:B------:R-:W-:-:S14]  /*c250*/  WARPGROUP.ARRIVE ;  /* 0x00000000000079c5 */ /* 0x000fdc0000000000 */
[----:B------:R-:W-:Y:S03]  /*c260*/  HGMMA.64x192x16.F32.BF16 R24, gdesc[UR16], R24, gsb0 ;  /* 0x02e00000101879f0 */ /* 0x000fe60008001818 */
[----:B------:R-:W-:Y:S02]  /*c270*/  WARPGROUP.DEPBAR.LE gsb0, 0x0 ;  /* 0x00008000000079c5 */ /* 0x000fe40000010000 */
[----:B0-----:R-:W-:Y:S05]  /*c280*/  @P2 BRA `(.L_x_417) ;  /* 0x0000000000282947 */ /* 0x001fea0003800000 */
[----:B------:R-:W-:Y:S05]  /*c290*/  @!P0 BRA `(.L_x_418) ;  /* 0x0000000000048947 */ /* 0x000fea0003800000 */
[----:B------:R-:W-:Y:S01]  /*c2a0*/  BPT.TRAP 0x1 ;  /* 0x000000040000795c */ /* 0x000fe20000300000 */
.L_x_418:
[----:B------:R-:W-:Y:S01]  /*c2b0*/  SHF.L.U32 R5, R8, 0x1f, RZ ;  /* 0x0000001f08057819 */ /* 0x000fe200000006ff */
[----:B------:R-:W-:-:S04]  /*c2c0*/  IMAD R6, R0, 0x8, R2 ;  /* 0x0000000800067824 */ /* 0x000fc800078e0202 */
[----:B------:R0:W1:Y:S01]  /*c2d0*/  SYNCS.PHASECHK.TRANS64.TRYWAIT P2, [R6+URZ+0x30850], R5 ;  /* 0x03085005060075a7 */ /* 0x000062000804017f */
[----:B------:R-:W-:Y:S05]  /*c2e0*/  @!P0 BRA `(.L_x_419) ;  /* 0x0000000000048947 */ /* 0x000fea0003800000 */
[----:B------:R-:W-:Y:S01]  /*c2f0*/  BPT.TRAP 0x1 ;  /* 0x000000040000795c */ /* 0x000fe20000300000 */
.L_x_419:
[----:B-1----:R-:W-:Y:S05]  /*c300*/  @P2 BRA `(.L_x_417) ;  /* 0x0000000000082947 */ /* 0x002fea0003800000 */
[----:B------:R-:W1:Y:S02]  /*c310*/  SYNCS.PHASECHK.TRANS64.TRYWAIT P2, [R6+URZ+0x30850], R5 ;  /* 0x03085005060075a7 */ /* 0x000e64000804017f */
[----:B-1----:R-:W-:Y:S05]  /*c320*/  @!P2 BRA `(.L_x_420) ;  /* 0x000000b00080a947 */ /* 0x002fea0003800000 */
.L_x_417:
[----:B------:R-:W-:Y:S05]  /*c330*/  WARPSYNC.ALL ;  /* 0x0000000000007948 */ /* 0x000fea0003800000 */
[----:B------:R-:W-:Y:S01]  /*c340*/  ULDC UR4, c[0x0][0x9d8] ;  /* 0x0002760000047ab9 */ /* 0x000fe20000000800 */
[----:B------:R-:W-:Y:S01]  /*c350*/  ULDC UR5, c[0x0][0x988] ;  /* 0x0002620000057ab9 */ /* 0x000fe20000000800 */
[----:B------:R-:W-:Y:S01]  /*c360*/  FMUL.FTZ R27, R27, UR4 ;  /* 0x000000041b1b7c20 */ /* 0x000fe20008410000 */
[----:B------:R-:W-:Y:S01]  /*c370*/  FMUL.FTZ R24, R24, UR4 ;  /* 0x0000000418187c20 */ /* 0x000fe20008410000 */
[----:B------:R-:W-:Y:S01]  /*c380*/  FMUL.FTZ R25, R25, UR4 ;  /* 0x0000000419197c20 */ /* 0x000fe20008410000 */
[----:B------:R-:W-:Y:S01]  /*c390*/  FMUL.FTZ R28, R28, UR4 ;  /* 0x000000041c1c7c20 */ /* 0x000fe20008410000 */
[----:B01----:R-:W0:Y:S01]  /*c3a0*/  MUFU.TANH R5, R27 ;  /* 0x0000001b00057308 */ /* 0x003e220000002400 */
        /* <DEDUP_REMOVED lines=15> */
[----:B------:R2:W3:Y:S01]  /*c4a0*/  MUFU.TANH R14, R25 ;  /* 0x00000019000e7308 */ /* 0x0004e20000002400 */
[----:B0-----:R-:W-:-:S02]  /*c4b0*/  IMAD.MOV.U32 R44, RZ, RZ, R5 ;  /* 0x000000ffff2c7224 */ /* 0x001fc400078e0005 */
        /* <DEDUP_REMOVED lines=8> */
[----:B--2---:R-:W-:Y:S01]  /*c540*/  FMUL.FTZ R25, R68, UR4 ;  /* 0x0000000444197c20 */ /* 0x004fe20008410000 */
[----:B------:R-:W-:Y:S01]  /*c550*/  FMUL.FTZ R45, R101, UR4 ;  /* 0x00000004652d7c20 */ /* 0x000fe20008410000 */
[----:B------:R-:W-:Y:S01]  /*c560*/  FMUL.FTZ R101, R108, UR4 ;  /* 0x000000046c657c20 */ /* 0x000fe20008410000 */
[----:B------:R-:W-:Y:S01]  /*c570*/  FMUL.FTZ R108, R112, UR4 ;  /* 0x00000004706c7c20 */ /* 0x000fe20008410000 */
[----:B------:R-:W-:Y:S01]  /*c580*/  FMUL.FTZ R112, R116, UR4 ;  /* 0x0000000474707c20 */ /* 0x000fe20008410000 */
[----:B------:R-:W-:Y:S01]  /*c590*/  FMUL.FTZ R47, R47, UR4 ;  /* 0x000000042f2f7c20 */ /* 0x000fe20008410000 */
[----:B------:R1:W2:Y:S01]  /*c5a0*/  MUFU.TANH R28, R29 ;  /* 0x0000001d001c7308 */ /* 0x0002a20000002400 */
        /* <DEDUP_REMOVED lines=8> */
[----:B0-----:R-:W-:Y:S01]  /*c630*/  MOV R37, R8 ;  /* 0x0000000800257202 */ /* 0x001fe20000000f00 */
[----:B------:R-:W-:Y:S01]  /*c640*/  FMUL.FTZ R8, R48, UR4 ;  /* 0x0000000430087c20 */ /* 0x000fe20008410000 */
[----:B-1----:R-:W-:Y:S01]  /*c650*/  FMUL.FTZ R29, R80, UR4 ;  /* 0x00000004501d7c20 */ /* 0x002fe20008410000 */
[----:B------:R-:W-:Y:S01]  /*c660*/  FMUL.FTZ R48, R104, UR4 ;  /* 0x0000000468307c20 */ /* 0x000fe20008410000 */
[----:B------:R-:W-:Y:S01]  /*c670*/  FMNMX.FTZ R5, R37, R5, !PT ;  /* 0x0000000525057209 */ /* 0x000fe20007810000 */
[----:B------:R-:W-:Y:S01]  /*c680*/  FMUL.FTZ R104, R109, UR4 ;  /* 0x000000046d687c20 */ /* 0x000fe20008410000 */
[----:B------:R-:W-:Y:S01]  /*c690*/  FMUL.FTZ R109, R113, UR4 ;  /* 0x00000004716d7c20 */ /* 0x000fe20008410000 */
[----:B------:R-:W0:Y:S01]  /*c6a0*/  MUFU.TANH R32, R33 ;  /* 0x0000002100207308 */ /* 0x000e220000002400 */
[----:B--2---:R-:W-:Y:S01]  /*c6b0*/  FMNMX.FTZ R5, R28, R5, !PT ;  /* 0x000000051c057209 */ /* 0x004fe20007810000 */
        /* <DEDUP_REMOVED lines=25> */
[----:B--2---:R-:W-:-:S07]  /*c850*/  FMNMX.FTZ R5, R153, R5, !PT ;  /* 0x0000000599057209 */ /* 0x004fce0007810000 */
[----:B------:R2:W3:Y:S01]  /*c860*/  MUFU.TANH R15, R30 ;  /* 0x0000001e000f7308 */ /* 0x0004e20000002400 */
[----:B0-----:R-:W-:Y:S02]  /*c870*/  IMAD.MOV.U32 R41, RZ, RZ, R13 ;  /* 0x000000ffff297224 */ /* 0x001fe400078e000d */
[----:B------:R-:W-:-:S05]  /*c880*/  FMUL.FTZ R13, R57, UR4 ;  /* 0x00000004390d7c20 */ /* 0x000fca0008410000 */
[----:B------:R-:W0:Y:S01]  /*c890*/  MUFU.TANH R8, R8 ;  /* 0x0000000800087308 */ /* 0x000e220000002400 */
[----:B-1----:R-:W-:Y:S01]  /*c8a0*/  FMNMX.FTZ R5, R152, R5, !PT ;  /* 0x0000000598057209 */ /* 0x002fe20007810000 */
[----:B--2---:R-:W-:-:S06]  /*c8b0*/  FMUL.FTZ R30, R72, UR4 ;  /* 0x00000004481e7c20 */ /* 0x004fcc0008410000 */
[----:B------:R1:W2:Y:S01]  /*c8c0*/  MUFU.TANH R20, R31 ;  /* 0x0000001f00147308 */ /* 0x0002a20000002400 */
[----:B---3--:R-:W-:Y:S02]  /*c8d0*/  IMAD.MOV.U32 R40, RZ, RZ, R15 ;  /* 0x000000ffff287224 */ /* 0x008fe400078e000f */
[----:B------:R-:W-:-:S05]  /*c8e0*/  FMUL.FTZ R15, R60, UR4 ;  /* 0x000000043c0f7c20 */ /* 0x000fca0008410000 */
[----:B------:R-:W3:Y:S01]  /*c8f0*/  MUFU.TANH R9, R9 ;  /* 0x0000000900097308 */ /* 0x000ee20000002400 */
[----:B0-----:R-:W-:Y:S01]  /*c900*/  FMNMX.FTZ R5, R8, R5, !PT ;  /* 0x0000000508057209 */ /* 0x001fe20007810000 */
[----:B-1----:R-:W-:-:S06]  /*c910*/  FMUL.FTZ R31, R76, UR4 ;  /* 0x000000044c1f7c20 */ /* 0x002fcc0008410000 */
[----:B------:R0:W1:Y:S01]  /*c920*/  MUFU.TANH R21, R34 ;  /* 0x0000002200157308 */ /* 0x0000620000002400 */
[----:B--2---:R-:W-:Y:S02]  /*c930*/  IMAD.MOV.U32 R33, RZ, RZ, R20 ;  /* 0x000000ffff217224 */ /* 0x004fe400078e0014 */
[----:B------:R-:W-:Y:S01]  /*c940*/  FMUL.FTZ R20, R61, UR4 ;  /* 0x000000043d147c20 */ /* 0x000fe20008410000 */
[----:B------:R-:W-:Y:S02]  /*c950*/  IMAD.MOV.U32 R61, RZ, RZ, R40 ;  /* 0x000000ffff3d7224 */ /* 0x000fe400078e0028 */
[----:B------:R-:W-:Y:S01]  /*c960*/  FMUL.FTZ R40, R96, UR4 ;  /* 0x0000000460287c20 */ /* 0x000fe20008410000 */
[----:B------:R-:W-:Y:S02]  /*c970*/  IMAD.MOV.U32 R80, RZ, RZ, R33 ;  /* 0x000000ffff507224 */ /* 0x000fe400078e0021 */
[----:B------:R-:W-:Y:S01]  /*c980*/  FMUL.FTZ R33, R81, UR4 ;  /* 0x0000000451217c20 */ /* 0x000fe20008410000 */
[----:B------:R-:W-:Y:S01]  /*c990*/  MOV R81, R44 ;  /* 0x0000002c00517202 */ /* 0x000fe20000000f00 */
[----:B------:R-:W2:Y:S01]  /*c9a0*/  MUFU.TANH R10, R10 ;  /* 0x0000000a000a7308 */ /* 0x000ea20000002400 */
[----:B---3--:R-:W-:Y:S01]  /*c9b0*/  FMNMX.FTZ R5, R9, R5, !PT ;  /* 0x0000000509057209 */ /* 0x008fe20007810000 */
[----:B0-----:R-:W-:Y:S01]  /*c9c0*/  FMUL.FTZ R34, R77, UR4 ;  /* 0x000000044d227c20 */ /* 0x001fe20008410000 */
[----:B------:R-:W-:Y:S01]  /*c9d0*/  FMUL.FTZ R44, R100, UR4 ;  /* 0x00000004642c7c20 */ /* 0x000fe20008410000 */
[----:B------:R-:W-:-:S04]  /*c9e0*/  IMAD.MOV.U32 R116, RZ, RZ, R81 ;  /* 0x000000ffff747224 */ /* 0x000fc800078e0051 */
[----:B------:R1:W0:Y:S08]  /*c9f0*/  MUFU.TANH R24, R38 ;  /* 0x0000002600187308 */ /* 0x0002300000002400 */
[----:B------:R-:W3:Y:S01]  /*ca00*/  MUFU.TANH R11, R11 ;  /* 0x0000000b000b7308 */ /* 0x000ee20000002400 */
[----:B-1----:R-:W-:Y:S01]  /*ca10*/  IMAD.MOV.U32 R38, RZ, RZ, R21 ;  /* 0x000000ffff267224 */ /* 0x002fe200078e0015 */
[----:B--2---:R-:W-:Y:S01]  /*ca20*/  FMNMX.FTZ R5, R10, R5, !PT ;  /* 0x000000050a057209 */ /* 0x004fe20007810000 */
[----:B------:R-:W-:Y:S01]  /*ca30*/  FMUL.FTZ R21, R64, UR4 ;  /* 0x0000000440157c20 */ /* 0x000fe20008410000 */
[----:B------:R-:W-:-:S02]  /*ca40*/  IMAD.MOV.U32 R64, RZ, RZ, R41 ;  /* 0x000000ffff407224 */ /* 0x000fc400078e0029 */
[----:B------:R-:W-:Y:S02]  /*ca50*/  FMUL.FTZ R41, R97, UR4 ;  /* 0x0000000461297c20 */ /* 0x000fe40008410000 */
[----:B------:R-:W1:Y:S01]  /*ca60*/  MUFU.TANH R12, R12 ;  /* 0x0000000c000c7308 */ /* 0x000e620000002400 */
[----:B0-----:R-:W-:Y:S02]  /*ca70*/  IMAD.MOV.U32 R56, RZ, RZ, R24 ;  /* 0x000000ffff387224 */ /* 0x001fe400078e0018 */
[----:B------:R-:W-:Y:S01]  /*ca80*/  FMUL.FTZ R24, R65, UR4 ;  /* 0x0000000441187c20 */ /* 0x000fe20008410000 */
[----:B------:R-:W-:Y:S02]  /*ca90*/  IMAD.MOV.U32 R65, RZ, RZ, R38 ;  /* 0x000000ffff417224 */ /* 0x000fe400078e0026 */
[----:B------:R-:W-:Y:S01]  /*caa0*/  FMUL.FTZ R38, R93, UR4 ;  /* 0x000000045d267c20 */ /* 0x000fe20008410000 */
[----:B------:R-:W-:Y:S02]  /*cab0*/  IMAD.MOV.U32 R93, RZ, RZ, R6 ;  /* 0x000000ffff5d7224 */ /* 0x000fe400078e0006 */
[----:B------:R-:W-:Y:S01]  /*cac0*/  IMAD.MOV.U32 R86, RZ, RZ, R64 ;  /* 0x000000ffff567224 */ /* 0x000fe200078e0040 */
[----:B------:R-:W0:Y:S01]  /*cad0*/  MUFU.TANH R13, R13 ;  /* 0x0000000d000d7308 */ /* 0x000e220000002400 */
[----:B---3--:R-:W-:-:S07]  /*cae0*/  FMNMX.FTZ R5, R11, R5, !PT ;  /* 0x000000050b057209 */ /* 0x008fce0007810000 */
        /* <DEDUP_REMOVED lines=12> */
[----:B------:R2:W3:Y:S01]  /*cbb0*/  MUFU.TANH R26, R35 ;  /* 0x00000023001a7308 */ /* 0x0004e20000002400 */
[----:B-1----:R-:W-:-:S07]  /*cbc0*/  FMNMX.FTZ R5, R25, R5, !PT ;  /* 0x0000000519057209 */ /* 0x002fce0007810000 */
[----:B------:R-:W1:Y:S01]  /*cbd0*/  MUFU.TANH R30, R30 ;  /* 0x0000001e001e7308 */ /* 0x000e620000002400 */
[----:B--2---:R-:W-:Y:S01]  /*cbe0*/  FMUL.FTZ R35, R73, UR4 ;  /* 0x0000000449237c20 */ /* 0x004fe20008410000 */
[----:B0-----:R-:W-:-:S06]  /*cbf0*/  FMNMX.FTZ R5, R36, R5, !PT ;  /* 0x0000000524057209 */ /* 0x001fcc0007810000 */
[----:B------:R-:W0:Y:S01]  /*cc00*/  MUFU.TANH R35, R35 ;  /* 0x0000002300237308 */ /* 0x000e220000002400 */
[----:B---3--:R-:W-:Y:S02]  /*cc10*/  IMAD.MOV.U32 R76, RZ, RZ, R26 ;  /* 0x000000ffff4c7224 */ /* 0x008fe400078e001a */
[----:B------:R-:W-:Y:S01]  /*cc20*/  FMUL.FTZ R26, R84, UR4 ;  /* 0x00000004541a7c20 */ /* 0x000fe20008410000 */
[----:B------:R-:W-:Y:S02]  /*cc30*/  IMAD.MOV.U32 R84, RZ, RZ, R32 ;  /* 0x000000ffff547224 */ /* 0x000fe400078e0020 */
[----:B------:R-:W-:Y:S01]  /*cc40*/  FMUL.FTZ R32, R85, UR4 ;  /* 0x0000000455207c20 */ /* 0x000fe20008410000 */
[----:B------:R-:W-:Y:S02]  /*cc50*/  IMAD.MOV.U32 R85, RZ, RZ, R27 ;  /* 0x000000ffff557224 */ /* 0x000fe400078e001b */
[----:B------:R-:W-:Y:S01]  /*cc60*/  FMUL.FTZ R27, R88, UR4 ;  /* 0x00000004581b7c20 */ /* 0x000fe20008410000 */
[----:B------:R-:W-:Y:S01]  /*cc70*/  IMAD.MOV.U32 R88, RZ, RZ, R28 ;  /* 0x000000ffff587224 */ /* 0x000fe200078e001c */
[----:B------:R-:W2:Y:S01]  /*cc80*/  MUFU.TANH R31, R31 ;  /* 0x0000001f001f7308 */ /* 0x000ea20000002400 */
[----:B-1----:R-:W-:Y:S01]  /*cc90*/  FMNMX.FTZ R5, R30, R5, !PT ;  /* 0x000000051e057209 */ /* 0x002fe20007810000 */
[----:B------:R-:W-:Y:S01]  /*cca0*/  FMUL.FTZ R28, R89, UR4 ;  /* 0x00000004591c7c20 */ /* 0x000fe20008410000 */
[----:B------:R-:W-:Y:S01]  /*ccb0*/  MOV R89, R37 ;  /* 0x0000002500597202 */ /* 0x000fe20000000f00 */
[----:B------:R-:W-:Y:S01]  /*ccc0*/  FMUL.FTZ R37, R92, UR4 ;  /* 0x000000045c257c20 */ /* 0x000fe20008410000 */
[----:B------:R-:W-:-:S02]  /*ccd0*/  IMAD.MOV.U32 R92, RZ, RZ, R14 ;  /* 0x000000ffff5c7224 */ /* 0x000fc400078e000e */
[----:B------:R-:W-:Y:S01]  /*cce0*/  FMUL.FTZ R14, R105, UR4 ;  /* 0x00000004690e7c20 */ /* 0x000fe20008410000 */
        /* <DEDUP_REMOVED lines=42> */
[----:B------:R-:W-:Y:S01]  /*cf90*/  MUFU.TANH R72, R47 ;  /* 0x0000002f00487308 */ /* 0x000fe20000002400 */
[----:B0-----:R-:W-:-:S07]  /*cfa0*/  FMNMX.FTZ R5, R112, R5, !PT ;  /* 0x0000000570057209 */ /* 0x001fce0007810000 */
[----:B------:R-:W-:Y:S01]  /*cfb0*/  MUFU.TANH R60, R43 ;  /* 0x0000002b003c7308 */ /* 0x000fe20000002400 */
[----:B--2---:R-:W-:-:S05]  /*cfc0*/  FMNMX.FTZ R5, R113, R5, !PT ;  /* 0x0000000571057209 */ /* 0x004fca0007810000 */
[----:B------:R-:W0:Y:S02]  /*cfd0*/  SHFL.BFLY PT, R6, R5, 0x2, 0x1f ;  /* 0x0c401f0005067f89 */ /* 0x000e2400000e0000 */
[----:B------:R-:W-:Y:S08]  /*cfe0*/  MUFU.TANH R68, R46 ;  /* 0x0000002e00447308 */ /* 0x000ff00000002400 */
[----:B------:R-:W1:Y:S08]  /*cff0*/  MUFU.TANH R69, R39 ;  /* 0x0000002700457308 */ /* 0x000e700000002400 */
[----:B------:R-:W2:Y:S01]  /*d000*/  MUFU.TANH R57, R42 ;  /* 0x0000002a00397308 */ /* 0x000ea20000002400 */
[----:B0-----:R-:W-:-:S07]  /*d010*/  FMNMX.FTZ R5, R5, R6, !PT ;  /* 0x0000000605057209 */ /* 0x001fce0007810000 */
[----:B------:R0:W-:Y:S01]  /*d020*/  MUFU.TANH R77, R51 ;  /* 0x00000033004d7308 */ /* 0x0001e20000002400 */
[----:B------:R-:W3:Y:S07]  /*d030*/  SHFL.BFLY PT, R6, R5, 0x1, 0x1f ;  /* 0x0c201f0005067f89 */ /* 0x000eee00000e0000 */
[----:B------:R4:W-:Y:S01]  /*d040*/  MUFU.TANH R73, R50 ;  /* 0x0000003200497308 */ /* 0x0009e20000002400 */
[----:B0-----:R-:W-:-:S07]  /*d050*/  FMUL.FTZ R51, R62, UR4 ;  /* 0x000000043e337c20 */ /* 0x001fce0008410000 */
[----:B------:R-:W-:Y:S01]  /*d060*/  MUFU.TANH R54, R54 ;  /* 0x0000003600367308 */ /* 0x000fe20000002400 */
[----:B----4-:R-:W-:Y:S01]  /*d070*/  FMUL.FTZ R50, R59, UR4 ;  /* 0x000000043b327c20 */ /* 0x010fe20008410000 */
[----:B------:R-:W-:Y:S01]  /*d080*/  FMUL.FTZ R59, R78, UR4 ;  /* 0x000000044e3b7c20 */ /* 0x000fe20008410000 */
[----:B------:R-:W-:-:S05]  /*d090*/  FMUL.FTZ R78, R107, UR4 ;  /* 0x000000046b4e7c20 */ /* 0x000fca0008410000 */
[----:B------:R-:W-:Y:S01]  /*d0a0*/  MUFU.TANH R117, R117 ;  /* 0x0000007500757308 */ /* 0x000fe20000002400 */
[----:B---3--:R-:W-:Y:S01]  /*d0b0*/  FMNMX.FTZ R5, R5, R6, !PT ;  /* 0x0000000605057209 */ /* 0x008fe20007810000 */
[----:B------:R-:W-:-:S04]  /*d0c0*/  IMAD.U32 R6, RZ, RZ, UR5 ;  /* 0x00000005ff067e24 */ /* 0x000fc8000f8e00ff */
[C---:B------:R-:W-:Y:S01]  /*d0d0*/  FADD.FTZ R7, -R5.reuse, R7 ;  /* 0x0000000705077221 */ /* 0x040fe20000010100 */
[-C--:B------:R-:W-:Y:S01]  /*d0e0*/  FMUL.FTZ R47, R5, R6.reuse ;  /* 0x00000006052f7220 */ /* 0x080fe20000410000 */
[----:B------:R-:W-:Y:S02]  /*d0f0*/  MUFU.TANH R49, R49 ;  /* 0x0000003100317308 */ /* 0x000fe40000002400 */
[-C--:B------:R-:W-:Y:S01]  /*d100*/  FMUL.FTZ R7, R7, R6.reuse ;  /* 0x0000000607077220 */ /* 0x080fe20000410000 */
        /* <DEDUP_REMOVED lines=8> */
[-CC-:B------:R-:W-:Y:S01]  /*d190*/  FFMA.FTZ R9, R26, R6.reuse, -R47.reuse ;  /* 0x000000061a097223 */ /* 0x180fe2000001082f */
[-CC-:B------:R-:W-:Y:S01]  /*d1a0*/  FFMA.FTZ R92, R13, R6.reuse, -R47.reuse ;  /* 0x000000060d5c7223 */ /* 0x180fe2000001082f */
[----:B------:R-:W-:Y:S01]  /*d1b0*/  FFMA.FTZ R13, R27, R6, -R47 ;  /* 0x000000061b0d7223 */ /* 0x000fe2000001082f */
[----:B------:R-:W-:-:S02]  /*d1c0*/  IMAD.MOV.U32 R27, RZ, RZ, R116 ;  /* 0x000000ffff1b7224 */ /* 0x000fc400078e0074 */
[-CC-:B------:R-:W-:Y:S01]  /*d1d0*/  FFMA.FTZ R62, R85, R6.reuse, -R47.reuse ;  /* 0x00000006553e7223 */ /* 0x180fe2000001082f */
[----:B------:R0:W3:Y:S01]  /*d1e0*/  MUFU.EX2 R24, R43 ;  /* 0x0000002b00187308 */ /* 0x0000e20000000800 */
[-CC-:B------:R-:W-:Y:S01]  /*d1f0*/  FFMA.FTZ R85, R21, R6.reuse, -R47.reuse ;  /* 0x0000000615557223 */ /* 0x180fe2000001082f */
[-CC-:B------:R-:W-:Y:S01]  /*d200*/  FFMA.FTZ R21, R38, R6.reuse, -R47.reuse ;  /* 0x0000000626157223 */ /* 0x180fe2000001082f */
[----:B------:R-:W-:Y:S02]  /*d210*/  IMAD.MOV.U32 R38, RZ, RZ, R76 ;  /* 0x000000ffff267224 */ /* 0x000fe400078e004c */
[-CC-:B------:R-:W-:Y:S01]  /*d220*/  FFMA.FTZ R97, R10, R6.reuse, -R47.reuse ;  /* 0x000000060a617223 */ /* 0x180fe2000001082f */
[-C--:B------:R-:W-:Y:S01]  /*d230*/  FFMA.FTZ R10, R40, R6.reuse, -R47 ;  /* 0x00000006280a7223 */ /* 0x080fe2000001082f */
[----:B-1----:R-:W-:Y:S02]  /*d240*/  IMAD.MOV.U32 R40, RZ, RZ, R69 ;  /* 0x000000ffff287224 */ /* 0x002fe400078e0045 */
[-CC-:B------:R-:W-:Y:S01]  /*d250*/  FFMA.FTZ R88, R20, R6.reuse, -R47.reuse ;  /* 0x0000000614587223 */ /* 0x180fe2000001082f */
[----:B------:R-:W1:Y:S01]  /*d260*/  MUFU.EX2 R46, R46 ;  /* 0x0000002e002e7308 */ /* 0x000e620000000800 */
[----:B------:R-:W-:Y:S01]  /*d270*/  FFMA.FTZ R20, R41, R6, -R47 ;  /* 0x0000000629147223 */ /* 0x000fe2000001082f */
[----:B--2---:R-:W-:-:S02]  /*d280*/  IMAD.MOV.U32 R41, RZ, RZ, R57 ;  /* 0x000000ffff297224 */ /* 0x004fc400078e0039 */
[-CC-:B------:R-:W-:Y:S01]  /*d290*/  FFMA.FTZ R96, R11, R6.reuse, -R47.reuse ;  /* 0x000000060b607223 */ /* 0x180fe2000001082f */
[----:B0-----:R-:W-:Y:S02]  /*d2a0*/  IMAD.MOV.U32 R43, RZ, RZ, R68 ;  /* 0x000000ffff2b7224 */ /* 0x001fe400078e0044 */
[----:B------:R-:W-:Y:S01]  /*d2b0*/  FMUL.FTZ R68, R87, UR4 ;  /* 0x0000000457447c20 */ /* 0x000fe20008410000 */
[--C-:B------:R-:W-:Y:S01]  /*d2c0*/  FFMA.FTZ R11, R44, R6, -R47.reuse ;  /* 0x000000062c0b7223 */ /* 0x100fe2000001082f */
[----:B------:R-:W2:Y:S01]  /*d2d0*/  LDL R87, [R1+0x5c] ;  /* 0x00005c0001577983 */ /* 0x000ea20000100800 */
[----:B------:R0:W4:Y:S01]  /*d2e0*/  MUFU.EX2 R26, R39 ;  /* 0x00000027001a7308 */ /* 0x0001220000000800 */
[----:B---3--:R-:W-:Y:S01]  /*d2f0*/  FFMA.FTZ R4, R7, R4, R24 ;  /* 0x0000000407047223 */ /* 0x008fe20000010018 */
[----:B------:R-:W-:Y:S02]  /*d300*/  IMAD.MOV.U32 R44, RZ, RZ, R72 ;  /* 0x000000ffff2c7224 */ /* 0x000fe400078e0048 */
[-CC-:B------:R-:W-:Y:S01]  /*d310*/  FFMA.FTZ R89, R15, R6.reuse, -R47.reuse ;  /* 0x000000060f597223 */ /* 0x180fe2000001082f */
[----:B------:R-:W-:Y:S01]  /*d320*/  FFMA.FTZ R15, R45, R6, -R47 ;  /* 0x000000062d0f7223 */ /* 0x000fe2000001082f */
[----:B------:R-:W-:-:S02]  /*d330*/  IMAD.MOV.U32 R45, RZ, RZ, R73 ;  /* 0x000000ffff2d7224 */ /* 0x000fc400078e0049 */
[-CC-:B------:R-:W-:Y:S01]  /*d340*/  FFMA.FTZ R105, R8, R6.reuse, -R47.reuse ;  /* 0x0000000608697223 */ /* 0x180fe2000001082f */
[--C-:B------:R-:W-:Y:S01]  /*d350*/  FFMA.FTZ R93, R12, R6, -R47.reuse ;  /* 0x000000060c5d7223 */ /* 0x100fe2000001082f */
[----:B------:R-:W3:Y:S01]  /*d360*/  MUFU.EX2 R42, R42 ;  /* 0x0000002a002a7308 */ /* 0x000ee20000000800 */
[C---:B-1----:R-:W-:Y:S01]  /*d370*/  FADD.FTZ R4, R46.reuse, R4 ;  /* 0x000000042e047221 */ /* 0x042fe20000010000 */
[----:B0-----:R-:W-:Y:S01]  /*d380*/  IMAD.MOV.U32 R39, RZ, RZ, R56 ;  /* 0x000000ffff277224 */ /* 0x001fe200078e0038 */
[----:B------:R-:W-:Y:S01]  /*d390*/  F2FP.BF16.F32.PACK_AB R24, R46, R24 ;  /* 0x000000182e18723e */ /* 0x000fe200000010ff */
[-CC-:B------:R-:W-:Y:S01]  /*d3a0*/  FFMA.FTZ R157, R157, R6.reuse, -R47.reuse ;  /* 0x000000069d9d7223 */ /* 0x180fe2000001082f */
[----:B------:R-:W-:Y:S01]  /*d3b0*/  MOV R46, R77 ;  /* 0x0000004d002e7202 */ /* 0x000fe20000000f00 */
[-CC-:B------:R-:W-:Y:S01]  /*d3c0*/  FFMA.FTZ R156, R156, R6.reuse, -R47.reuse ;  /* 0x000000069c9c7223 */ /* 0x180fe2000001082f */
[-CC-:B------:R-:W-:Y:S01]  /*d3d0*/  FFMA.FTZ R155, R155, R6.reuse, -R47.reuse ;  /* 0x000000069b9b7223 */ /* 0x180fe2000001082f */
[-CC-:B------:R-:W-:Y:S01]  /*d3e0*/  FFMA.FTZ R154, R154, R6.reuse, -R47.reuse ;  /* 0x000000069a9a7223 */ /* 0x180fe2000001082f */
[----:B----4-:R-:W-:Y:S01]  /*d3f0*/  FADD.FTZ R4, R26, R4 ;  /* 0x000000041a047221 */ /* 0x010fe20000010000 */
[-CC-:B------:R-:W-:Y:S01]  /*d400*/  FFMA.FTZ R153, R153, R6.reuse, -R47.reuse ;  /* 0x0000000699997223 */ /* 0x180fe2000001082f */
[-CC-:B------:R-:W-:Y:S01]  /*d410*/  FFMA.FTZ R152, R152, R6.reuse, -R47.reuse ;  /* 0x0000000698987223 */ /* 0x180fe2000001082f */
[-CC-:B------:R-:W-:Y:S01]  /*d420*/  FFMA.FTZ R81, R25, R6.reuse, -R47.reuse ;  /* 0x0000000619517223 */ /* 0x180fe2000001082f */
[-CC-:B------:R-:W-:Y:S01]  /*d430*/  FFMA.FTZ R36, R36, R6.reuse, -R47.reuse ;  /* 0x0000000624247223 */ /* 0x180fe2000001082f */
[-CC-:B------:R-:W-:Y:S01]  /*d440*/  FFMA.FTZ R30, R30, R6.reuse, -R47.reuse ;  /* 0x000000061e1e7223 */ /* 0x180fe2000001082f */
[-CC-:B------:R-:W-:Y:S01]  /*d450*/  FFMA.FTZ R35, R35, R6.reuse, -R47.reuse ;  /* 0x0000000623237223 */ /* 0x180fe2000001082f */
[--C-:B------:R-:W-:Y:S01]  /*d460*/  FFMA.FTZ R31, R31, R6, -R47.reuse ;  /* 0x000000061f1f7223 */ /* 0x100fe2000001082f */
[C---:B---3--:R-:W-:Y:S01]  /*d470*/  FADD.FTZ R66, R42.reuse, R4 ;  /* 0x000000042a427221 */ /* 0x048fe20000010000 */
[----:B------:R-:W-:Y:S01]  /*d480*/  F2FP.BF16.F32.PACK_AB R26, R42, R26 ;  /* 0x0000001a2a1a723e */ /* 0x000fe200000010ff */
[-CC-:B------:R-:W-:Y:S01]  /*d490*/  FFMA.FTZ R34, R34, R6.reuse, -R47.reuse ;  /* 0x0000000622227223 */ /* 0x180fe2000001082f */
[----:B------:R-:W-:Y:S01]  /*d4a0*/  FMNMX.FTZ R4, R64, R3, !PT ;  /* 0x0000000340047209 */ /* 0x000fe20007810000 */
[----:B------:R-:W-:Y:S01]  /*d4b0*/  FFMA.FTZ R29, R29, R6, -R47 ;  /* 0x000000061d1d7223 */ /* 0x000fe2000001082f */
[----:B------:R-:W-:Y:S01]  /*d4c0*/  MOV R42, R60 ;  /* 0x0000003c002a7202 */ /* 0x000fe20000000f00 */
[----:B------:R-:W-:Y:S01]  /*d4d0*/  FMUL.FTZ R60, R79, UR4 ;  /* 0x000000044f3c7c20 */ /* 0x000fe20008410000 */
[----:B------:R-:W-:Y:S01]  /*d4e0*/  IMAD.MOV.U32 R79, RZ, RZ, R61 ;  /* 0x000000ffff4f7224 */ /* 0x000fe200078e003d */
        /* <DEDUP_REMOVED lines=15> */
[----:B------:R-:W-:Y:S01]  /*d5e0*/  FFMA.FTZ R113, R113, R6, -R47 ;  /* 0x0000000671717223 */ /* 0x000fe2000001082f */
[----:B------:R-:W-:Y:S01]  /*d5f0*/  FMNMX.FTZ R4, R38, R4, !PT ;  /* 0x0000000426047209 */ /* 0x000fe20007810000 */
[----:B------:R-:W0:Y:S01]  /*d600*/  MUFU.TANH R50, R50 ;  /* 0x0000003200327308 */ /* 0x000e220000002400 */
[----:B------:R-:W-:-:S02]  /*d610*/  IMAD.MOV.U32 R47, RZ, RZ, R54 ;  /* 0x000000ffff2f7224 */ /* 0x000fc400078e0036 */
[----:B------:R-:W-:Y:S01]  /*d620*/  FMUL.FTZ R54, R67, UR4 ;  /* 0x0000000443367c20 */ /* 0x000fe20008410000 */
[----:B------:R-:W-:Y:S01]  /*d630*/  FMNMX.FTZ R4, R39, R4, !PT ;  /* 0x0000000427047209 */ /* 0x000fe20007810000 */
[----:B------:R-:W-:Y:S02]  /*d640*/  IMAD.MOV.U32 R48, RZ, RZ, R55 ;  /* 0x000000ffff307224 */ /* 0x000fe400078e0037 */
[----:B------:R-:W-:Y:S01]  /*d650*/  FMUL.FTZ R55, R70, UR4 ;  /* 0x0000000446377c20 */ /* 0x000fe20008410000 */
[----:B------:R-:W-:Y:S01]  /*d660*/  FMUL.FTZ R56, R71, UR4 ;  /* 0x0000000447387c20 */ /* 0x000fe20008410000 */
[----:B------:R-:W-:Y:S01]  /*d670*/  FMNMX.FTZ R4, R40, R4, !PT ;  /* 0x0000000428047209 */ /* 0x000fe20007810000 */
[----:B------:R-:W1:Y:S01]  /*d680*/  MUFU.TANH R51, R51 ;  /* 0x0000003300337308 */ /* 0x000e620000002400 */
[----:B------:R-:W-:Y:S01]  /*d690*/  FMUL.FTZ R57, R74, UR4 ;  /* 0x000000044a397c20 */ /* 0x000fe20008410000 */
[----:B------:R-:W-:Y:S01]  /*d6a0*/  FMUL.FTZ R61, R82, UR4 ;  /* 0x00000004523d7c20 */ /* 0x000fe20008410000 */
[----:B------:R-:W-:Y:S01]  /*d6b0*/  FMNMX.FTZ R4, R41, R4, !PT ;  /* 0x0000000429047209 */ /* 0x000fe20007810000 */
[----:B------:R-:W-:-:S02]  /*d6c0*/  IMAD.MOV.U32 R82, RZ, RZ, R62 ;  /* 0x000000ffff527224 */ /* 0x000fc400078e003e */
[----:B------:R-:W-:Y:S01]  /*d6d0*/  FMUL.FTZ R62, R83, UR4 ;  /* 0x00000004533e7c20 */ /* 0x000fe20008410000 */
[----:B------:R-:W-:Y:S01]  /*d6e0*/  FMUL.FTZ R69, R90, UR4 ;  /* 0x000000045a457c20 */ /* 0x000fe20008410000 */
[----:B------:R-:W-:Y:S01]  /*d6f0*/  FMNMX.FTZ R4, R42, R4, !PT ;  /* 0x000000042a047209 */ /* 0x000fe20007810000 */
[----:B------:R-:W3:Y:S01]  /*d700*/  MUFU.TANH R52, R52 ;  /* 0x0000003400347308 */ /* 0x000ee20000002400 */
[----:B------:R-:W-:Y:S01]  /*d710*/  FMUL.FTZ R70, R91, UR4 ;  /* 0x000000045b467c20 */ /* 0x000fe20008410000 */
[----:B------:R-:W-:Y:S01]  /*d720*/  FMUL.FTZ R71, R94, UR4 ;  /* 0x000000045e477c20 */ /* 0x000fe20008410000 */
[----:B------:R-:W-:Y:S01]  /*d730*/  FMNMX.FTZ R4, R43, R4, !PT ;  /* 0x000000042b047209 */ /* 0x000fe20007810000 */
[----:B------:R-:W-:Y:S01]  /*d740*/  FMUL.FTZ R72, R95, UR4 ;  /* 0x000000045f487c20 */ /* 0x000fe20008410000 */
[----:B------:R-:W-:Y:S01]  /*d750*/  FMUL.FTZ R73, R98, UR4 ;  /* 0x0000000462497c20 */ /* 0x000fe20008410000 */
[----:B------:R-:W-:Y:S01]  /*d760*/  FMUL.FTZ R74, R99, UR4 ;  /* 0x00000004634a7c20 */ /* 0x000fe20008410000 */
[----:B------:R-:W-:Y:S01]  /*d770*/  FMNMX.FTZ R4, R44, R4, !PT ;  /* 0x000000042c047209 */ /* 0x000fe20007810000 */
[----:B------:R-:W4:Y:S01]  /*d780*/  MUFU.TANH R53, R53 ;  /* 0x0000003500357308 */ /* 0x000f220000002400 */
        /* <DEDUP_REMOVED lines=8> */
[----:B------:R-:W-:-:S02]  /*d810*/  IMAD.MOV.U32 R83, RZ, RZ, R65 ;  /* 0x000000ffff537224 */ /* 0x000fc400078e0041 */
[----:B------:R-:W-:-:S04]  /*d820*/  FMNMX.FTZ R4, R47, R4, !PT ;  /* 0x000000042f047209 */ /* 0x000fc80007810000 */
[----:B------:R-:W-:Y:S01]  /*d830*/  FMNMX.FTZ R4, R117, R4, !PT ;  /* 0x0000000475047209 */ /* 0x000fe20007810000 */
[----:B------:R-:W4:Y:S03]  /*d840*/  MUFU.TANH R55, R55 ;  /* 0x0000003700377308 */ /* 0x000f260000002400 */
[----:B------:R-:W-:-:S04]  /*d850*/  FMNMX.FTZ R4, R49, R4, !PT ;  /* 0x0000000431047209 */ /* 0x000fc80007810000 */
[----:B0-----:R-:W-:Y:S01]  /*d860*/  FMNMX.FTZ R4, R50, R4, !PT ;  /* 0x0000000432047209 */ /* 0x001fe20007810000 */
[----:B------:R-:W0:Y:S03]  /*d870*/  MUFU.TANH R56, R56 ;  /* 0x0000003800387308 */ /* 0x000e260000002400 */
[----:B-1----:R-:W-:-:S04]  /*d880*/  FMNMX.FTZ R4, R51, R4, !PT ;  /* 0x0000000433047209 */ /* 0x002fc80007810000 */
[----:B---3--:R-:W-:Y:S01]  /*d890*/  FMNMX.FTZ R4, R52, R4, !PT ;  /* 0x0000000434047209 */ /* 0x008fe20007810000 */
[----:B------:R-:W1:Y:S03]  /*d8a0*/  MUFU.TANH R57, R57 ;  /* 0x0000003900397308 */ /* 0x000e660000002400 */
[----:B----4-:R-:W-:-:S04]  /*d8b0*/  FMNMX.FTZ R4, R53, R4, !PT ;  /* 0x0000000435047209 */ /* 0x010fc80007810000 */
[----:B------:R-:W-:Y:S01]  /*d8c0*/  FMNMX.FTZ R4, R54, R4, !PT ;  /* 0x0000000436047209 */ /* 0x000fe20007810000 */
[----:B------:R-:W3:Y:S03]  /*d8d0*/  MUFU.TANH R58, R58 ;  /* 0x0000003a003a7308 */ /* 0x000ee60000002400 */
[----:B------:R-:W-:-:S04]  /*d8e0*/  FMNMX.FTZ R4, R55, R4, !PT ;  /* 0x0000000437047209 */ /* 0x000fc80007810000 */
[----:B0-----:R-:W-:Y:S01]  /*d8f0*/  FMNMX.FTZ R4, R56, R4, !PT ;  /* 0x0000000438047209 */ /* 0x001fe20007810000 */
[----:B------:R-:W0:Y:S03]  /*d900*/  MUFU.TANH R59, R59 ;  /* 0x0000003b003b7308 */ /* 0x000e260000002400 */
[----:B-1----:R-:W-:-:S05]  /*d910*/  FMNMX.FTZ R4, R57, R4, !PT ;  /* 0x0000000439047209 */ /* 0x002fca0007810000 */
[----:B------:R-:W1:Y:S01]  /*d920*/  MUFU.TANH R60, R60 ;  /* 0x0000003c003c7308 */ /* 0x000e620000002400 */
[----:B---3--:R-:W-:-:S07]  /*d930*/  FMNMX.FTZ R4, R58, R4, !PT ;  /* 0x000000043a047209 */ /* 0x008fce0007810000 */
[----:B------:R-:W3:Y:S01]  /*d940*/  MUFU.TANH R61, R61 ;  /* 0x0000003d003d7308 */ /* 0x000ee20000002400 */
[----:B0-----:R-:W-:-:S07]  /*d950*/  FMNMX.FTZ R4, R59, R4, !PT ;  /* 0x000000043b047209 */ /* 0x001fce0007810000 */
[----:B------:R-:W0:Y:S01]  /*d960*/  MUFU.TANH R62, R62 ;  /* 0x0000003e003e7308 */ /* 0x000e220000002400 */
[----:B-1----:R-:W-:-:S07]  /*d970*/  FMNMX.FTZ R4, R60, R4, !PT ;  /* 0x000000043c047209 */ /* 0x002fce0007810000 */
        /* <DEDUP_REMOVED lines=35> */
[----:B-1----:R-:W-:-:S04]  /*dbb0*/  FMNMX.FTZ R4, R115, R4, !PT ;  /* 0x0000000473047209 */ /* 0x002fc80007810000 */
[----:B---3--:R-:W-:-:S04]  /*dbc0*/  FMNMX.FTZ R4, R64, R4, !PT ;  /* 0x0000000440047209 */ /* 0x008fc80007810000 */
[----:B0-----:R-:W-:-:S05]  /*dbd0*/  FMNMX.FTZ R4, R114, R4, !PT ;  /* 0x0000000472047209 */ /* 0x001fca0007810000 */
[----:B------:R-:W0:Y:S02]  /*dbe0*/  SHFL.BFLY PT, R25, R4, 0x2, 0x1f ;  /* 0x0c401f0004197f89 */ /* 0x000e2400000e0000 */
[----:B0-----:R-:W-:-:S05]  /*dbf0*/  FMNMX.FTZ R25, R4, R25, !PT ;  /* 0x0000001904197209 */ /* 0x001fca0007810000 */
[----:B------:R-:W0:Y:S02]  /*dc00*/  SHFL.BFLY PT, R37, R25, 0x1, 0x1f ;  /* 0x0c201f0019257f89 */ /* 0x000e2400000e0000 */
[----:B0-----:R-:W-:-:S05]  /*dc10*/  FMNMX.FTZ R37, R25, R37, !PT ;  /* 0x0000002519257209 */ /* 0x001fca0007810000 */
[----:B------:R-:W-:-:S04]  /*dc20*/  FMUL.FTZ R65, R37, R6 ;  /* 0x0000000625417220 */ /* 0x000fc80000410000 */
[-CC-:B------:R-:W-:Y:S01]  /*dc30*/  FFMA.FTZ R4, R83, R6.reuse, -R65.reuse ;  /* 0x0000000653047223 */ /* 0x180fe20000010841 */
[----:B------:R-:W-:Y:S02]  /*dc40*/  IMAD.MOV.U32 R83, RZ, RZ, R48 ;  /* 0x000000ffff537224 */ /* 0x000fe400078e0030 */
[-CC-:B------:R-:W-:Y:S01]  /*dc50*/  FFMA.FTZ R48, R117, R6.reuse, -R65.reuse ;  /* 0x0000000675307223 */ /* 0x180fe20000010841 */
[-CC-:B------:R-:W-:Y:S01]  /*dc60*/  FFMA.FTZ R117, R64, R6.reuse, -R65.reuse ;  /* 0x0000000640757223 */ /* 0x180fe20000010841 */
[----:B------:R-:W-:Y:S01]  /*dc70*/  IADD3 R64, R2, 0x400, RZ ;  /* 0x0000040002407810 */ /* 0x000fe20007ffe0ff */
[-CC-:B------:R-:W-:Y:S01]  /*dc80*/  FFMA.FTZ R25, R86, R6.reuse, -R65.reuse ;  /* 0x0000000656197223 */ /* 0x180fe20000010841 */
[----:B------:R-:W-:Y:S02]  /*dc90*/  IMAD.MOV.U32 R86, RZ, RZ, R82 ;  /* 0x000000ffff567224 */ /* 0x000fe400078e0052 */
[----:B------:R-:W-:Y:S01]  /*dca0*/  FFMA.FTZ R27, R27, R6, -R65 ;  /* 0x000000061b1b7223 */ /* 0x000fe20000010841 */
[----:B------:R-:W-:Y:S01]  /*dcb0*/  SHF.R.U32.HI R64, RZ, 0x4, R64 ;  /* 0x00000004ff407819 */ /* 0x000fe20000011640 */
[----:B------:R-:W-:-:S02]  /*dcc0*/  IMAD.MOV.U32 R82, RZ, RZ, R66 ;  /* 0x000000ffff527224 */ /* 0x000fc400078e0042 */
[-CC-:B------:R-:W-:Y:S01]  /*dcd0*/  FFMA.FTZ R79, R79, R6.reuse, -R65.reuse ;  /* 0x000000064f4f7223 */ /* 0x180fe20000010841 */
[-CC-:B------:R-:W-:Y:S01]  /*dce0*/  FFMA.FTZ R80, R80, R6.reuse, -R65.reuse ;  /* 0x0000000650507223 */ /* 0x180fe20000010841 */
[----:B------:R-:W-:Y:S01]  /*dcf0*/  LOP3.LUT R64, R64, 0x3fff, RZ, 0xc0, !PT ;  /* 0x00003fff40407812 */ /* 0x000fe200078ec0ff */
[-CC-:B------:R-:W-:Y:S01]  /*dd00*/  FFMA.FTZ R38, R38, R6.reuse, -R65.reuse ;  /* 0x0000000626267223 */ /* 0x180fe20000010841 */
[-CC-:B------:R-:W-:Y:S01]  /*dd10*/  FFMA.FTZ R39, R39, R6.reuse, -R65.reuse ;  /* 0x0000000627277223 */ /* 0x180fe20000010841 */
[-CC-:B------:R-:W-:Y:S01]  /*dd20*/  FFMA.FTZ R40, R40, R6.reuse, -R65.reuse ;  /* 0x0000000628287223 */ /* 0x180fe20000010841 */
[-CC-:B------:R-:W-:Y:S01]  /*dd30*/  FFMA.FTZ R41, R41, R6.reuse, -R65.reuse ;  /* 0x0000000629297223 */ /* 0x180fe20000010841 */
[----:B------:R-:W-:Y:S02]  /*dd40*/  IMAD R64, R0, 0x600, R64 ;  /* 0x0000060000407824 */ /* 0x000fe400078e0240 */
[-CC-:B------:R-:W-:Y:S01]  /*dd50*/  FFMA.FTZ R42, R42, R6.reuse, -R65.reuse ;  /* 0x000000062a2a7223 */ /* 0x180fe20000010841 */
[-CC-:B------:R-:W-:Y:S01]  /*dd60*/  FFMA.FTZ R43, R43, R6.reuse, -R65.reuse ;  /* 0x000000062b2b7223 */ /* 0x180fe20000010841 */
[----:B------:R-:W-:Y:S01]  /*dd70*/  FFMA.FTZ R44, R44, R6, -R65 ;  /* 0x000000062c2c7223 */ /* 0x000fe20000010841 */
[----:B------:R-:W-:-:S02]  /*dd80*/  VIADD R66, R64, 0x80 ;  /* 0x0000008040427836 */ /* 0x000fc40000000000 */
[-CC-:B------:R-:W-:Y:S01]  /*dd90*/  FFMA.FTZ R45, R45, R6.reuse, -R65.reuse ;  /* 0x000000062d2d7223 */ /* 0x180fe20000010841 */
[-CC-:B------:R-:W-:Y:S01]  /*dda0*/  FFMA.FTZ R46, R46, R6.reuse, -R65.reuse ;  /* 0x000000062e2e7223 */ /* 0x180fe20000010841 */
[----:B------:R-:W-:Y:S01]  /*ddb0*/  FFMA.FTZ R47, R47, R6, -R65 ;  /* 0x000000062f2f7223 */ /* 0x000fe20000010841 */
[----:B------:R-:W-:Y:S01]  /*ddc0*/  R2UR UR10, R66 ;  /* 0x00000000420a72ca */ /* 0x000fe200000e0000 */
[----:B------:R-:W-:-:S05]  /*ddd0*/  VIADD R66, R64, 0x100 ;  /* 0x0000010040427836 */ /* 0x000fca0000000000 */
[----:B------:R-:W-:Y:S01]  /*dde0*/  R2UR UR14, R66 ;  /* 0x00000000420e72ca */ /* 0x000fe200000e0000 */
[----:B------:R-:W-:-:S05]  /*ddf0*/  VIADD R66, R64, 0x180 ;  /* 0x0000018040427836 */ /* 0x000fca0000000000 */
[----:B------:R-:W-:Y:S01]  /*de00*/  R2UR UR18, R66 ;  /* 0x00000000421272ca */ /* 0x000fe200000e0000 */
[----:B------:R-:W-:-:S05]  /*de10*/  VIADD R66, R64, 0x200 ;  /* 0x0000020040427836 */ /* 0x000fca0000000000 */
[----:B------:R-:W-:Y:S01]  /*de20*/  R2UR UR22, R66 ;  /* 0x00000000421672ca */ /* 0x000fe200000e0000 */
[----:B------:R-:W-:-:S05]  /*de30*/  VIADD R66, R64, 0x280 ;  /* 0x0000028040427836 */ /* 0x000fca0000000000 */
[----:B------:R-:W-:Y:S02]  /*de40*/  R2UR UR26, R66 ;  /* 0x00000000421a72ca */ /* 0x000fe400000e0000 */
[----:B------:R-:W-:-:S04]  /*de50*/  IADD3 R66, R64, 0x300, RZ ;  /* 0x0000030040427810 */ /* 0x000fc80007ffe0ff */
[----:B------:R-:W-:Y:S01]  /*de60*/  R2UR UR30, R66 ;  /* 0x00000000421e72ca */ /* 0x000fe200000e0000 */
[----:B------:R-:W-:-:S05]  /*de70*/  VIADD R66, R64, 0x380 ;  /* 0x0000038040427836 */ /* 0x000fca0000000000 */
[----:B------:R-:W-:Y:S01]  /*de80*/  R2UR UR34, R66 ;  /* 0x00000000422272ca */ /* 0x000fe200000e0000 */
[----:B------:R-:W-:-:S05]  /*de90*/  VIADD R66, R64, 0x400 ;  /* 0x0000040040427836 */ /* 0x000fca0000000000 */
[----:B------:R-:W-:Y:S01]  /*dea0*/  R2UR UR42, R66 ;  /* 0x00000000422a72ca */ /* 0x000fe200000e0000 */
[C---:B------:R-:W-:Y:S01]  /*deb0*/  VIADD R66, R64.reuse, 0x480 ;  /* 0x0000048040427836 */ /* 0x040fe20000000000 */
[----:B------:R-:W-:-:S04]  /*dec0*/  R2UR UR6, R64 ;  /* 0x00000000400672ca */ /* 0x000fc800000e0000 */
[----:B------:R-:W-:Y:S01]  /*ded0*/  R2UR UR46, R66 ;  /* 0x00000000422e72ca */ /* 0x000fe200000e0000 */
[C---:B------:R-:W-:Y:S02]  /*dee0*/  VIADD R66, R64.reuse, 0x500 ;  /* 0x0000050040427836 */ /* 0x040fe40000000000 */
[----:B------:R-:W-:-:S05]  /*def0*/  VIADD R64, R64, 0x580 ;  /* 0x0000058040407836 */ /* 0x000fca0000000000 */
[----:B------:R-:W-:Y:S01]  /*df00*/  R2UR UR54, R64 ;  /* 0x00000000403672ca */ /* 0x000fe200000e0000 */
[----:B--2---:R-:W-:Y:S02]  /*df10*/  VIADD R64, R87, 0x1e800 ;  /* 0x0001e80057407836 */ /* 0x004fe40000000000 */
[-CC-:B------:R-:W-:Y:S01]  /*df20*/  FFMA.FTZ R49, R49, R6.reuse, -R65.reuse ;  /* 0x0000000631317223 */ /* 0x180fe20000010841 */
[-CC-:B------:R-:W-:Y:S01]  /*df30*/  FFMA.FTZ R50, R50, R6.reuse, -R65.reuse ;  /* 0x0000000632327223 */ /* 0x180fe20000010841 */
[-CC-:B------:R-:W-:Y:S01]  /*df40*/  FFMA.FTZ R51, R51, R6.reuse, -R65.reuse ;  /* 0x0000000633337223 */ /* 0x180fe20000010841 */
[-CC-:B------:R-:W-:Y:S01]  /*df50*/  FFMA.FTZ R52, R52, R6.reuse, -R65.reuse ;  /* 0x0000000634347223 */ /* 0x180fe20000010841 */
[----:B------:R-:W-:Y:S01]  /*df60*/  SHF.R.U32.HI R64, RZ, 0x4, R64 ;  /* 0x00000004ff407819 */ /* 0x000fe20000011640 */
[-CC-:B------:R-:W-:Y:S01]  /*df70*/  FFMA.FTZ R53, R53, R6.reuse, -R65.reuse ;  /* 0x0000000635357223 */ /* 0x180fe20000010841 */
[-CC-:B------:R-:W-:Y:S01]  /*df80*/  FFMA.FTZ R54, R54, R6.reuse, -R65.reuse ;  /* 0x0000000636367223 */ /* 0x180fe20000010841 */
[-CC-:B------:R-:W-:Y:S01]  /*df90*/  FFMA.FTZ R55, R55, R6.reuse, -R65.reuse ;  /* 0x0000000637377223 */ /* 0x180fe20000010841 */
[----:B------:R-:W-:Y:S01]  /*dfa0*/  LOP3.LUT R64, R64, 0x3fff, RZ, 0xc0, !PT ;  /* 0x00003fff40407812 */ /* 0x000fe200078ec0ff */
        /* <DEDUP_REMOVED lines=24> */
[----:B------:R-:W-:Y:S01]  /*e130*/  IMAD.MOV.U32 R65, RZ, RZ, 0x40000040 ;  /* 0x40000040ff417424 */ /* 0x000fe200078e00ff */
[----:B------:R-:W-:Y:S01]  /*e140*/  LOP3.LUT R64, R64, 0x10000, RZ, 0xfc, !PT ;  /* 0x0001000040407812 */ /* 0x000fe200078efcff */
[----:B------:R-:W-:Y:S01]  /*e150*/  WARPGROUP.ARRIVE ;  /* 0x00000000000079c5 */ /* 0x000fe20000000000 */
[----:B------:R-:W-:Y:S01]  /*e160*/  IMAD.MOV.U32 R67, RZ, RZ, 0x40000040 ;  /* 0x40000040ff437424 */ /* 0x000fe200078e00ff */
[----:B------:R-:W-:Y:S01]  /*e170*/  R2UR UR50, R66 ;  /* 0x00000000423272ca */ /* 0x000fe200000e0000 */
[----:B------:R-:W2:Y:S01]  /*e180*/  LDL.LU R87, [R1+0x24] ;  /* 0x0000240001577983 */ /* 0x000ea20000300800 */
[----:B------:R-:W-:-:S02]  /*e190*/  R2UR UR7, R65 ;  /* 0x00000000410772ca */ /* 0x000fc400000e0000 */
[C---:B------:R-:W-:Y:S02]  /*e1a0*/  R2UR UR4, R64.reuse ;  /* 0x00000000400472ca */ /* 0x040fe400000e0000 */
[----:B------:R-:W-:Y:S01]  /*e1b0*/  R2UR UR5, R65 ;  /* 0x00000000410572ca */ /* 0x000fe200000e0000 */
[----:B------:R-:W-:Y:S01]  /*e1c0*/  VIADD R66, R64, 0x2 ;  /* 0x0000000240427836 */ /* 0x000fe20000000000 */
[C---:B------:R-:W-:Y:S01]  /*e1d0*/  R2UR UR11, R67.reuse ;  /* 0x00000000430b72ca */ /* 0x040fe200000e0000 */
[----:B------:R-:W3:Y:S10]  /*e1e0*/  LDL R118, [R1+0x2c] ;  /* 0x00002c0001767983 */ /* 0x000ef40000100800 */
[----:B------:R-:W-:Y:S01]  /*e1f0*/  HGMMA.64x64x16.F32.BF16 R120, gdesc[UR4].tnspB, R120, gsb0 ;  /* 0x40e00000047879f0 */ /* 0x000fe20008001878 */
[----:B------:R-:W-:-:S02]  /*e200*/  R2UR UR15, R67 ;  /* 0x00000000430f72ca */ /* 0x000fc400000e0000 */
[C---:B------:R-:W-:Y:S02]  /*e210*/  R2UR UR19, R67.reuse ;  /* 0x00000000431372ca */ /* 0x040fe400000e0000 */
[C---:B------:R-:W-:Y:S02]  /*e220*/  R2UR UR23, R67.reuse ;  /* 0x00000000431772ca */ /* 0x040fe400000e0000 */
[C---:B------:R-:W-:Y:S02]  /*e230*/  R2UR UR27, R67.reuse ;  /* 0x00000000431b72ca */ /* 0x040fe400000e0000 */
[C---:B------:R-:W-:Y:S02]  /*e240*/  R2UR UR31, R67.reuse ;  /* 0x00000000431f72ca */ /* 0x040fe400000e0000 */
[C---:B------:R-:W-:Y:S02]  /*e250*/  R2UR UR35, R67.reuse ;  /* 0x00000000432372ca */ /* 0x040fe400000e0000 */
[----:B------:R-:W-:-:S02]  /*e260*/  R2UR UR43, R67 ;  /* 0x00000000432b72ca */ /* 0x000fc400000e0000 */
[C---:B------:R-:W-:Y:S02]  /*e270*/  R2UR UR47, R67.reuse ;  /* 0x00000000432f72ca */ /* 0x040fe400000e0000 */
[----:B------:R-:W-:Y:S02]  /*e280*/  R2UR UR51, R67 ;  /* 0x00000000433372ca */ /* 0x000fe400000e0000 */
[----:B------:R-:W-:Y:S02]  /*e290*/  MOV R67, 0x40000040 ;  /* 0x4000004000437802 */ /* 0x000fe40000000f00 */
[----:B------:R-:W-:Y:S02]  /*e2a0*/  R2UR UR8, R66 ;  /* 0x00000000420872ca */ /* 0x000fe400000e0000 */
[----:B------:R-:W-:Y:S01]  /*e2b0*/  R2UR UR9, R67 ;  /* 0x00000000430972ca */ /* 0x000fe200000e0000 */
[----:B------:R-:W-:Y:S02]  /*e2c0*/  WARPGROUP.DEPBAR.LE gsb0, 0x0 ;  /* 0x00008000000079c5 */ /* 0x000fe40000010000 */
[----:B------:R-:W-:-:S10]  /*e2d0*/  WARPGROUP.ARRIVE ;  /* 0x00000000000079c5 */ /* 0x000fd40000000000 */
[----:B------:R-:W-:Y:S01]  /*e2e0*/  HGMMA.64x64x16.F32.BF16 R120, gdesc[UR8].tnspB, R120, gsb0 ;  /* 0x40e00000087879f0 */ /* 0x000fe20008001878 */
[----:B------:R-:W-:Y:S02]  /*e2f0*/  VIADD R66, R64, 0x4 ;  /* 0x0000000440427836 */ /* 0x000fe40000000000 */
[----:B------:R-:W-:-:S03]  /*e300*/  IMAD.MOV.U32 R67, RZ, RZ, 0x40000040 ;  /* 0x40000040ff437424 */ /* 0x000fc600078e00ff */
        /* <DEDUP_REMOVED lines=19> */
[----:B------:R-:W-:Y:S01]  /*e440*/  VIADD R66, R64, 0x602 ;  /* 0x0000060240427836 */ /* 0x000fe20000000000 */
[----:B------:R-:W-:-:S04]  /*e450*/  MOV R67, 0x40000040 ;  /* 0x4000004000437802 */ /* 0x000fc80000000f00 */
        /* <DEDUP_REMOVED lines=40> */
[----:B------:R-:W-:Y:S01]  /*e6e0*/  R2UR UR55, R65 ;  /* 0x00000000413772ca */ /* 0x000fe200000e0000 */
[----:B------:R-:W-:Y:S02]  /*e6f0*/  VIADD R64, R64, 0xc06 ;  /* 0x00000c0640407836 */ /* 0x000fe40000000000 */
[----:B------:R-:W-:-:S03]  /*e700*/  IMAD.MOV.U32 R65, RZ, RZ, 0x40000040 ;  /* 0x40000040ff417424 */ /* 0x000fc600078e00ff */
[----:B------:R-:W-:Y:S02]  /*e710*/  R2UR UR52, R64 ;  /* 0x00000000403472ca */ /* 0x000fe400000e0000 */
[----:B------:R-:W-:Y:S01]  /*e720*/  R2UR UR53, R65 ;  /* 0x00000000413572ca */ /* 0x000fe200000e0000 */
[----:B------:R-:W0:Y:S01]  /*e730*/  S2R R91, SR_TID.X ;  /* 0x00000000005b7919 */ /* 0x000e220000002100 */
[----:B------:R-:W-:-:S04]  /*e740*/  FADD.FTZ R3, -R37, R3 ;  /* 0x0000000325037221 */ /* 0x000fc80000010100 */
[----:B------:R-:W-:Y:S01]  /*e750*/  FMUL.FTZ R3, R3, R6 ;  /* 0x0000000603037220 */ /* 0x000fe20000410000 */
[----:B------:R-:W-:Y:S02]  /*e760*/  WARPGROUP.DEPBAR.LE gsb0, 0x0 ;  /* 0x00008000000079c5 */ /* 0x000fe40000010000 */
[----:B------:R-:W-:-:S06]  /*e770*/  WARPGROUP.ARRIVE ;  /* 0x00000000000079c5 */ /* 0x000fcc0000000000 */
[----:B------:R-:W-:Y:S01]  /*e780*/  HGMMA.64x64x16.F32.BF16 R120, gdesc[UR52].tnspB, R120, gsb0 ;  /* 0x40e00000347879f0 */ /* 0x000fe20008001878 */
[----:B------:R-:W-:Y:S01]  /*e790*/  MUFU.EX2 R3, R3 ;  /* 0x0000000300037308 */ /* 0x000fe20000000800 */
[----:B0-----:R-:W-:-:S07]  /*e7a0*/  SHF.R.U32.HI R90, RZ, 0x7, R91 ;  /* 0x00000007ff5a7819 */ /* 0x001fce000001165b */
[----:B------:R-:W2:Y:S01]  /*e7b0*/  MUFU.EX2 R25, R25 ;  /* 0x0000001900197308 */ /* 0x000ea20000000800 */
[----:B------:R-:W-:-:S07]  /*e7c0*/  VIADD R65, R90, 0x9 ;  /* 0x000000095a417836 */ /* 0x000fce0000000000 */
[----:B------:R-:W0:Y:S01]  /*e7d0*/  MUFU.EX2 R64, R27 ;  /* 0x0000001b00407308 */ /* 0x000e220000000800 */
[----:B------:R-:W-:-:S04]  /*e7e0*/  ISETP.GE.U32.AND P2, PT, R91, 0x180, PT ;  /* 0x000001805b00780c */ /* 0x000fc80003f46070 */
[----:B------:R-:W-:Y:S01]  /*e7f0*/  SEL R65, R65, 0x9, !P2 ;  /* 0x0000000941417807 */ /* 0x000fe20005000000 */
[----:B--2---:R-:W-:Y:S02]  /*e800*/  FFMA.FTZ R66, R3, R87, R25 ;  /* 0x0000005703427223 */ /* 0x004fe40000010019 */
[----:B------:R-:W1:Y:S08]  /*e810*/  MUFU.EX2 R27, R79 ;  /* 0x0000004f001b7308 */ /* 0x000e700000000800 */
[----:B------:R-:W2:Y:S01]  /*e820*/  MUFU.EX2 R80, R80 ;  /* 0x0000005000507308 */ /* 0x000ea20000000800 */
[----:B------:R-:W-:-:S07]  /*e830*/  @!P1 IMAD R0, R0, 0x8, R2 ;  /* 0x0000000800009824 */ /* 0x000fce00078e0202 */
[----:B------:R-:W4:Y:S01]  /*e840*/  MUFU.EX2 R79, R86 ;  /* 0x00000056004f7308 */ /* 0x000f220000000800 */
[----:B------:R-:W-:Y:S01]  /*e850*/  @!P1 IADD3 R0, R0, 0x30860, RZ ;  /* 0x0003086000009810 */ /* 0x000fe20007ffe0ff */
[----:B------:R-:W-:Y:S01]  /*e860*/  IMAD.MOV.U32 R94, RZ, RZ, R82 ;  /* 0x000000ffff5e7224 */ /* 0x000fe200078e0052 */
[----:B0-----:R-:W-:-:S05]  /*e870*/  F2FP.BF16.F32.PACK_AB R25, R64, R25 ;  /* 0x000000194019723e */ /* 0x001fca00000010ff */
[----:B------:R-:W0:Y:S01]  /*e880*/  MUFU.EX2 R67, R83 ;  /* 0x0000005300437308 */ /* 0x000e220000000800 */
[----:B------:R-:W-:-:S07]  /*e890*/  @!P1 PRMT R0, RZ, 0x654, R0 ;  /* 0x00000654ff009816 */ /* 0x000fce0000000000 */
[----:B------:R-:W-:Y:S01]  /*e8a0*/  MUFU.EX2 R4, R4 ;  /* 0x0000000400047308 */ /* 0x000fe20000000800 */
[----:B------:R-:W-:Y:S02]  /*e8b0*/  WARPGROUP.DEPBAR.LE gsb0, 0x0 ;  /* 0x00008000000079c5 */ /* 0x000fe40000010000 */
[----:B------:R3:W-:Y:S06]  /*e8c0*/  BAR.ARV R65, 0x100 ;  /* 0x000400410000751d */ /* 0x0007ec0000002000 */
[----:B---3--:R-:W-:Y:S01]  /*e8d0*/  FADD.FTZ R65, R64, R66 ;  /* 0x0000004240417221 */ /* 0x008fe20000010000 */
[----:B------:R-:W-:-:S04]  /*e8e0*/  @!P1 IMAD R66, R22, 0x8, R2 ;  /* 0x0000000816429824 */ /* 0x000fc800078e0202 */
[----:B------:R-:W-:-:S05]  /*e8f0*/  @!P1 VIADD R66, R66, 0x30840 ;  /* 0x0003084042429836 */ /* 0x000fca0000000000 */
[----:B------:R-:W-:Y:S01]  /*e900*/  @!P1 PRMT R66, RZ, 0x654, R66 ;  /* 0x00000654ff429816 */ /* 0x000fe20000000042 */
[----:B-1----:R-:W-:Y:S01]  /*e910*/  FADD.FTZ R64, R27, R65 ;  /* 0x000000411b407221 */ /* 0x002fe20000010000 */
[----:B------:R-:W-:Y:S02]  /*e920*/  MUFU.EX2 R82, R9 ;  /* 0x0000000900527308 */ /* 0x000fe40000000800 */
[----:B------:R1:W-:Y:S01]  /*e930*/  @!P1 SYNCS.ARRIVE.TRANS64.RED.A1T0 RZ, [R66+URZ], RZ ;  /* 0x000000ff42ff99a7 */ /* 0x0003e2000810043f */
[----:B--2---:R-:W-:-:S05]  /*e940*/  F2FP.BF16.F32.PACK_AB R27, R80, R27 ;  /* 0x0000001b501b723e */ /* 0x004fca00000010ff */
[----:B------:R2:W-:Y:S01]  /*e950*/  MUFU.EX2 R9, R38 ;  /* 0x0000002600097308 */ /* 0x0005e20000000800 */
[----:B------:R3:W-:Y:S07]  /*e960*/  @!P1 SYNCS.ARRIVE.TRANS64.RED.A1T0 RZ, [R0+URZ], RZ ;  /* 0x000000ff00ff99a7 */ /* 0x0007ee000810043f */
[----:B-1----:R-:W1:Y:S01]  /*e970*/  MUFU.EX2 R66, R157 ;  /* 0x0000009d00427308 */ /* 0x002e620000000800 */
[----:B------:R4:W-:Y:S07]  /*e980*/  STSM.16.M88.4 [R118+0x1e800], R24 ;  /* 0x01e8001876007844 */ /* 0x0009ee0000000200 */
[----:B------:R-:W3:Y:S01]  /*e990*/  MUFU.EX2 R65, R156 ;  /* 0x0000009c00417308 */ /* 0x000ee20000000800 */
[----:B------:R-:W-:Y:S01]  /*e9a0*/  FADD.FTZ R64, R80, R64 ;  /* 0x0000004050407221 */ /* 0x000fe20000010000 */
[----:B--2---:R-:W2:Y:S06]  /*e9b0*/  LDL R38, [R1+0x30] ;  /* 0x0000300001267983 */ /* 0x004eac0000100800 */
[----:B------:R-:W-:Y:S08]  /*e9c0*/  MUFU.EX2 R90, R11 ;  /* 0x0000000b005a7308 */ /* 0x000ff00000000800 */
[----:B------:R0:W3:Y:S08]  /*e9d0*/  MUFU.EX2 R11, R39 ;  /* 0x00000027000b7308 */ /* 0x0000f00000000800 */
[----:B----4-:R-:W4:Y:S01]  /*e9e0*/  MUFU.EX2 R27, R155 ;  /* 0x0000009b001b7308 */ /* 0x010f220000000800 */
[----:B0-----:R-:W2:Y:S07]  /*e9f0*/  LDL R39, [R1+0x34] ;  /* 0x0000340001277983 */ /* 0x001eae0000100800 */
[----:B------:R0:W-:Y:S02]  /*ea00*/  MUFU.EX2 R98, R8 ;  /* 0x0000000800627308 */ /* 0x0001e40000000800 */
[----:B0-----:R-:W-:-:S06]  /*ea10*/  FADD.FTZ R8, R79, R94 ;  /* 0x0000005e4f087221 */ /* 0x001fcc0000010000 */
[----:B------:R-:W0:Y:S08]  /*ea20*/  MUFU.EX2 R40, R40 ;  /* 0x0000002800287308 */ /* 0x000e300000000800 */
[----:B------:R-:W0:Y:S08]  /*ea30*/  MUFU.EX2 R26, R154 ;  /* 0x0000009a001a7308 */ /* 0x000e300000000800 */
[----:B------:R1:W-:Y:S08]  /*ea40*/  MUFU.EX2 R87, R10 ;  /* 0x0000000a00577308 */ /* 0x0003f00000000800 */
[----:B------:R3:W-:Y:S01]  /*ea50*/  MUFU.EX2 R86, R12 ;  /* 0x0000000c00567308 */ /* 0x0007e20000000800 */
[----:B-1----:R-:W-:-:S04]  /*ea60*/  FADD.FTZ R10, R67, R8 ;  /* 0x00000008430a7221 */ /* 0x002fc80000010000 */
[----:B------:R-:W-:-:S03]  /*ea70*/  FADD.FTZ R10, R66, R10 ;  /* 0x0000000a420a7221 */ /* 0x000fc60000010000 */
[----:B------:R-:W1:Y:S01]  /*ea80*/  MUFU.EX2 R25, R153 ;  /* 0x0000009900197308 */ /* 0x000e620000000800 */
[----:B---3--:R-:W-:-:S04]  /*ea90*/  FADD.FTZ R12, R4, R64 ;  /* 0x00000040040c7221 */ /* 0x008fc80000010000 */
[C---:B------:R-:W-:Y:S01]  /*eaa0*/  FADD.FTZ R12, R9.reuse, R12 ;  /* 0x0000000c090c7221 */ /* 0x040fe20000010000 */
[----:B------:R-:W-:Y:S01]  /*eab0*/  F2FP.BF16.F32.PACK_AB R9, R9, R4 ;  /* 0x000000040909723e */ /* 0x000fe200000010ff */
[----:B------:R-:W-:Y:S01]  /*eac0*/  FADD.FTZ R4, R65, R10 ;  /* 0x0000000a41047221 */ /* 0x000fe20000010000 */
[----:B------:R-:W3:Y:S08]  /*ead0*/  MUFU.EX2 R24, R152 ;  /* 0x0000009800187308 */ /* 0x000ef00000000800 */
[----:B------:R-:W3:Y:S08]  /*eae0*/  MUFU.EX2 R0, R105 ;  /* 0x0000006900007308 */ /* 0x000ef00000000800 */
[----:B------:R4:W-:Y:S02]  /*eaf0*/  MUFU.EX2 R105, R14 ;  /* 0x0000000e00697308 */ /* 0x0009e40000000800 */
[----:B----4-:R-:W-:Y:S01]  /*eb00*/  FADD.FTZ R14, R11, R12 ;  /* 0x0000000c0b0e7221 */ /* 0x010fe20000010000 */
[----:B------:R-:W-:-:S05]  /*eb10*/  FADD.FTZ R12, R27, R4 ;  /* 0x000000041b0c7221 */ /* 0x000fca0000010000 */
[----:B------:R-:W4:Y:S01]  /*eb20*/  MUFU.EX2 R100, R100 ;  /* 0x0000006400647308 */ /* 0x000f220000000800 */
[----:B0-----:R-:W-:Y:S01]  /*eb30*/  FADD.FTZ R4, R40, R14 ;  /* 0x0000000e28047221 */ /* 0x001fe20000010000 */
[----:B------:R-:W-:-:S04]  /*eb40*/  FADD.FTZ R14, R26, R12 ;  /* 0x0000000c1a0e7221 */ /* 0x000fc80000010000 */
[----:B-1----:R-:W-:Y:S02]  /*eb50*/  FADD.FTZ R14, R25, R14 ;  /* 0x0000000e190e7221 */ /* 0x002fe40000010000 */
[----:B------:R-:W0:Y:S02]  /*eb60*/  MUFU.EX2 R97, R97 ;  /* 0x0000006100617308 */ /* 0x000e240000000800 */
[----:B---3--:R-:W-:-:S06]  /*eb70*/  FADD.FTZ R14, R24, R14 ;  /* 0x0000000e180e7221 */ /* 0x008fcc0000010000 */
[----:B------:R-:W1:Y:S01]  /*eb80*/  MUFU.EX2 R96, R96 ;  /* 0x0000006000607308 */ /* 0x000e620000000800 */
[----:B------:R-:W-:-:S07]  /*eb90*/  FADD.FTZ R14, R0, R14 ;  /* 0x0000000e000e7221 */ /* 0x000fce0000010000 */
[----:B------:R-:W3:Y:S01]  /*eba0*/  MUFU.EX2 R93, R93 ;  /* 0x0000005d005d7308 */ /* 0x000ee20000000800 */
[----:B----4-:R-:W-:-:S07]  /*ebb0*/  FADD.FTZ R14, R100, R14 ;  /* 0x0000000e640e7221 */ /* 0x010fce0000010000 */
[----:B------:R-:W4:Y:S01]  /*ebc0*/  MUFU.EX2 R92, R92 ;  /* 0x0000005c005c7308 */ /* 0x000f220000000800 */
[----:B0-----:R-:W-:-:S07]  /*ebd0*/  FADD.FTZ R14, R97, R14 ;  /* 0x0000000e610e7221 */ /* 0x001fce0000010000 */
[----:B------:R-:W0:Y:S01]  /*ebe0*/  MUFU.EX2 R89, R89 ;  /* 0x0000005900597308 */ /* 0x000e220000000800 */
[----:B-1----:R-:W-:-:S07]  /*ebf0*/  FADD.FTZ R14, R96, R14 ;  /* 0x0000000e600e7221 */ /* 0x002fce0000010000 */
[----:B------:R-:W1:Y:S01]  /*ec00*/  MUFU.EX2 R88, R88 ;  /* 0x0000005800587308 */ /* 0x000e620000000800 */
[----:B---3--:R-:W-:-:S04]  /*ec10*/  FADD.FTZ R14, R93, R14 ;  /* 0x0000000e5d0e7221 */ /* 0x008fc80000010000 */
[----:B----4-:R-:W-:-:S03]  /*ec20*/  FADD.FTZ R14, R92, R14 ;  /* 0x0000000e5c0e7221 */ /* 0x010fc60000010000 */
[----:B------:R-:W-:Y:S01]  /*ec30*/  MUFU.EX2 R83, R13 ;  /* 0x0000000d00537308 */ /* 0x000fe20000000800 */
[----:B0-----:R-:W-:-:S07]  /*ec40*/  FADD.FTZ R14, R89, R14 ;  /* 0x0000000e590e7221 */ /* 0x001fce0000010000 */
[----:B------:R0:W3:Y:S01]  /*ec50*/  MUFU.EX2 R13, R41 ;  /* 0x00000029000d7308 */ /* 0x0000e20000000800 */
[----:B------:R-:W-:Y:S01]  /*ec60*/  F2FP.BF16.F32.PACK_AB R12, R26, R27 ;  /* 0x0000001b1a0c723e */ /* 0x000fe200000010ff */
[----:B0-----:R-:W4:Y:S01]  /*ec70*/  LDL R41, [R1+0x6c] ;  /* 0x00006c0001297983 */ /* 0x001f220000100800 */
[----:B-1----:R-:W-:Y:S01]  /*ec80*/  FADD.FTZ R26, R88, R14 ;  /* 0x0000000e581a7221 */ /* 0x002fe20000010000 */
[----:B------:R-:W-:Y:S02]  /*ec90*/  F2FP.BF16.F32.PACK_AB R14, R24, R25 ;  /* 0x00000019180e723e */ /* 0x000fe400000010ff */
[----:B------:R-:W2:Y:S02]  /*eca0*/  LDL R24, [R1+0x74] ;  /* 0x0000740001187983 */ /* 0x000ea40000100800 */
[----:B------:R-:W0:Y:S08]  /*ecb0*/  MUFU.EX2 R42, R42 ;  /* 0x0000002a002a7308 */ /* 0x000e300000000800 */
[----:B------:R-:W-:Y:S08]  /*ecc0*/  MUFU.EX2 R91, R15 ;  /* 0x0000000f005b7308 */ /* 0x000ff00000000800 */
[----:B------:R-:W1:Y:S01]  /*ecd0*/  MUFU.EX2 R15, R43 ;  /* 0x0000002b000f7308 */ /* 0x000e620000000800 */
[----:B---3--:R-:W-:-:S07]  /*ece0*/  FADD.FTZ R4, R13, R4 ;  /* 0x000000040d047221 */ /* 0x008fce0000010000 */
[----:B------:R-:W3:Y:S01]  /*ecf0*/  MUFU.EX2 R44, R44 ;  /* 0x0000002c002c7308 */ /* 0x000ee20000000800 */
[----:B0-----:R-:W-:-:S07]  /*ed00*/  FADD.FTZ R4, R42, R4 ;  /* 0x000000042a047221 */ /* 0x001fce0000010000 */
[----:B------:R-:W0:Y:S01]  /*ed10*/  MUFU.EX2 R45, R45 ;  /* 0x0000002d002d7308 */ /* 0x000e220000000800 */
[----:B-1----:R-:W-:-:S07]  /*ed20*/  FADD.FTZ R4, R15, R4 ;  /* 0x000000040f047221 */ /* 0x002fce0000010000 */
        /* <DEDUP_REMOVED lines=8> */
[----:B------:R-:W3:Y:S08]  /*edb0*/  MUFU.EX2 R50, R50 ;  /* 0x0000003200327308 */ /* 0x000ef00000000800 */
[----:B------:R-:W3:Y:S01]  /*edc0*/  MUFU.EX2 R85, R85 ;  /* 0x0000005500557308 */ /* 0x000ee20000000800 */
[----:B0-----:R-:W-:-:S07]  /*edd0*/  FADD.FTZ R4, R48, R4 ;  /* 0x0000000430047221 */ /* 0x001fce0000010000 */
[----:B------:R-:W0:Y:S08]  /*ede0*/  MUFU.EX2 R51, R51 ;  /* 0x0000003300337308 */ /* 0x000e300000000800 */
[----:B------:R-:W0:Y:S01]  /*edf0*/  MUFU.EX2 R84, R84 ;  /* 0x0000005400547308 */ /* 0x000e220000000800 */
[----:B-1----:R-:W-:-:S07]  /*ee00*/  FADD.FTZ R4, R49, R4 ;  /* 0x0000000431047221 */ /* 0x002fce0000010000 */
[----:B------:R-:W1:Y:S08]  /*ee10*/  MUFU.EX2 R52, R52 ;  /* 0x0000003400347308 */ /* 0x000e700000000800 */
[----:B------:R-:W1:Y:S01]  /*ee20*/  MUFU.EX2 R81, R81 ;  /* 0x0000005100517308 */ /* 0x000e620000000800 */
[----:B---3--:R-:W-:Y:S01]  /*ee30*/  FADD.FTZ R4, R50, R4 ;  /* 0x0000000432047221 */ /* 0x008fe20000010000 */
[----:B------:R-:W-:-:S06]  /*ee40*/  FADD.FTZ R26, R85, R26 ;  /* 0x0000001a551a7221 */ /* 0x000fcc0000010000 */
[----:B------:R-:W3:Y:S08]  /*ee50*/  MUFU.EX2 R53, R53 ;  /* 0x0000003500357308 */ /* 0x000ef00000000800 */
[----:B------:R-:W3:Y:S01]  /*ee60*/  MUFU.EX2 R36, R36 ;  /* 0x0000002400247308 */ /* 0x000ee20000000800 */
[----:B0-----:R-:W-:Y:S01]  /*ee70*/  FADD.FTZ R4, R51, R4 ;  /* 0x0000000433047221 */ /* 0x001fe20000010000 */
[----:B------:R-:W-:-:S06]  /*ee80*/  FADD.FTZ R26, R84, R26 ;  /* 0x0000001a541a7221 */ /* 0x000fcc0000010000 */
[----:B------:R-:W0:Y:S08]  /*ee90*/  MUFU.EX2 R54, R54 ;  /* 0x0000003600367308 */ /* 0x000e300000000800 */
[----:B------:R-:W0:Y:S01]  /*eea0*/  MUFU.EX2 R30, R30 ;  /* 0x0000001e001e7308 */ /* 0x000e220000000800 */
[----:B-1----:R-:W-:Y:S01]  /*eeb0*/  FADD.FTZ R4, R52, R4 ;  /* 0x0000000434047221 */ /* 0x002fe20000010000 */
[----:B------:R-:W-:-:S06]  /*eec0*/  FADD.FTZ R26, R81, R26 ;  /* 0x0000001a511a7221 */ /* 0x000fcc0000010000 */
        /* <DEDUP_REMOVED lines=16> */
[----:B------:R-:W-:Y:S08]  /*efd0*/  MUFU.EX2 R33, R33 ;  /* 0x0000002100217308 */ /* 0x000ff00000000800 */
[----:B------:R-:W3:Y:S01]  /*efe0*/  MUFU.EX2 R59, R59 ;  /* 0x0000003b003b7308 */ /* 0x000ee20000000800 */
[----:B0-----:R-:W-:Y:S01]  /*eff0*/  FADD.FTZ R25, R57, R4 ;  /* 0x0000000439197221 */ /* 0x001fe20000010000 */
[----:B------:R-:W-:-:S06]  /*f000*/  FADD.FTZ R4, R34, R27 ;  /* 0x0000001b22047221 */ /* 0x000fcc0000010000 */
[----:B------:R-:W0:Y:S01]  /*f010*/  MUFU.EX2 R60, R60 ;  /* 0x0000003c003c7308 */ /* 0x000e220000000800 */
[----:B------:R-:W-:Y:S02]  /*f020*/  F2FP.BF16.F32.PACK_AB R8, R67, R79 ;  /* 0x0000004f4308723e */ /* 0x000fe400000010ff */
[----:B------:R-:W-:Y:S02]  /*f030*/  F2FP.BF16.F32.PACK_AB R10, R65, R66 ;  /* 0x00000042410a723e */ /* 0x000fe400000010ff */
[----:B------:R-:W-:Y:S01]  /*f040*/  F2FP.BF16.F32.PACK_AB R11, R40, R11 ;  /* 0x0000000b280b723e */ /* 0x000fe200000010ff */
[----:B-1----:R-:W-:Y:S01]  /*f050*/  FADD.FTZ R4, R29, R4 ;  /* 0x000000041d047221 */ /* 0x002fe20000010000 */
[----:B------:R-:W-:Y:S01]  /*f060*/  F2FP.BF16.F32.PACK_AB R100, R100, R0 ;  /* 0x000000006464723e */ /* 0x000fe200000010ff */
[----:B------:R-:W-:Y:S01]  /*f070*/  FADD.FTZ R0, R58, R25 ;  /* 0x000000193a007221 */ /* 0x000fe20000010000 */
[----:B------:R-:W3:Y:S01]  /*f080*/  LDL R26, [R1+0x70] ;  /* 0x00007000011a7983 */ /* 0x000ee20000100800 */
[----:B------:R-:W-:-:S02]  /*f090*/  F2FP.BF16.F32.PACK_AB R13, R42, R13 ;  /* 0x0000000d2a0d723e */ /* 0x000fc400000010ff */
[----:B------:R-:W-:Y:S01]  /*f0a0*/  F2FP.BF16.F32.PACK_AB R15, R44, R15 ;  /* 0x0000000f2c0f723e */ /* 0x000fe200000010ff */
[----:B------:R1:W-:Y:S01]  /*f0b0*/  MUFU.EX2 R106, R101 ;  /* 0x00000065006a7308 */ /* 0x0003e20000000800 */
[----:B------:R-:W-:Y:S02]  /*f0c0*/  F2FP.BF16.F32.PACK_AB R102, R96, R97 ;  /* 0x000000616066723e */ /* 0x000fe400000010ff */
[----:B------:R-:W-:Y:S02]  /*f0d0*/  F2FP.BF16.F32.PACK_AB R103, R48, R47 ;  /* 0x0000002f3067723e */ /* 0x000fe400000010ff */
[----:B------:R-:W-:Y:S02]  /*f0e0*/  F2FP.BF16.F32.PACK_AB R92, R92, R93 ;  /* 0x0000005d5c5c723e */ /* 0x000fe400000010ff */
[----:B------:R-:W-:Y:S02]  /*f0f0*/  F2FP.BF16.F32.PACK_AB R93, R50, R49 ;  /* 0x00000031325d723e */ /* 0x000fe400000010ff */
[----:B-1----:R-:W-:-:S02]  /*f100*/  F2FP.BF16.F32.PACK_AB R101, R46, R45 ;  /* 0x0000002d2e65723e */ /* 0x002fc400000010ff */
[----:B------:R-:W-:Y:S02]  /*f110*/  F2FP.BF16.F32.PACK_AB R94, R88, R89 ;  /* 0x00000059585e723e */ /* 0x000fe400000010ff */
[----:B------:R-:W-:Y:S01]  /*f120*/  F2FP.BF16.F32.PACK_AB R95, R52, R51 ;  /* 0x00000033345f723e */ /* 0x000fe200000010ff */
[----:B----4-:R3:W-:Y:S04]  /*f130*/  STSM.16.M88.4 [R41], R8 ;  /* 0x0000000829007844 */ /* 0x0107e80000000200 */
[----:B--2---:R1:W-:Y:S04]  /*f140*/  STSM.16.M88.4 [R39], R12 ;  /* 0x0000000c27007844 */ /* 0x0043e80000000200 */
[----:B------:R-:W-:Y:S01]  /*f150*/  STSM.16.M88.4 [R38], R100 ;  /* 0x0000006426007844 */ /* 0x000fe20000000200 */
[----:B---3--:R-:W-:Y:S01]  /*f160*/  FADD.FTZ R9, R59, R0 ;  /* 0x000000003b097221 */ /* 0x008fe20000010000 */
[----:B------:R-:W-:Y:S01]  /*f170*/  FADD.FTZ R11, R33, R4 ;  /* 0x00000004210b7221 */ /* 0x000fe20000010000 */
[----:B------:R-:W-:-:S02]  /*f180*/  F2FP.BF16.F32.PACK_AB R8, R84, R85 ;  /* 0x000000555408723e */ /* 0x000fc400000010ff */
[----:B0-----:R-:W-:Y:S01]  /*f190*/  FADD.FTZ R0, R60, R9 ;  /* 0x000000093c007221 */ /* 0x001fe20000010000 */
[----:B-1----:R-:W-:Y:S01]  /*f1a0*/  FADD.FTZ R15, R82, R11 ;  /* 0x0000000b520f7221 */ /* 0x002fe20000010000 */
[----:B------:R-:W-:Y:S02]  /*f1b0*/  F2FP.BF16.F32.PACK_AB R9, R54, R53 ;  /* 0x000000353609723e */ /* 0x000fe400000010ff */
[----:B------:R-:W-:Y:S02]  /*f1c0*/  F2FP.BF16.F32.PACK_AB R10, R36, R81 ;  /* 0x00000051240a723e */ /* 0x000fe400000010ff */
[----:B------:R-:W-:Y:S01]  /*f1d0*/  F2FP.BF16.F32.PACK_AB R11, R56, R55 ;  /* 0x00000037380b723e */ /* 0x000fe200000010ff */
[----:B------:R-:W-:Y:S04]  /*f1e0*/  STSM.16.M88.4 [R118+0x24800], R92 ;  /* 0x0248005c76007844 */ /* 0x000fe80000000200 */
[----:B------:R0:W-:Y:S04]  /*f1f0*/  STSM.16.M88.4 [R24], R8 ;  /* 0x0000000818007844 */ /* 0x0001e80000000200 */
[----:B0-----:R-:W2:Y:S01]  /*f200*/  LDL.LU R24, [R1+0x20] ;  /* 0x0000200001187983 */ /* 0x001ea20000300800 */
[----:B------:R-:W0:Y:S08]  /*f210*/  MUFU.EX2 R61, R61 ;  /* 0x0000003d003d7308 */ /* 0x000e300000000800 */
[----:B------:R-:W1:Y:S08]  /*f220*/  MUFU.EX2 R62, R62 ;  /* 0x0000003e003e7308 */ /* 0x000e700000000800 */
[----:B------:R-:W3:Y:S08]  /*f230*/  MUFU.EX2 R32, R32 ;  /* 0x0000002000207308 */ /* 0x000ef00000000800 */
[----:B------:R-:W4:Y:S01]  /*f240*/  MUFU.EX2 R63, R63 ;  /* 0x0000003f003f7308 */ /* 0x000f220000000800 */
[----:B0-----:R-:W-:-:S07]  /*f250*/  FADD.FTZ R13, R61, R0 ;  /* 0x000000003d0d7221 */ /* 0x001fce0000010000 */
[----:B------:R-:W0:Y:S01]  /*f260*/  MUFU.EX2 R68, R68 ;  /* 0x0000004400447308 */ /* 0x000e220000000800 */
[----:B-1----:R-:W-:-:S07]  /*f270*/  FADD.FTZ R0, R62, R13 ;  /* 0x0000000d3e007221 */ /* 0x002fce0000010000 */
[----:B------:R-:W1:Y:S08]  /*f280*/  MUFU.EX2 R28, R28 ;  /* 0x0000001c001c7308 */ /* 0x000e700000000800 */
[----:B------:R-:W1:Y:S01]  /*f290*/  MUFU.EX2 R69, R69 ;  /* 0x0000004500457308 */ /* 0x000e620000000800 */
[----:B---3--:R-:W-:Y:S01]  /*f2a0*/  FADD.FTZ R4, R32, R15 ;  /* 0x0000000f20047221 */ /* 0x008fe20000010000 */
[----:B----4-:R-:W-:-:S06]  /*f2b0*/  FADD.FTZ R13, R63, R0 ;  /* 0x000000003f0d7221 */ /* 0x010fcc0000010000 */
[----:B------:R-:W3:Y:S01]  /*f2c0*/  MUFU.EX2 R70, R70 ;  /* 0x0000004600467308 */ /* 0x000ee20000000800 */
[----:B------:R-:W-:Y:S01]  /*f2d0*/  FADD.FTZ R15, R83, R4 ;  /* 0x00000004530f7221 */ /* 0x000fe20000010000 */
[----:B0-----:R-:W-:-:S06]  /*f2e0*/  FADD.FTZ R0, R68, R13 ;  /* 0x0000000d44007221 */ /* 0x001fcc0000010000 */
[----:B------:R-:W0:Y:S08]  /*f2f0*/  MUFU.EX2 R21, R21 ;  /* 0x0000001500157308 */ /* 0x000e300000000800 */
[----:B------:R-:W4:Y:S01]  /*f300*/  MUFU.EX2 R71, R71 ;  /* 0x0000004700477308 */ /* 0x000f220000000800 */
[----:B-1----:R-:W-:Y:S01]  /*f310*/  FADD.FTZ R15, R28, R15 ;  /* 0x0000000f1c0f7221 */ /* 0x002fe20000010000 */
[----:B------:R-:W-:-:S06]  /*f320*/  FADD.FTZ R25, R69, R0 ;  /* 0x0000000045197221 */ /* 0x000fcc0000010000 */
[----:B------:R-:W1:Y:S01]  /*f330*/  MUFU.EX2 R72, R72 ;  /* 0x0000004800487308 */ /* 0x000e620000000800 */
[----:B------:R-:W-:Y:S01]  /*f340*/  FADD.FTZ R4, R86, R15 ;  /* 0x0000000f56047221 */ /* 0x000fe20000010000 */
[----:B---3--:R-:W-:-:S06]  /*f350*/  FADD.FTZ R0, R70, R25 ;  /* 0x0000001946007221 */ /* 0x008fcc0000010000 */
[----:B------:R-:W3:Y:S08]  /*f360*/  MUFU.EX2 R20, R20 ;  /* 0x0000001400147308 */ /* 0x000ef00000000800 */
[----:B------:R-:W3:Y:S01]  /*f370*/  MUFU.EX2 R73, R73 ;  /* 0x0000004900497308 */ /* 0x000ee20000000800 */
[----:B0-----:R-:W-:Y:S01]  /*f380*/  FADD.FTZ R4, R21, R4 ;  /* 0x0000000415047221 */ /* 0x001fe20000010000 */
[----:B----4-:R-:W-:-:S06]  /*f390*/  FADD.FTZ R11, R71, R0 ;  /* 0x00000000470b7221 */ /* 0x010fcc0000010000 */
[----:B------:R-:W0:Y:S01]  /*f3a0*/  MUFU.EX2 R74, R74 ;  /* 0x0000004a004a7308 */ /* 0x000e220000000800 */
[----:B------:R-:W-:Y:S01]  /*f3b0*/  FADD.FTZ R25, R87, R4 ;  /* 0x0000000457197221 */ /* 0x000fe20000010000 */
[----:B-1----:R-:W-:-:S06]  /*f3c0*/  FADD.FTZ R0, R72, R11 ;  /* 0x0000000b48007221 */ /* 0x002fcc0000010000 */
[----:B------:R-:W1:Y:S01]  /*f3d0*/  MUFU.EX2 R75, R75 ;  /* 0x0000004b004b7308 */ /* 0x000e620000000800 */
[----:B---3--:R-:W-:Y:S01]  /*f3e0*/  FADD.FTZ R27, R20, R25 ;  /* 0x00000019141b7221 */ /* 0x008fe20000010000 */
[----:B------:R-:W-:-:S06]  /*f3f0*/  FADD.FTZ R25, R73, R0 ;  /* 0x0000000049197221 */ /* 0x000fcc0000010000 */
[----:B------:R-:W3:Y:S01]  /*f400*/  MUFU.EX2 R76, R76 ;  /* 0x0000004c004c7308 */ /* 0x000ee20000000800 */
[----:B------:R-:W-:Y:S01]  /*f410*/  FADD.FTZ R4, R90, R27 ;  /* 0x0000001b5a047221 */ /* 0x000fe20000010000 */
[----:B0-----:R-:W-:-:S06]  /*f420*/  FADD.FTZ R0, R74, R25 ;  /* 0x000000194a007221 */ /* 0x001fcc0000010000 */
[----:B------:R-:W0:Y:S01]  /*f430*/  MUFU.EX2 R77, R77 ;  /* 0x0000004d004d7308 */ /* 0x000e220000000800 */
[----:B------:R-:W-:Y:S01]  /*f440*/  FADD.FTZ R27, R91, R4 ;  /* 0x000000045b1b7221 */ /* 0x000fe20000010000 */
[----:B------:R-:W-:Y:S01]  /*f450*/  F2FP.BF16.F32.PACK_AB R12, R35, R30 ;  /* 0x0000001e230c723e */ /* 0x000fe200000010ff */
[----:B-1----:R-:W-:-:S05]  /*f460*/  FADD.FTZ R25, R75, R0 ;  /* 0x000000004b197221 */ /* 0x002fca0000010000 */
[----:B------:R-:W1:Y:S01]  /*f470*/  MUFU.EX2 R78, R78 ;  /* 0x0000004e004e7308 */ /* 0x000e620000000800 */
[----:B------:R-:W-:Y:S02]  /*f480*/  F2FP.BF16.F32.PACK_AB R13, R58, R57 ;  /* 0x000000393a0d723e */ /* 0x000fe400000010ff */
[----:B------:R-:W-:Y:S02]  /*f490*/  F2FP.BF16.F32.PACK_AB R14, R34, R31 ;  /* 0x0000001f220e723e */ /* 0x000fe400000010ff */
[----:B------:R-:W-:-:S03]  /*f4a0*/  F2FP.BF16.F32.PACK_AB R15, R60, R59 ;  /* 0x0000003b3c0f723e */ /* 0x000fc600000010ff */
[----:B------:R-:W4:Y:S01]  /*f4b0*/  MUFU.EX2 R107, R104 ;  /* 0x00000068006b7308 */ /* 0x000f220000000800 */
[----:B------:R-:W-:Y:S02]  /*f4c0*/  F2FP.BF16.F32.PACK_AB R8, R33, R29 ;  /* 0x0000001d2108723e */ /* 0x000fe400000010ff */
[----:B------:R-:W-:Y:S02]  /*f4d0*/  F2FP.BF16.F32.PACK_AB R9, R62, R61 ;  /* 0x0000003d3e09723e */ /* 0x000fe400000010ff */
[----:B------:R-:W-:-:S03]  /*f4e0*/  F2FP.BF16.F32.PACK_AB R10, R32, R82 ;  /* 0x00000052200a723e */ /* 0x000fc600000010ff */
[----:B------:R-:W4:Y:S01]  /*f4f0*/  MUFU.EX2 R110, R110 ;  /* 0x0000006e006e7308 */ /* 0x000f220000000800 */
[----:B------:R-:W-:Y:S01]  /*f500*/  F2FP.BF16.F32.PACK_AB R11, R68, R63 ;  /* 0x0000003f440b723e */ /* 0x000fe200000010ff */
[----:B------:R-:W-:Y:S01]  /*f510*/  FADD.FTZ R4, R98, R27 ;  /* 0x0000001b62047221 */ /* 0x000fe20000010000 */
[----:B---3--:R-:W-:Y:S01]  /*f520*/  FADD.FTZ R0, R76, R25 ;  /* 0x000000194c007221 */ /* 0x008fe20000010000 */
[----:B------:R-:W-:Y:S04]  /*f530*/  STSM.16.M88.4 [R39+0x6000], R12 ;  /* 0x0060000c27007844 */ /* 0x000fe80000000200 */
[----:B------:R-:W3:Y:S01]  /*f540*/  MUFU.EX2 R108, R108 ;  /* 0x0000006c006c7308 */ /* 0x000ee20000000800 */
[----:B------:R0:W-:Y:S07]  /*f550*/  STSM.16.M88.4 [R38+0x6000], R8 ;  /* 0x0060000826007844 */ /* 0x0001ee0000000200 */
[----:B------:R-:W3:Y:S08]  /*f560*/  MUFU.EX2 R111, R111 ;  /* 0x0000006f006f7308 */ /* 0x000ef00000000800 */
[----:B------:R-:W3:Y:S01]  /*f570*/  MUFU.EX2 R116, R116 ;  /* 0x0000007400747308 */ /* 0x000ee20000000800 */
[----:B0-----:R-:W-:Y:S01]  /*f580*/  FADD.FTZ R11, R105, R4 ;  /* 0x00000004690b7221 */ /* 0x001fe20000010000 */
[----:B------:R-:W-:-:S03]  /*f590*/  FADD.FTZ R9, R77, R0 ;  /* 0x000000004d097221 */ /* 0x000fc60000010000 */
[----:B------:R-:W-:-:S03]  /*f5a0*/  FADD.FTZ R0, R106, R11 ;  /* 0x0000000b6a007221 */ /* 0x000fc60000010000 */
[----:B------:R-:W0:Y:S01]  /*f5b0*/  MUFU.EX2 R109, R109 ;  /* 0x0000006d006d7308 */ /* 0x000e220000000800 */
[----:B-1----:R-:W-:Y:S01]  /*f5c0*/  FADD.FTZ R9, R78, R9 ;  /* 0x000000094e097221 */ /* 0x002fe20000010000 */
[----:B----4-:R-:W-:-:S06]  /*f5d0*/  FADD.FTZ R11, R107, R0 ;  /* 0x000000006b0b7221 */ /* 0x010fcc0000010000 */
[----:B------:R-:W-:Y:S01]  /*f5e0*/  MUFU.EX2 R99, R112 ;  /* 0x0000007000637308 */ /* 0x000fe20000000800 */
[----:B------:R-:W-:-:S07]  /*f5f0*/  FADD.FTZ R0, R110, R9 ;  /* 0x000000096e007221 */ /* 0x000fce0000010000 */
[----:B------:R-:W-:Y:S08]  /*f600*/  MUFU.EX2 R104, R113 ;  /* 0x0000007100687308 */ /* 0x000ff00000000800 */
[----:B------:R-:W1:Y:S08]  /*f610*/  MUFU.EX2 R115, R115 ;  /* 0x0000007300737308 */ /* 0x000e700000000800 */
[----:B------:R-:W-:Y:S08]  /*f620*/  MUFU.EX2 R117, R117 ;  /* 0x0000007500757308 */ /* 0x000ff00000000800 */
[----:B------:R-:W4:Y:S01]  /*f630*/  MUFU.EX2 R114, R114 ;  /* 0x0000007200727308 */ /* 0x000f220000000800 */
[----:B---3--:R-:W-:Y:S01]  /*f640*/  FADD.FTZ R4, R108, R11 ;  /* 0x0000000b6c047221 */ /* 0x008fe20000010000 */
[----:B------:R-:W-:Y:S01]  /*f650*/  FADD.FTZ R11, R111, R0 ;  /* 0x000000006f0b7221 */ /* 0x000fe20000010000 */
[----:B------:R-:W-:-:S02]  /*f660*/  F2FP.BF16.F32.PACK_AB R28, R28, R83 ;  /* 0x000000531c1c723e */ /* 0x000fc400000010ff */
[----:B------:R-:W-:Y:S01]  /*f670*/  F2FP.BF16.F32.PACK_AB R29, R70, R69 ;  /* 0x00000045461d723e */ /* 0x000fe200000010ff */
[----:B------:R-:W-:Y:S01]  /*f680*/  FADD.FTZ R0, R116, R11 ;  /* 0x0000000b74007221 */ /* 0x000fe20000010000 */
[----:B------:R-:W-:Y:S02]  /*f690*/  F2FP.BF16.F32.PACK_AB R30, R21, R86 ;  /* 0x00000056151e723e */ /* 0x000fe400000010ff */
[----:B------:R-:W-:Y:S02]  /*f6a0*/  F2FP.BF16.F32.PACK_AB R31, R72, R71 ;  /* 0x00000047481f723e */ /* 0x000fe400000010ff */
[----:B------:R-:W-:Y:S01]  /*f6b0*/  F2FP.BF16.F32.PACK_AB R90, R91, R90 ;  /* 0x0000005a5b5a723e */ /* 0x000fe200000010ff */
[----:B0-----:R-:W-:Y:S01]  /*f6c0*/  FADD.FTZ R4, R109, R4 ;  /* 0x000000046d047221 */ /* 0x001fe20000010000 */
[----:B------:R-:W-:Y:S02]  /*f6d0*/  F2FP.BF16.F32.PACK_AB R88, R20, R87 ;  /* 0x000000571458723e */ /* 0x000fe400000010ff */
[----:B------:R-:W-:-:S02]  /*f6e0*/  F2FP.BF16.F32.PACK_AB R89, R74, R73 ;  /* 0x000000494a59723e */ /* 0x000fc400000010ff */
[----:B------:R-:W-:Y:S02]  /*f6f0*/  F2FP.BF16.F32.PACK_AB R91, R76, R75 ;  /* 0x0000004b4c5b723e */ /* 0x000fe400000010ff */
[----:B------:R-:W-:Y:S02]  /*f700*/  F2FP.BF16.F32.PACK_AB R8, R105, R98 ;  /* 0x000000626908723e */ /* 0x000fe400000010ff */
[----:B------:R-:W-:Y:S02]  /*f710*/  F2FP.BF16.F32.PACK_AB R9, R78, R77 ;  /* 0x0000004d4e09723e */ /* 0x000fe400000010ff */
[----:B------:R-:W-:Y:S02]  /*f720*/  F2FP.BF16.F32.PACK_AB R10, R107, R106 ;  /* 0x0000006a6b0a723e */ /* 0x000fe400000010ff */
[----:B------:R-:W-:Y:S02]  /*f730*/  F2FP.BF16.F32.PACK_AB R11, R111, R110 ;  /* 0x0000006e6f0b723e */ /* 0x000fe400000010ff */
[----:B------:R-:W-:-:S02]  /*f740*/  F2FP.BF16.F32.PACK_AB R108, R109, R108 ;  /* 0x0000006c6d6c723e */ /* 0x000fc400000010ff */
[C---:B-1----:R-:W-:Y:S02]  /*f750*/  F2FP.BF16.F32.PACK_AB R109, R115.reuse, R116 ;  /* 0x00000074736d723e */ /* 0x042fe400000010ff */
[----:B------:R-:W-:Y:S02]  /*f760*/  F2FP.BF16.F32.PACK_AB R110, R104, R99 ;  /* 0x00000063686e723e */ /* 0x000fe400000010ff */
[----:B----4-:R-:W-:Y:S01]  /*f770*/  F2FP.BF16.F32.PACK_AB R111, R114, R117 ;  /* 0x00000075726f723e */ /* 0x010fe200000010ff */
[----:B------:R-:W-:Y:S04]  /*f780*/  STSM.16.M88.4 [R118+0x2a800], R28 ;  /* 0x02a8001c76007844 */ /* 0x000fe80000000200 */
[----:B------:R-:W-:Y:S04]  /*f790*/  STSM.16.M88.4 [R26], R88 ;  /* 0x000000581a007844 */ /* 0x000fe80000000200 */
[----:B------:R-:W-:Y:S04]  /*f7a0*/  STSM.16.M88.4 [R39+0xc000], R8 ;  /* 0x00c0000827007844 */ /* 0x000fe80000000200 */
[----:B------:R-:W-:Y:S01]  /*f7b0*/  STSM.16.M88.4 [R38+0xc000], R108 ;  /* 0x00c0006c26007844 */ /* 0x000fe20000000200 */
[----:B------:R-:W-:Y:S01]  /*f7c0*/  @!PT LDS RZ, [RZ] ;  /* 0x00000000fffff984 */ /* 0x000fe20000000800 */
[----:B------:R-:W-:Y:S01]  /*f7d0*/  @!PT LDS RZ, [RZ] ;  /* 0x00000000fffff984 */ /* 0x000fe20000000800 */
[----:B------:R-:W-:Y:S01]  /*f7e0*/  @!PT LDS RZ, [RZ] ;  /* 0x00000000fffff984 */ /* 0x000fe20000000800 */
[----:B------:R-:W-:Y:S01]  /*f7f0*/  @!PT LDS RZ, [RZ] ;  /* 0x00000000fffff984 */ /* 0x000fe20000000800 */
[----:B------:R0:W-:Y:S06]  /*f800*/  MEMBAR.ALL.CTA ;  /* 0x0000000000007992 */ /* 0x0001ec0000008000 */
[----:B0-----:R-:W0:Y:S01]  /*f810*/  FENCE.VIEW.ASYNC.S ;  /* 0x00000000000073c6 */ /* 0x001e220000000000 */
[----:B------:R-:W-:-:S04]  /*f820*/  FADD.FTZ R0, R115, R0 ;  /* 0x0000000073007221 */ /* 0x000fc80000010000 */
[----:B------:R-:W-:-:S04]  /*f830*/  FADD.FTZ R0, R117, R0 ;  /* 0x0000000075007221 */ /* 0x000fc80000010000 */
[----:B------:R-:W-:Y:S01]  /*f840*/  FADD.FTZ R0, R114, R0 ;  /* 0x0000000072007221 */ /* 0x000fe20000010000 */
[----:B------:R-:W-:-:S04]  /*f850*/  FADD.FTZ R13, R99, R4 ;  /* 0x00000004630d7221 */ /* 0x000fc80000010000 */
[----:B------:R1:W-:Y:S01]  /*f860*/  STL [R1+0x24], R0 ;  /* 0x0000240001007387 */ /* 0x0003e20000100800 */
[C---:B--2---:R-:W-:Y:S01]  /*f870*/  ISETP.GT.AND P2, PT, R24.reuse, RZ, PT ;  /* 0x000000ff1800720c */ /* 0x044fe20003f44270 */
[----:B-1----:R-:W-:Y:S02]  /*f880*/  VIADD R0, R24, 0xffffffff ;  /* 0xffffffff18007836 */ /* 0x002fe40000000000 */
[----:B------:R1:W5:Y:S01]  /*f890*/  LDL R8, [R1+0x28] ;  /* 0x0000280001087983 */ /* 0x0003620000100800 */
        /* <DEDUP_REMOVED lines=32> */
[----:B------:R2:W-:Y:S01]  /*faa0*/  STL [R1+0x20], R0 ;  /* 0x0000200001007387 */ /* 0x0005e20000100800 */
[----:B------:R-:W-:Y:S01]  /*fab0*/  FADD.FTZ R4, R104, R13 ;  /* 0x0000000d68047221 */ /* 0x000fe20000010000 */
[----:B------:R-:W-:-:S02]  /*fac0*/  IMAD.MOV.U32 R3, RZ, RZ, R37 ;  /* 0x000000ffff037224 */ /* 0x000fc400078e0025 */
[----:B------:R-:W-:Y:S02]  /*fad0*/  IMAD.MOV.U32 R7, RZ, RZ, R5 ;  /* 0x000000ffff077224 */ /* 0x000fe400078e0005 */
[----:B--2---:R-:W-:Y:S01]  /*fae0*/  IMAD.MOV.U32 R0, RZ, RZ, R22 ;  /* 0x000000ffff007224 */ /* 0x004fe200078e0016 */
[----:B0-----:R-:W-:Y:S01]  /*faf0*/  NOP ;  /* 0x0000000000007918 */ /* 0x001fe20000000000 */
[----:B-1----:R-:W-:Y:S05]  /*fb00*/  @P2 BRA `(.L_x_421) ;  /* 0xffffffc000d02947 */ /* 0x002fea000383ffff */
.L_x_411:
[----:B------:R-:W-:Y:S05]  /*fb10*/  WARPSYNC.ALL ;  /* 0x0000000000007948 */ /* 0x000fea0003800000 */
[----:B------:R-:W-:Y:S06]  /*fb20*/  BAR.ARV 0x8, 0x1a0 ;  /* 0x0206800000007b1d */ /* 0x000fec0000002000 */
[----:B------:R-:W-:Y:S05]  /*fb30*/  @!P0 BRA `(.L_x_422) ;  /* 0x0000000000048947 */ /* 0x000fea0003800000 */
[----:B------:R-:W-:Y:S01]  /*fb40*/  BPT.TRAP 0x1 ;  /* 0x000000040000795c */ /* 0x000fe20000300000 */
.L_x_422:
[----:B------:R-:W2:Y:S01]  /*fb50*/  LDL R0, [R1+0x28] ;  /* 0x0000280001007983 */ /* 0x000ea20000100800 */
[----:B------:R-:W-:Y:S01]  /*fb60*/  IMAD R11, R22, 0x8, R2 ;  /* 0x00000008160b7824 */ /* 0x000fe200078e0202 */
[----:B--2---:R-:W-:-:S04]  /*fb70*/  SHF.L.U32 R0, R0, 0x1f, RZ ;  /* 0x0000001f00007819 */ /* 0x004fc800000006ff */
[----:B------:R0:W1:Y:S01]  /*fb80*/  SYNCS.PHASECHK.TRANS64.TRYWAIT P2, [R11+URZ+0x30850], R0 ;  /* 0x030850000b0075a7 */ /* 0x000062000804017f */
[----:B------:R-:W-:Y:S05]  /*fb90*/  @!P0 BRA `(.L_x_423) ;  /* 0x0000000000048947 */ /* 0x000fea0003800000 */
[----:B------:R-:W-:Y:S01]  /*fba0*/  BPT.TRAP 0x1 ;  /* 0x000000040000795c */ /* 0x000fe20000300000 */
.L_x_423:
[----:B------:R-:W2:Y:S01]  /*fbb0*/  LDL.LU R3, [R1+0x5c] ;  /* 0x00005c0001037983 */ /* 0x000ea20000300800 */
[----:B------:R-:W-:-:S05]  /*fbc0*/  VIADD R2, R2, 0x400 ;  /* 0x0000040002027836 */ /* 0x000fca0000000000 */
[----:B------:R-:W-:-:S04]  /*fbd0*/  SHF.R.U32.HI R2, RZ, 0x4, R2 ;  /* 0x00000004ff027819 */ /* 0x000fc80000011602 */
[----:B------:R-:W-:Y:S02]  /*fbe0*/  LOP3.LUT R9, R2, 0x3fff, RZ, 0xc0, !PT ;  /* 0x00003fff02097812 */ /* 0x000fe400078ec0ff */
[----:B--2---:R-:W-:-:S04]  /*fbf0*/  IADD3 R3, R3, 0x1e800, RZ ;  /* 0x0001e80003037810 */ /* 0x004fc80007ffe0ff */
[----:B------:R-:W-:-:S04]  /*fc00*/  SHF.R.U32.HI R3, RZ, 0x4, R3 ;  /* 0x00000004ff037819 */ /* 0x000fc80000011603 */
[----:B------:R-:W-:Y:S01]  /*fc10*/  LOP3.LUT R3, R3, 0x3fff, RZ, 0xc0, !PT ;  /* 0x00003fff03037812 */ /* 0x000fe200078ec0ff */
[----:B-1----:R-:W-:Y:S06]  /*fc20*/  @P2 BRA `(.L_x_424) ;  /* 0x0000000000082947 */ /* 0x002fec0003800000 */
[----:B------:R-:W1:Y:S02]  /*fc30*/  SYNCS.PHASECHK.TRANS64.TRYWAIT P0, [R11+URZ+0x30850], R0 ;  /* 0x030850000b0075a7 */ /* 0x000e64000800017f */
[----:B-1----:R-:W-:Y:S05]  /*fc40*/  @!P0 BRA `(.L_x_425) ;  /* 0x00000078004c8947 */ /* 0x002fea0003800000 */
.L_x_424:
[----:B------:R-:W-:Y:S01]  /*fc50*/  LOP3.LUT R2, R3, 0x10000, RZ, 0xfc, !PT ;  /* 0x0001000003027812 */ /* 0x000fe200078efcff */
[----:B-----5:R-:W-:Y:S01]  /*fc60*/  IMAD R8, R22, 0x600, R9 ;  /* 0x0000060016087824 */ /* 0x020fe200078e0209 */
[----:B------:R-:W0:Y:S01]  /*fc70*/  LDL.LU R10, [R1+0x24] ;  /* 0x00002400010a7983 */ /* 0x000e220000300800 */
[----:B------:R-:W-:Y:S02]  /*fc80*/  IMAD.MOV.U32 R3, RZ, RZ, 0x40000040 ;  /* 0x40000040ff037424 */ /* 0x000fe400078e00ff */
[----:B------:R-:W-:Y:S01]  /*fc90*/  IMAD.MOV.U32 R9, RZ, RZ, 0x40000040 ;  /* 0x40000040ff097424 */ /* 0x000fe200078e00ff */
[----:B------:R-:W-:Y:S05]  /*fca0*/  WARPSYNC.ALL ;  /* 0x0000000000007948 */ /* 0x000fea0003800000 */
[C---:B------:R-:W-:Y:S01]  /*fcb0*/  R2UR UR4, R2.reuse ;  /* 0x00000000020472ca */ /* 0x040fe200000e0000 */
[----:B------:R-:W-:Y:S01]  /*fcc0*/  VIADD R14, R2, 0x2 ;  /* 0x00000002020e7836 */ /* 0x000fe20000000000 */
[----:B------:R-:W-:Y:S01]  /*fcd0*/  R2UR UR5, R3 ;  /* 0x00000000030572ca */ /* 0x000fe200000e0000 */
[C---:B------:R-:W-:Y:S01]  /*fce0*/  VIADD R12, R8.reuse, 0x80 ;  /* 0x00000080080c7836 */ /* 0x040fe20000000000 */
[----:B------:R-:W-:Y:S01]  /*fcf0*/  R2UR UR6, R8 ;  /* 0x00000000080672ca */ /* 0x000fe200000e0000 */
[----:B------:R-:W-:Y:S01]  /*fd00*/  IMAD.MOV.U32 R15, RZ, RZ, 0x40000040 ;  /* 0x40000040ff0f7424 */ /* 0x000fe200078e00ff */
[----:B------:R-:W-:Y:S01]  /*fd10*/  R2UR UR7, R9 ;  /* 0x00000000090772ca */ /* 0x000fe200000e0000 */
[----:B------:R-:W-:Y:S01]  /*fd20*/  WARPGROUP.ARRIVE ;  /* 0x00000000000079c5 */ /* 0x000fe20000000000 */
[----:B------:R-:W-:Y:S01]  /*fd30*/  IMAD.MOV.U32 R13, RZ, RZ, 0x40000040 ;  /* 0x40000040ff0d7424 */ /* 0x000fe200078e00ff */
[----:B------:R-:W2:Y:S01]  /*fd40*/  LDL.LU R20, [R1+0x28] ;  /* 0x0000280001147983 */ /* 0x000ea20000300800 */
[----:B------:R-:W-:Y:S01]  /*fd50*/  IMAD.MOV.U32 R28, RZ, RZ, RZ ;  /* 0x000000ffff1c7224 */ /* 0x000fe200078e00ff */
[----:B------:R-:W-:Y:S01]  /*fd60*/  IADD3 R22, R22, 0x1, RZ ;  /* 0x0000000116167810 */ /* 0x000fe20007ffe0ff */
[----:B------:R-:W-:Y:S01]  /*fd70*/  IMAD.MOV.U32 R3, RZ, RZ, 0x40000040 ;  /* 0x40000040ff037424 */ /* 0x000fe200078e00ff */
[----:B------:R-:W3:Y:S01]  /*fd80*/  SHFL.BFLY PT, R7, R4, 0x2, 0x1f ;  /* 0x0c401f0004077f89 */ /* 0x000ee200000e0000 */
[----:B------:R-:W-:Y:S01]  /*fd90*/  IMAD.MOV.U32 R9, RZ, RZ, 0x40000040 ;  /* 0x40000040ff097424 */ /* 0x000fe200078e00ff */
[----:B------:R-:W-:-:S04]  /*fda0*/  ISETP.NE.AND P0, PT, R22, 0x2, PT ;  /* 0x000000021600780c */ /* 0x000fc80003f05270 */
[----:B------:R-:W-:Y:S01]  /*fdb0*/  HGMMA.64x64x16.F32.BF16 R120, gdesc[UR4].tnspB, R120, gsb0 ;  /* 0x40e00000047879f0 */ /* 0x000fe20008001878 */
[----:B------:R-:W-:Y:S02]  /*fdc0*/  R2UR UR4, R14 ;  /* 0x000000000e0472ca */ /* 0x000fe400000e0000 */
[----:B------:R-:W-:Y:S01]  /*fdd0*/  R2UR UR5, R15 ;  /* 0x000000000f0572ca */ /* 0x000fe200000e0000 */
[----:B------:R-:W-:Y:S01]  /*fde0*/  IMAD.MOV.U32 R15, RZ, RZ, 0x40000040 ;  /* 0x40000040ff0f7424 */ /* 0x000fe200078e00ff */
[----:B------:R-:W-:Y:S01]  /*fdf0*/  R2UR UR6, R12 ;  /* 0x000000000c0672ca */ /* 0x000fe200000e0000 */
[----:B------:R-:W-:Y:S01]  /*fe00*/  VIADD R12, R8, 0x100 ;  /* 0x00000100080c7836 */ /* 0x000fe20000000000 */
[----:B------:R-:W-:Y:S01]  /*fe10*/  R2UR UR7, R13 ;  /* 0x000000000d0772ca */ /* 0x000fe200000e0000 */
[----:B------:R-:W-:Y:S01]  /*fe20*/  IMAD.MOV.U32 R13, RZ, RZ, 0x40000040 ;  /* 0x40000040ff0d7424 */ /* 0x000fe200078e00ff */
[----:B------:R-:W-:Y:S01]  /*fe30*/  IADD3 R14, R2, 0x4, RZ ;  /* 0x00000004020e7810 */ /* 0x000fe20007ffe0ff */
[----:B---3--:R-:W-:Y:S01]  /*fe40*/  FADD.FTZ R7, R7, R4 ;  /* 0x0000000407077221 */ /* 0x008fe20000010000 */
[----:B------:R-:W-:-:S02]  /*fe50*/  WARPGROUP.DEPBAR.LE gsb0, 0x0 ;  /* 0x00008000000079c5 */ /* 0x000fc40000010000 */
[----:B------:R-:W-:-:S07]  /*fe60*/  WARPGROUP.ARRIVE ;  /* 0x00000000000079c5 */ /* 0x000fce0000000000 */
[----:B------:R-:W-:Y:S01]  /*fe70*/  HGMMA.64x64x16.F32.BF16 R120, gdesc[UR4].tnspB, R120, gsb0 ;  /* 0x40e00000047879f0 */ /* 0x000fe20008001878 */
[----:B------:R-:W-:Y:S01]  /*fe80*/  R2UR UR4, R14 ;  /* 0x000000000e0472ca */ /* 0x000fe200000e0000 */
[----:B------:R-:W-:Y:S01]  /*fe90*/  VIADD R14, R2, 0x6 ;  /* 0x00000006020e7836 */ /* 0x000fe20000000000 */
[----:B------:R-:W-:Y:S01]  /*fea0*/  R2UR UR5, R15 ;  /* 0x000000000f0572ca */ /* 0x000fe200000e0000 */
[----:B------:R-:W-:Y:S01]  /*feb0*/  IMAD.MOV.U32 R15, RZ, RZ, 0x40000040 ;  /* 0x40000040ff0f7424 */ /* 0x000fe200078e00ff */
[----:B------:R-:W-:Y:S01]  /*fec0*/  R2UR UR6, R12 ;  /* 0x000000000c0672ca */ /* 0x000fe200000e0000 */
[----:B------:R-:W-:Y:S01]  /*fed0*/  VIADD R12, R8, 0x180 ;  /* 0x00000180080c7836 */ /* 0x000fe20000000000 */
[----:B------:R-:W-:Y:S01]  /*fee0*/  R2UR UR7, R13 ;  /* 0x000000000d0772ca */ /* 0x000fe200000e0000 */
[----:B------:R-:W-:Y:S01]  /*fef0*/  IMAD.MOV.U32 R13, RZ, RZ, 0x40000040 ;  /* 0x40000040ff0d7424 */ /* 0x000fe200078e00ff */
[----:B------:R-:W-:Y:S02]  /*ff00*/  WARPGROUP.DEPBAR.LE gsb0, 0x0 ;  /* 0x00008000000079c5 */ /* 0x000fe40000010000 */
[----:B------:R-:W-:-:S09]  /*ff10*/  WARPGROUP.ARRIVE ;  /* 0x00000000000079c5 */ /* 0x000fd20000000000 */
        /* <DEDUP_REMOVED lines=9> */
[----:B------:R-:W-:-:S02]  /*ffb0*/  WARPGROUP.DEPBAR.LE gsb0, 0x0 ;  /* 0x00008000000079c5 */ /* 0x000fc40000010000 */
[----:B------:R-:W-:-:S08]  /*ffc0*/  WARPGROUP.ARRIVE ;  /* 0x00000000000079c5 */ /* 0x000fd00000000000 */
        /* <DEDUP_REMOVED lines=9> */
[----:B01----:R-:W0:Y:S01]  /*10060*/  SHFL.BFLY PT, R0, R10, 0x2, 0x1f ;  /* 0x0c401f000a007f89 */ /* 0x003e2200000e0000 */
[----:B------:R-:W-:-:S02]  /*10070*/  WARPGROUP.DEPBAR.LE gsb0, 0x0 ;  /* 0x00008000000079c5 */ /* 0x000fc40000010000 */
[----:B------:R-:W-:-:S08]  /*10080*/  WARPGROUP.ARRIVE ;  /* 0x00000000000079c5 */ /* 0x000fd00000000000 */
        /* <DEDUP_REMOVED lines=52> */
[C---:B------:R-:W-:Y:S01]  /*103d0*/  IADD3 R14, R2.reuse, 0xc04, RZ ;  /* 0x00000c04020e7810 */ /* 0x040fe20007ffe0ff */
[----:B------:R-:W-:-:S02]  /*103e0*/  VIADD R2, R2, 0xc06 ;  /* 0x00000c0602027836 */ /* 0x000fc40000000000 */
[----:B------:R-:W-:Y:S01]  /*103f0*/  VIADD R8, R8, 0x580 ;  /* 0x0000058008087836 */ /* 0x000fe20000000000 */
[----:B------:R-:W-:Y:S02]  /*10400*/  WARPGROUP.DEPBAR.LE gsb0, 0x0 ;  /* 0x00008000000079c5 */ /* 0x000fe40000010000 */
[----:B------:R-:W-:-:S06]  /*10410*/  WARPGROUP.ARRIVE ;  /* 0x00000000000079c5 */ /* 0x000fcc0000000000 */
[----:B------:R-:W-:Y:S01]  /*10420*/  HGMMA.64x64x16.F32.BF16 R120, gdesc[UR4].tnspB, R120, gsb0 ;  /* 0x40e00000047879f0 */ /* 0x000fe20008001878 */
[----:B------:R-:W-:Y:S02]  /*10430*/  R2UR UR4, R14 ;  /* 0x000000000e0472ca */ /* 0x000fe400000e0000 */
[----:B------:R-:W-:Y:S02]  /*10440*/  R2UR UR5, R15 ;  /* 0x000000000f0572ca */ /* 0x000fe400000e0000 */
[----:B------:R-:W-:Y:S02]  /*10450*/  R2UR UR6, R12 ;  /* 0x000000000c0672ca */ /* 0x000fe400000e0000 */
[----:B------:R-:W-:Y:S01]  /*10460*/  R2UR UR7, R13 ;  /* 0x000000000d0772ca */ /* 0x000fe200000e0000 */
[----:B------:R-:W-:Y:S02]  /*10470*/  WARPGROUP.DEPBAR.LE gsb0, 0x0 ;  /* 0x00008000000079c5 */ /* 0x000fe40000010000 */
[----:B------:R-:W-:-:S10]  /*10480*/  WARPGROUP.ARRIVE ;  /* 0x00000000000079c5 */ /* 0x000fd40000000000 */
[----:B------:R-:W-:Y:S01]  /*10490*/  HGMMA.64x64x16.F32.BF16 R120, gdesc[UR4].tnspB, R120, gsb0 ;  /* 0x40e00000047879f0 */ /* 0x000fe20008001878 */
[----:B------:R-:W-:Y:S01]  /*104a0*/  R2UR UR4, R2 ;  /* 0x00000000020472ca */ /* 0x000fe200000e0000 */
[----:B0-----:R-:W-:Y:S01]  /*104b0*/  FADD.FTZ R2, R0, R10 ;  /* 0x0000000a00027221 */ /* 0x001fe20000010000 */
[----:B------:R-:W-:Y:S01]  /*104c0*/  R2UR UR5, R3 ;  /* 0x00000000030572ca */ /* 0x000fe200000e0000 */
[----:B------:R-:W0:Y:S01]  /*104d0*/  SHFL.BFLY PT, R0, R7, 0x1, 0x1f ;  /* 0x0c201f0007007f89 */ /* 0x000e2200000e0000 */
[----:B------:R-:W-:Y:S02]  /*104e0*/  R2UR UR6, R8 ;  /* 0x00000000080672ca */ /* 0x000fe400000e0000 */
[----:B------:R-:W-:Y:S01]  /*104f0*/  R2UR UR7, R9 ;  /* 0x00000000090772ca */ /* 0x000fe200000e0000 */
[----:B------:R-:W1:Y:S01]  /*10500*/  SHFL.BFLY PT, R3, R2, 0x1, 0x1f ;  /* 0x0c201f0002037f89 */ /* 0x000e6200000e0000 */
[----:B0-----:R-:W-:Y:S01]  /*10510*/  FADD.FTZ R10, R7, R0 ;  /* 0x00000000070a7221 */ /* 0x001fe20000010000 */
[----:B------:R-:W-:Y:S01]  /*10520*/  SEL R0, RZ, 0x1, P0 ;  /* 0x00000001ff007807 */ /* 0x000fe20000000000 */
[----:B-1----:R-:W-:-:S03]  /*10530*/  FADD.FTZ R13, R2, R3 ;  /* 0x00000003020d7221 */ /* 0x002fc60000010000 */
[----:B------:R-:W-:Y:S02]  /*10540*/  FSETP.NE.FTZ.AND P2, PT, R10, RZ, PT ;  /* 0x000000ff0a00720b */ /* 0x000fe40003f55000 */
[----:B--2---:R-:W-:Y:S02]  /*10550*/  LOP3.LUT R20, R20, R0, RZ, 0x3c, !PT ;  /* 0x0000000014147212 */ /* 0x004fe400078e3cff */
[----:B------:R-:W-:-:S09]  /*10560*/  FSETP.NE.FTZ.AND P3, PT, R13, RZ, PT ;  /* 0x000000ff0d00720b */ /* 0x000fd20003f75000 */
[----:B------:R-:W-:Y:S08]  /*10570*/  @P2 MUFU.LG2 R4, R10 ;  /* 0x0000000a00042308 */ /* 0x000ff00000000c00 */
[----:B------:R0:W-:Y:S01]  /*10580*/  @P2 MUFU.RCP R28, R10 ;  /* 0x0000000a001c2308 */ /* 0x0001e20000001000 */
[----:B------:R-:W-:Y:S02]  /*10590*/  WARPGROUP.DEPBAR.LE gsb0, 0x0 ;  /* 0x00008000000079c5 */ /* 0x000fe40000010000 */
[----:B0-----:R-:W2:Y:S01]  /*105a0*/  LDL.LU R10, [R1+0x80] ;  /* 0x00008000010a7983 */ /* 0x001ea20000300800 */
[----:B------:R-:W-:-:S04]  /*105b0*/  WARPGROUP.ARRIVE ;  /* 0x00000000000079c5 */ /* 0x000fc80000000000 */
[----:B------:R-:W0:Y:S02]  /*105c0*/  @P3 MUFU.LG2 R8, R13 ;  /* 0x0000000d00083308 */ /* 0x000e240000000c00 */
[----:B------:R-:W-:Y:S01]  /*105d0*/  HGMMA.64x64x16.F32.BF16 R120, gdesc[UR4].tnspB, R120, gsb0 ;  /* 0x40e00000047879f0 */ /* 0x000fe20008001878 */
[----:B------:R-:W-:Y:S01]  /*105e0*/  IMAD.MOV.U32 R2, RZ, RZ, RZ ;  /* 0x000000ffff027224 */ /* 0x000fe200078e00ff */
[----:B------:R1:W-:Y:S05]  /*105f0*/  STL [R1+0x28], R20 ;  /* 0x0000281401007387 */ /* 0x0003ea0000100800 */
[----:B------:R-:W3:Y:S01]  /*10600*/  @P3 MUFU.RCP R2, R13 ;  /* 0x0000000d00023308 */ /* 0x000ee20000001000 */
[----:B------:R-:W-:-:S02]  /*10610*/  @!P1 VIADD R9, R11, 0x30860 ;  /* 0x000308600b099836 */ /* 0x000fc40000000000 */
[C---:B------:R-:W-:Y:S01]  /*10620*/  @P3 FMUL.FTZ R11, R6.reuse, 0.69314718246459960938 ;  /* 0x3f317218060b3820 */ /* 0x040fe20000410000 */
[----:B------:R-:W-:Y:S01]  /*10630*/  @P2 FMUL.FTZ R0, R6, 0.69314718246459960938 ;  /* 0x3f31721806002820 */ /* 0x000fe20000410000 */
[----:B0-----:R-:W-:Y:S01]  /*10640*/  @P3 FMUL.FTZ R8, R8, 0.69314718246459960938 ;  /* 0x3f31721808083820 */ /* 0x001fe20000410000 */
[----:B------:R-:W-:Y:S01]  /*10650*/  @!P1 PRMT R9, RZ, 0x654, R9 ;  /* 0x00000654ff099816 */ /* 0x000fe20000000009 */
[----:B------:R-:W-:Y:S01]  /*10660*/  @P2 FMUL.FTZ R7, R4, 0.69314718246459960938 ;  /* 0x3f31721804072820 */ /* 0x000fe20000410000 */
[----:B------:R-:W-:Y:S02]  /*10670*/  IMAD.MOV.U32 R21, RZ, RZ, -0x800000 ;  /* 0xff800000ff157424 */ /* 0x000fe400078e00ff */
[----:B------:R-:W-:Y:S01]  /*10680*/  @P3 FFMA.FTZ R21, R11, R37, R8 ;  /* 0x000000250b153223 */ /* 0x000fe20000010008 */
[----:B------:R-:W-:Y:S02]  /*10690*/  IMAD.MOV.U32 R3, RZ, RZ, -0x800000 ;  /* 0xff800000ff037424 */ /* 0x000fe400078e00ff */
[----:B------:R-:W-:Y:S01]  /*106a0*/  @P2 FFMA.FTZ R3, R0, R5, R7 ;  /* 0x0000000500032223 */ /* 0x000fe20000010007 */
[----:B------:R-:W-:Y:S01]  /*106b0*/  SEL R22, R22, RZ, P0 ;  /* 0x000000ff16167207 */ /* 0x000fe20000000000 */
[----:B------:R-:W-:-:S02]  /*106c0*/  WARPGROUP.DEPBAR.LE gsb0, 0x0 ;  /* 0x00008000000079c5 */ /* 0x000fc40000010000 */
        /* <DEDUP_REMOVED lines=17> */
[----:B------:R-:W-:Y:S01]  /*107e0*/  PLOP3.LUT P1, PT, PT, PT, PT, 0x8, 0x0 ;  /* 0x000000000000781c */ /* 0x000fe20003f2e170 */
        /* <DEDUP_REMOVED lines=16> */
[----:B--2---:R-:W-:-:S05]  /*108f0*/  VIADD R10, R10, 0x1 ;  /* 0x000000010a0a7836 */ /* 0x004fca0000000000 */
[----:B------:R1:W-:Y:S02]  /*10900*/  STL [R1+0x80], R10 ;  /* 0x0000800a01007387 */ /* 0x0003e40000100800 */
.L_x_371:
[----:B------:R-:W2:Y:S01]  /*10910*/  LDL R63, [R1+0x78] ;  /* 0x00007800013f7983 */ /* 0x000ea20000100800 */
[----:B------:R-:W-:Y:S05]  /*10920*/  WARPSYNC.ALL ;  /* 0x0000000000007948 */ /* 0x000fea0003800000 */
[----:B------:R-:W0:Y:S01]  /*10930*/  S2R R5, SR_TID.X ;  /* 0x0000000000057919 */ /* 0x000e220000002100 */
[----:B------:R-:W3:Y:S01]  /*10940*/  S2UR UR5, SR_CgaCtaId ;  /* 0x00000000000579c3 */ /* 0x000ee20000008800 */
[----:B------:R-:W-:Y:S01]  /*10950*/  UMOV UR4, 0x400 ;  /* 0x0000040000047882 */ /* 0x000fe20000000000 */
[----:B------:R-:W-:Y:S01]  /*10960*/  BSSY B0, `(.L_x_426) ;  /* 0x0000194000007945 */ /* 0x000fe20003800000 */
[----:B---3--:R-:W-:-:S06]  /*10970*/  ULEA UR4, UR5, UR4, 0x18 ;  /* 0x0000000405047291 */ /* 0x008fcc000f8ec03f */
[----:B------:R-:W-:Y:S01]  /*10980*/  IMAD.U32 R2, RZ, RZ, UR4 ;  /* 0x00000004ff027e24 */ /* 0x000fe2000f8e00ff */
[----:B------:R-:W-:Y:S01]  /*10990*/  BAR.SYNC.DEFER_BLOCKING 0x5, 0x1a0 ;  /* 0x0146800000007b1d */ /* 0x000fe20000010000 */
[----:B0-----:R-:W-:-:S04]  /*109a0*/  IADD3 R64, R5, -0x80, RZ ;  /* 0xffffff8005407810 */ /* 0x001fc80007ffe0ff */
[----:B------:R-:W-:-:S04]  /*109b0*/  SHF.R.S32.HI R4, RZ, 0x1f, R64 ;  /* 0x0000001fff047819 */ /* 0x000fc80000011440 */
[----:B-1----:R-:W-:-:S04]  /*109c0*/  LEA.HI R20, R4, R64, RZ, 0x3 ;  /* 0x0000004004147211 */ /* 0x002fc800078f18ff */
[----:B------:R-:W-:Y:S02]  /*109d0*/  LOP3.LUT R0, R20, 0x1ffffff8, RZ, 0xc0, !PT ;  /* 0x1ffffff814007812 */ /* 0x000fe400078ec0ff */
[----:B------:R-:W-:-:S03]  /*109e0*/  SHF.R.S32.HI R20, RZ, 0x3, R20 ;  /* 0x00000003ff147819 */ /* 0x000fc60000011414 */
[----:B------:R-:W-:-:S04]  /*109f0*/  IMAD.IADD R0, R64, 0x1, -R0 ;  /* 0x0000000140007824 */ /* 0x000fc800078e0a00 */
[----:B------:R-:W-:Y:S01]  /*10a00*/  IMAD.SHL.U32 R0, R0, 0x8, RZ ;  /* 0x0000000800007824 */ /* 0x000fe200078e00ff */
[----:B------:R0:W1:Y:S01]  /*10a10*/  LDS.128 R32, [R2+0x308d0] ;  /* 0x0308d00002207984 */ /* 0x0000620000000c00 */
[----:B------:R-:W-:Y:S06]  /*10a20*/  BAR.ARV 0x4, 0x1a0 ;  /* 0x0106800000007b1d */ /* 0x000fec0000002000 */
[----:B--2---:R-:W-:Y:S01]  /*10a30*/  SHF.R.S32.HI R26, RZ, 0x1f, R63 ;  /* 0x0000001fff1a7819 */ /* 0x004fe2000001143f */
[----:B------:R-:W-:-:S03]  /*10a40*/  IMAD.SHL.U32 R62, R63, 0x4, RZ ;  /* 0x000000043f3e7824 */ /* 0x000fc600078e00ff */
[----:B------:R-:W-:Y:S01]  /*10a50*/  SHF.L.U64.HI R60, R63, 0x2, R26 ;  /* 0x000000023f3c7819 */ /* 0x000fe2000001021a */
[----:B01----:R-:W-:Y:S06]  /*10a60*/  @P1 BRA `(.L_x_427) ;  /* 0x0000000c00d41947 */ /* 0x003fec0003800000 */
[----:B------:R-:W-:Y:S01]  /*10a70*/  VIADD R6, R5, 0xffffff80 ;  /* 0xffffff8005067836 */ /* 0x000fe20000000000 */
[----:B------:R-:W-:Y:S01]  /*10a80*/  LEA.HI R4, R4, R64, RZ, 0x4 ;  /* 0x0000004004047211 */ /* 0x000fe200078f20ff */
[----:B------:R-:W0:Y:S03]  /*10a90*/  S2R R5, SR_SWINHI ;  /* 0x0000000000057919 */ /* 0x000e260000002f00 */
[----:B------:R-:W-:Y:S01]  /*10aa0*/  SHF.R.S32.HI R8, RZ, 0x1f, R6 ;  /* 0x0000001fff087819 */ /* 0x000fe20000011406 */
[----:B------:R-:W2:Y:S01]  /*10ab0*/  LDL R65, [R1+0x7c] ;  /* 0x00007c0001417983 */ /* 0x000ea20000100800 */
[----:B------:R-:W-:Y:S02]  /*10ac0*/  SHF.R.S32.HI R7, RZ, 0x4, R4 ;  /* 0x00000004ff077819 */ /* 0x000fe40000011404 */
[----:B------:R-:W-:Y:S02]  /*10ad0*/  LEA.HI R8, R8, R6, RZ, 0x5 ;  /* 0x0000000608087211 */ /* 0x000fe400078f28ff */
[----:B------:R-:W-:-:S02]  /*10ae0*/  LEA.HI R6, R4, R7, RZ, 0x1 ;  /* 0x0000000704067211 */ /* 0x000fc400078f08ff */
[----:B------:R-:W-:Y:S02]  /*10af0*/  SHF.R.S32.HI R8, RZ, 0x5, R8 ;  /* 0x00000005ff087819 */ /* 0x000fe40000011408 */
[----:B------:R-:W-:Y:S02]  /*10b00*/  LOP3.LUT R4, R4, 0xfffffff0, RZ, 0xc0, !PT ;  /* 0xfffffff004047812 */ /* 0x000fe400078ec0ff */
[----:B------:R-:W-:Y:S01]  /*10b10*/  LOP3.LUT R6, R6, 0x1ffffffe, RZ, 0xc0, !PT ;  /* 0x1ffffffe06067812 */ /* 0x000fe200078ec0ff */
[----:B------:R-:W-:Y:S02]  /*10b20*/  IMAD.SHL.U32 R9, R8, 0x400, RZ ;  /* 0x0000040008097824 */ /* 0x000fe400078e00ff */
[----:B------:R-:W-:Y:S02]  /*10b30*/  IMAD.IADD R4, R64, 0x1, -R4 ;  /* 0x0000000140047824 */ /* 0x000fe400078e0a04 */
[----:B------:R-:W-:-:S03]  /*10b40*/  IMAD.IADD R6, R7, 0x1, -R6 ;  /* 0x0000000107067824 */ /* 0x000fc600078e0a06 */
[----:B------:R-:W-:Y:S01]  /*10b50*/  LEA R9, R4, R9, 0x6 ;  /* 0x0000000904097211 */ /* 0x000fe200078e30ff */
[----:B------:R-:W-:Y:S01]  /*10b60*/  IMAD.SHL.U32 R6, R6, 0x8, RZ ;  /* 0x0000000806067824 */ /* 0x000fe200078e00ff */
[----:B------:R-:W-:Y:S05]  /*10b70*/  WARPSYNC.ALL ;  /* 0x0000000000007948 */ /* 0x000fea0003800000 */
[----:B------:R-:W-:Y:S01]  /*10b80*/  IMAD.IADD R9, R6, 0x1, R9 ;  /* 0x0000000106097824 */ /* 0x000fe200078e0209 */
[----:B------:R-:W-:Y:S01]  /*10b90*/  F2FP.BF16.F32.PACK_AB R12, R12, R55 ;  /* 0x000000370c0c723e */ /* 0x000fe200000010ff */
[----:B------:R-:W-:Y:S01]  /*10ba0*/  ULDC.64 UR4, c[0x0][0xbd8] ;  /* 0x0002f60000047ab9 */ /* 0x000fe20000000a00 */
[----:B-----5:R-:W-:-:S02]  /*10bb0*/  MOV R24, R2 ;  /* 0x0000000200187202 */ /* 0x020fc40000000f00 */
[----:B0-----:R-:W-:-:S03]  /*10bc0*/  MOV R25, R5 ;  /* 0x0000000500197202 */ /* 0x001fc60000000f00 */
[----:B------:R-:W-:Y:S01]  /*10bd0*/  IMAD.WIDE R10, R9, 0x2, R24 ;  /* 0x00000002090a7825 */ /* 0x000fe200078e0218 */
[----:B------:R-:W-:Y:S02]  /*10be0*/  BAR.SYNC.DEFER_BLOCKING 0x1, 0x180 ;  /* 0x0046000000007b1d */ /* 0x000fe40000010000 */
[C---:B------:R-:W-:Y:S02]  /*10bf0*/  IADD3 R57, P2, R10.reuse, 0x20, RZ ;  /* 0x000000200a397810 */ /* 0x040fe40007f5e0ff */
[C---:B------:R-:W-:Y:S02]  /*10c00*/  LOP3.LUT R9, R10.reuse, 0x380, RZ, 0xc0, !PT ;  /* 0x000003800a097812 */ /* 0x040fe400078ec0ff */
[C---:B------:R-:W-:Y:S02]  /*10c10*/  IADD3 R61, P0, R10.reuse, 0x60, RZ ;  /* 0x000000600a3d7810 */ /* 0x040fe40007f1e0ff */
[----:B------:R-:W-:Y:S02]  /*10c20*/  IADD3 R59, P1, R10, 0x40, RZ ;  /* 0x000000400a3b7810 */ /* 0x000fe40007f3e0ff */
[----:B------:R-:W-:-:S02]  /*10c30*/  LOP3.LUT R4, R57, 0x380, RZ, 0xc0, !PT ;  /* 0x0000038039047812 */ /* 0x000fc400078ec0ff */
[----:B------:R-:W-:Y:S02]  /*10c40*/  SHF.R.U64 R9, R9, 0x3, RZ ;  /* 0x0000000309097819 */ /* 0x000fe400000012ff */
[----:B------:R-:W-:Y:S02]  /*10c50*/  LOP3.LUT R6, R59, 0x380, RZ, 0xc0, !PT ;  /* 0x000003803b067812 */ /* 0x000fe400078ec0ff */
[----:B------:R-:W-:Y:S02]  /*10c60*/  LOP3.LUT R32, R61, 0x380, RZ, 0xc0, !PT ;  /* 0x000003803d207812 */ /* 0x000fe400078ec0ff */
[----:B------:R-:W-:Y:S02]  /*10c70*/  SHF.R.U64 R4, R4, 0x3, RZ ;  /* 0x0000000304047819 */ /* 0x000fe400000012ff */
[----:B------:R-:W-:Y:S02]  /*10c80*/  LOP3.LUT R10, R9, R10, RZ, 0x3c, !PT ;  /* 0x0000000a090a7212 */ /* 0x000fe400078e3cff */
[----:B------:R-:W-:-:S02]  /*10c90*/  SHF.R.U64 R6, R6, 0x3, RZ ;  /* 0x0000000306067819 */ /* 0x000fc400000012ff */
[----:B------:R-:W-:Y:S01]  /*10ca0*/  SHF.R.U64 R32, R32, 0x3, RZ ;  /* 0x0000000320207819 */ /* 0x000fe200000012ff */
[--C-:B------:R-:W-:Y:S01]  /*10cb0*/  IMAD.X R5, RZ, RZ, R11.reuse, P0 ;  /* 0x000000ffff057224 */ /* 0x100fe200000e060b */
[----:B------:R-:W-:Y:S01]  /*10cc0*/  LOP3.LUT R8, R4, R57, RZ, 0x3c, !PT ;  /* 0x0000003904087212 */ /* 0x000fe200078e3cff */
[--C-:B------:R-:W-:Y:S01]  /*10cd0*/  IMAD.X R7, RZ, RZ, R11.reuse, P1 ;  /* 0x000000ffff077224 */ /* 0x100fe200008e060b */
[----:B------:R-:W-:Y:S01]  /*10ce0*/  LOP3.LUT R6, R6, R59, RZ, 0x3c, !PT ;  /* 0x0000003b06067212 */ /* 0x000fe200078e3cff */
[----:B------:R-:W-:Y:S01]  /*10cf0*/  IMAD.X R9, RZ, RZ, R11, P2 ;  /* 0x000000ffff097224 */ /* 0x000fe200010e060b */
[----:B------:R-:W-:Y:S02]  /*10d00*/  LOP3.LUT R4, R32, R61, RZ, 0x3c, !PT ;  /* 0x0000003d20047212 */ /* 0x000fe400078e3cff */
[----:B------:R-:W-:Y:S02]  /*10d10*/  MOV R10, R10 ;  /* 0x0000000a000a7202 */ /* 0x000fe40000000f00 */
[----:B------:R-:W-:-:S02]  /*10d20*/  F2FP.BF16.F32.PACK_AB R13, R13, R58 ;  /* 0x0000003a0d0d723e */ /* 0x000fc400000010ff */
[----:B------:R-:W-:Y:S02]  /*10d30*/  F2FP.BF16.F32.PACK_AB R14, R14, R53 ;  /* 0x000000350e0e723e */ /* 0x000fe400000010ff */
[----:B------:R-:W-:Y:S02]  /*10d40*/  F2FP.BF16.F32.PACK_AB R15, R15, R56 ;  /* 0x000000380f0f723e */ /* 0x000fe400000010ff */
[----:B------:R-:W-:Y:S02]  /*10d50*/  MOV R55, R6 ;  /* 0x0000000600377202 */ /* 0x000fe40000000f00 */
[----:B------:R-:W-:Y:S01]  /*10d60*/  MOV R53, R4 ;  /* 0x0000000400357202 */ /* 0x000fe20000000f00 */
[----:B------:R0:W-:Y:S01]  /*10d70*/  STSM.16.M88.4 [R10], R12 ;  /* 0x0000000c0a007844 */ /* 0x0001e20000000200 */
[----:B------:R-:W-:Y:S02]  /*10d80*/  MOV R32, R8 ;  /* 0x0000000800207202 */ /* 0x000fe40000000f00 */
[----:B------:R-:W-:-:S02]  /*10d90*/  F2FP.BF16.F32.PACK_AB R4, R38, R37 ;  /* 0x000000252604723e */ /* 0x000fc400000010ff */
[----:B------:R-:W-:Y:S02]  /*10da0*/  F2FP.BF16.F32.PACK_AB R5, R51, R54 ;  /* 0x000000363305723e */ /* 0x000fe400000010ff */
[----:B------:R-:W-:Y:S02]  /*10db0*/  F2FP.BF16.F32.PACK_AB R6, R41, R36 ;  /* 0x000000242906723e */ /* 0x000fe400000010ff */
[----:B------:R-:W-:Y:S02]  /*10dc0*/  F2FP.BF16.F32.PACK_AB R7, R49, R52 ;  /* 0x000000343107723e */ /* 0x000fe400000010ff */
[----:B------:R-:W-:Y:S02]  /*10dd0*/  F2FP.BF16.F32.PACK_AB R8, R42, R31 ;  /* 0x0000001f2a08723e */ /* 0x000fe400000010ff */
[----:B------:R-:W-:Y:S02]  /*10de0*/  F2FP.BF16.F32.PACK_AB R9, R47, R50 ;  /* 0x000000322f09723e */ /* 0x000fe400000010ff */
[----:B------:R-:W-:-:S02]  /*10df0*/  F2FP.BF16.F32.PACK_AB R11, R45, R48 ;  /* 0x000000302d0b723e */ /* 0x000fc400000010ff */
[----:B0-----:R-:W-:Y:S02]  /*10e00*/  F2FP.BF16.F32.PACK_AB R10, R39, R30 ;  /* 0x0000001e270a723e */ /* 0x001fe400000010ff */
[----:B------:R-:W-:Y:S02]  /*10e10*/  F2FP.BF16.F32.PACK_AB R12, R40, R29 ;  /* 0x0000001d280c723e */ /* 0x000fe400000010ff */
[----:B------:R-:W-:Y:S02]  /*10e20*/  F2FP.BF16.F32.PACK_AB R13, R43, R46 ;  /* 0x0000002e2b0d723e */ /* 0x000fe400000010ff */
[----:B------:R-:W-:Y:S02]  /*10e30*/  F2FP.BF16.F32.PACK_AB R14, R28, R27 ;  /* 0x0000001b1c0e723e */ /* 0x000fe400000010ff */
[----:B------:R-:W-:Y:S02]  /*10e40*/  F2FP.BF16.F32.PACK_AB R15, R151, R44 ;  /* 0x0000002c970f723e */ /* 0x000fe400000010ff */
[----:B------:R-:W-:-:S02]  /*10e50*/  ISETP.NE.U32.AND P0, PT, RZ, UR4, PT ;  /* 0x00000004ff007c0c */ /* 0x000fc4000bf05070 */
[----:B------:R-:W-:Y:S01]  /*10e60*/  IADD3 R30, P1, R62, UR4, RZ ;  /* 0x000000043e1e7c10 */ /* 0x000fe2000ff3e0ff */
[----:B------:R0:W-:Y:S01]  /*10e70*/  STSM.16.M88.4 [R32], R4 ;  /* 0x0000000420007844 */ /* 0x0001e20000000200 */
[----:B------:R-:W-:Y:S02]  /*10e80*/  ISETP.NE.AND.EX P0, PT, RZ, UR5, PT, P0 ;  /* 0x00000005ff007c0c */ /* 0x000fe4000bf05300 */
[----:B------:R-:W-:Y:S01]  /*10e90*/  IADD3.X R31, R60, UR5, RZ, P1, !PT ;  /* 0x000000053c1f7c10 */ /* 0x000fe20008ffe4ff */
[----:B------:R1:W-:Y:S01]  /*10ea0*/  STSM.16.M88.4 [R55], R8 ;  /* 0x0000000837007844 */ /* 0x0003e20000000200 */
[----:B------:R-:W-:-:S03]  /*10eb0*/  ULDC.64 UR4, c[0x0][0xbe0] ;  /* 0x0002f80000047ab9 */ /* 0x000fc60000000a00 */
[----:B------:R1:W-:Y:S01]  /*10ec0*/  STSM.16.M88.4 [R53], R12 ;  /* 0x0000000c35007844 */ /* 0x0003e20000000200 */
[----:B------:R-:W-:Y:S01]  /*10ed0*/  BAR.SYNC.DEFER_BLOCKING 0x1, 0x180 ;  /* 0x0046000000007b1d */ /* 0x000fe20000010000 */
[----:B------:R-:W-:-:S04]  /*10ee0*/  ISETP.NE.U32.AND P1, PT, RZ, UR4, PT ;  /* 0x00000004ff007c0c */ /* 0x000fc8000bf25070 */
[----:B------:R-:W-:Y:S01]  /*10ef0*/  ISETP.NE.AND.EX P1, PT, RZ, UR5, PT, P1 ;  /* 0x00000005ff007c0c */ /* 0x000fe2000bf25310 */
[----:B------:R-:W-:-:S12]  /*10f00*/  IMAD.MOV.U32 R37, RZ, RZ, RZ ;  /* 0x000000ffff257224 */ /* 0x000fd800078e00ff */
[----:B------:R-:W-:Y:S01]  /*10f10*/  @P1 IADD3 R28, P2, R62, UR4, RZ ;  /* 0x000000043e1c1c10 */ /* 0x000fe2000ff5e0ff */
[----:B------:R-:W-:Y:S02]  /*10f20*/  ULDC UR4, c[0x0][0xa88] ;  /* 0x0002a20000047ab9 */ /* 0x000fe40000000800 */
[----:B0-----:R-:W-:Y:S01]  /*10f30*/  IMAD.U32 R32, RZ, RZ, UR4 ;  /* 0x00000004ff207e24 */ /* 0x001fe2000f8e00ff */
[----:B------:R-:W-:Y:S01]  /*10f40*/  @P1 IADD3.X R29, R60, UR5, RZ, P2, !PT ;  /* 0x000000053c1d1c10 */ /* 0x000fe200097fe4ff */
[----:B------:R-:W3:Y:S04]  /*10f50*/  @P0 LDG.E R37, desc[UR56][R30.64] ;  /* 0x000000381e250981 */ /* 0x000ee8000c1e1900 */
[----:B------:R1:W5:Y:S01]  /*10f60*/  @P1 LDG.E R32, desc[UR56][R28.64] ;  /* 0x000000381c201981 */ /* 0x000362000c1e1900 */
[----:B--2---:R-:W-:-:S02]  /*10f70*/  SHF.R.S32.HI R38, RZ, 0x1f, R65 ;  /* 0x0000001fff267819 */ /* 0x004fc40000011441 */
[----:B---3--:R-:W-:Y:S01]  /*10f80*/  SHF.R.S32.HI R36, RZ, 0x1f, R37 ;  /* 0x0000001fff247819 */ /* 0x008fe20000011425 */
[----:B-1----:R-:W-:Y:S06]  /*10f90*/  @P1 BRA `(.L_x_428) ;  /* 0x0000000000101947 */ /* 0x002fec0003800000 */
[----:B------:R-:W-:Y:S05]  /*10fa0*/  @!P0 BRA `(.L_x_428) ;  /* 0x00000000000c8947 */ /* 0x000fea0003800000 */
[----:B------:R-:W2:Y:S04]  /*10fb0*/  LDG.E R5, desc[UR56][R30.64] ;  /* 0x000000381e057981 */ /* 0x000ea8000c1e1900 */
[----:B-----5:R-:W2:Y:S02]  /*10fc0*/  LDG.E R32, desc[UR56][R30.64+0x4] ;  /* 0x000004381e207981 */ /* 0x020ea4000c1e1900 */
[----:B--2---:R-:W-:-:S07]  /*10fd0*/  IADD3 R32, -R5, R32, RZ ;  /* 0x0000002005207210 */ /* 0x004fce0007ffe1ff */
.L_x_428:
[----:B------:R-:W2:Y:S01]  /*10fe0*/  LDL R9, [R1+0x8c] ;  /* 0x00008c0001097983 */ /* 0x000ea20000100800 */
[----:B------:R-:W-:-:S03]  /*10ff0*/  ULDC.64 UR4, c[0x0][0xb70] ;  /* 0x0002dc0000047ab9 */ /* 0x000fc60000000a00 */
[----:B------:R-:W2:Y:S01]  /*11000*/  LDL.LU R41, [R1+0x84] ;  /* 0x0000840001297983 */ /* 0x000ea20000300800 */
[----:B------:R-:W-:Y:S01]  /*11010*/  IMAD R6, R38, UR4, RZ ;  /* 0x0000000426067c24 */ /* 0x000fe2000f8e02ff */
[----:B------:R-:W-:Y:S01]  /*11020*/  SEL R40, R26, RZ, !P0 ;  /* 0x000000ff1a287207 */ /* 0x000fe20004000000 */
[----:B------:R-:W-:Y:S01]  /*11030*/  IMAD.MOV.U32 R4, RZ, RZ, R37 ;  /* 0x000000ffff047224 */ /* 0x000fe200078e0025 */
[----:B------:R-:W0:Y:S01]  /*11040*/  S2R R8, SR_TID.X ;  /* 0x0000000000087919 */ /* 0x000e220000002100 */
[----:B------:R-:W-:Y:S01]  /*11050*/  IMAD.MOV.U32 R5, RZ, RZ, R36 ;  /* 0x000000ffff057224 */ /* 0x000fe200078e0024 */
[----:B------:R-:W-:Y:S01]  /*11060*/  SEL R39, R63, RZ, !P0 ;  /* 0x000000ff3f277207 */ /* 0x000fe20004000000 */
[C---:B------:R-:W-:Y:S02]  /*11070*/  IMAD R7, R65.reuse, UR5, R6 ;  /* 0x0000000541077c24 */ /* 0x040fe4000f8e0206 */
[----:B------:R-:W-:Y:S01]  /*11080*/  IMAD.WIDE.U32 R4, R65, UR4, R4 ;  /* 0x0000000441047c25 */ /* 0x000fe2000f8e0004 */
[----:B------:R-:W-:-:S03]  /*11090*/  ULDC.64 UR4, c[0x0][0xb78] ;  /* 0x0002de0000047ab9 */ /* 0x000fc60000000a00 */
[----:B------:R-:W-:Y:S02]  /*110a0*/  IMAD.IADD R5, R5, 0x1, R7 ;  /* 0x0000000105057824 */ /* 0x000fe400078e0207 */
[----:B------:R-:W-:Y:S02]  /*110b0*/  IMAD R6, R40, UR4, RZ ;  /* 0x0000000428067c24 */ /* 0x000fe4000f8e02ff */
[----:B------:R-:W-:-:S04]  /*110c0*/  IMAD.WIDE.U32 R4, R39, UR4, R4 ;  /* 0x0000000427047c25 */ /* 0x000fc8000f8e0004 */
[----:B------:R-:W-:Y:S01]  /*110d0*/  IMAD R6, R39, UR5, R6 ;  /* 0x0000000527067c24 */ /* 0x000fe2000f8e0206 */
[----:B------:R-:W-:Y:S01]  /*110e0*/  ULDC.64 UR4, c[0x0][0xb40] ;  /* 0x0002d00000047ab9 */ /* 0x000fe20000000a00 */
[----:B------:R-:W-:-:S04]  /*110f0*/  IMAD R7, R20, 0x40, R0 ;  /* 0x0000004014077824 */ /* 0x000fc800078e0200 */
[----:B------:R-:W-:-:S03]  /*11100*/  IMAD.WIDE R24, R7, 0x2, R24 ;  /* 0x0000000207187825 */ /* 0x000fc600078e0218 */
[----:B------:R-:W-:-:S05]  /*11110*/  IADD3 R7, P4, R24, 0x4800, RZ ;  /* 0x0000480018077810 */ /* 0x000fca0007f9e0ff */
[----:B------:R-:W-:Y:S01]  /*11120*/  IMAD.X R27, RZ, RZ, R25, P4 ;  /* 0x000000ffff1b7224 */ /* 0x000fe200020e0619 */
[--C-:B------:R-:W-:Y:S01]  /*11130*/  SHF.R.S32.HI R29, RZ, 0x1f, R0.reuse ;  /* 0x0000001fff1d7819 */ /* 0x100fe20000011400 */
[----:B------:R-:W-:Y:S01]  /*11140*/  IMAD.MOV.U32 R28, RZ, RZ, R0 ;  /* 0x000000ffff1c7224 */ /* 0x000fe200078e0000 */
[----:B------:R-:W-:Y:S01]  /*11150*/  BSSY B1, `(.L_x_429) ;  /* 0x0000057000017945 */ /* 0x000fe20003800000 */
[----:B--2---:R-:W-:Y:S02]  /*11160*/  IMAD R11, R41, 0xc0, R9 ;  /* 0x000000c0290b7824 */ /* 0x004fe400078e0209 */
[----:B0-----:R-:W-:-:S03]  /*11170*/  VIADD R9, R8, 0xffffff80 ;  /* 0xffffff8008097836 */ /* 0x001fc60000000000 */
[----:B------:R-:W-:Y:S02]  /*11180*/  IADD3 R4, P1, R11, R4, RZ ;  /* 0x000000040b047210 */ /* 0x000fe40007f3e0ff */
[----:B------:R-:W-:Y:S02]  /*11190*/  SHF.R.S32.HI R8, RZ, 0x1f, R9 ;  /* 0x0000001fff087819 */ /* 0x000fe40000011409 */
[----:B------:R-:W-:Y:S02]  /*111a0*/  LEA R30, P2, R4, UR4, 0x2 ;  /* 0x00000004041e7c11 */ /* 0x000fe4000f8410ff */
[----:B------:R-:W-:-:S04]  /*111b0*/  LEA.HI R8, R8, R9, RZ, 0x7 ;  /* 0x0000000908087211 */ /* 0x000fc800078f38ff */
[----:B------:R-:W-:-:S05]  /*111c0*/  LOP3.LUT R8, R8, 0xffffff80, RZ, 0xc0, !PT ;  /* 0xffffff8008087812 */ /* 0x000fca00078ec0ff */
[----:B------:R-:W-:Y:S01]  /*111d0*/  IMAD.IADD R8, R9, 0x1, -R8 ;  /* 0x0000000109087824 */ /* 0x000fe200078e0a08 */
[----:B------:R-:W-:-:S04]  /*111e0*/  SHF.R.S32.HI R9, RZ, 0x1f, R11 ;  /* 0x0000001fff097819 */ /* 0x000fc8000001140b */
[----:B------:R-:W-:Y:S02]  /*111f0*/  LOP3.LUT P0, RZ, R8, 0x3, RZ, 0xc0, !PT ;  /* 0x0000000308ff7812 */ /* 0x000fe4000780c0ff */
[----:B------:R-:W-:Y:S01]  /*11200*/  IADD3.X R9, R9, R5, R6, P1, !PT ;  /* 0x0000000509097210 */ /* 0x000fe20000ffe406 */
[C---:B------:R-:W-:Y:S01]  /*11210*/  VIADD R5, R11.reuse, 0x8 ;  /* 0x000000080b057836 */ /* 0x040fe20000000000 */
[----:B-----5:R-:W-:Y:S02]  /*11220*/  ISETP.GE.OR P1, PT, R11, R32, P0 ;  /* 0x000000200b00720c */ /* 0x020fe40000726670 */
[----:B------:R-:W-:Y:S01]  /*11230*/  LEA.HI.X R31, R4, UR5, R9, 0x2, P2 ;  /* 0x00000005041f7c11 */ /* 0x000fe200090f1409 */
[----:B------:R-:W-:Y:S01]  /*11240*/  ULDC.64 UR4, c[0x0][0xaa0] ;  /* 0x0002a80000047ab9 */ /* 0x000fe20000000a00 */
[C---:B------:R-:W-:Y:S02]  /*11250*/  IADD3 R15, P2, R24.reuse, 0x1800, RZ ;  /* 0x00001800180f7810 */ /* 0x040fe40007f5e0ff */
[----:B------:R-:W-:-:S02]  /*11260*/  IADD3 R11, P3, R24, 0x3000, RZ ;  /* 0x00003000180b7810 */ /* 0x000fc40007f7e0ff */
[----:B------:R-:W-:Y:S02]  /*11270*/  ISETP.GE.OR P0, PT, R5, R32, P0 ;  /* 0x000000200500720c */ /* 0x000fe40000706670 */
[----:B------:R-:W-:Y:S01]  /*11280*/  LOP3.LUT R5, R24, 0x380, RZ, 0xc0, !PT ;  /* 0x0000038018057812 */ /* 0x000fe200078ec0ff */
[----:B------:R-:W-:Y:S01]  /*11290*/  IMAD.X R13, RZ, RZ, R25, P3 ;  /* 0x000000ffff0d7224 */ /* 0x000fe200018e0619 */
[----:B------:R-:W-:Y:S01]  /*112a0*/  LOP3.LUT R8, R15, 0x380, RZ, 0xc0, !PT ;  /* 0x000003800f087812 */ /* 0x000fe200078ec0ff */
[----:B------:R-:W-:Y:S01]  /*112b0*/  @!P1 STG.E desc[UR56][R30.64], R3 ;  /* 0x000000031e009986 */ /* 0x000fe2000c101938 */
[----:B------:R-:W-:Y:S02]  /*112c0*/  LOP3.LUT R10, R11, 0x380, RZ, 0xc0, !PT ;  /* 0x000003800b0a7812 */ /* 0x000fe400078ec0ff */
[----:B------:R-:W-:Y:S02]  /*112d0*/  LOP3.LUT R6, R7, 0x380, RZ, 0xc0, !PT ;  /* 0x0000038007067812 */ /* 0x000fe400078ec0ff */
[----:B------:R-:W-:-:S02]  /*112e0*/  SHF.R.U64 R5, R5, 0x3, RZ ;  /* 0x0000000305057819 */ /* 0x000fc400000012ff */
[----:B------:R-:W-:Y:S01]  /*112f0*/  SHF.R.U64 R8, R8, 0x3, RZ ;  /* 0x0000000308087819 */ /* 0x000fe200000012ff */
[----:B------:R0:W-:Y:S01]  /*11300*/  @!P0 STG.E desc[UR56][R30.64+0x20], R21 ;  /* 0x000020151e008986 */ /* 0x0001e2000c101938 */
[----:B------:R-:W-:Y:S02]  /*11310*/  SHF.R.U64 R10, R10, 0x3, RZ ;  /* 0x000000030a0a7819 */ /* 0x000fe400000012ff */
[----:B------:R-:W-:Y:S02]  /*11320*/  SHF.R.U64 R6, R6, 0x3, RZ ;  /* 0x0000000306067819 */ /* 0x000fe400000012ff */
[----:B------:R-:W-:Y:S01]  /*11330*/  LOP3.LUT R4, R5, R24, RZ, 0x3c, !PT ;  /* 0x0000001805047212 */ /* 0x000fe200078e3cff */
[----:B------:R-:W-:Y:S01]  /*11340*/  IMAD.MOV.U32 R5, RZ, RZ, R25 ;  /* 0x000000ffff057224 */ /* 0x000fe200078e0019 */
[----:B------:R-:W-:Y:S02]  /*11350*/  IADD3.X R9, RZ, R25, RZ, P2, !PT ;  /* 0x00000019ff097210 */ /* 0x000fe400017fe4ff */
[----:B------:R-:W-:-:S02]  /*11360*/  LOP3.LUT R8, R8, R15, RZ, 0x3c, !PT ;  /* 0x0000000f08087212 */ /* 0x000fc400078e3cff */
[----:B------:R-:W-:Y:S02]  /*11370*/  LOP3.LUT R12, R10, R11, RZ, 0x3c, !PT ;  /* 0x0000000b0a0c7212 */ /* 0x000fe400078e3cff */
[----:B------:R-:W-:Y:S02]  /*11380*/  LOP3.LUT R26, R6, R7, RZ, 0x3c, !PT ;  /* 0x00000007061a7212 */ /* 0x000fe400078e3cff */
[----:B------:R-:W5:Y:S01]  /*11390*/  LD.E.128 R4, desc[UR56][R4.64] ;  /* 0x0000003804047980 */ /* 0x000f62000c101d00 */
[----:B------:R-:W-:-:S03]  /*113a0*/  IMAD R36, R36, UR4, RZ ;  /* 0x0000000424247c24 */ /* 0x000fc6000f8e02ff */
[----:B------:R-:W5:Y:S01]  /*113b0*/  LD.E.128 R8, desc[UR56][R8.64] ;  /* 0x0000003808087980 */ /* 0x000f62000c101d00 */
[----:B------:R-:W-:Y:S01]  /*113c0*/  IMAD.WIDE.U32 R28, R37, UR4, R28 ;  /* 0x00000004251c7c25 */ /* 0x000fe2000f8e001c */
[----:B------:R-:W-:Y:S02]  /*113d0*/  ULDC UR4, c[0x0][0xa8c] ;  /* 0x0002a30000047ab9 */ /* 0x000fe40000000800 */
[----:B------:R-:W5:Y:S04]  /*113e0*/  LD.E.128 R12, desc[UR56][R12.64] ;  /* 0x000000380c0c7980 */ /* 0x000f68000c101d00 */
[----:B------:R-:W5:Y:S01]  /*113f0*/  LD.E.128 R24, desc[UR56][R26.64] ;  /* 0x000000381a187980 */ /* 0x000f62000c101d00 */
[----:B------:R-:W-:Y:S01]  /*11400*/  ISETP.GE.AND P0, PT, R0, UR4, PT ;  /* 0x0000000400007c0c */ /* 0x000fe2000bf06270 */
[C---:B------:R-:W-:Y:S01]  /*11410*/  VIADD R0, R20.reuse, 0x30 ;  /* 0x0000003014007836 */ /* 0x040fe20000000000 */
[----:B0-----:R-:W-:Y:S01]  /*11420*/  IADD3 R21, R20, 0x90, RZ ;  /* 0x0000009014157810 */ /* 0x001fe20007ffe0ff */
[----:B------:R-:W-:Y:S01]  /*11430*/  @!PT LDS RZ, [RZ] ;  /* 0x00000000fffff984 */ /* 0x000fe20000000800 */
[----:B------:R-:W-:Y:S01]  /*11440*/  @!PT LDS RZ, [RZ] ;  /* 0x00000000fffff984 */ /* 0x000fe20000000800 */
[----:B------:R-:W-:Y:S01]  /*11450*/  @!PT LDS RZ, [RZ] ;  /* 0x00000000fffff984 */ /* 0x000fe20000000800 */
[----:B------:R-:W-:Y:S01]  /*11460*/  @!PT LDS RZ, [RZ] ;  /* 0x00000000fffff984 */ /* 0x000fe20000000800 */
[----:B------:R0:W-:Y:S06]  /*11470*/  MEMBAR.ALL.CTA ;  /* 0x0000000000007992 */ /* 0x0001ec0000008000 */
[----:B0-----:R-:W0:Y:S01]  /*11480*/  FENCE.VIEW.ASYNC.S ;  /* 0x00000000000073c6 */ /* 0x001e220000000000 */
[----:B------:R-:W-:-:S02]  /*11490*/  IMAD R32, R41, -0xc0, R32 ;  /* 0xffffff4029207824 */ /* 0x000fc400078e0220 */
[----:B------:R-:W-:Y:S02]  /*114a0*/  VIADD R3, R20, 0x60 ;  /* 0x0000006014037836 */ /* 0x000fe40000000000 */
[----:B------:R-:W-:Y:S01]  /*114b0*/  IMAD R37, R37, UR5, R36 ;  /* 0x0000000525257c24 */ /* 0x000fe2000f8e0224 */
[----:B------:R-:W-:Y:S01]  /*114c0*/  ULDC.64 UR4, c[0x0][0xae0] ;  /* 0x0002b80000047ab9 */ /* 0x000fe20000000a00 */
[-C--:B------:R-:W-:Y:S01]  /*114d0*/  ISETP.GE.OR P3, PT, R0, R32.reuse, P0 ;  /* 0x000000200000720c */ /* 0x080fe20000766670 */
[----:B------:R-:W-:Y:S01]  /*114e0*/  IMAD R30, R38, UR4, RZ ;  /* 0x00000004261e7c24 */ /* 0x000fe2000f8e02ff */
[-C--:B------:R-:W-:Y:S01]  /*114f0*/  ISETP.GE.OR P1, PT, R3, R32.reuse, P0 ;  /* 0x000000200300720c */ /* 0x080fe20000726670 */
[----:B------:R-:W-:Y:S01]  /*11500*/  IMAD.IADD R29, R29, 0x1, R37 ;  /* 0x000000011d1d7824 */ /* 0x000fe200078e0225 */
[-C--:B------:R-:W-:Y:S01]  /*11510*/  ISETP.GE.OR P2, PT, R21, R32.reuse, P0 ;  /* 0x000000201500720c */ /* 0x080fe20000746670 */
[C---:B------:R-:W-:Y:S01]  /*11520*/  IMAD R31, R65.reuse, UR5, R30 ;  /* 0x00000005411f7c24 */ /* 0x040fe2000f8e021e */
[----:B------:R-:W-:Y:S01]  /*11530*/  ISETP.GE.OR P0, PT, R20, R32, P0 ;  /* 0x000000201400720c */ /* 0x000fe20000706670 */
[----:B------:R-:W-:Y:S01]  /*11540*/  IMAD.WIDE.U32 R28, R65, UR4, R28 ;  /* 0x00000004411c7c25 */ /* 0x000fe2000f8e001c */
[----:B------:R-:W-:Y:S01]  /*11550*/  ULDC.64 UR4, c[0x0][0xae8] ;  /* 0x0002ba0000047ab9 */ /* 0x000fe20000000a00 */
[----:B------:R-:W-:-:S02]  /*11560*/  SHF.R.S32.HI R21, RZ, 0x1f, R20 ;  /* 0x0000001fff157819 */ /* 0x000fc40000011414 */
[----:B------:R-:W-:Y:S02]  /*11570*/  VIADD R0, R2, 0x30820 ;  /* 0x0003082002007836 */ /* 0x000fe40000000000 */
[----:B------:R-:W-:Y:S02]  /*11580*/  IMAD.IADD R29, R29, 0x1, R31 ;  /* 0x000000011d1d7824 */ /* 0x000fe400078e021f */
[----:B------:R-:W-:Y:S01]  /*11590*/  IMAD R3, R40, UR4, RZ ;  /* 0x0000000428037c24 */ /* 0x000fe2000f8e02ff */
[----:B------:R-:W-:Y:S01]  /*115a0*/  PRMT R0, RZ, 0x654, R0 ;  /* 0x00000654ff007816 */ /* 0x000fe20000000000 */
[----:B------:R-:W-:-:S03]  /*115b0*/  IMAD.WIDE.U32 R36, R39, UR4, R28 ;  /* 0x0000000427247c25 */ /* 0x000fc6000f8e001c */
[----:B0-----:R0:W-:Y:S01]  /*115c0*/  SYNCS.ARRIVE.TRANS64.RED.A1T0 RZ, [R0+URZ], RZ ;  /* 0x000000ff00ff79a7 */ /* 0x0011e2000810043f */
[----:B------:R-:W-:Y:S02]  /*115d0*/  IMAD R3, R39, UR5, R3 ;  /* 0x0000000527037c24 */ /* 0x000fe4000f8e0203 */
[----:B------:R-:W-:-:S04]  /*115e0*/  IMAD.WIDE R30, R41, 0xc0, R20 ;  /* 0x000000c0291e7825 */ /* 0x000fc800078e0214 */
[----:B------:R-:W-:Y:S01]  /*115f0*/  IMAD.IADD R39, R37, 0x1, R3 ;  /* 0x0000000125277824 */ /* 0x000fe200078e0203 */
[----:B0-----:R-:W-:Y:S06]  /*11600*/  @P0 BRA `(.L_x_430) ;  /* 0x00000000002c0947 */ /* 0x001fec0003800000 */
[----:B------:R-:W-:Y:S01]  /*11610*/  ULDC.64 UR4, c[0x0][0xad8] ;  /* 0x0002b60000047ab9 */ /* 0x000fe20000000a00 */
[----:B------:R-:W-:Y:S02]  /*11620*/  IMAD.MOV.U32 R20, RZ, RZ, R36 ;  /* 0x000000ffff147224 */ /* 0x000fe400078e0024 */
        /* <DEDUP_REMOVED lines=9> */
.L_x_430:
[----:B------:R-:W-:Y:S05]  /*116c0*/  BSYNC B1 ;  /* 0x0000000000017941 */ /* 0x000fea0003800000 */
.L_x_429:
[----:B------:R-:W-:Y:S04]  /*116d0*/  BSSY B1, `(.L_x_431) ;  /* 0x000000f000017945 */ /* 0x000fe80003800000 */
[----:B------:R-:W-:Y:S05]  /*116e0*/  @P3 BRA `(.L_x_432) ;  /* 0x0000000000343947 */ /* 0x000fea0003800000 */
[----:B------:R-:W-:Y:S01]  /*116f0*/  IADD3 R3, P0, R30, 0x30, RZ ;  /* 0x000000301e037810 */ /* 0x000fe20007f1e0ff */
[----:B------:R-:W-:Y:S01]  /*11700*/  ULDC.64 UR4, c[0x0][0xad8] ;  /* 0x0002b60000047ab9 */ /* 0x000fe20000000a00 */
[----:B0----5:R-:W-:Y:S01]  /*11710*/  MOV R4, R36 ;  /* 0x0000002400047202 */ /* 0x021fe20000000f00 */
        /* <DEDUP_REMOVED lines=9> */
[----:B------:R1:W-:Y:S02]  /*117b0*/  STG.E.128 desc[UR56][R6.64], R8 ;  /* 0x0000000806007986 */ /* 0x0003e4000c101d38 */
.L_x_432:
[----:B------:R-:W-:Y:S05]  /*117c0*/  BSYNC B1 ;  /* 0x0000000000017941 */ /* 0x000fea0003800000 */
.L_x_431:
[----:B------:R-:W-:Y:S04]  /*117d0*/  BSSY B1, `(.L_x_433) ;  /* 0x000000f000017945 */ /* 0x000fe80003800000 */
[----:B------:R-:W-:Y:S05]  /*117e0*/  @P1 BRA `(.L_x_434) ;  /* 0x0000000000341947 */ /* 0x000fea0003800000 */
[----:B------:R-:W-:Y:S01]  /*117f0*/  IADD3 R3, P0, R30, 0x60, RZ ;  /* 0x000000601e037810 */ /* 0x000fe20007f1e0ff */
[----:B------:R-:W-:Y:S01]  /*11800*/  ULDC.64 UR4, c[0x0][0xad8] ;  /* 0x0002b60000047ab9 */ /* 0x000fe20000000a00 */
[----:B0----5:R-:W-:Y:S02]  /*11810*/  IMAD.MOV.U32 R4, RZ, RZ, R36 ;  /* 0x000000ffff047224 */ /* 0x021fe400078e0024 */
[----:B------:R-:W-:Y:S02]  /*11820*/  IMAD.MOV.U32 R5, RZ, RZ, R39 ;  /* 0x000000ffff057224 */ /* 0x000fe400078e0027 */
[----:B------:R-:W-:Y:S02]  /*11830*/  IMAD.X R0, RZ, RZ, R31, P0 ;  /* 0x000000ffff007224 */ /* 0x000fe400000e061f */
[----:B------:R-:W-:-:S04]  /*11840*/  IMAD.WIDE.U32 R4, R3, UR4, R4 ;  /* 0x0000000403047c25 */ /* 0x000fc8000f8e0004 */
[----:B------:R-:W-:-:S04]  /*11850*/  IMAD R0, R0, UR4, RZ ;  /* 0x0000000400007c24 */ /* 0x000fc8000f8e02ff */
[----:B------:R-:W-:Y:S01]  /*11860*/  IMAD R3, R3, UR5, R0 ;  /* 0x0000000503037c24 */ /* 0x000fe2000f8e0200 */
[----:B------:R-:W-:Y:S02]  /*11870*/  ULDC.64 UR4, c[0x0][0xa80] ;  /* 0x0002a00000047ab9 */ /* 0x000fe40000000a00 */
[----:B-1----:R-:W-:Y:S01]  /*11880*/  LEA R6, P0, R4, UR4, 0x1 ;  /* 0x0000000404067c11 */ /* 0x002fe2000f8008ff */
[----:B------:R-:W-:-:S05]  /*11890*/  IMAD.IADD R3, R5, 0x1, R3 ;  /* 0x0000000105037824 */ /* 0x000fca00078e0203 */
[----:B------:R-:W-:-:S05]  /*118a0*/  LEA.HI.X R7, R4, UR5, R3, 0x1, P0 ;  /* 0x0000000504077c11 */ /* 0x000fca00080f0c03 */
[----:B------:R2:W-:Y:S02]  /*118b0*/  STG.E.128 desc[UR56][R6.64], R12 ;  /* 0x0000000c06007986 */ /* 0x0005e4000c101d38 */
.L_x_434:
[----:B------:R-:W-:Y:S05]  /*118c0*/  BSYNC B1 ;  /* 0x0000000000017941 */ /* 0x000fea0003800000 */
.L_x_433:
        /* <DEDUP_REMOVED lines=10> */
[----:B-12---:R-:W-:Y:S01]  /*11970*/  LEA R6, P0, R4, UR4, 0x1 ;  /* 0x0000000404067c11 */ /* 0x006fe2000f8008ff */
[----:B------:R-:W-:-:S05]  /*11980*/  IMAD.IADD R3, R5, 0x1, R3 ;  /* 0x0000000105037824 */ /* 0x000fca00078e0203 */
[----:B------:R-:W-:-:S05]  /*11990*/  LEA.HI.X R7, R4, UR5, R3, 0x1, P0 ;  /* 0x0000000504077c11 */ /* 0x000fca00080f0c03 */
[----:B------:R4:W-:Y:S01]  /*119a0*/  STG.E.128 desc[UR56][R6.64], R24 ;  /* 0x0000001806007986 */ /* 0x0009e2000c101d38 */
[----:B------:R-:W-:Y:S05]  /*119b0*/  BRA `(.L_x_435) ;  /* 0x0000000800387947 */ /* 0x000fea0003800000 */
.L_x_427:
[----:B------:R-:W-:Y:S01]  /*119c0*/  ULDC.64 UR4, c[0x0][0xbd8] ;  /* 0x0002f60000047ab9 */ /* 0x000fe20000000a00 */
[----:B------:R-:W-:Y:S01]  /*119d0*/  IMAD.MOV.U32 R9, RZ, RZ, RZ ;  /* 0x000000ffff097224 */ /* 0x000fe200078e00ff */
[----:B------:R-:W-:Y:S02]  /*119e0*/  ISETP.NE.U32.AND P0, PT, RZ, UR4, PT ;  /* 0x00000004ff007c0c */ /* 0x000fe4000bf05070 */
[----:B------:R-:W-:Y:S02]  /*119f0*/  IADD3 R4, P1, R62, UR4, RZ ;  /* 0x000000043e047c10 */ /* 0x000fe4000ff3e0ff */
[----:B------:R-:W-:Y:S02]  /*11a00*/  ISETP.NE.AND.EX P0, PT, RZ, UR5, PT, P0 ;  /* 0x00000005ff007c0c */ /* 0x000fe4000bf05300 */
[----:B------:R-:W-:Y:S01]  /*11a10*/  IADD3.X R5, R60, UR5, RZ, P1, !PT ;  /* 0x000000053c057c10 */ /* 0x000fe20008ffe4ff */
[----:B------:R-:W-:Y:S02]  /*11a20*/  ULDC.64 UR4, c[0x0][0xbe0] ;  /* 0x0002f80000047ab9 */ /* 0x000fe40000000a00 */
[----:B------:R-:W-:-:S04]  /*11a30*/  ISETP.NE.U32.AND P1, PT, RZ, UR4, PT ;  /* 0x00000004ff007c0c */ /* 0x000fc8000bf25070 */
[----:B------:R-:W-:-:S04]  /*11a40*/  ISETP.NE.AND.EX P1, PT, RZ, UR5, PT, P1 ;  /* 0x00000005ff007c0c */ /* 0x000fc8000bf25310 */
[----:B------:R0:W5:Y:S09]  /*11a50*/  @P0 LDG.E R9, desc[UR56][R4.64] ;  /* 0x0000003804090981 */ /* 0x000172000c1e1900 */
[----:B------:R-:W-:Y:S01]  /*11a60*/  @P1 IADD3 R6, P2, R62, UR4, RZ ;  /* 0x000000043e061c10 */ /* 0x000fe2000ff5e0ff */
[----:B------:R-:W-:-:S02]  /*11a70*/  ULDC UR4, c[0x0][0xa88] ;  /* 0x0002a20000047ab9 */ /* 0x000fc40000000800 */
[----:B------:R-:W-:Y:S01]  /*11a80*/  IMAD.U32 R3, RZ, RZ, UR4 ;  /* 0x00000004ff037e24 */ /* 0x000fe2000f8e00ff */
[----:B------:R-:W-:-:S05]  /*11a90*/  @P1 IADD3.X R7, R60, UR5, RZ, P2, !PT ;  /* 0x000000053c071c10 */ /* 0x000fca00097fe4ff */
[----:B------:R0:W5:Y:S01]  /*11aa0*/  @P1 LDG.E R3, desc[UR56][R6.64] ;  /* 0x0000003806031981 */ /* 0x000162000c1e1900 */
[----:B------:R-:W-:Y:S01]  /*11ab0*/  ISETP.GT.AND P2, PT, R64, 0xbf, PT ;  /* 0x000000bf4000780c */ /* 0x000fe20003f44270 */
[----:B------:R-:W-:-:S12]  /*11ac0*/  @P1 BRA `(.L_x_436) ;  /* 0x0000000000101947 */ /* 0x000fd80003800000 */
[----:B------:R-:W-:Y:S05]  /*11ad0*/  @!P0 BRA `(.L_x_436) ;  /* 0x00000000000c8947 */ /* 0x000fea0003800000 */
[----:B0-----:R-:W2:Y:S04]  /*11ae0*/  LDG.E R6, desc[UR56][R4.64] ;  /* 0x0000003804067981 */ /* 0x001ea8000c1e1900 */
[----:B-----5:R-:W2:Y:S02]  /*11af0*/  LDG.E R3, desc[UR56][R4.64+0x4] ;  /* 0x0000043804037981 */ /* 0x020ea4000c1e1900 */
[----:B--2---:R-:W-:-:S07]  /*11b00*/  IMAD.IADD R3, R3, 0x1, -R6 ;  /* 0x0000000103037824 */ /* 0x004fce00078e0a06 */
.L_x_436:
[----:B------:R-:W2:Y:S04]  /*11b10*/  LDL R14, [R1+0x7c] ;  /* 0x00007c00010e7983 */ /* 0x000ea80000100800 */
[----:B------:R1:W5:Y:S01]  /*11b20*/  LDL R12, [R1+0x84] ;  /* 0x00008400010c7983 */ /* 0x0003620000100800 */
[----:B------:R-:W-:Y:S01]  /*11b30*/  BSSY B1, `(.L_x_437) ;  /* 0x000001d000017945 */ /* 0x000fe20003800000 */
[----:B------:R-:W-:Y:S02]  /*11b40*/  SHF.R.S32.HI R13, RZ, 0x1f, R0 ;  /* 0x0000001fff0d7819 */ /* 0x000fe40000011400 */
[----:B------:R-:W-:Y:S02]  /*11b50*/  SEL R11, R63, RZ, !P0 ;  /* 0x000000ff3f0b7207 */ /* 0x000fe40004000000 */
[----:B------:R-:W-:-:S02]  /*11b60*/  SEL R26, R26, RZ, !P0 ;  /* 0x000000ff1a1a7207 */ /* 0x000fc40004000000 */
[----:B-----5:R-:W-:Y:S02]  /*11b70*/  SHF.R.S32.HI R8, RZ, 0x1f, R9 ;  /* 0x0000001fff087819 */ /* 0x020fe40000011409 */
[----:B--2---:R-:W-:Y:S01]  /*11b80*/  SHF.R.S32.HI R10, RZ, 0x1f, R14 ;  /* 0x0000001fff0a7819 */ /* 0x004fe2000001140e */
[----:B-1----:R-:W-:Y:S06]  /*11b90*/  @P2 BRA `(.L_x_438) ;  /* 0x0000000000582947 */ /* 0x002fec0003800000 */
[----:B0-----:R-:W0:Y:S02]  /*11ba0*/  S2R R4, SR_TID.X ;  /* 0x0000000000047919 */ /* 0x001e240000002100 */
[----:B0-----:R-:W-:-:S04]  /*11bb0*/  IMAD R4, R12, 0xc0, R4 ;  /* 0x000000c00c047824 */ /* 0x001fc800078e0204 */
[----:B------:R-:W-:-:S05]  /*11bc0*/  VIADD R6, R4, 0xffffff80 ;  /* 0xffffff8004067836 */ /* 0x000fca0000000000 */
[----:B------:R-:W-:-:S13]  /*11bd0*/  ISETP.GE.AND P0, PT, R6, R3, PT ;  /* 0x000000030600720c */ /* 0x000fda0003f06270 */
[----:B------:R-:W-:Y:S05]  /*11be0*/  @P0 BRA `(.L_x_438) ;  /* 0x0000000000440947 */ /* 0x000fea0003800000 */
[----:B------:R-:W-:Y:S01]  /*11bf0*/  IADD3 R4, P0, R6, R9, RZ ;  /* 0x0000000906047210 */ /* 0x000fe20007f1e0ff */
[----:B------:R-:W-:-:S03]  /*11c00*/  ULDC.64 UR4, c[0x0][0xb70] ;  /* 0x0002dc0000047ab9 */ /* 0x000fc60000000a00 */
[----:B------:R-:W-:Y:S01]  /*11c10*/  LEA.HI.X.SX32 R5, R6, R8, 0x1, P0 ;  /* 0x0000000806057211 */ /* 0x000fe200000f0eff */
[----:B------:R-:W-:-:S04]  /*11c20*/  IMAD R6, R10, UR4, RZ ;  /* 0x000000040a067c24 */ /* 0x000fc8000f8e02ff */
[C---:B------:R-:W-:Y:S02]  /*11c30*/  IMAD R7, R14.reuse, UR5, R6 ;  /* 0x000000050e077c24 */ /* 0x040fe4000f8e0206 */
[----:B------:R-:W-:Y:S01]  /*11c40*/  IMAD.WIDE.U32 R4, R14, UR4, R4 ;  /* 0x000000040e047c25 */ /* 0x000fe2000f8e0004 */
[----:B------:R-:W-:-:S03]  /*11c50*/  ULDC.64 UR4, c[0x0][0xb78] ;  /* 0x0002de0000047ab9 */ /* 0x000fc60000000a00 */
[----:B------:R-:W-:Y:S02]  /*11c60*/  IMAD R6, R26, UR4, RZ ;  /* 0x000000041a067c24 */ /* 0x000fe4000f8e02ff */
[----:B------:R-:W-:Y:S02]  /*11c70*/  IMAD.IADD R5, R5, 0x1, R7 ;  /* 0x0000000105057824 */ /* 0x000fe400078e0207 */
[C---:B------:R-:W-:Y:S02]  /*11c80*/  IMAD R7, R11.reuse, UR5, R6 ;  /* 0x000000050b077c24 */ /* 0x040fe4000f8e0206 */
[----:B------:R-:W-:Y:S01]  /*11c90*/  IMAD.WIDE.U32 R4, R11, UR4, R4 ;  /* 0x000000040b047c25 */ /* 0x000fe2000f8e0004 */
[----:B------:R-:W-:-:S04]  /*11ca0*/  ULDC.64 UR4, c[0x0][0xb40] ;  /* 0x0002d00000047ab9 */ /* 0x000fc80000000a00 */
[----:B------:R-:W-:Y:S02]  /*11cb0*/  IADD3 R5, R5, R7, RZ ;  /* 0x0000000705057210 */ /* 0x000fe40007ffe0ff */
[----:B------:R-:W-:-:S04]  /*11cc0*/  LEA R6, P0, R4, UR4, 0x2 ;  /* 0x0000000404067c11 */ /* 0x000fc8000f8010ff */
[----:B------:R-:W-:Y:S01]  /*11cd0*/  LEA.HI.X R7, R4, UR5, R5, 0x2, P0 ;  /* 0x0000000504077c11 */ /* 0x000fe200080f1405 */
[----:B------:R-:W-:-:S05]  /*11ce0*/  IMAD.MOV.U32 R5, RZ, RZ, -0x800000 ;  /* 0xff800000ff057424 */ /* 0x000fca00078e00ff */
[----:B------:R1:W-:Y:S03]  /*11cf0*/  STG.E desc[UR56][R6.64], R5 ;  /* 0x0000000506007986 */ /* 0x0003e6000c101938 */
.L_x_438:
[----:B------:R-:W-:Y:S05]  /*11d00*/  BSYNC B1 ;  /* 0x0000000000017941 */ /* 0x000fea0003800000 */
.L_x_437:
[----:B------:R-:W-:Y:S01]  /*11d10*/  ULDC.64 UR4, c[0x0][0xaa0] ;  /* 0x0002a80000047ab9 */ /* 0x000fe20000000a00 */
[----:B0-----:R-:W-:Y:S01]  /*11d20*/  IMAD.MOV.U32 R4, RZ, RZ, R0 ;  /* 0x000000ffff047224 */ /* 0x001fe200078e0000 */
[----:B------:R-:W-:Y:S01]  /*11d30*/  ULDC.64 UR6, c[0x0][0xae0] ;  /* 0x0002b80000067ab9 */ /* 0x000fe20000000a00 */
[----:B-1----:R-:W-:Y:S01]  /*11d40*/  IMAD.MOV.U32 R5, RZ, RZ, R13 ;  /* 0x000000ffff057224 */ /* 0x002fe200078e000d */
[----:B------:R-:W-:Y:S01]  /*11d50*/  SHF.R.S32.HI R21, RZ, 0x1f, R20 ;  /* 0x0000001fff157819 */ /* 0x000fe20000011414 */
[----:B------:R-:W-:Y:S01]  /*11d60*/  IMAD R6, R8, UR4, RZ ;  /* 0x0000000408067c24 */ /* 0x000fe2000f8e02ff */
[----:B------:R-:W-:Y:S01]  /*11d70*/  BSSY B1, `(.L_x_439) ;  /* 0x0000024000017945 */ /* 0x000fe20003800000 */
[C---:B------:R-:W-:Y:S01]  /*11d80*/  IMAD.WIDE.U32 R4, R9.reuse, UR4, R4 ;  /* 0x0000000409047c25 */ /* 0x040fe2000f8e0004 */
[----:B------:R-:W-:Y:S02]  /*11d90*/  ULDC UR4, c[0x0][0xa8c] ;  /* 0x0002a30000047ab9 */ /* 0x000fe40000000800 */
[----:B------:R-:W-:Y:S01]  /*11da0*/  ISETP.GE.AND P0, PT, R0, UR4, PT ;  /* 0x0000000400007c0c */ /* 0x000fe2000bf06270 */
[----:B------:R-:W-:Y:S01]  /*11db0*/  IMAD R9, R9, UR5, R6 ;  /* 0x0000000509097c24 */ /* 0x000fe2000f8e0206 */
[----:B------:R-:W-:Y:S01]  /*11dc0*/  ULDC.64 UR4, c[0x0][0xae8] ;  /* 0x0002ba0000047ab9 */ /* 0x000fe20000000a00 */
[----:B------:R-:W-:-:S02]  /*11dd0*/  VIADD R6, R20, 0x30 ;  /* 0x0000003014067836 */ /* 0x000fc40000000000 */
[----:B------:R-:W-:Y:S02]  /*11de0*/  IMAD R7, R12, -0xc0, R3 ;  /* 0xffffff400c077824 */ /* 0x000fe400078e0203 */
[----:B------:R-:W-:Y:S02]  /*11df0*/  IMAD R0, R10, UR6, RZ ;  /* 0x000000060a007c24 */ /* 0x000fe4000f8e02ff */
[----:B------:R-:W-:Y:S01]  /*11e00*/  IMAD.IADD R5, R5, 0x1, R9 ;  /* 0x0000000105057824 */ /* 0x000fe200078e0209 */
[----:B------:R-:W-:Y:S01]  /*11e10*/  ISETP.GE.OR P3, PT, R6, R7, P0 ;  /* 0x000000070600720c */ /* 0x000fe20000766670 */
[----:B------:R-:W-:Y:S02]  /*11e20*/  IMAD R3, R14, UR7, R0 ;  /* 0x000000070e037c24 */ /* 0x000fe4000f8e0200 */
[C---:B------:R-:W-:Y:S02]  /*11e30*/  VIADD R0, R20.reuse, 0x60 ;  /* 0x0000006014007836 */ /* 0x040fe40000000000 */
[----:B------:R-:W-:-:S02]  /*11e40*/  VIADD R6, R20, 0x90 ;  /* 0x0000009014067836 */ /* 0x000fc40000000000 */
[----:B------:R-:W-:Y:S01]  /*11e50*/  IMAD.WIDE.U32 R4, R14, UR6, R4 ;  /* 0x000000060e047c25 */ /* 0x000fe2000f8e0004 */
[-C--:B------:R-:W-:Y:S02]  /*11e60*/  ISETP.GE.OR P1, PT, R0, R7.reuse, P0 ;  /* 0x000000070000720c */ /* 0x080fe40000726670 */
[-C--:B------:R-:W-:Y:S01]  /*11e70*/  ISETP.GE.OR P2, PT, R6, R7.reuse, P0 ;  /* 0x000000070600720c */ /* 0x080fe20000746670 */
[----:B------:R-:W-:Y:S01]  /*11e80*/  IMAD R0, R26, UR4, RZ ;  /* 0x000000041a007c24 */ /* 0x000fe2000f8e02ff */
[----:B------:R-:W-:Y:S01]  /*11e90*/  ISETP.GE.OR P0, PT, R20, R7, P0 ;  /* 0x000000071400720c */ /* 0x000fe20000706670 */
[----:B------:R-:W-:Y:S01]  /*11ea0*/  IMAD.WIDE R20, R12, 0xc0, R20 ;  /* 0x000000c00c147825 */ /* 0x000fe200078e0214 */
[----:B------:R-:W-:-:S03]  /*11eb0*/  IADD3 R5, R5, R3, RZ ;  /* 0x0000000305057210 */ /* 0x000fc60007ffe0ff */
[C---:B------:R-:W-:Y:S02]  /*11ec0*/  IMAD R3, R11.reuse, UR5, R0 ;  /* 0x000000050b037c24 */ /* 0x040fe4000f8e0200 */
[----:B------:R-:W-:-:S04]  /*11ed0*/  IMAD.WIDE.U32 R6, R11, UR4, R4 ;  /* 0x000000040b067c25 */ /* 0x000fc8000f8e0004 */
[----:B------:R-:W-:Y:S02]  /*11ee0*/  IMAD.IADD R9, R7, 0x1, R3 ;  /* 0x0000000107097824 */ /* 0x000fe400078e0203 */
[----:B------:R-:W-:Y:S05]  /*11ef0*/  @P0 BRA `(.L_x_440) ;  /* 0x00000000002c0947 */ /* 0x000fea0003800000 */
        /* <DEDUP_REMOVED lines=11> */
.L_x_440:
[----:B------:R-:W-:Y:S05]  /*11fb0*/  BSYNC B1 ;  /* 0x0000000000017941 */ /* 0x000fea0003800000 */
.L_x_439:
        /* <DEDUP_REMOVED lines=15> */
.L_x_442:
[----:B------:R-:W-:Y:S05]  /*120b0*/  BSYNC B1 ;  /* 0x0000000000017941 */ /* 0x000fea0003800000 */
.L_x_441:
        /* <DEDUP_REMOVED lines=15> */
.L_x_444:
[----:B------:R-:W-:Y:S05]  /*121b0*/  BSYNC B1 ;  /* 0x0000000000017941 */ /* 0x000fea0003800000 */
.L_x_443:
        /* <DEDUP_REMOVED lines=13> */
[----:B------:R3:W-:Y:S02]  /*12290*/  STG.E.128 desc[UR56][R6.64], RZ ;  /* 0x000000ff06007986 */ /* 0x0007e4000c101d38 */
.L_x_435:
[----:B------:R-:W-:Y:S05]  /*122a0*/  BSYNC B0 ;  /* 0x0000000000007941 */ /* 0x000fea0003800000 */
.L_x_426:
[----:B------:R-:W-:Y:S02]  /*122b0*/  ULDC UR4, c[0x0][0xc14] ;  /* 0x0003050000047ab9 */ /* 0x000fe40000000800 */
[----:B------:R-:W-:-:S13]  /*122c0*/  ISETP.GE.AND P0, PT, R35, UR4, PT ;  /* 0x0000000423007c0c */ /* 0x000fda000bf06270 */
[----:B------:R-:W-:Y:S05]  /*122d0*/  @!P0 BRA `(.L_x_445) ;  /* 0xfffffeec00988947 */ /* 0x000fea000383ffff */
[----:B------:R-:W-:Y:S05]  /*122e0*/  BRA `(.L_x_311) ;  /* 0x0000004800687947 */ /* 0x000fea0003800000 */
.L_x_309:
[----:B------:R-:W-:-:S08]  /*122f0*/  NOP ;  /* 0x0000000000007918 */ /* 0x000fd00000000000 */
[----:B--2---:R-:W0:-:S00]  /*12300*/  USETMAXREG.DEALLOC.CTAPOOL 0x20 ;  /* 0x00000020000079c8 */ /* 0x004e0000080e0500 */
[----:B0-----:R-:W-:-:S06]  /*12310*/  LOP3.LUT R0, R0, 0x3, RZ, 0xc0, !PT ;  /* 0x0000000300007812 */ /* 0x001fcc00078ec0ff */
[----:B------:R-:W0:Y:S02]  /*12320*/  SHFL.IDX PT, R0, R0, RZ, 0x1f ;  /* 0x00001fff00007589 */ /* 0x000e2400000e0000 */
[----:B0-----:R-:W-:-:S13]  /*12330*/  ISETP.NE.AND P0, PT, R0, RZ, PT ;  /* 0x000000ff0000720c */ /* 0x001fda0003f05270 */
[----:B------:R-:W-:Y:S05]  /*12340*/  @P0 BRA `(.L_x_311) ;  /* 0x0000004800500947 */ /* 0x000fea0003800000 */
[----:B------:R-:W2:Y:S01]  /*12350*/  LDL.LU R7, [R1] ;  /* 0x0000000001077983 */ /* 0x000ea20000300800 */
[----:B------:R-:W-:Y:S01]  /*12360*/  ULDC UR5, c[0x0][0xc14] ;  /* 0x0003050000057ab9 */ /* 0x000fe20000000800 */
[----:B------:R-:W0:Y:S01]  /*12370*/  S2R R2, SR_TID.X ;  /* 0x0000000000027919 */ /* 0x000e220000002100 */
[----:B------:R-:W-:Y:S01]  /*12380*/  IMAD.MOV.U32 R0, RZ, RZ, RZ ;  /* 0x000000ffff007224 */ /* 0x000fe200078e00ff */
[----:B------:R-:W1:Y:S01]  /*12390*/  S2UR UR6, SR_CTAID.X ;  /* 0x00000000000679c3 */ /* 0x000e620000002500 */
[----:B------:R-:W-:Y:S01]  /*123a0*/  ULDC UR4, c[0x0][0xc10] ;  /* 0x0003040000047ab9 */ /* 0x000fe20000000800 */
[----:B0-----:R-:W-:-:S04]  /*123b0*/  LOP3.LUT R29, R2, 0x1f, RZ, 0xc0, !PT ;  /* 0x0000001f021d7812 */ /* 0x001fc800078ec0ff */
[----:B------:R-:W-:Y:S02]  /*123c0*/  ISETP.NE.AND P0, PT, R29, 0x1f, PT ;  /* 0x0000001f1d00780c */ /* 0x000fe40003f05270 */
[----:B--2---:R-:W-:-:S11]  /*123d0*/  LOP3.LUT R7, R7, 0xffffffdf, RZ, 0xc0, !PT ;  /* 0xffffffdf07077812 */ /* 0x004fd600078ec0ff */
[----:B------:R-:W-:Y:S02]  /*123e0*/  @P0 LOP3.LUT R7, R7, 0x20, RZ, 0xfc, !PT ;  /* 0x0000002007070812 */ /* 0x000fe400078efcff */
[----:B------:R-:W-:-:S13]  /*123f0*/  ISETP.GE.OR P0, PT, R29, UR5, !P0 ;  /* 0x000000051d007c0c */ /* 0x000fda000c706670 */
[----:B------:R-:W0:Y:S02]  /*12400*/  @!P0 LDC.64 R2, c[0x0][0xc58] ;  /* 0x00031600ff028b82 */ /* 0x000e240000000a00 */
[----:B0-----:R-:W-:-:S05]  /*12410*/  @!P0 IMAD.WIDE.U32 R2, R29, 0x4, R2 ;  /* 0x000000041d028825 */ /* 0x001fca00078e0002 */
[----:B------:R-:W2:Y:S01]  /*12420*/  @!P0 LDG.E R0, desc[UR56][R2.64] ;  /* 0x0000003802008981 */ /* 0x000ea2000c1e1900 */
[C---:B------:R-:W-:Y:S02]  /*12430*/  ISETP.NE.AND P1, PT, R29.reuse, RZ, PT ;  /* 0x000000ff1d00720c */ /* 0x040fe40003f25270 */
[----:B------:R-:W-:Y:S02]  /*12440*/  ISETP.GE.U32.AND P0, PT, R29, 0x2, PT ;  /* 0x000000021d00780c */ /* 0x000fe40003f06070 */
[----:B------:R-:W-:-:S09]  /*12450*/  LOP3.LUT R7, R7, 0xfffffffe, RZ, 0xc0, !PT ;  /* 0xfffffffe07077812 */ /* 0x000fd200078ec0ff */
[----:B------:R-:W-:-:S04]  /*12460*/  @P1 LOP3.LUT R7, R7, 0x1, RZ, 0xfc, !PT ;  /* 0x0000000107071812 */ /* 0x000fc800078efcff */
[----:B------:R-:W-:-:S04]  /*12470*/  LOP3.LUT R7, R7, 0xffffffef, RZ, 0xc0, !PT ;  /* 0xffffffef07077812 */ /* 0x000fc800078ec0ff */
[----:B------:R-:W-:-:S04]  /*12480*/  @P0 LOP3.LUT R7, R7, 0x10, RZ, 0xfc, !PT ;  /* 0x0000001007070812 */ /* 0x000fc800078efcff */
[----:B------:R-:W-:Y:S01]  /*12490*/  LOP3.LUT R7, R7, 0xfffffff7, RZ, 0xc0, !PT ;  /* 0xfffffff707077812 */ /* 0x000fe200078ec0ff */
[----:B------:R-:W-:Y:S01]  /*124a0*/  IMAD.MOV.U32 R16, RZ, RZ, RZ ;  /* 0x000000ffff107224 */ /* 0x000fe200078e00ff */
[----:B--2---:R-:W0:Y:S02]  /*124b0*/  SHFL.UP PT, R4, R0, 0x1, RZ ;  /* 0x0420000000047989 */ /* 0x004e2400000e00ff */
[----:B0-----:R-:W-:-:S05]  /*124c0*/  SEL R5, R4, RZ, P1 ;  /* 0x000000ff04057207 */ /* 0x001fca0000800000 */
[----:B------:R-:W-:-:S05]  /*124d0*/  IMAD.IADD R5, R0, 0x1, R5 ;  /* 0x0000000100057824 */ /* 0x000fca00078e0205 */
[----:B------:R-:W0:Y:S02]  /*124e0*/  SHFL.UP PT, R4, R5, 0x2, RZ ;  /* 0x0440000005047989 */ /* 0x000e2400000e00ff */
[----:B0-----:R-:W-:-:S05]  /*124f0*/  SEL R4, R4, RZ, P0 ;  /* 0x000000ff04047207 */ /* 0x001fca0000000000 */
[----:B------:R-:W-:-:S05]  /*12500*/  IMAD.IADD R4, R5, 0x1, R4 ;  /* 0x0000000105047824 */ /* 0x000fca00078e0204 */
[----:B------:R-:W0:Y:S01]  /*12510*/  SHFL.UP PT, R6, R4, 0x4, RZ ;  /* 0x0480000004067989 */ /* 0x000e2200000e00ff */
[----:B------:R-:W-:-:S04]  /*12520*/  ISETP.GE.U32.AND P0, PT, R29, 0x4, PT ;  /* 0x000000041d00780c */ /* 0x000fc80003f06070 */
[----:B0-----:R-:W-:-:S05]  /*12530*/  SEL R3, R6, RZ, P0 ;  /* 0x000000ff06037207 */ /* 0x001fca0000000000 */
[----:B------:R-:W-:-:S05]  /*12540*/  IMAD.IADD R3, R4, 0x1, R3 ;  /* 0x0000000104037824 */ /* 0x000fca00078e0203 */
[----:B------:R-:W0:Y:S01]  /*12550*/  SHFL.UP PT, R2, R3, 0x8, RZ ;  /* 0x0500000003027989 */ /* 0x000e2200000e00ff */
[----:B------:R-:W-:Y:S02]  /*12560*/  @P0 LOP3.LUT R7, R7, 0x8, RZ, 0xfc, !PT ;  /* 0x0000000807070812 */ /* 0x000fe400078efcff */
[----:B------:R-:W-:-:S04]  /*12570*/  ISETP.GE.U32.AND P0, PT, R29, 0x8, PT ;  /* 0x000000081d00780c */ /* 0x000fc80003f06070 */
[----:B0-----:R-:W-:-:S05]  /*12580*/  SEL R2, R2, RZ, P0 ;  /* 0x000000ff02027207 */ /* 0x001fca0000000000 */
[----:B------:R-:W-:-:S05]  /*12590*/  IMAD.IADD R2, R3, 0x1, R2 ;  /* 0x0000000103027824 */ /* 0x000fca00078e0202 */
[----:B------:R-:W0:Y:S01]  /*125a0*/  SHFL.UP PT, R5, R2, 0x10, RZ ;  /* 0x0600000002057989 */ /* 0x000e2200000e00ff */
[----:B------:R-:W-:-:S04]  /*125b0*/  LOP3.LUT R7, R7, 0xfffffffb, RZ, 0xc0, !PT ;  /* 0xfffffffb07077812 */ /* 0x000fc800078ec0ff */
[----:B------:R-:W-:Y:S02]  /*125c0*/  @P0 LOP3.LUT R7, R7, 0x4, RZ, 0xfc, !PT ;  /* 0x0000000407070812 */ /* 0x000fe400078efcff */
[----:B------:R-:W-:-:S04]  /*125d0*/  ISETP.GE.U32.AND P0, PT, R29, 0x10, PT ;  /* 0x000000101d00780c */ /* 0x000fc80003f06070 */
[----:B0-----:R-:W-:-:S05]  /*125e0*/  SEL R5, R5, RZ, P0 ;  /* 0x000000ff05057207 */ /* 0x001fca0000000000 */
[----:B------:R-:W-:-:S05]  /*125f0*/  IMAD.IADD R6, R2, 0x1, R5 ;  /* 0x0000000102067824 */ /* 0x000fca00078e0205 */
[----:B------:R-:W0:Y:S01]  /*12600*/  SHFL.IDX PT, R5, R6, 0x1f, 0x1f ;  /* 0x03e01f0006057f89 */ /* 0x000e2200000e0000 */
[----:B------:R-:W-:-:S04]  /*12610*/  LOP3.LUT R7, R7, 0xfffffffd, RZ, 0xc0, !PT ;  /* 0xfffffffd07077812 */ /* 0x000fc800078ec0ff */
[----:B------:R-:W-:-:S05]  /*12620*/  @P0 LOP3.LUT R7, R7, 0x2, RZ, 0xfc, !PT ;  /* 0x0000000207070812 */ /* 0x000fca00078efcff */
[----:B------:R2:W-:Y:S01]  /*12630*/  STL [R1], R7 ;  /* 0x0000000701007387 */ /* 0x0005e20000100800 */
[----:B0-----:R-:W-:-:S05]  /*12640*/  IMAD R5, R5, UR4, RZ ;  /* 0x0000000405057c24 */ /* 0x001fca000f8e02ff */
[----:B-1----:R-:W-:Y:S01]  /*12650*/  ISETP.GT.AND P0, PT, R5, UR6, PT ;  /* 0x0000000605007c0c */ /* 0x002fe2000bf04270 */
[----:B------:R-:W-:Y:S01]  /*12660*/  IMAD.MOV.U32 R2, RZ, RZ, R5 ;  /* 0x000000ffff027224 */ /* 0x000fe200078e0005 */
[----:B------:R-:W-:-:S11]  /*12670*/  MOV R4, RZ ;  /* 0x000000ff00047202 */ /* 0x000fd60000000f00 */
[----:B--2---:R-:W-:Y:S05]  /*12680*/  @P0 BRA `(.L_x_446) ;  /* 0x0000000000b00947 */ /* 0x004fea0003800000 */
[----:B------:R-:W-:Y:S01]  /*12690*/  IMAD.MOV.U32 R5, RZ, RZ, R2 ;  /* 0x000000ffff057224 */ /* 0x000fe200078e0002 */
[----:B------:R-:W-:Y:S01]  /*126a0*/  ULDC UR5, c[0x0][0xc14] ;  /* 0x0003050000057ab9 */ /* 0x000fe20000000800 */
[----:B------:R-:W-:Y:S01]  /*126b0*/  IMAD.MOV.U32 R4, RZ, RZ, RZ ;  /* 0x000000ffff047224 */ /* 0x000fe200078e00ff */
[----:B------:R-:W-:Y:S01]  /*126c0*/  ULDC UR7, c[0x0][0xc14] ;  /* 0x0003050000077ab9 */ /* 0x000fe20000000800 */
[----:B------:R-:W-:-:S05]  /*126d0*/  ULDC UR4, c[0x0][0xc10] ;  /* 0x0003040000047ab9 */ /* 0x000fca0000000800 */
.L_x_450:
[----:B------:R-:W-:Y:S02]  /*126e0*/  VIADD R4, R4, 0x1f ;  /* 0x0000001f04047836 */ /* 0x000fe40000000000 */
        /* <DEDUP_REMOVED lines=12> */
.L_x_449:
[----:B------:R-:W-:Y:S05]  /*127b0*/  BSYNC B0 ;  /* 0x0000000000007941 */ /* 0x000fea0003800000 */
.L_x_448:
[----:B0----5:R-:W0:Y:S01]  /*127c0*/  SHFL.UP PT, R2, R0, 0x1, RZ ;  /* 0x0420000000027989 */ /* 0x021e2200000e00ff */
[C---:B------:R-:W-:Y:S02]  /*127d0*/  ISETP.NE.AND P0, PT, R29.reuse, RZ, PT ;  /* 0x000000ff1d00720c */ /* 0x040fe40003f05270 */
[C---:B------:R-:W-:Y:S02]  /*127e0*/  ISETP.GE.U32.AND P1, PT, R29.reuse, 0x2, PT ;  /* 0x000000021d00780c */ /* 0x040fe40003f26070 */
        /* <DEDUP_REMOVED lines=22> */
.L_x_446:
[----:B------:R-:W-:-:S04]  /*12950*/  IMAD.IADD R9, R5, 0x1, -R2 ;  /* 0x0000000105097824 */ /* 0x000fc800078e0a02 */
        /* <DEDUP_REMOVED lines=12> */
[----:B------:R-:W-:-:S05]  /*12a20*/  IADD3 R7, R19, -0x1, RZ ;  /* 0xffffffff13077810 */ /* 0x000fca0007ffe0ff */
[----:B------:R2:W3:Y:S02]  /*12a30*/  SHFL.IDX PT, R16, R6, R7, 0x1f ;  /* 0x00001f0706107589 */ /* 0x0004e400000e0000 */
.L_x_451:
[----:B---3--:R-:W-:Y:S01]  /*12a40*/  IMAD R16, R16, UR4, R9 ;  /* 0x0000000410107c24 */ /* 0x008fe2000f8e0209 */
[----:B------:R-:W-:Y:S01]  /*12a50*/  IABS R8, R0 ;  /* 0x0000000000087213 */ /* 0x000fe20000000000 */
[----:B01----:R-:W-:Y:S02]  /*12a60*/  IMAD.MOV R2, RZ, RZ, -R3 ;  /* 0x000000ffff027224 */ /* 0x003fe400078e0a03 */
[----:B------:R-:W-:Y:S01]  /*12a70*/  IMAD.IADD R19, R19, 0x1, R4 ;  /* 0x0000000113137824 */ /* 0x000fe200078e0204 */
[----:B------:R-:W-:Y:S01]  /*12a80*/  IADD3 R9, -R16, UR6, RZ ;  /* 0x0000000610097c10 */ /* 0x000fe2000fffe1ff */
[----:B--2---:R-:W-:Y:S02]  /*12a90*/  IMAD R7, R2, R5, RZ ;  /* 0x0000000502077224 */ /* 0x004fe400078e02ff */
[----:B------:R-:W-:Y:S01]  /*12aa0*/  IMAD.MOV.U32 R2, RZ, RZ, RZ ;  /* 0x000000ffff027224 */ /* 0x000fe200078e00ff */
[----:B------:R-:W-:Y:S01]  /*12ab0*/  IABS R6, R9 ;  /* 0x0000000900067213 */ /* 0x000fe20000000000 */
[----:B------:R-:W-:-:S02]  /*12ac0*/  IMAD.MOV R8, RZ, RZ, -R8 ;  /* 0x000000ffff087224 */ /* 0x000fc400078e0a08 */
        /* <DEDUP_REMOVED lines=19> */
.L_x_447:
[----:B------:R-:W-:Y:S02]  /*12c00*/  IMAD.MOV.U32 R17, RZ, RZ, RZ ;  /* 0x000000ffff117224 */ /* 0x000fe400078e00ff */
[----:B------:R-:W-:Y:S02]  /*12c10*/  IMAD.U32 R16, RZ, RZ, UR6 ;  /* 0x00000006ff107e24 */ /* 0x000fe4000f8e00ff */
[----:B------:R-:W-:-:S07]  /*12c20*/  IMAD.MOV.U32 R18, RZ, RZ, RZ ;  /* 0x000000ffff127224 */ /* 0x000fce00078e00ff */
.L_x_452:
[----:B------:R-:W-:Y:S01]  /*12c30*/  ISETP.NE.AND P0, PT, R29, RZ, PT ;  /* 0x000000ff1d00720c */ /* 0x000fe20003f05270 */
[----:B------:R0:W-:Y:S01]  /*12c40*/  STL [R1+0x10], RZ ;  /* 0x000010ff01007387 */ /* 0x0001e20000100800 */
[----:B------:R-:W-:Y:S01]  /*12c50*/  MOV R24, 0x1 ;  /* 0x0000000100187802 */ /* 0x000fe20000000f00 */
[----:B------:R-:W-:-:S10]  /*12c60*/  IMAD.MOV.U32 R22, RZ, RZ, RZ ;  /* 0x000000ffff167224 */ /* 0x000fd400078e00ff */
        /* <DEDUP_REMOVED lines=8> */
[----:B------:R-:W-:Y:S01]  /*12cf0*/  IMAD.MOV.U32 R24, RZ, RZ, 0x1 ;  /* 0x00000001ff187424 */ /* 0x000fe200078e00ff */
[----:B------:R-:W-:Y:S01]  /*12d00*/  ULDC.64 UR38, c[0x0][0x198] ;  /* 0x0000660000267ab9 */ /* 0x000fe20000000a00 */
[----:B------:R-:W-:Y:S01]  /*12d10*/  IMAD.MOV.U32 R22, RZ, RZ, RZ ;  /* 0x000000ffff167224 */ /* 0x000fe200078e00ff */
[----:B------:R-:W-:Y:S01]  /*12d20*/  ULDC UR36, c[0x0][0xc] ;  /* 0x0000030000247ab9 */ /* 0x000fe20000000800 */
[----:B------:R-:W-:Y:S02]  /*12d30*/  IMAD.MOV.U32 R27, RZ, RZ, 0x1 ;  /* 0x00000001ff1b7424 */ /* 0x000fe400078e00ff */
[----:B------:R-:W-:-:S07]  /*12d40*/  IMAD.MOV.U32 R26, RZ, RZ, RZ ;  /* 0x000000ffff1a7224 */ /* 0x000fce00078e00ff */
.L_x_535:
[----:B--2---:R-:W2:Y:S02]  /*12d50*/  LDC.64 R2, c[0x0][0xc60] ;  /* 0x00031800ff027b82 */ /* 0x004ea40000000a00 */
[----:B--2---:R-:W-:-:S05]  /*12d60*/  IMAD.WIDE R2, R19, 0x4, R2 ;  /* 0x0000000413027825 */ /* 0x004fca00078e0202 */
[----:B------:R-:W0:Y:S01]  /*12d70*/  LDG.E R9, desc[UR56][R2.64] ;  /* 0x0000003802097981 */ /* 0x000e22000c1e1900 */
[----:B------:R-:W-:Y:S05]  /*12d80*/  YIELD ;  /* 0x0000000000007946 */ /* 0x000fea0003800000 */
[----:B------:R-:W-:Y:S01]  /*12d90*/  ULDC.64 UR4, c[0x0][0xa28] ;  /* 0x00028a0000047ab9 */ /* 0x000fe20000000a00 */
[----:B------:R-:W-:Y:S01]  /*12da0*/  IMAD.MOV.U32 R6, RZ, RZ, RZ ;  /* 0x000000ffff067224 */ /* 0x000fe200078e00ff */
[----:B------:R-:W-:Y:S01]  /*12db0*/  ISETP.NE.U32.AND P1, PT, RZ, UR4, PT ;  /* 0x00000004ff007c0c */ /* 0x000fe2000bf25070 */
[----:B------:R-:W-:Y:S01]  /*12dc0*/  IMAD.MOV.U32 R23, RZ, RZ, RZ ;  /* 0x000000ffff177224 */ /* 0x000fe200078e00ff */
[----:B------:R-:W-:-:S02]  /*12dd0*/  ULDC.64 UR6, c[0x0][0xa10] ;  /* 0x0002840000067ab9 */ /* 0x000fc40000000a00 */
[----:B------:R-:W-:Y:S02]  /*12de0*/  ISETP.NE.AND.EX P1, PT, RZ, UR5, PT, P1 ;  /* 0x00000005ff007c0c */ /* 0x000fe4000bf25310 */
[----:B0-----:R-:W-:Y:S01]  /*12df0*/  SHF.R.S32.HI R0, RZ, 0x1f, R9 ;  /* 0x0000001fff007819 */ /* 0x001fe20000011409 */
[----:B------:R-:W-:Y:S10]  /*12e00*/  STL [R1], R9 ;  /* 0x0000000901007387 */ /* 0x000ff40000100800 */
[----:B------:R-:W-:-:S04]  /*12e10*/  @P1 LEA R4, P0, R9, UR4, 0x2 ;  /* 0x0000000409041c11 */ /* 0x000fc8000f8010ff */
[----:B------:R-:W-:Y:S01]  /*12e20*/  @P1 LEA.HI.X R5, R9, UR5, R0, 0x2, P0 ;  /* 0x0000000509051c11 */ /* 0x000fe200080f1400 */
[----:B------:R-:W-:Y:S02]  /*12e30*/  ULDC.64 UR4, c[0x0][0xa00] ;  /* 0x0002800000047ab9 */ /* 0x000fe40000000a00 */
[----:B------:R-:W-:Y:S02]  /*12e40*/  ISETP.NE.U32.AND P0, PT, RZ, UR4, PT ;  /* 0x00000004ff007c0c */ /* 0x000fe4000bf05070 */
[----:B------:R0:W5:Y:S02]  /*12e50*/  @P1 LDG.E R23, desc[UR56][R4.64] ;  /* 0x0000003804171981 */ /* 0x000164000c1e1900 */
[----:B------:R-:W-:-:S13]  /*12e60*/  ISETP.NE.AND.EX P0, PT, RZ, UR5, PT, P0 ;  /* 0x00000005ff007c0c */ /* 0x000fda000bf05300 */
[----:B------:R-:W-:-:S04]  /*12e70*/  @P0 LEA R2, P2, R9, UR4, 0x2 ;  /* 0x0000000409020c11 */ /* 0x000fc8000f8410ff */
[----:B------:R-:W-:Y:S01]  /*12e80*/  @P0 LEA.HI.X R3, R9, UR5, R0, 0x2, P2 ;  /* 0x0000000509030c11 */ /* 0x000fe200090f1400 */
[----:B------:R-:W-:-:S04]  /*12e90*/  ULDC.64 UR4, c[0x0][0xa20] ;  /* 0x0002880000047ab9 */ /* 0x000fc80000000a00 */
[----:B------:R-:W2:Y:S01]  /*12ea0*/  @P0 LDG.E R6, desc[UR56][R2.64] ;  /* 0x0000003802060981 */ /* 0x000ea2000c1e1900 */
[----:B------:R-:W-:-:S04]  /*12eb0*/  ISETP.NE.U32.AND P1, PT, RZ, UR4, PT ;  /* 0x00000004ff007c0c */ /* 0x000fc8000bf25070 */
[----:B------:R-:W-:Y:S02]  /*12ec0*/  ISETP.NE.AND.EX P1, PT, RZ, UR5, PT, P1 ;  /* 0x00000005ff007c0c */ /* 0x000fe4000bf25310 */
[C---:B0-----:R-:W-:Y:S02]  /*12ed0*/  SHF.L.U32 R4, R9.reuse, 0x2, RZ ;  /* 0x0000000209047819 */ /* 0x041fe400000006ff */
[----:B------:R-:W-:-:S03]  /*12ee0*/  SHF.L.U64.HI R0, R9, 0x2, R0 ;  /* 0x0000000209007819 */ /* 0x000fc60000010200 */
[----:B------:R-:W-:Y:S01]  /*12ef0*/  STL [R1+0x8], R4 ;  /* 0x0000080401007387 */ /* 0x000fe20000100800 */
[----:B------:R-:W-:-:S03]  /*12f00*/  IMAD.MOV.U32 R8, RZ, RZ, RZ ;  /* 0x000000ffff087224 */ /* 0x000fc600078e00ff */
[----:B--2---:R0:W-:Y:S02]  /*12f10*/  STL [R1+0x18], R6 ;  /* 0x0000180601007387 */ /* 0x0041e40000100800 */
[----:B0-----:R-:W-:-:S04]  /*12f20*/  @P1 IADD3 R6, P0, R4, UR4, RZ ;  /* 0x0000000404061c10 */ /* 0x001fc8000ff1e0ff */
[----:B------:R-:W-:Y:S01]  /*12f30*/  @P1 IADD3.X R7, R0, UR5, RZ, P0, !PT ;  /* 0x0000000500071c10 */ /* 0x000fe200087fe4ff */
[----:B------:R-:W-:Y:S02]  /*12f40*/  ULDC.64 UR4, c[0x0][0xa08] ;  /* 0x0002820000047ab9 */ /* 0x000fe40000000a00 */
[----:B------:R-:W-:Y:S02]  /*12f50*/  IADD3 R2, P0, R4, UR4, RZ ;  /* 0x0000000404027c10 */ /* 0x000fe4000ff1e0ff */
[----:B------:R-:W-:Y:S02]  /*12f60*/  ISETP.NE.U32.AND P2, PT, RZ, UR4, PT ;  /* 0x00000004ff007c0c */ /* 0x000fe4000bf45070 */
[----:B------:R-:W-:Y:S02]  /*12f70*/  IADD3.X R3, R0, UR5, RZ, P0, !PT ;  /* 0x0000000500037c10 */ /* 0x000fe400087fe4ff */
[----:B------:R-:W-:Y:S01]  /*12f80*/  ISETP.NE.AND.EX P2, PT, RZ, UR5, PT, P2 ;  /* 0x00000005ff007c0c */ /* 0x000fe2000bf45320 */
[----:B------:R-:W-:-:S02]  /*12f90*/  ULDC.64 UR4, c[0x0][0x3f8] ;  /* 0x0000fe0000047ab9 */ /* 0x000fc40000000a00 */
[----:B------:R-:W-:-:S03]  /*12fa0*/  UISETP.NE.U32.AND UP0, UPT, UR4, URZ, UPT ;  /* 0x0000003f0400728c */ /* 0x000fc6000bf05070 */
[----:B------:R-:W-:Y:S01]  /*12fb0*/  ULDC UR4, c[0x0][0x404] ;  /* 0x0001010000047ab9 */ /* 0x000fe20000000800 */
[----:B------:R-:W-:-:S03]  /*12fc0*/  UISETP.NE.AND.EX UP0, UPT, UR5, URZ, UPT, UP0 ;  /* 0x0000003f0500728c */ /* 0x000fc6000bf05300 */
[----:B------:R-:W-:Y:S01]  /*12fd0*/  ULDC UR5, c[0x0][0x2e0] ;  /* 0x0000b80000057ab9 */ /* 0x000fe20000000800 */
[----:B------:R-:W-:Y:S02]  /*12fe0*/  USEL UR4, UR4, 0x1, UP0 ;  /* 0x0000000104047887 */ /* 0x000fe40008000000 */
[----:B------:R0:W5:Y:S02]  /*12ff0*/  @P2 LDG.E R8, desc[UR56][R2.64] ;  /* 0x0000003802082981 */ /* 0x000164000c1e1900 */
[----:B------:R-:W-:-:S06]  /*13000*/  UIMAD UR4, UR4, UR5, URZ ;  /* 0x00000005040472a4 */ /* 0x000fcc000f8e023f */
[----:B------:R-:W-:-:S06]  /*13010*/  IMAD.U32 R10, RZ, RZ, UR4 ;  /* 0x00000004ff0a7e24 */ /* 0x000fcc000f8e00ff */
[----:B------:R0:W5:Y:S01]  /*13020*/  @P1 LDG.E R10, desc[UR56][R6.64] ;  /* 0x00000038060a1981 */ /* 0x000162000c1e1900 */
[----:B------:R-:W-:Y:S01]  /*13030*/  IADD3 R4, P0, R4, UR6, RZ ;  /* 0x0000000604047c10 */ /* 0x000fe2000ff1e0ff */
[----:B------:R-:W-:-:S03]  /*13040*/  ULDC UR4, c[0x0][0x338] ;  /* 0x0000ce0000047ab9 */ /* 0x000fc60000000800 */
[----:B------:R-:W-:Y:S02]  /*13050*/  IADD3.X R5, R0, UR7, RZ, P0, !PT ;  /* 0x0000000700057c10 */ /* 0x000fe400087fe4ff */
[----:B------:R-:W-:Y:S01]  /*13060*/  ISETP.NE.U32.AND P0, PT, RZ, UR6, PT ;  /* 0x00000006ff007c0c */ /* 0x000fe2000bf05070 */
[----:B------:R2:W-:Y:S03]  /*13070*/  STL [R1+0xc], R0 ;  /* 0x00000c0001007387 */ /* 0x0005e60000100800 */
[----:B------:R-:W-:Y:S01]  /*13080*/  ISETP.NE.AND.EX P0, PT, RZ, UR7, PT, P0 ;  /* 0x00000007ff007c0c */ /* 0x000fe2000bf05300 */
[----:B--2---:R-:W-:Y:S01]  /*13090*/  IMAD.U32 R0, RZ, RZ, UR4 ;  /* 0x00000004ff007e24 */ /* 0x004fe2000f8e00ff */
[----:B0-----:R-:W-:Y:S11]  /*130a0*/  @P1 BRA `(.L_x_454) ;  /* 0x0000000000101947 */ /* 0x001ff60003800000 */
[----:B------:R-:W-:Y:S05]  /*130b0*/  @!P2 BRA `(.L_x_454) ;  /* 0x00000000000ca947 */ /* 0x000fea0003800000 */
[----:B------:R-:W2:Y:S04]  /*130c0*/  LDG.E R7, desc[UR56][R2.64] ;  /* 0x0000003802077981 */ /* 0x000ea8000c1e1900 */
[----:B-----5:R-:W2:Y:S02]  /*130d0*/  LDG.E R10, desc[UR56][R2.64+0x4] ;  /* 0x00000438020a7981 */ /* 0x020ea4000c1e1900 */
[----:B--2---:R-:W-:-:S07]  /*130e0*/  IMAD.IADD R10, R10, 0x1, -R7 ;  /* 0x000000010a0a7824 */ /* 0x004fce00078e0a07 */
.L_x_454:
[----:B------:R-:W2:Y:S04]  /*130f0*/  @P0 LDG.E R3, desc[UR56][R4.64] ;  /* 0x0000003804030981 */ /* 0x000ea8000c1e1900 */
[----:B------:R-:W2:Y:S02]  /*13100*/  @P0 LDG.E R2, desc[UR56][R4.64+0x4] ;  /* 0x0000043804020981 */ /* 0x000ea4000c1e1900 */
[----:B--2---:R-:W-:Y:S02]  /*13110*/  @P0 IMAD.IADD R0, R2, 0x1, -R3 ;  /* 0x0000000102000824 */ /* 0x004fe400078e0a03 */
[----:B-----5:R-:W-:-:S04]  /*13120*/  IMAD.IADD R3, R10, 0x1, -R23 ;  /* 0x000000010a037824 */ /* 0x020fc800078e0a17 */
[----:B------:R-:W-:-:S05]  /*13130*/  IMAD.IADD R6, R3, 0x1, R0 ;  /* 0x0000000103067824 */ /* 0x000fca00078e0200 */
[----:B------:R-:W-:Y:S01]  /*13140*/  IADD3 R2, R6, 0xbf, RZ ;  /* 0x000000bf06027810 */ /* 0x000fe20007ffe0ff */
[----:B------:R0:W-:Y:S04]  /*13150*/  STL [R1+0x14], R6 ;  /* 0x0000140601007387 */ /* 0x0001e80000100800 */
[----:B------:R-:W-:-:S05]  /*13160*/  IMAD.HI R2, R2, 0x2aaaaaab, RZ ;  /* 0x2aaaaaab02027827 */ /* 0x000fca00078e02ff */
[----:B------:R-:W-:-:S04]  /*13170*/  SHF.R.U32.HI R7, RZ, 0x1f, R2 ;  /* 0x0000001fff077819 */ /* 0x000fc80000011602 */
[----:B0-----:R-:W-:Y:S01]  /*13180*/  LEA.HI.SX32 R6, R2, R7, 0x1b ;  /* 0x0000000702067211 */ /* 0x001fe200078fdaff */
[----:B------:R-:W-:-:S04]  /*13190*/  IMAD.MOV R2, RZ, RZ, -R3 ;  /* 0x000000ffff027224 */ /* 0x000fc800078e0a03 */
[----:B------:R-:W-:Y:S01]  /*131a0*/  IMAD R7, R6, 0xc0, -R3 ;  /* 0x000000c006077824 */ /* 0x000fe200078e0a03 */
[----:B------:R-:W-:Y:S01]  /*131b0*/  VIMNMX R2, RZ, R2, !PT ;  /* 0x00000002ff027248 */ /* 0x000fe20007fe0100 */
[----:B------:R0:W-:Y:S03]  /*131c0*/  STL [R1+0x4], R6 ;  /* 0x0000040601007387 */ /* 0x0001e60000100800 */
[----:B------:R-:W-:-:S04]  /*131d0*/  VIMNMX R7, R7, R0, PT ;  /* 0x0000000007077248 */ /* 0x000fc80003fe0100 */
[----:B------:R-:W-:Y:S01]  /*131e0*/  ISETP.GT.AND P1, PT, R7, R2, PT ;  /* 0x000000020700720c */ /* 0x000fe20003f24270 */
[----:B------:R-:W-:-:S05]  /*131f0*/  IMAD.WIDE.U32 R2, R2, -0x55555555, RZ ;  /* 0xaaaaaaab02027825 */ /* 0x000fca00078e00ff */
[----:B------:R-:W-:-:S05]  /*13200*/  SHF.R.U32.HI R0, RZ, 0x7, R3 ;  /* 0x00000007ff007819 */ /* 0x000fca0000011603 */
[----:B------:R-:W-:Y:S02]  /*13210*/  IMAD.MOV.U32 R2, RZ, RZ, R0 ;  /* 0x000000ffff027224 */ /* 0x000fe400078e0000 */
[----:B0-----:R-:W-:-:S04]  /*13220*/  @P1 VIADD R6, R7, 0xbf ;  /* 0x000000bf07061836 */ /* 0x001fc80000000000 */
[----:B------:R-:W-:-:S05]  /*13230*/  @P1 IMAD.HI R6, R6, 0x2aaaaaab, RZ ;  /* 0x2aaaaaab06061827 */ /* 0x000fca00078e02ff */
[----:B------:R-:W-:-:S04]  /*13240*/  @P1 SHF.R.U32.HI R3, RZ, 0x1f, R6 ;  /* 0x0000001fff031819 */ /* 0x000fc80000011606 */
[----:B------:R-:W-:Y:S01]  /*13250*/  @P1 LEA.HI.SX32 R2, R6, R3, 0x1b ;  /* 0x0000000306021211 */ /* 0x000fe200078fdaff */
[----:B------:R-:W-:-:S06]  /*13260*/  IMAD.MOV.U32 R3, RZ, RZ, RZ ;  /* 0x000000ffff037224 */ /* 0x000fcc00078e00ff */
[----:B------:R0:W5:Y:S01]  /*13270*/  @P0 LDG.E R3, desc[UR56][R4.64] ;  /* 0x0000003804030981 */ /* 0x000162000c1e1900 */
[----:B------:R-:W-:Y:S01]  /*13280*/  ISETP.GT.AND P1, PT, R2, R0, PT ;  /* 0x000000000200720c */ /* 0x000fe20003f24270 */
[----:B------:R-:W-:Y:S01]  /*13290*/  BSSY B0, `(.L_x_455) ;  /* 0x000009b000007945 */ /* 0x000fe20003800000 */
[----:B------:R-:W-:Y:S01]  /*132a0*/  IMAD.IADD R23, R8, 0x1, R23 ;  /* 0x0000000108177824 */ /* 0x000fe200078e0217 */
[----:B------:R-:W-:-:S10]  /*132b0*/  PLOP3.LUT P2, PT, PT, PT, PT, 0x80, 0x0 ;  /* 0x000000000000781c */ /* 0x000fd40003f4f070 */
[----:B0-----:R-:W-:Y:S05]  /*132c0*/  @!P1 BRA `(.L_x_456) ;  /* 0x00000008005c9947 */ /* 0x001fea0003800000 */
[----:B------:R-:W0:Y:S01]  /*132d0*/  LDC R4, c[0x0][0x428] ;  /* 0x00010a00ff047b82 */ /* 0x000e220000000800 */
[----:B------:R-:W-:Y:S01]  /*132e0*/  UMOV UR4, 0xffffffff ;  /* 0xffffffff00047882 */ /* 0x000fe20000000000 */
[----:B0-----:R-:W-:-:S13]  /*132f0*/  ISETP.NE.AND P1, PT, R4, 0x1, PT ;  /* 0x000000010400780c */ /* 0x001fda0003f25270 */
[----:B------:R-:W0:Y:S08]  /*13300*/  @P1 LDC R5, c[0x0][0x42c] ;  /* 0x00010b00ff051b82 */ /* 0x000e300000000800 */
[----:B------:R-:W2:Y:S01]  /*13310*/  @P1 LDC R7, c[0x0][0x430] ;  /* 0x00010c00ff071b82 */ /* 0x000ea20000000800 */
[----:B0-----:R-:W-:-:S04]  /*13320*/  @P1 IMAD.HI.U32 R4, R18, R5, RZ ;  /* 0x0000000512041227 */ /* 0x001fc800078e00ff */
[----:B------:R-:W-:Y:S01]  /*13330*/  IMAD.MOV.U32 R5, RZ, RZ, R18 ;  /* 0x000000ffff057224 */ /* 0x000fe200078e0012 */
[----:B--2---:R-:W-:Y:S02]  /*13340*/  @P1 SHF.R.U32.HI R5, RZ, R7, R4 ;  /* 0x00000007ff051219 */ /* 0x004fe40000011604 */
[----:B------:R-:W-:Y:S01]  /*13350*/  SEL R4, R9, RZ, !P0 ;  /* 0x000000ff09047207 */ /* 0x000fe20004000000 */
[----:B------:R-:W-:Y:S06]  /*13360*/  BRA.DIV UR4, `(.L_x_457) ;  /* 0x0000004204987947 */ /* 0x000fec000b800000 */
.L_x_581:
[----:B------:R-:W-:-:S03]  /*13370*/  UMOV UR4, 0xffffffff ;  /* 0xffffffff00047882 */ /* 0x000fc60000000000 */
[----:B------:R-:W-:Y:S05]  /*13380*/  BRA.DIV UR4, `(.L_x_458) ;  /* 0x0000004204c47947 */ /* 0x000fea000b800000 */
[----:B------:R-:W-:-:S13]  /*13390*/  ELECT P6, URZ, PT ;  /* 0x00000000003f782f */ /* 0x000fda00038c0000 */
.L_x_584:
[----:B------:R-:W2:Y:S01]  /*133a0*/  LDL R6, [R1+0x10] ;  /* 0x0000100001067983 */ /* 0x000ea20000100800 */
[----:B------:R-:W-:Y:S01]  /*133b0*/  BSSY B1, `(.L_x_459) ;  /* 0x000000b000017945 */ /* 0x000fe20003800000 */
[----:B------:R-:W0:Y:S01]  /*133c0*/  S2R R9, SR_CgaCtaId ;  /* 0x0000000000097919 */ /* 0x000e220000008800 */
[----:B--2---:R-:W-:-:S05]  /*133d0*/  VIADD R7, R6, 0x1 ;  /* 0x0000000106077836 */ /* 0x004fca0000000000 */
[----:B------:R-:W-:-:S04]  /*133e0*/  LEA.HI R6, R7, R7, RZ, 0x1 ;  /* 0x0000000707067211 */ /* 0x000fc800078f08ff */
[----:B------:R-:W-:-:S04]  /*133f0*/  LOP3.LUT R6, R6, 0xfffffffe, RZ, 0xc0, !PT ;  /* 0xfffffffe06067812 */ /* 0x000fc800078ec0ff */
[----:B------:R-:W-:Y:S02]  /*13400*/  IADD3 R7, R7, -R6, RZ ;  /* 0x8000000607077210 */ /* 0x000fe40007ffe0ff */
[----:B------:R-:W-:Y:S02]  /*13410*/  MOV R6, 0x400 ;  /* 0x0000040000067802 */ /* 0x000fe40000000f00 */
[----:B------:R-:W-:Y:S02]  /*13420*/  SHF.L.U32 R7, R7, 0x1f, RZ ;  /* 0x0000001f07077819 */ /* 0x000fe400000006ff */
[----:B0-----:R-:W-:-:S04]  /*13430*/  LEA R6, R9, R6, 0x18 ;  /* 0x0000000609067211 */ /* 0x001fc800078ec0ff */
[----:B------:R-:W0:Y:S02]  /*13440*/  SYNCS.PHASECHK.TRANS64.TRYWAIT P0, [R6+URZ+0x30820], R7 ;  /* 0x03082007060075a7 */ /* 0x000e24000800017f */
[----:B0-----:R-:W-:Y:S05]  /*13450*/  @!P0 BRA `(.L_x_460) ;  /* 0x0000004000b08947 */ /* 0x001fea0003800000 */
.L_x_585:
[----:B------:R-:W-:Y:S05]  /*13460*/  BSYNC B1 ;  /* 0x0000000000017941 */ /* 0x000fea0003800000 */
.L_x_459:
[----:B------:R-:W-:Y:S04]  /*13470*/  BSSY B1, `(.L_x_461) ;  /* 0x0000035000017945 */ /* 0x000fe80003800000 */
[----:B------:R-:W-:Y:S05]  /*13480*/  @!P6 BRA `(.L_x_462) ;  /* 0x0000000000cce947 */ /* 0x000fea0003800000 */
[----:B0-----:R-:W-:Y:S01]  /*13490*/  IMAD R7, R26, 0x8, R6 ;  /* 0x000000081a077824 */ /* 0x001fe200078e0206 */
[----:B------:R-:W-:-:S04]  /*134a0*/  SHF.L.U32 R8, R27, 0x1f, RZ ;  /* 0x0000001f1b087819 */ /* 0x000fc800000006ff */
[----:B------:R-:W0:Y:S02]  /*134b0*/  SYNCS.PHASECHK.TRANS64.TRYWAIT P0, [R7+URZ+0x308a0], R8 ;  /* 0x0308a008070075a7 */ /* 0x000e24000800017f */
[----:B0-----:R-:W-:Y:S05]  /*134c0*/  @!P0 BRA `(.L_x_463) ;  /* 0x0000004000a88947 */ /* 0x001fea0003800000 */
.L_x_586:
[----:B------:R-:W2:Y:S02]  /*134d0*/  S2R R9, SR_TID.X ;  /* 0x0000000000097919 */ /* 0x000ea40000002100 */
[----:B--2---:R-:W-:-:S04]  /*134e0*/  LOP3.LUT R9, R9, 0x7f, RZ, 0xc0, !PT ;  /* 0x0000007f09097812 */ /* 0x004fc800078ec0ff */
[----:B------:R-:W-:-:S13]  /*134f0*/  ISETP.NE.AND P1, PT, R9, RZ, PT ;  /* 0x000000ff0900720c */ /* 0x000fda0003f25270 */
[----:B------:R-:W-:Y:S05]  /*13500*/  @P1 BRA `(.L_x_464) ;  /* 0x0000000000141947 */ /* 0x000fea0003800000 */
[----:B------:R-:W-:Y:S01]  /*13510*/  ISETP.NE.AND P0, PT, R29, RZ, PT ;  /* 0x000000ff1d00720c */ /* 0x000fe20003f05270 */
[----:B------:R-:W-:-:S04]  /*13520*/  IMAD.MOV.U32 R9, RZ, RZ, 0x6000 ;  /* 0x00006000ff097424 */ /* 0x000fc800078e00ff */
[----:B------:R2:W-:Y:S08]  /*13530*/  SYNCS.ARRIVE.TRANS64 RZ, [R7+URZ+0x30890], R9 ;  /* 0x0308900907ff79a7 */ /* 0x0005f0000800003f */
[----:B------:R-:W-:Y:S05]  /*13540*/  @!P0 BRA `(.L_x_464) ;  /* 0x0000000000048947 */ /* 0x000fea0003800000 */
[----:B------:R-:W-:Y:S01]  /*13550*/  BPT.TRAP 0x1 ;  /* 0x000000040000795c */ /* 0x000fe20000300000 */
.L_x_464:
[----:B--2---:R-:W-:Y:S01]  /*13560*/  IMAD R9, R26, 0x6000, R6 ;  /* 0x000060001a097824 */ /* 0x004fe200078e0206 */
[----:B------:R-:W-:Y:S01]  /*13570*/  R2UR UR9, R7 ;  /* 0x00000000070972ca */ /* 0x000fe200000e0000 */
[----:B-----5:R-:W-:Y:S01]  /*13580*/  IMAD R10, R2, 0xc0, R3 ;  /* 0x000000c0020a7824 */ /* 0x020fe200078e0203 */
[----:B------:R-:W-:Y:S01]  /*13590*/  R2UR UR12, R5 ;  /* 0x00000000050c72ca */ /* 0x000fe200000e0000 */
[----:B------:R-:W-:Y:S01]  /*135a0*/  UIADD3 UR4, UP0, UR38, 0x570, URZ ;  /* 0x0000057026047890 */ /* 0x000fe2000ff1e03f */
[----:B------:R-:W-:Y:S01]  /*135b0*/  R2UR UR8, R9 ;  /* 0x00000000090872ca */ /* 0x000fe200000e0000 */
[----:B------:R-:W-:Y:S01]  /*135c0*/  VIADD R10, R10, 0xffffff40 ;  /* 0xffffff400a0a7836 */ /* 0x000fe20000000000 */
[----:B------:R-:W-:Y:S01]  /*135d0*/  R2UR UR13, R4 ;  /* 0x00000000040d72ca */ /* 0x000fe200000e0000 */
[----:B------:R-:W-:Y:S01]  /*135e0*/  UIADD3.X UR5, URZ, UR39, URZ, UP0, !UPT ;  /* 0x000000273f057290 */ /* 0x000fe200087fe43f */
[----:B------:R-:W-:Y:S02]  /*135f0*/  UMOV UR6, 0x0 ;  /* 0x0000000000067882 */ /* 0x000fe40000000000 */
[----:B------:R-:W-:Y:S01]  /*13600*/  R2UR UR11, R10 ;  /* 0x000000000a0b72ca */ /* 0x000fe200000e0000 */
[----:B------:R-:W-:Y:S01]  /*13610*/  UMOV UR7, 0x12f00000 ;  /* 0x12f0000000077882 */ /* 0x000fe20000000000 */
[----:B------:R-:W-:Y:S01]  /*13620*/  UMOV UR10, URZ ;  /* 0x0000003f000a7c82 */ /* 0x000fe20008000000 */
[----:B------:R-:W-:-:S04]  /*13630*/  UIADD3 UR9, UR9, 0x30890, URZ ;  /* 0x0003089009097890 */ /* 0x000fc8000fffe03f */
[----:B------:R-:W-:-:S09]  /*13640*/  UIADD3 UR8, UR8, 0x12400, URZ ;  /* 0x0001240008087890 */ /* 0x000fd2000fffe03f */
[----:B------:R2:W-:Y:S01]  /*13650*/  UTMALDG.4D [UR8], [UR4], desc[UR6] ;  /* 0x00000608040075b4 */ /* 0x0005e20008019000 */
[----:B------:R-:W3:Y:S02]  /*13660*/  SYNCS.PHASECHK.TRANS64.TRYWAIT P0, [R7+URZ+0x308c0], R8 ;  /* 0x0308c008070075a7 */ /* 0x000ee4000800017f */
[----:B--23--:R-:W-:Y:S05]  /*13670*/  @!P0 BRA `(.L_x_465) ;  /* 0x0000004000508947 */ /* 0x00cfea0003800000 */
.L_x_587:
[----:B------:R-:W-:Y:S05]  /*13680*/  @P1 BRA `(.L_x_466) ;  /* 0x0000000000141947 */ /* 0x000fea0003800000 */
[----:B------:R-:W-:Y:S01]  /*13690*/  ISETP.NE.AND P0, PT, R29, RZ, PT ;  /* 0x000000ff1d00720c */ /* 0x000fe20003f05270 */
[----:B0-2---:R-:W-:-:S04]  /*136a0*/  IMAD.MOV.U32 R8, RZ, RZ, 0x6000 ;  /* 0x00006000ff087424 */ /* 0x005fc800078e00ff */
[----:B------:R3:W-:Y:S08]  /*136b0*/  SYNCS.ARRIVE.TRANS64 RZ, [R7+URZ+0x308b0], R8 ;  /* 0x0308b00807ff79a7 */ /* 0x0007f0000800003f */
[----:B------:R-:W-:Y:S05]  /*136c0*/  @!P0 BRA `(.L_x_466) ;  /* 0x0000000000048947 */ /* 0x000fea0003800000 */
[----:B------:R-:W-:Y:S01]  /*136d0*/  BPT.TRAP 0x1 ;  /* 0x000000040000795c */ /* 0x000fe20000300000 */
.L_x_466:
        /* <DEDUP_REMOVED lines=8> */
[----:B------:R-:W-:Y:S01]  /*13760*/  R2UR UR13, R4 ;  /* 0x00000000040d72ca */ /* 0x000fe200000e0000 */
[----:B------:R-:W-:-:S04]  /*13770*/  UMOV UR10, URZ ;  /* 0x0000003f000a7c82 */ /* 0x000fc80008000000 */
[----:B------:R-:W-:Y:S02]  /*13780*/  UIADD3 UR8, UR8, 0x400, URZ ;  /* 0x0000040008087890 */ /* 0x000fe4000fffe03f */
[----:B------:R-:W-:-:S09]  /*13790*/  UIADD3 UR9, UR9, 0x308b0, URZ ;  /* 0x000308b009097890 */ /* 0x000fd2000fffe03f */
[----:B------:R4:W-:Y:S02]  /*137a0*/  UTMALDG.4D [UR8], [UR4], desc[UR6] ;  /* 0x00000608040075b4 */ /* 0x0009e40008019000 */
[----:B----4-:R-:W-:Y:S01]  /*137b0*/  NOP ;  /* 0x0000000000007918 */ /* 0x010fe20000000000 */
.L_x_462:
[----:B------:R-:W-:Y:S05]  /*137c0*/  BSYNC B1 ;  /* 0x0000000000017941 */ /* 0x000fea0003800000 */
.L_x_461:
[----:B------:R-:W-:Y:S01]  /*137d0*/  VIADD R26, R26, 0x1 ;  /* 0x000000011a1a7836 */ /* 0x000fe20000000000 */
[----:B------:R-:W-:Y:S01]  /*137e0*/  PLOP3.LUT P2, PT, PT, PT, PT, 0x8, 0x0 ;  /* 0x000000000000781c */ /* 0x000fe20003f4e170 */
[----:B------:R-:W-:-:S03]  /*137f0*/  VIADD R2, R2, 0xfffffffe ;  /* 0xfffffffe02027836 */ /* 0x000fc60000000000 */
[----:B------:R-:W-:-:S04]  /*13800*/  ISETP.NE.AND P0, PT, R26, 0x2, PT ;  /* 0x000000021a00780c */ /* 0x000fc80003f05270 */
[----:B------:R-:W-:Y:S02]  /*13810*/  SEL R26, R26, RZ, P0 ;  /* 0x000000ff1a1a7207 */ /* 0x000fe40000000000 */
[----:B0-23--:R-:W-:Y:S02]  /*13820*/  SEL R8, RZ, 0x1, P0 ;  /* 0x00000001ff087807 */ /* 0x00dfe40000000000 */
[----:B------:R-:W-:Y:S02]  /*13830*/  ISETP.GE.AND P0, PT, R2, R0, PT ;  /* 0x000000000200720c */ /* 0x000fe40003f06270 */
[----:B------:R-:W-:-:S11]  /*13840*/  LOP3.LUT R27, R27, R8, RZ, 0x3c, !PT ;  /* 0x000000081b1b7212 */ /* 0x000fd600078e3cff */
[----:B------:R-:W-:Y:S05]  /*13850*/  @!P0 BRA `(.L_x_456) ;  /* 0x0000000000f88947 */ /* 0x000fea0003800000 */
.L_x_473:
[----:B------:R-:W-:Y:S05]  /*13860*/  YIELD ;  /* 0x0000000000007946 */ /* 0x000fea0003800000 */
[----:B------:R-:W-:Y:S04]  /*13870*/  BSSY B1, `(.L_x_467) ;  /* 0x0000034000017945 */ /* 0x000fe80003800000 */
[----:B0-23--:R-:W-:Y:S05]  /*13880*/  @!P6 BRA `(.L_x_468) ;  /* 0x0000000000c8e947 */ /* 0x00dfea0003800000 */
[----:B------:R-:W-:Y:S01]  /*13890*/  IMAD R7, R26, 0x8, R6 ;  /* 0x000000081a077824 */ /* 0x000fe200078e0206 */
[----:B------:R-:W-:-:S04]  /*138a0*/  SHF.L.U32 R10, R27, 0x1f, RZ ;  /* 0x0000001f1b0a7819 */ /* 0x000fc800000006ff */
[----:B------:R-:W0:Y:S02]  /*138b0*/  SYNCS.PHASECHK.TRANS64.TRYWAIT P0, [R7+URZ+0x308a0], R10 ;  /* 0x0308a00a070075a7 */ /* 0x000e24000800017f */
[----:B0-----:R-:W-:Y:S05]  /*138c0*/  @!P0 BRA `(.L_x_469) ;  /* 0x0000003c00d08947 */ /* 0x001fea0003800000 */
.L_x_588:
[----:B------:R-:W2:Y:S02]  /*138d0*/  S2R R8, SR_TID.X ;  /* 0x0000000000087919 */ /* 0x000ea40000002100 */
[----:B--2---:R-:W-:-:S04]  /*138e0*/  LOP3.LUT R8, R8, 0x7f, RZ, 0xc0, !PT ;  /* 0x0000007f08087812 */ /* 0x004fc800078ec0ff */
[----:B------:R-:W-:-:S13]  /*138f0*/  ISETP.NE.AND P0, PT, R8, RZ, PT ;  /* 0x000000ff0800720c */ /* 0x000fda0003f05270 */
[----:B------:R-:W-:Y:S05]  /*13900*/  @P0 BRA `(.L_x_470) ;  /* 0x0000000000140947 */ /* 0x000fea0003800000 */
[----:B------:R-:W-:Y:S02]  /*13910*/  ISETP.NE.AND P1, PT, R29, RZ, PT ;  /* 0x000000ff1d00720c */ /* 0x000fe40003f25270 */
[----:B------:R-:W-:-:S04]  /*13920*/  MOV R8, 0x6000 ;  /* 0x0000600000087802 */ /* 0x000fc80000000f00 */
[----:B------:R2:W-:Y:S07]  /*13930*/  SYNCS.ARRIVE.TRANS64 RZ, [R7+URZ+0x30890], R8 ;  /* 0x0308900807ff79a7 */ /* 0x0005ee000800003f */
[----:B------:R-:W-:Y:S05]  /*13940*/  @!P1 BRA `(.L_x_470) ;  /* 0x0000000000049947 */ /* 0x000fea0003800000 */
[----:B------:R-:W-:Y:S01]  /*13950*/  BPT.TRAP 0x1 ;  /* 0x000000040000795c */ /* 0x000fe20000300000 */
.L_x_470:
[----:B--2---:R-:W-:Y:S01]  /*13960*/  IMAD R8, R26, 0x6000, R6 ;  /* 0x000060001a087824 */ /* 0x004fe200078e0206 */
[----:B------:R-:W-:Y:S01]  /*13970*/  R2UR UR9, R7 ;  /* 0x00000000070972ca */ /* 0x000fe200000e0000 */
[----:B-----5:R-:W-:Y:S01]  /*13980*/  IMAD R9, R2, 0xc0, R3 ;  /* 0x000000c002097824 */ /* 0x020fe200078e0203 */
        /* <DEDUP_REMOVED lines=8> */
[----:B------:R-:W-:-:S03]  /*13a10*/  UMOV UR10, URZ ;  /* 0x0000003f000a7c82 */ /* 0x000fc60008000000 */
[----:B------:R-:W-:-:S04]  /*13a20*/  UIADD3 UR9, UR9, 0x30890, URZ ;  /* 0x0003089009097890 */ /* 0x000fc8000fffe03f */
[----:B------:R-:W-:-:S09]  /*13a30*/  UIADD3 UR8, UR8, 0x12400, URZ ;  /* 0x0001240008087890 */ /* 0x000fd2000fffe03f */
[----:B------:R2:W-:Y:S01]  /*13a40*/  UTMALDG.4D [UR8], [UR4], desc[UR6] ;  /* 0x00000608040075b4 */ /* 0x0005e20008019000 */
[----:B------:R-:W3:Y:S02]  /*13a50*/  SYNCS.PHASECHK.TRANS64.TRYWAIT P1, [R7+URZ+0x308c0], R10 ;  /* 0x0308c00a070075a7 */ /* 0x000ee4000802017f */
[----:B--23--:R-:W-:Y:S05]  /*13a60*/  @!P1 BRA `(.L_x_471) ;  /* 0x0000003c007c9947 */ /* 0x00cfea0003800000 */
.L_x_589:
[----:B------:R-:W-:Y:S05]  /*13a70*/  @P0 BRA `(.L_x_472) ;  /* 0x0000000000140947 */ /* 0x000fea0003800000 */
[----:B------:R-:W-:Y:S01]  /*13a80*/  ISETP.NE.AND P1, PT, R29, RZ, PT ;  /* 0x000000ff1d00720c */ /* 0x000fe20003f25270 */
[----:B0-2---:R-:W-:-:S04]  /*13a90*/  IMAD.MOV.U32 R10, RZ, RZ, 0x6000 ;  /* 0x00006000ff0a7424 */ /* 0x005fc800078e00ff */
[----:B------:R3:W-:Y:S08]  /*13aa0*/  SYNCS.ARRIVE.TRANS64 RZ, [R7+URZ+0x308b0], R10 ;  /* 0x0308b00a07ff79a7 */ /* 0x0007f0000800003f */
[----:B------:R-:W-:Y:S05]  /*13ab0*/  @!P1 BRA `(.L_x_472) ;  /* 0x0000000000049947 */ /* 0x000fea0003800000 */
[----:B------:R-:W-:Y:S01]  /*13ac0*/  BPT.TRAP 0x1 ;  /* 0x000000040000795c */ /* 0x000fe20000300000 */
.L_x_472:
        /* <DEDUP_REMOVED lines=14> */
.L_x_468:
[----:B------:R-:W-:Y:S05]  /*13bb0*/  BSYNC B1 ;  /* 0x0000000000017941 */ /* 0x000fea0003800000 */
.L_x_467:
[----:B------:R-:W-:-:S05]  /*13bc0*/  VIADD R26, R26, 0x1 ;  /* 0x000000011a1a7836 */ /* 0x000fca0000000000 */
[----:B------:R-:W-:-:S04]  /*13bd0*/  ISETP.NE.AND P0, PT, R26, 0x2, PT ;  /* 0x000000021a00780c */ /* 0x000fc80003f05270 */
[----:B------:R-:W-:Y:S02]  /*13be0*/  SEL R8, RZ, 0x1, P0 ;  /* 0x00000001ff087807 */ /* 0x000fe40000000000 */
[----:B------:R-:W-:Y:S02]  /*13bf0*/  SEL R26, R26, RZ, P0 ;  /* 0x000000ff1a1a7207 */ /* 0x000fe40000000000 */
[C---:B------:R-:W-:Y:S01]  /*13c00*/  ISETP.GT.AND P0, PT, R2.reuse, R0, PT ;  /* 0x000000000200720c */ /* 0x040fe20003f04270 */
[----:B------:R-:W-:Y:S01]  /*13c10*/  VIADD R2, R2, 0xffffffff ;  /* 0xffffffff02027836 */ /* 0x000fe20000000000 */
[----:B------:R-:W-:-:S11]  /*13c20*/  LOP3.LUT R27, R27, R8, RZ, 0x3c, !PT ;  /* 0x000000081b1b7212 */ /* 0x000fd600078e3cff */
[----:B------:R-:W-:Y:S05]  /*13c30*/  @P0 BRA `(.L_x_473) ;  /* 0xfffffffc00080947 */ /* 0x000fea000383ffff */
.L_x_456:
[----:B------:R-:W-:Y:S05]  /*13c40*/  BSYNC B0 ;  /* 0x0000000000007941 */ /* 0x000fea0003800000 */
.L_x_455:
[----:B0-23--:R-:W2:Y:S01]  /*13c50*/  LDL R7, [R1+0x14] ;  /* 0x0000140001077983 */ /* 0x00dea20000100800 */
[----:B------:R-:W-:Y:S05]  /*13c60*/  @!P2 WARPSYNC.ALL ;  /* 0x000000000000a948 */ /* 0x000fea0003800000 */
[----:B------:R-:W-:Y:S01]  /*13c70*/  BSSY B6, `(.L_x_474) ;  /* 0x0000233000067945 */ /* 0x000fe20003800000 */
[----:B------:R-:W-:Y:S01]  /*13c80*/  @!P2 BAR.SYNC.DEFER_BLOCKING 0xc, 0x1a0 ;  /* 0x030680000000ab1d */ /* 0x000fe20000010000 */
[----:B--2---:R-:W-:-:S13]  /*13c90*/  ISETP.GT.AND P0, PT, R7, RZ, PT ;  /* 0x000000ff0700720c */ /* 0x004fda0003f04270 */
[----:B------:R-:W-:Y:S05]  /*13ca0*/  @P0 BRA `(.L_x_475) ;  /* 0x00000000003c0947 */ /* 0x000fea0003800000 */
[----:B------:R-:W-:-:S13]  /*13cb0*/  ISETP.NE.AND P1, PT, R29, RZ, PT ;  /* 0x000000ff1d00720c */ /* 0x000fda0003f25270 */
[----:B------:R-:W-:Y:S05]  /*13cc0*/  @P1 BRA `(.L_x_476) ;  /* 0x0000002000b41947 */ /* 0x000fea0003800000 */
[----:B------:R-:W0:Y:S01]  /*13cd0*/  S2R R7, SR_LANEID ;  /* 0x0000000000077919 */ /* 0x000e220000000000 */
[----:B------:R-:W-:Y:S01]  /*13ce0*/  VOTEU.ANY UR4, UPT, PT ;  /* 0x0000000000047886 */ /* 0x000fe200038e0100 */
[----:B-----5:R-:W2:Y:S01]  /*13cf0*/  LDC.64 R2, c[0x0][0xc38] ;  /* 0x00030e00ff027b82 */ /* 0x020ea20000000a00 */
        /* <DEDUP_REMOVED lines=10> */
.L_x_475:
[----:B-----5:R-:W0:Y:S01]  /*13da0*/  S2R R3, SR_CgaCtaId ;  /* 0x0000000000037919 */ /* 0x020e220000008800 */
        /* <DEDUP_REMOVED lines=12> */
[----:B------:R-:W-:Y:S02]  /*13e70*/  IMAD.U32 R5, RZ, RZ, UR7 ;  /* 0x00000007ff057e24 */ /* 0x000fe4000f8e00ff */
[----:B------:R-:W-:Y:S02]  /*13e80*/  IMAD.U32 R6, RZ, RZ, UR8 ;  /* 0x00000008ff067e24 */ /* 0x000fe4000f8e00ff */
[----:B------:R-:W-:-:S02]  /*13e90*/  IMAD.U32 R10, RZ, RZ, UR4 ;  /* 0x00000004ff0a7e24 */ /* 0x000fc4000f8e00ff */
[----:B------:R-:W-:Y:S02]  /*13ea0*/  IMAD.U32 R11, RZ, RZ, UR5 ;  /* 0x00000005ff0b7e24 */ /* 0x000fe4000f8e00ff */
[----:B------:R-:W-:Y:S02]  /*13eb0*/  IMAD.MOV.U32 R8, RZ, RZ, 0x70 ;  /* 0x00000070ff087424 */ /* 0x000fe400078e00ff */
[----:B------:R-:W-:Y:S02]  /*13ec0*/  IMAD.MOV.U32 R12, RZ, RZ, 0x1 ;  /* 0x00000001ff0c7424 */ /* 0x000fe400078e00ff */
[----:B------:R-:W-:-:S07]  /*13ed0*/  IMAD.MOV.U32 R13, RZ, RZ, RZ ;  /* 0x000000ffff0d7224 */ /* 0x000fce00078e00ff */
[----:B------:R-:W-:-:S07]  /*13ee0*/  LEPC R20, `(.L_x_477) ;  /* 0x000000001014794e */ /* 0x000fce0000000000 */
[----:B01----:R-:W-:Y:S05]  /*13ef0*/  CALL.ABS.NOINC R2 ;  /* 0x0000000002007343 */ /* 0x003fea0003c00000 */
.L_x_477:
        /* <DEDUP_REMOVED lines=18> */
[----:B-12---:R-:W-:Y:S05]  /*14020*/  CALL.ABS.NOINC R2 ;  /* 0x0000000002007343 */ /* 0x006fea0003c00000 */
.L_x_479:
        /* <DEDUP_REMOVED lines=8> */
[----:B------:R-:W-:Y:S01]  /*140b0*/  MOV R13, RZ ;  /* 0x000000ff000d7202 */ /* 0x000fe20000000f00 */
[----:B------:R-:W-:Y:S02]  /*140c0*/  IMAD.U32 R7, RZ, RZ, UR7 ;  /* 0x00000007ff077e24 */ /* 0x000fe4000f8e00ff */
[----:B------:R-:W-:-:S02]  /*140d0*/  IMAD.U32 R10, RZ, RZ, UR8 ;  /* 0x00000008ff0a7e24 */ /* 0x000fc4000f8e00ff */
[----:B------:R-:W-:Y:S02]  /*140e0*/  IMAD.U32 R11, RZ, RZ, UR9 ;  /* 0x00000009ff0b7e24 */ /* 0x000fe4000f8e00ff */
[----:B------:R-:W-:Y:S02]  /*140f0*/  IMAD.MOV.U32 R8, RZ, RZ, 0x70 ;  /* 0x00000070ff087424 */ /* 0x000fe400078e00ff */
[----:B------:R-:W-:-:S07]  /*14100*/  IMAD.MOV.U32 R12, RZ, RZ, 0x1 ;  /* 0x00000001ff0c7424 */ /* 0x000fce00078e00ff */
[----:B------:R-:W-:-:S07]  /*14110*/  LEPC R20, `(.L_x_478) ;  /* 0x000000001014794e */ /* 0x000fce0000000000 */
[----:B0-----:R-:W-:Y:S05]  /*14120*/  CALL.ABS.NOINC R2 ;  /* 0x0000000002007343 */ /* 0x001fea0003c00000 */
.L_x_478:
[----:B------:R-:W2:Y:S01]  /*14130*/  LDL.LU R2, [R1+0x8] ;  /* 0x0000080001027983 */ /* 0x000ea20000300800 */
[----:B------:R-:W-:-:S03]  /*14140*/  ULDC.64 UR4, c[0x0][0x9f8] ;  /* 0x00027e0000047ab9 */ /* 0x000fc60000000a00 */
[----:B------:R-:W3:Y:S04]  /*14150*/  LDL.LU R0, [R1+0xc] ;  /* 0x00000c0001007983 */ /* 0x000ee80000300800 */
[----:B------:R-:W4:Y:S04]  /*14160*/  LDL.LU R21, [R1] ;  /* 0x0000000001157983 */ /* 0x000f280000300800 */
[----:B------:R-:W4:Y:S01]  /*14170*/  LDL.LU R20, [R1+0x18] ;  /* 0x0000180001147983 */ /* 0x000f220000300800 */
[----:B------:R-:W-:-:S04]  /*14180*/  ISETP.NE.U32.AND P0, PT, RZ, UR4, PT ;  /* 0x00000004ff007c0c */ /* 0x000fc8000bf05070 */
        /* <DEDUP_REMOVED lines=8> */
[----:B------:R-:W-:Y:S01]  /*14210*/  ULDC.64 UR4, c[0x0][0xa00] ;  /* 0x0002800000047ab9 */ /* 0x000fe20000000a00 */
[----:B------:R-:W0:Y:S01]  /*14220*/  LDC R0, c[0x0][0x428] ;  /* 0x00010a00ff007b82 */ /* 0x000e220000000800 */
[----:B----4-:R-:W-:-:S06]  /*14230*/  IMAD.MOV.U32 R6, RZ, RZ, R21 ;  /* 0x000000ffff067224 */ /* 0x010fcc00078e0015 */
[----:B------:R2:W5:Y:S01]  /*14240*/  @P0 LDG.E R6, desc[UR56][R2.64] ;  /* 0x0000003802060981 */ /* 0x000562000c1e1900 */
[----:B------:R-:W-:Y:S01]  /*14250*/  IMAD R17, R17, 0xc0, R20 ;  /* 0x000000c011117824 */ /* 0x000fe200078e0214 */
[----:B------:R-:W-:Y:S02]  /*14260*/  PLOP3.LUT P1, PT, P6, PT, PT, 0x8, 0x0 ;  /* 0x000000000000781c */ /* 0x000fe4000372e170 */
[----:B0-----:R-:W-:Y:S01]  /*14270*/  ISETP.NE.AND P0, PT, R0, 0x1, PT ;  /* 0x000000010000780c */ /* 0x001fe20003f05270 */
[----:B------:R-:W-:-:S12]  /*14280*/  IMAD.MOV.U32 R0, RZ, RZ, R18 ;  /* 0x000000ffff007224 */ /* 0x000fd800078e0012 */
[----:B------:R-:W0:Y:S08]  /*14290*/  @P0 LDC R5, c[0x0][0x42c] ;  /* 0x00010b00ff050b82 */ /* 0x000e300000000800 */
[----:B------:R-:W3:Y:S01]  /*142a0*/  @P0 LDC R4, c[0x0][0x430] ;  /* 0x00010c00ff040b82 */ /* 0x000ee20000000800 */
[----:B0-----:R-:W-:-:S05]  /*142b0*/  @P0 IMAD.HI.U32 R5, R18, R5, RZ ;  /* 0x0000000512050227 */ /* 0x001fca00078e00ff */
[----:B---3--:R-:W-:Y:S02]  /*142c0*/  @P0 SHF.R.U32.HI R0, RZ, R4, R5 ;  /* 0x00000004ff000219 */ /* 0x008fe40000011605 */
[----:B------:R-:W-:-:S04]  /*142d0*/  ISETP.NE.U32.AND P0, PT, RZ, UR4, PT ;  /* 0x00000004ff007c0c */ /* 0x000fc8000bf05070 */
[----:B------:R-:W-:-:S04]  /*142e0*/  ISETP.NE.AND.EX P0, PT, RZ, UR5, PT, P0 ;  /* 0x00000005ff007c0c */ /* 0x000fc8000bf05300 */
[----:B--2---:R-:W-:-:S09]  /*142f0*/  SEL R8, R21, RZ, !P0 ;  /* 0x000000ff15087207 */ /* 0x004fd20004000000 */
.L_x_480:
        /* <DEDUP_REMOVED lines=17> */
.L_x_592:
[----:B------:R-:W2:Y:S01]  /*14410*/  LDL R4, [R1+0x4] ;  /* 0x0000040001047983 */ /* 0x000ea20000100800 */
[----:B------:R-:W-:Y:S01]  /*14420*/  UMOV UR4, 0xffffffff ;  /* 0xffffffff00047882 */ /* 0x000fe20000000000 */
[----:B------:R-:W-:Y:S01]  /*14430*/  SHF.R.S32.HI R11, RZ, 0x1f, R6 ;  /* 0x0000001fff0b7819 */ /* 0x000fe20000011406 */
[----:B--2---:R-:W-:Y:S01]  /*14440*/  VIADD R9, R4, 0xffffffff ;  /* 0xffffffff04097836 */ /* 0x004fe20000000000 */
[----:B------:R-:W-:Y:S06]  /*14450*/  BRA.DIV UR4, `(.L_x_482) ;  /* 0x0000003604487947 */ /* 0x000fec000b800000 */
[----:B------:R-:W-:-:S13]  /*14460*/  ELECT P6, URZ, PT ;  /* 0x00000000003f782f */ /* 0x000fda00038c0000 */
.L_x_595:
[----:B------:R-:W-:Y:S05]  /*14470*/  @!P6 BRA `(.L_x_483) ;  /* 0x0000000000cce947 */ /* 0x000fea0003800000 */
[----:B------:R-:W-:Y:S01]  /*14480*/  ISETP.NE.U32.AND P0, PT, R2, RZ, PT ;  /* 0x000000ff0200720c */ /* 0x000fe20003f05070 */
[----:B------:R-:W-:-:S03]  /*14490*/  IMAD.MOV.U32 R25, RZ, RZ, R9 ;  /* 0x000000ffff197224 */ /* 0x000fc600078e0009 */
[----:B------:R-:W-:-:S13]  /*144a0*/  ISETP.NE.AND.EX P0, PT, R3, RZ, PT, P0 ;  /* 0x000000ff0300720c */ /* 0x000fda0003f05300 */
[----:B------:R-:W-:Y:S05]  /*144b0*/  @!P0 BRA `(.L_x_484) ;  /* 0x0000000000448947 */ /* 0x000fea0003800000 */
[----:B------:R-:W0:Y:S01]  /*144c0*/  LDC R10, c[0x0][0x41c] ;  /* 0x00010700ff0a7b82 */ /* 0x000e220000000800 */
[----:B------:R-:W-:Y:S02]  /*144d0*/  ULDC.64 UR4, c[0x0][0x408] ;  /* 0x0001020000047ab9 */ /* 0x000fe40000000a00 */
[----:B------:R-:W-:-:S04]  /*144e0*/  IMAD R7, R11, UR4, RZ ;  /* 0x000000040b077c24 */ /* 0x000fc8000f8e02ff */
[----:B------:R-:W-:Y:S01]  /*144f0*/  IMAD R7, R6, UR5, R7 ;  /* 0x0000000506077c24 */ /* 0x000fe2000f8e0207 */
[----:B0-----:R-:W-:-:S13]  /*14500*/  ISETP.NE.AND P0, PT, R10, 0x1, PT ;  /* 0x000000010a00780c */ /* 0x001fda0003f05270 */
[----:B------:R-:W0:Y:S02]  /*14510*/  @P0 LDC.64 R4, c[0x0][0x420] ;  /* 0x00010800ff040b82 */ /* 0x000e240000000a00 */
[----:B0-----:R-:W-:-:S04]  /*14520*/  @P0 IMAD.HI.U32 R12, R9, R4, RZ ;  /* 0x00000004090c0227 */ /* 0x001fc800078e00ff */
[----:B------:R-:W-:Y:S01]  /*14530*/  IMAD.MOV.U32 R4, RZ, RZ, R9 ;  /* 0x000000ffff047224 */ /* 0x000fe200078e0009 */
[----:B------:R-:W-:-:S04]  /*14540*/  @P0 SHF.R.U32.HI R4, RZ, R5, R12 ;  /* 0x00000005ff040219 */ /* 0x000fc8000001160c */
[--C-:B------:R-:W-:Y:S01]  /*14550*/  SHF.R.S32.HI R5, RZ, 0x1f, R4.reuse ;  /* 0x0000001fff057819 */ /* 0x100fe20000011404 */
[--C-:B------:R-:W-:Y:S02]  /*14560*/  IMAD.MOV R25, RZ, RZ, -R4.reuse ;  /* 0x000000ffff197224 */ /* 0x100fe400078e0a04 */
[----:B------:R-:W-:-:S04]  /*14570*/  IMAD.WIDE.U32 R4, R6, UR4, R4 ;  /* 0x0000000406047c25 */ /* 0x000fc8000f8e0004 */
[----:B------:R-:W-:Y:S01]  /*14580*/  IMAD.IADD R7, R5, 0x1, R7 ;  /* 0x0000000105077824 */ /* 0x000fe200078e0207 */
[----:B------:R-:W-:Y:S01]  /*14590*/  LEA R12, P0, R4, R2, 0x2 ;  /* 0x00000002040c7211 */ /* 0x000fe200078010ff */
[----:B------:R-:W-:-:S03]  /*145a0*/  IMAD R25, R10, R25, R9 ;  /* 0x000000190a197224 */ /* 0x000fc600078e0209 */
[----:B------:R-:W-:-:S05]  /*145b0*/  LEA.HI.X R13, R4, R3, R7, 0x2, P0 ;  /* 0x00000003040d7211 */ /* 0x000fca00000f1407 */
[----:B------:R0:W5:Y:S04]  /*145c0*/  LDG.E R7, desc[UR56][R12.64] ;  /* 0x000000380c077981 */ /* 0x000168000c1e1900 */
.L_x_484:
[----:B------:R-:W-:Y:S02]  /*145d0*/  LEA R5, R22, R28, 0x3 ;  /* 0x0000001c16057211 */ /* 0x000fe400078e18ff */
[----:B------:R-:W-:-:S04]  /*145e0*/  SHF.L.U32 R4, R24, 0x1f, RZ ;  /* 0x0000001f18047819 */ /* 0x000fc800000006ff */
[----:B------:R-:W2:Y:S02]  /*145f0*/  SYNCS.PHASECHK.TRANS64.TRYWAIT P0, [R5+URZ+0x30840], R4 ;  /* 0x03084004050075a7 */ /* 0x000ea4000800017f */
[----:B--2---:R-:W-:Y:S05]  /*14600*/  @!P0 BRA `(.L_x_485) ;  /* 0x0000003000fc8947 */ /* 0x004fea0003800000 */
.L_x_596:
        /* <DEDUP_REMOVED lines=9> */
.L_x_486:
        /* <DEDUP_REMOVED lines=17> */
.L_x_483:
        /* <DEDUP_REMOVED lines=19> */
[----:B--2---:R-:W-:-:S05]  /*148e0*/  VIADD R10, R10, 0x1 ;  /* 0x000000010a0a7836 */ /* 0x004fca0000000000 */
[----:B------:R-:W-:Y:S01]  /*148f0*/  LEA.HI R4, R10, R10, RZ, 0x1 ;  /* 0x0000000a0a047211 */ /* 0x000fe200078f08ff */
[----:B------:R4:W-:Y:S03]  /*14900*/  STL [R1+0x10], R10 ;  /* 0x0000100a01007387 */ /* 0x0009e60000100800 */
[----:B------:R-:W-:-:S05]  /*14910*/  LOP3.LUT R4, R4, 0xfffffffe, RZ, 0xc0, !PT ;  /* 0xfffffffe04047812 */ /* 0x000fca00078ec0ff */
[----:B------:R-:W-:-:S05]  /*14920*/  IMAD.IADD R4, R10, 0x1, -R4 ;  /* 0x000000010a047824 */ /* 0x000fca00078e0a04 */
[----:B---3--:R-:W-:-:S04]  /*14930*/  SHF.L.U32 R5, R4, 0x1f, RZ ;  /* 0x0000001f04057819 */ /* 0x008fc800000006ff */
[----:B------:R-:W2:Y:S02]  /*14940*/  SYNCS.PHASECHK.TRANS64.TRYWAIT P0, [R28+URZ+0x30820], R5 ;  /* 0x030820051c0075a7 */ /* 0x000ea4000800017f */
[----:B--2-4-:R-:W-:Y:S05]  /*14950*/  @!P0 BRA `(.L_x_488) ;  /* 0x00000030003c8947 */ /* 0x014fea0003800000 */
.L_x_597:
[----:B------:R-:W-:Y:S05]  /*14960*/  BSYNC B0 ;  /* 0x0000000000007941 */ /* 0x000fea0003800000 */
.L_x_487:
[----:B------:R-:W3:Y:S01]  /*14970*/  LDL.LU R4, [R1+0x14] ;  /* 0x0000140001047983 */ /* 0x000ee20000300800 */
[----:B------:R-:W-:Y:S01]  /*14980*/  BSSY B0, `(.L_x_489) ;  /* 0x000012b000007945 */ /* 0x000fe20003800000 */
[----:B---3--:R-:W-:-:S13]  /*14990*/  ISETP.GE.AND P0, PT, R4, 0xc1, PT ;  /* 0x000000c10400780c */ /* 0x008fda0003f06270 */
[----:B------:R-:W-:Y:S05]  /*149a0*/  @!P0 BRA `(.L_x_490) ;  /* 0x0000001000a08947 */ /* 0x000fea0003800000 */
[----:B------:R-:W0:Y:S01]  /*149b0*/  LDL R8, [R1+0x4] ;  /* 0x0000040001087983 */ /* 0x000e220000100800 */
[----:B------:R-:W-:Y:S01]  /*149c0*/  IMAD.MOV.U32 R4, RZ, RZ, 0x1 ;  /* 0x00000001ff047424 */ /* 0x000fe200078e00ff */
[----:B------:R-:W-:Y:S01]  /*149d0*/  BSSY B1, `(.L_x_491) ;  /* 0x0000067000017945 */ /* 0x000fe20003800000 */
[----:B0-----:R-:W-:-:S05]  /*149e0*/  IMAD.MOV R13, RZ, RZ, -R8 ;  /* 0x000000ffff0d7224 */ /* 0x001fca00078e0a08 */
[----:B------:R-:W-:-:S05]  /*149f0*/  VIADDMNMX R13, R13, R4, 0xffffffff, !PT ;  /* 0xffffffff0d0d7446 */ /* 0x000fca0007800104 */
[C---:B------:R-:W-:Y:S01]  /*14a00*/  IMAD.IADD R4, R8.reuse, 0x1, R13 ;  /* 0x0000000108047824 */ /* 0x040fe200078e020d */
[----:B------:R-:W-:-:S04]  /*14a10*/  IADD3 R8, R8, -0x2, RZ ;  /* 0xfffffffe08087810 */ /* 0x000fc80007ffe0ff */
[----:B------:R-:W-:-:S04]  /*14a20*/  LOP3.LUT R4, R4, 0x1, RZ, 0xc0, !PT ;  /* 0x0000000104047812 */ /* 0x000fc800078ec0ff */
[----:B------:R-:W-:-:S13]  /*14a30*/  ISETP.NE.U32.AND P0, PT, R4, 0x1, PT ;  /* 0x000000010400780c */ /* 0x000fda0003f05070 */
[----:B------:R-:W-:Y:S05]  /*14a40*/  @P0 BRA `(.L_x_492) ;  /* 0x00000004007c0947 */ /* 0x000fea0003800000 */
[----:B------:R-:W-:Y:S01]  /*14a50*/  VIADD R10, R22, 0x1 ;  /* 0x00000001160a7836 */ /* 0x000fe20000000000 */
[----:B------:R-:W-:Y:S04]  /*14a60*/  BSSY B2, `(.L_x_493) ;  /* 0x0000059000027945 */ /* 0x000fe80003800000 */
[----:B------:R-:W-:-:S04]  /*14a70*/  ISETP.NE.AND P0, PT, R10, 0x2, PT ;  /* 0x000000020a00780c */ /* 0x000fc80003f05270 */
[----:B--2---:R-:W-:Y:S02]  /*14a80*/  SEL R5, RZ, 0x1, P0 ;  /* 0x00000001ff057807 */ /* 0x004fe40000000000 */
        /* <DEDUP_REMOVED lines=25> */
.L_x_495:
[----:B0-----:R-:W-:Y:S01]  /*14c20*/  IMAD R3, R10, 0x8, R28 ;  /* 0x000000080a037824 */ /* 0x001fe200078e021c */
[----:B------:R-:W-:-:S04]  /*14c30*/  SHF.L.U32 R2, R14, 0x1f, RZ ;  /* 0x0000001f0e027819 */ /* 0x000fc800000006ff */
[----:B------:R-:W0:Y:S02]  /*14c40*/  SYNCS.PHASECHK.TRANS64.TRYWAIT P0, [R3+URZ+0x30840], R2 ;  /* 0x03084002030075a7 */ /* 0x000e24000800017f */
[----:B0-----:R-:W-:Y:S05]  /*14c50*/  @!P0 BRA `(.L_x_496) ;  /* 0x0000002c00908947 */ /* 0x001fea0003800000 */
.L_x_598:
[----:B------:R-:W2:Y:S02]  /*14c60*/  S2R R5, SR_TID.X ;  /* 0x0000000000057919 */ /* 0x000ea40000002100 */
[----:B--2---:R-:W-:-:S04]  /*14c70*/  LOP3.LUT R5, R5, 0x7f, RZ, 0xc0, !PT ;  /* 0x0000007f05057812 */ /* 0x004fc800078ec0ff */
[----:B------:R-:W-:-:S13]  /*14c80*/  ISETP.NE.AND P1, PT, R5, RZ, PT ;  /* 0x000000ff0500720c */ /* 0x000fda0003f25270 */
[----:B------:R-:W-:Y:S05]  /*14c90*/  @P1 BRA `(.L_x_497) ;  /* 0x0000000000141947 */ /* 0x000fea0003800000 */
[----:B------:R-:W-:Y:S02]  /*14ca0*/  ISETP.NE.AND P0, PT, R29, RZ, PT ;  /* 0x000000ff1d00720c */ /* 0x000fe40003f05270 */
[----:B0-----:R-:W-:-:S04]  /*14cb0*/  MOV R2, 0x6000 ;  /* 0x0000600000027802 */ /* 0x001fc80000000f00 */
[----:B------:R2:W-:Y:S07]  /*14cc0*/  SYNCS.ARRIVE.TRANS64 RZ, [R3+URZ+0x30830], R2 ;  /* 0x0308300203ff79a7 */ /* 0x0005ee000800003f */
[----:B------:R-:W-:Y:S05]  /*14cd0*/  @!P0 BRA `(.L_x_497) ;  /* 0x0000000000048947 */ /* 0x000fea0003800000 */
[----:B------:R-:W-:Y:S01]  /*14ce0*/  BPT.TRAP 0x1 ;  /* 0x000000040000795c */ /* 0x000fe20000300000 */
.L_x_497:
        /* <DEDUP_REMOVED lines=21> */
.L_x_599:
[----:B------:R-:W-:Y:S05]  /*14e40*/  @P1 BRA `(.L_x_499) ;  /* 0x0000000000181947 */ /* 0x000fea0003800000 */
[----:B------:R-:W-:Y:S01]  /*14e50*/  ISETP.NE.AND P0, PT, R29, RZ, PT ;  /* 0x000000ff1d00720c */ /* 0x000fe20003f05270 */
[----:B0-----:R-:W-:Y:S02]  /*14e60*/  IMAD R2, R22, 0x8, R28 ;  /* 0x0000000816027824 */ /* 0x001fe400078e021c */
[----:B------:R-:W-:-:S04]  /*14e70*/  IMAD.MOV.U32 R3, RZ, RZ, 0x6000 ;  /* 0x00006000ff037424 */ /* 0x000fc800078e00ff */
[----:B------:R2:W-:Y:S06]  /*14e80*/  SYNCS.ARRIVE.TRANS64 RZ, [R2+URZ+0x30850], R3 ;  /* 0x0308500302ff79a7 */ /* 0x0005ec000800003f */
[----:B------:R-:W-:Y:S05]  /*14e90*/  @!P0 BRA `(.L_x_499) ;  /* 0x0000000000048947 */ /* 0x000fea0003800000 */
[----:B------:R-:W-:Y:S01]  /*14ea0*/  BPT.TRAP 0x1 ;  /* 0x000000040000795c */ /* 0x000fe20000300000 */
.L_x_499:
        /* <DEDUP_REMOVED lines=12> */
[----:B------:R-:W-:-:S02]  /*14f70*/  IMAD.MOV.U32 R7, RZ, RZ, R4 ;  /* 0x000000ffff077224 */ /* 0x000fc400078e0004 */
[----:B------:R-:W-:Y:S02]  /*14f80*/  IMAD.MOV.U32 R25, RZ, RZ, R8 ;  /* 0x000000ffff197224 */ /* 0x000fe400078e0008 */
[----:B------:R-:W-:Y:S02]  /*14f90*/  UIMAD UR11, UR11, 0xc0, UR4 ;  /* 0x000000c00b0b78a4 */ /* 0x000fe4000f8e0204 */
[----:B------:R-:W-:Y:S02]  /*14fa0*/  UIADD3 UR9, UR9, 0x30850, URZ ;  /* 0x0003085009097890 */ /* 0x000fe4000fffe03f */
[----:B------:R-:W-:Y:S01]  /*14fb0*/  UIADD3 UR8, UR8, 0x400, URZ ;  /* 0x0000040008087890 */ /* 0x000fe2000fffe03f */
[----:B------:R-:W-:-:S08]  /*14fc0*/  UMOV UR4, 0x0 ;  /* 0x0000000000047882 */ /* 0x000fd00000000000 */
[----:B------:R0:W-:Y:S02]  /*14fd0*/  UTMALDG.4D [UR8], [UR6], desc[UR4] ;  /* 0x00000408060075b4 */ /* 0x0001e40008019000 */
[----:B0-----:R-:W-:Y:S01]  /*14fe0*/  NOP ;  /* 0x0000000000007918 */ /* 0x001fe20000000000 */
.L_x_494:
[----:B------:R-:W-:Y:S05]  /*14ff0*/  BSYNC B2 ;  /* 0x0000000000027941 */ /* 0x000fea0003800000 */
.L_x_493:
[----:B------:R-:W2:Y:S01]  /*15000*/  LDL.LU R2, [R1+0x4] ;  /* 0x0000040001027983 */ /* 0x000ea20000300800 */
[----:B------:R-:W-:Y:S02]  /*15010*/  IMAD.MOV.U32 R22, RZ, RZ, R10 ;  /* 0x000000ffff167224 */ /* 0x000fe400078e000a */
[----:B------:R-:W-:Y:S01]  /*15020*/  IMAD.MOV.U32 R24, RZ, RZ, R14 ;  /* 0x000000ffff187224 */ /* 0x000fe200078e000e */
[----:B--2---:R-:W-:-:S07]  /*15030*/  IADD3 R8, R2, -0x3, RZ ;  /* 0xfffffffd02087810 */ /* 0x004fce0007ffe0ff */
.L_x_492:
[----:B------:R-:W-:Y:S05]  /*15040*/  BSYNC B1 ;  /* 0x0000000000017941 */ /* 0x000fea0003800000 */
.L_x_491:
[----:B------:R-:W-:-:S05]  /*15050*/  IMAD.MOV R2, RZ, RZ, -R13 ;  /* 0x000000ffff027224 */ /* 0x000fca00078e0a0d */
[----:B------:R-:W-:-:S13]  /*15060*/  ISETP.NE.AND P0, PT, R9, R2, PT ;  /* 0x000000020900720c */ /* 0x000fda0003f05270 */
[----:B------:R-:W-:Y:S05]  /*15070*/  @!P0 BRA `(.L_x_490) ;  /* 0x0000000800ec8947 */ /* 0x000fea0003800000 */
[----:B------:R-:W-:-:S07]  /*15080*/  IMAD.MOV.U32 R4, RZ, RZ, R7 ;  /* 0x000000ffff047224 */ /* 0x000fce00078e0007 */
.L_x_514:
        /* <DEDUP_REMOVED lines=9> */
[----:B------:R-:W-:Y:S01]  /*15120*/  IMAD.MOV.U32 R12, RZ, RZ, R8 ;  /* 0x000000ffff0c7224 */ /* 0x000fe200078e0008 */
        /* <DEDUP_REMOVED lines=12> */
[----:B------:R-:W-:Y:S02]  /*151f0*/  SHF.R.S32.HI R3, RZ, 0x1f, R13 ;  /* 0x0000001fff037819 */ /* 0x000fe4000001140d */
[----:B------:R-:W-:-:S05]  /*15200*/  MOV R2, R13 ;  /* 0x0000000d00027202 */ /* 0x000fca0000000f00 */
[----:B------:R-:W-:-:S04]  /*15210*/  IMAD.WIDE.U32 R2, R6, UR6, R2 ;  /* 0x0000000606027c25 */ /* 0x000fc8000f8e0002 */
[----:B------:R-:W-:Y:S01]  /*15220*/  IMAD.IADD R3, R5, 0x1, R3 ;  /* 0x0000000105037824 */ /* 0x000fe200078e0203 */
[----:B------:R-:W-:-:S04]  /*15230*/  LEA R4, P0, R2, UR4, 0x2 ;  /* 0x0000000402047c11 */ /* 0x000fc8000f8010ff */
[----:B------:R-:W-:Y:S01]  /*15240*/  LEA.HI.X R5, R2, UR5, R3, 0x2, P0 ;  /* 0x0000000502057c11 */ /* 0x000fe200080f1403 */
[----:B------:R-:W-:-:S04]  /*15250*/  IMAD.MOV R3, RZ, RZ, -R13 ;  /* 0x000000ffff037224 */ /* 0x000fc800078e0a0d */
[----:B------:R0:W5:Y:S01]  /*15260*/  LDG.E R4, desc[UR56][R4.64] ;  /* 0x0000003804047981 */ /* 0x000162000c1e1900 */
[----:B------:R-:W-:-:S07]  /*15270*/  IMAD R12, R12, R3, R8 ;  /* 0x000000030c0c7224 */ /* 0x000fce00078e0208 */
.L_x_502:
[----:B------:R-:W-:Y:S01]  /*15280*/  IMAD R3, R9, 0x8, R28 ;  /* 0x0000000809037824 */ /* 0x000fe200078e021c */
[----:B------:R-:W-:-:S04]  /*15290*/  SHF.L.U32 R2, R10, 0x1f, RZ ;  /* 0x0000001f0a027819 */ /* 0x000fc800000006ff */
[----:B------:R-:W3:Y:S02]  /*152a0*/  SYNCS.PHASECHK.TRANS64.TRYWAIT P0, [R3+URZ+0x30840], R2 ;  /* 0x03084002030075a7 */ /* 0x000ee4000800017f */
[----:B---3--:R-:W-:Y:S05]  /*152b0*/  @!P0 BRA `(.L_x_503) ;  /* 0x0000002800208947 */ /* 0x008fea0003800000 */
.L_x_600:
        /* <DEDUP_REMOVED lines=9> */
.L_x_504:
        /* <DEDUP_REMOVED lines=21> */
.L_x_601:
[----:B------:R-:W-:Y:S05]  /*154a0*/  @P0 BRA `(.L_x_506) ;  /* 0x0000000000140947 */ /* 0x000fea0003800000 */
[----:B------:R-:W-:Y:S01]  /*154b0*/  ISETP.NE.AND P1, PT, R29, RZ, PT ;  /* 0x000000ff1d00720c */ /* 0x000fe20003f25270 */
[----:B------:R-:W-:-:S04]  /*154c0*/  IMAD.MOV.U32 R2, RZ, RZ, 0x6000 ;  /* 0x00006000ff027424 */ /* 0x000fc800078e00ff */
[----:B------:R2:W-:Y:S08]  /*154d0*/  SYNCS.ARRIVE.TRANS64 RZ, [R3+URZ+0x50], R2 ;  /* 0x0000500203ff79a7 */ /* 0x0005f0000800003f */
[----:B------:R-:W-:Y:S05]  /*154e0*/  @!P1 BRA `(.L_x_506) ;  /* 0x0000000000049947 */ /* 0x000fea0003800000 */
[----:B------:R-:W-:Y:S01]  /*154f0*/  BPT.TRAP 0x1 ;  /* 0x000000040000795c */ /* 0x000fe20000300000 */
.L_x_506:
        /* <DEDUP_REMOVED lines=19> */
.L_x_501:
[----:B------:R-:W-:Y:S05]  /*15630*/  BSYNC B1 ;  /* 0x0000000000017941 */ /* 0x000fea0003800000 */
.L_x_500:
[----:B------:R-:W-:Y:S01]  /*15640*/  VIADD R22, R9, 0x1 ;  /* 0x0000000109167836 */ /* 0x000fe20000000000 */
[----:B------:R-:W-:Y:S04]  /*15650*/  BSSY B1, `(.L_x_507) ;  /* 0x0000059000017945 */ /* 0x000fe80003800000 */
[----:B------:R-:W-:-:S04]  /*15660*/  ISETP.NE.AND P0, PT, R22, 0x2, PT ;  /* 0x000000021600780c */ /* 0x000fc80003f05270 */
[----:B0-2---:R-:W-:Y:S02]  /*15670*/  SEL R3, RZ, 0x1, P0 ;  /* 0x00000001ff037807 */ /* 0x005fe40000000000 */
[----:B------:R-:W-:Y:S02]  /*15680*/  SEL R22, R22, RZ, P0 ;  /* 0x000000ff16167207 */ /* 0x000fe40000000000 */
[----:B------:R-:W-:Y:S01]  /*15690*/  LOP3.LUT R24, R10, R3, RZ, 0x3c, !PT ;  /* 0x000000030a187212 */ /* 0x000fe200078e3cff */
[----:B------:R-:W-:Y:S06]  /*156a0*/  @!P6 BRA `(.L_x_508) ;  /* 0x00000004004ce947 */ /* 0x000fec0003800000 */
[----:B------:R-:W-:Y:S01]  /*156b0*/  ULDC.64 UR4, c[0x0][0x3f8] ;  /* 0x0000fe0000047ab9 */ /* 0x000fe20000000a00 */
[----:B------:R-:W-:Y:S01]  /*156c0*/  VIADD R13, R8, 0xffffffff ;  /* 0xffffffff080d7836 */ /* 0x000fe20000000000 */
[----:B------:R-:W-:-:S04]  /*156d0*/  ISETP.NE.U32.AND P0, PT, RZ, UR4, PT ;  /* 0x00000004ff007c0c */ /* 0x000fc8000bf05070 */
[----:B------:R-:W-:-:S13]  /*156e0*/  ISETP.NE.AND.EX P0, PT, RZ, UR5, PT, P0 ;  /* 0x00000005ff007c0c */ /* 0x000fda000bf05300 */
        /* <DEDUP_REMOVED lines=15> */
[----:B------:R-:W-:Y:S01]  /*157e0*/  LEA.HI.X R5, R2, UR5, R3, 0x2, P0 ;  /* 0x0000000502057c11 */ /* 0x000fe200080f1403 */
[----:B------:R-:W-:-:S04]  /*157f0*/  IMAD.MOV R2, RZ, RZ, -R14 ;  /* 0x000000ffff027224 */ /* 0x000fc800078e0a0e */
[----:B------:R0:W5:Y:S01]  /*15800*/  LDG.E R4, desc[UR56][R4.64] ;  /* 0x0000003804047981 */ /* 0x000162000c1e1900 */
[----:B------:R-:W-:-:S07]  /*15810*/  IMAD R13, R12, R2, R13 ;  /* 0x000000020c0d7224 */ /* 0x000fce00078e020d */
.L_x_509:
[----:B------:R-:W-:Y:S02]  /*15820*/  LEA R2, R22, R28, 0x3 ;  /* 0x0000001c16027211 */ /* 0x000fe400078e18ff */
[----:B------:R-:W-:-:S04]  /*15830*/  SHF.L.U32 R3, R24, 0x1f, RZ ;  /* 0x0000001f18037819 */ /* 0x000fc800000006ff */
[----:B------:R-:W2:Y:S02]  /*15840*/  SYNCS.PHASECHK.TRANS64.TRYWAIT P0, [R2+URZ+0x30840], R3 ;  /* 0x03084003020075a7 */ /* 0x000ea4000800017f */
[----:B--2---:R-:W-:Y:S05]  /*15850*/  @!P0 BRA `(.L_x_510) ;  /* 0x0000002000e08947 */ /* 0x004fea0003800000 */
.L_x_602:
        /* <DEDUP_REMOVED lines=9> */
.L_x_511:
[----:B0-2---:R-:W-:Y:S01]  /*158f0*/  IMAD R2, R22, 0x6000, R28 ;  /* 0x0000600016027824 */ /* 0x005fe200078e021c */
[----:B------:R-:W-:Y:S01]  /*15900*/  R2UR UR11, R13 ;  /* 0x000000000d0b72ca */ /* 0x000fe200000e0000 */
[----:B------:R-:W-:Y:S01]  /*15910*/  UIADD3 UR6, UP0, UR38, 0x370, URZ ;  /* 0x0000037026067890 */ /* 0x000fe2000ff1e03f */
[----:B------:R-:W-:Y:S01]  /*15920*/  R2UR UR4, R23 ;  /* 0x00000000170472ca */ /* 0x000fe200000e0000 */
[----:B------:R-:W-:Y:S01]  /*15930*/  UMOV UR5, 0x14f00000 ;  /* 0x14f0000000057882 */ /* 0x000fe20000000000 */
[----:B------:R-:W-:Y:S01]  /*15940*/  R2UR UR8, R2 ;  /* 0x00000000020872ca */ /* 0x000fe200000e0000 */
[----:B------:R-:W-:Y:S01]  /*15950*/  VIADD R2, R28, 0x30800 ;  /* 0x000308001c027836 */ /* 0x000fe20000000000 */
[----:B------:R-:W-:Y:S01]  /*15960*/  R2UR UR12, R0 ;  /* 0x00000000000c72ca */ /* 0x000fe200000e0000 */
[----:B------:R-:W-:Y:S01]  /*15970*/  UIADD3.X UR7, URZ, UR39, URZ, UP0, !UPT ;  /* 0x000000273f077290 */ /* 0x000fe200087fe43f */
[----:B-----5:R-:W-:Y:S01]  /*15980*/  R2UR UR13, R4 ;  /* 0x00000000040d72ca */ /* 0x020fe200000e0000 */
[--C-:B------:R-:W-:Y:S01]  /*15990*/  IMAD R3, R22, 0x8, R2.reuse ;  /* 0x0000000816037824 */ /* 0x100fe200078e0202 */
[----:B------:R-:W-:Y:S01]  /*159a0*/  UMOV UR10, URZ ;  /* 0x0000003f000a7c82 */ /* 0x000fe20008000000 */
[----:B------:R-:W-:-:S03]  /*159b0*/  IMAD R2, R9, 0x8, R2 ;  /* 0x0000000809027824 */ /* 0x000fc600078e0202 */
[----:B------:R-:W-:Y:S01]  /*159c0*/  R2UR UR9, R3 ;  /* 0x00000000030972ca */ /* 0x000fe200000e0000 */
[----:B------:R-:W-:Y:S01]  /*159d0*/  UIMAD UR11, UR11, 0xc0, UR4 ;  /* 0x000000c00b0b78a4 */ /* 0x000fe2000f8e0204 */
[----:B------:R-:W-:Y:S01]  /*159e0*/  SHF.L.U32 R3, R10, 0x1f, RZ ;  /* 0x0000001f0a037819 */ /* 0x000fe200000006ff */
[----:B------:R-:W-:Y:S01]  /*159f0*/  UIADD3 UR8, UR8, 0x12400, URZ ;  /* 0x0001240008087890 */ /* 0x000fe2000fffe03f */
[----:B------:R-:W-:-:S09]  /*15a00*/  UMOV UR4, 0x0 ;  /* 0x0000000000047882 */ /* 0x000fd20000000000 */
[----:B------:R-:W-:-:S09]  /*15a10*/  UIADD3 UR9, UR9, 0x30, URZ ;  /* 0x0000003009097890 */ /* 0x000fd2000fffe03f */
[----:B------:R0:W-:Y:S01]  /*15a20*/  UTMALDG.4D [UR8], [UR6], desc[UR4] ;  /* 0x00000408060075b4 */ /* 0x0001e20008019000 */
[----:B------:R-:W2:Y:S02]  /*15a30*/  SYNCS.PHASECHK.TRANS64.TRYWAIT P1, [R2+URZ+0x60], R3 ;  /* 0x00006003020075a7 */ /* 0x000ea4000802017f */
[----:B0-2---:R-:W-:Y:S05]  /*15a40*/  @!P1 BRA `(.L_x_512) ;  /* 0x0000002000789947 */ /* 0x005fea0003800000 */
.L_x_603:
[----:B------:R-:W-:Y:S05]  /*15a50*/  @P0 BRA `(.L_x_513) ;  /* 0x0000000000140947 */ /* 0x000fea0003800000 */
[----:B------:R-:W-:Y:S01]  /*15a60*/  ISETP.NE.AND P1, PT, R29, RZ, PT ;  /* 0x000000ff1d00720c */ /* 0x000fe20003f25270 */
[----:B0-----:R-:W-:-:S04]  /*15a70*/  IMAD.MOV.U32 R3, RZ, RZ, 0x6000 ;  /* 0x00006000ff037424 */ /* 0x001fc800078e00ff */
[----:B------:R2:W-:Y:S08]  /*15a80*/  SYNCS.ARRIVE.TRANS64 RZ, [R2+URZ+0x50], R3 ;  /* 0x0000500302ff79a7 */ /* 0x0005f0000800003f */
[----:B------:R-:W-:Y:S05]  /*15a90*/  @!P1 BRA `(.L_x_513) ;  /* 0x0000000000049947 */ /* 0x000fea0003800000 */
[----:B------:R-:W-:Y:S01]  /*15aa0*/  BPT.TRAP 0x1 ;  /* 0x000000040000795c */ /* 0x000fe20000300000 */
.L_x_513:
        /* <DEDUP_REMOVED lines=19> */
.L_x_508:
[----:B------:R-:W-:Y:S05]  /*15be0*/  BSYNC B1 ;  /* 0x0000000000017941 */ /* 0x000fea0003800000 */
.L_x_507:
[C---:B------:R-:W-:Y:S02]  /*15bf0*/  ISETP.GT.AND P0, PT, R8.reuse, 0x1, PT ;  /* 0x000000010800780c */ /* 0x040fe40003f04270 */
[----:B0-2---:R-:W-:-:S05]  /*15c00*/  IADD3 R2, R8, -0x2, RZ ;  /* 0xfffffffe08027810 */ /* 0x005fca0007ffe0ff */
[----:B------:R-:W-:-:S06]  /*15c10*/  IMAD.MOV.U32 R8, RZ, RZ, R2 ;  /* 0x000000ffff087224 */ /* 0x000fcc00078e0002 */
[----:B------:R-:W-:Y:S05]  /*15c20*/  @P0 BRA `(.L_x_514) ;  /* 0xfffffff400180947 */ /* 0x000fea000383ffff */
.L_x_490:
[----:B------:R-:W-:Y:S05]  /*15c30*/  BSYNC B0 ;  /* 0x0000000000007941 */ /* 0x000fea0003800000 */
.L_x_489:
        /* <DEDUP_REMOVED lines=15> */
.L_x_516:
[----:B------:R-:W-:Y:S05]  /*15d30*/  BSYNC B0 ;  /* 0x0000000000007941 */ /* 0x000fea0003800000 */
.L_x_515:
[----:B------:R-:W-:Y:S04]  /*15d40*/  BSSY B0, `(.L_x_517) ;  /* 0x0000020000007945 */ /* 0x000fe80003800000 */
[----:B------:R-:W-:Y:S05]  /*15d50*/  @!P6 BRA `(.L_x_518) ;  /* 0x000000000078e947 */ /* 0x000fea0003800000 */
[----:B------:R-:W-:Y:S01]  /*15d60*/  IMAD R3, R22, 0x8, R28 ;  /* 0x0000000816037824 */ /* 0x000fe200078e021c */
[----:B------:R-:W-:-:S04]  /*15d70*/  SHF.L.U32 R2, R24, 0x1f, RZ ;  /* 0x0000001f18027819 */ /* 0x000fc800000006ff */
[----:B------:R-:W3:Y:S02]  /*15d80*/  SYNCS.PHASECHK.TRANS64.TRYWAIT P0, [R3+URZ+0x30860], R2 ;  /* 0x03086002030075a7 */ /* 0x000ee4000800017f */
[----:B---3--:R-:W-:Y:S05]  /*15d90*/  @!P0 BRA `(.L_x_519) ;  /* 0x0000001c00b88947 */ /* 0x008fea0003800000 */
.L_x_604:
[----:B------:R-:W4:Y:S02]  /*15da0*/  S2R R4, SR_TID.X ;  /* 0x0000000000047919 */ /* 0x000f240000002100 */
[----:B----4-:R-:W-:-:S04]  /*15db0*/  LOP3.LUT R4, R4, 0x7f, RZ, 0xc0, !PT ;  /* 0x0000007f04047812 */ /* 0x010fc800078ec0ff */
[----:B------:R-:W-:-:S13]  /*15dc0*/  ISETP.NE.AND P0, PT, R4, RZ, PT ;  /* 0x000000ff0400720c */ /* 0x000fda0003f05270 */
[----:B------:R-:W-:Y:S05]  /*15dd0*/  @P0 BRA `(.L_x_520) ;  /* 0x0000000000140947 */ /* 0x000fea0003800000 */
[----:B------:R-:W-:Y:S01]  /*15de0*/  ISETP.NE.AND P1, PT, R29, RZ, PT ;  /* 0x000000ff1d00720c */ /* 0x000fe20003f25270 */
[----:B---3--:R-:W-:-:S04]  /*15df0*/  IMAD.MOV.U32 R2, RZ, RZ, 0x6000 ;  /* 0x00006000ff027424 */ /* 0x008fc800078e00ff */
[----:B------:R4:W-:Y:S08]  /*15e00*/  SYNCS.ARRIVE.TRANS64 RZ, [R3+URZ+0x30850], R2 ;  /* 0x0308500203ff79a7 */ /* 0x0009f0000800003f */
[----:B------:R-:W-:Y:S05]  /*15e10*/  @!P1 BRA `(.L_x_520) ;  /* 0x0000000000049947 */ /* 0x000fea0003800000 */
[----:B------:R-:W-:Y:S01]  /*15e20*/  BPT.TRAP 0x1 ;  /* 0x000000040000795c */ /* 0x000fe20000300000 */
.L_x_520:
        /* <DEDUP_REMOVED lines=17> */
.L_x_518:
[----:B------:R-:W-:Y:S05]  /*15f40*/  BSYNC B0 ;  /* 0x0000000000007941 */ /* 0x000fea0003800000 */
.L_x_517:
[----:B------:R-:W-:-:S05]  /*15f50*/  VIADD R22, R22, 0x1 ;  /* 0x0000000116167836 */ /* 0x000fca0000000000 */
[----:B------:R-:W-:-:S04]  /*15f60*/  ISETP.NE.AND P0, PT, R22, 0x2, PT ;  /* 0x000000021600780c */ /* 0x000fc80003f05270 */
[----:B---34-:R-:W-:Y:S02]  /*15f70*/  SEL R3, RZ, 0x1, P0 ;  /* 0x00000001ff037807 */ /* 0x018fe40000000000 */
[----:B------:R-:W-:Y:S02]  /*15f80*/  SEL R22, R22, RZ, P0 ;  /* 0x000000ff16167207 */ /* 0x000fe40000000000 */
[----:B------:R-:W-:-:S07]  /*15f90*/  LOP3.LUT R24, R24, R3, RZ, 0x3c, !PT ;  /* 0x0000000318187212 */ /* 0x000fce00078e3cff */
.L_x_476:
[----:B------:R-:W-:Y:S05]  /*15fa0*/  BSYNC B6 ;  /* 0x0000000000067941 */ /* 0x000fea0003800000 */
.L_x_474:
[----:B------:R-:W-:-:S03]  /*15fb0*/  UMOV UR4, 0xffffffff ;  /* 0xffffffff00047882 */ /* 0x000fc60000000000 */
[----:B------:R-:W-:Y:S05]  /*15fc0*/  BRA.DIV UR4, `(.L_x_521) ;  /* 0x0000001e04407947 */ /* 0x000fea000b800000 */
[----:B--2---:R2:W3:Y:S04]  /*15fd0*/  SHFL.IDX PT, R5, R16, RZ, 0x1f ;  /* 0x00001fff10057589 */ /* 0x0044e800000e0000 */
[----:B------:R2:W4:Y:S02]  /*15fe0*/  SHFL.IDX PT, R4, R16, 0x1, 0x1f ;  /* 0x00201f0010047f89 */ /* 0x00052400000e0000 */
.L_x_608:
[----:B------:R-:W-:Y:S01]  /*15ff0*/  ULDC UR4, c[0x0][0xc14] ;  /* 0x0003050000047ab9 */ /* 0x000fe20000000800 */
[C---:B------:R-:W-:Y:S01]  /*16000*/  IMAD.IADD R7, R29.reuse, 0x1, R19 ;  /* 0x000000011d077824 */ /* 0x040fe200078e0213 */
[----:B------:R-:W-:Y:S01]  /*16010*/  ISETP.NE.AND P0, PT, R29, 0x1f, PT ;  /* 0x0000001f1d00780c */ /* 0x000fe20003f05270 */
[----:B------:R-:W-:Y:S01]  /*16020*/  IMAD.U32 R0, RZ, RZ, UR4 ;  /* 0x00000004ff007e24 */ /* 0x000fe2000f8e00ff */
[----:B------:R-:W-:Y:S01]  /*16030*/  BSSY B0, `(.L_x_522) ;  /* 0x0000007000007945 */ /* 0x000fe20003800000 */
[----:B------:R-:W-:-:S03]  /*16040*/  IMAD.MOV.U32 R2, RZ, RZ, RZ ;  /* 0x000000ffff027224 */ /* 0x000fc600078e00ff */
[----:B------:R-:W-:-:S13]  /*16050*/  ISETP.GE.OR P0, PT, R7, R0, !P0 ;  /* 0x000000000700720c */ /* 0x000fda0004706670 */
[----:B------:R-:W-:Y:S05]  /*16060*/  @P0 BRA `(.L_x_523) ;  /* 0x00000000000c0947 */ /* 0x000fea0003800000 */
[----:B-----5:R-:W0:Y:S02]  /*16070*/  LDC.64 R2, c[0x0][0xc58] ;  /* 0x00031600ff027b82 */ /* 0x020e240000000a00 */
[----:B0-----:R-:W-:-:S06]  /*16080*/  IMAD.WIDE R2, R7, 0x4, R2 ;  /* 0x0000000407027825 */ /* 0x001fcc00078e0202 */
[----:B------:R0:W5:Y:S02]  /*16090*/  LDG.E R2, desc[UR56][R2.64] ;  /* 0x0000003802027981 */ /* 0x000164000c1e1900 */
.L_x_523:
[----:B------:R-:W-:Y:S05]  /*160a0*/  BSYNC B0 ;  /* 0x0000000000007941 */ /* 0x000fea0003800000 */
.L_x_522:
[----:B------:R-:W-:-:S03]  /*160b0*/  UMOV UR4, 0xffffffff ;  /* 0xffffffff00047882 */ /* 0x000fc60000000000 */
[----:B------:R-:W-:Y:S05]  /*160c0*/  BRA.DIV UR4, `(.L_x_524) ;  /* 0x0000001e044c7947 */ /* 0x000fea000b800000 */
[----:B-----5:R-:W0:Y:S01]  /*160d0*/  SHFL.UP PT, R14, R2, 0x1, RZ ;  /* 0x04200000020e7989 */ /* 0x020e2200000e00ff */
        /* <DEDUP_REMOVED lines=19> */
[----:B------:R0:W0:Y:S02]  /*16210*/  SHFL.IDX PT, R14, R3, 0x1f, 0x1f ;  /* 0x03e01f00030e7f89 */ /* 0x00002400000e0000 */
.L_x_616:
[----:B------:R-:W-:Y:S02]  /*16220*/  ULDC UR4, c[0x0][0xc10] ;  /* 0x0003040000047ab9 */ /* 0x000fe40000000800 */
[----:B--2---:R-:W-:-:S04]  /*16230*/  IMAD.U32 R16, RZ, RZ, UR4 ;  /* 0x00000004ff107e24 */ /* 0x004fc8000f8e00ff */
[----:B0-----:R-:W-:-:S04]  /*16240*/  IMAD R7, R14, R16, RZ ;  /* 0x000000100e077224 */ /* 0x001fc800078e02ff */
[----:B----4-:R-:W-:-:S05]  /*16250*/  IMAD.IADD R4, R4, 0x1, R7 ;  /* 0x0000000104047824 */ /* 0x010fca00078e0207 */
[----:B---3--:R-:W-:-:S13]  /*16260*/  ISETP.GT.AND P0, PT, R4, R5, PT ;  /* 0x000000050400720c */ /* 0x008fda0003f04270 */
[----:B------:R-:W-:Y:S05]  /*16270*/  @P0 BRA `(.L_x_525) ;  /* 0x0000000000ac0947 */ /* 0x000fea0003800000 */
[----:B------:R-:W0:Y:S02]  /*16280*/  LDC R0, c[0x0][0xc14] ;  /* 0x00030500ff007b82 */ /* 0x000e240000000800 */
.L_x_530:
[----:B------:R-:W-:-:S05]  /*16290*/  VIADD R19, R19, 0x1f ;  /* 0x0000001f13137836 */ /* 0x000fca0000000000 */
[----:B0-----:R-:W-:-:S13]  /*162a0*/  ISETP.GE.AND P0, PT, R19, R0, PT ;  /* 0x000000001300720c */ /* 0x001fda0003f06270 */
[----:B------:R-:W-:Y:S05]  /*162b0*/  @P0 BRA `(.L_x_526) ;  /* 0x0000000400540947 */ /* 0x000fea0003800000 */
[C---:B------:R-:W-:Y:S01]  /*162c0*/  ISETP.NE.AND P1, PT, R29.reuse, 0x1f, PT ;  /* 0x0000001f1d00780c */ /* 0x040fe20003f25270 */
[----:B------:R-:W-:Y:S01]  /*162d0*/  BSSY B0, `(.L_x_527) ;  /* 0x0000008000007945 */ /* 0x000fe20003800000 */
[----:B------:R-:W-:Y:S01]  /*162e0*/  IADD3 R7, R29, R19, RZ ;  /* 0x000000131d077210 */ /* 0x000fe20007ffe0ff */
[----:B------:R-:W-:-:S03]  /*162f0*/  IMAD.MOV.U32 R2, RZ, RZ, RZ ;  /* 0x000000ffff027224 */ /* 0x000fc600078e00ff */
[----:B------:R-:W-:-:S13]  /*16300*/  ISETP.GE.OR P0, PT, R7, R0, !P1 ;  /* 0x000000000700720c */ /* 0x000fda0004f06670 */
[----:B------:R-:W-:Y:S05]  /*16310*/  @P0 BRA `(.L_x_528) ;  /* 0x00000000000c0947 */ /* 0x000fea0003800000 */
[----:B------:R-:W0:Y:S02]  /*16320*/  LDC.64 R2, c[0x0][0xc58] ;  /* 0x00031600ff027b82 */ /* 0x000e240000000a00 */
[----:B0-----:R-:W-:-:S06]  /*16330*/  IMAD.WIDE R2, R7, 0x4, R2 ;  /* 0x0000000407027825 */ /* 0x001fcc00078e0202 */
[----:B------:R0:W5:Y:S02]  /*16340*/  LDG.E R2, desc[UR56][R2.64] ;  /* 0x0000003802027981 */ /* 0x000164000c1e1900 */
.L_x_528:
[----:B------:R-:W-:Y:S05]  /*16350*/  BSYNC B0 ;  /* 0x0000000000007941 */ /* 0x000fea0003800000 */
.L_x_527:
[----:B------:R-:W-:-:S03]  /*16360*/  UMOV UR4, 0xffffffff ;  /* 0xffffffff00047882 */ /* 0x000fc60000000000 */
[----:B------:R-:W-:Y:S05]  /*16370*/  BRA.DIV UR4, `(.L_x_529) ;  /* 0x0000001e04707947 */ /* 0x000fea000b800000 */
[----:B-----5:R-:W2:Y:S01]  /*16380*/  SHFL.UP PT, R14, R2, 0x1, RZ ;  /* 0x04200000020e7989 */ /* 0x020ea200000e00ff */
[C---:B------:R-:W-:Y:S02]  /*16390*/  ISETP.NE.AND P0, PT, R29.reuse, RZ, PT ;  /* 0x000000ff1d00720c */ /* 0x040fe40003f05270 */
[C---:B------:R-:W-:Y:S02]  /*163a0*/  ISETP.GE.U32.AND P1, PT, R29.reuse, 0x2, PT ;  /* 0x000000021d00780c */ /* 0x040fe40003f26070 */
[----:B--2---:R-:W-:Y:S02]  /*163b0*/  SEL R13, R14, RZ, P0 ;  /* 0x000000ff0e0d7207 */ /* 0x004fe40000000000 */
[----:B------:R-:W-:-:S03]  /*163c0*/  ISETP.GE.U32.AND P0, PT, R29, 0x4, PT ;  /* 0x000000041d00780c */ /* 0x000fc60003f06070 */
[----:B------:R-:W-:-:S05]  /*163d0*/  IMAD.IADD R13, R2, 0x1, R13 ;  /* 0x00000001020d7824 */ /* 0x000fca00078e020d */
[----:B------:R-:W2:Y:S02]  /*163e0*/  SHFL.UP PT, R14, R13, 0x2, RZ ;  /* 0x044000000d0e7989 */ /* 0x000ea400000e00ff */
[----:B--2---:R-:W-:Y:S02]  /*163f0*/  SEL R14, R14, RZ, P1 ;  /* 0x000000ff0e0e7207 */ /* 0x004fe40000800000 */
[----:B------:R-:W-:-:S03]  /*16400*/  ISETP.GE.U32.AND P1, PT, R29, 0x8, PT ;  /* 0x000000081d00780c */ /* 0x000fc60003f26070 */
[----:B0-----:R-:W-:-:S05]  /*16410*/  IMAD.IADD R3, R13, 0x1, R14 ;  /* 0x000000010d037824 */ /* 0x001fca00078e020e */
        /* <DEDUP_REMOVED lines=10> */
[----:B------:R0:W2:Y:S02]  /*164c0*/  SHFL.IDX PT, R14, R3, 0x1f, 0x1f ;  /* 0x03e01f00030e7f89 */ /* 0x0000a400000e0000 */
.L_x_624:
[----:B------:R-:W-:Y:S02]  /*164d0*/  ULDC UR4, c[0x0][0xc10] ;  /* 0x0003040000047ab9 */ /* 0x000fe40000000800 */
[----:B------:R-:W-:-:S04]  /*164e0*/  IMAD.U32 R16, RZ, RZ, UR4 ;  /* 0x00000004ff107e24 */ /* 0x000fc8000f8e00ff */
[----:B--2---:R-:W-:-:S05]  /*164f0*/  IMAD R7, R14, R16, RZ ;  /* 0x000000100e077224 */ /* 0x004fca00078e02ff */
[----:B------:R-:W-:-:S04]  /*16500*/  IADD3 R4, R7, R4, RZ ;  /* 0x0000000407047210 */ /* 0x000fc80007ffe0ff */
[----:B------:R-:W-:-:S13]  /*16510*/  ISETP.GT.AND P0, PT, R4, R5, PT ;  /* 0x000000050400720c */ /* 0x000fda0003f04270 */
[----:B------:R-:W-:Y:S05]  /*16520*/  @!P0 BRA `(.L_x_530) ;  /* 0xfffffffc00588947 */ /* 0x000fea000383ffff */
.L_x_525:
[----:B------:R-:W-:Y:S01]  /*16530*/  IMAD.IADD R7, R4, 0x1, -R7 ;  /* 0x0000000104077824 */ /* 0x000fe200078e0a07 */
[----:B------:R-:W-:-:S03]  /*16540*/  UMOV UR4, 0xffffffff ;  /* 0xffffffff00047882 */ /* 0x000fc60000000000 */
[----:B------:R-:W-:-:S05]  /*16550*/  IMAD R4, R3, R16, R7 ;  /* 0x0000001003047224 */ /* 0x000fca00078e0207 */
[----:B------:R-:W-:Y:S01]  /*16560*/  ISETP.GT.AND P6, PT, R4, R5, PT ;  /* 0x000000050400720c */ /* 0x000fe20003fc4270 */
[----:B------:R-:W-:-:S12]  /*16570*/  BRA.DIV UR4, `(.L_x_531) ;  /* 0x0000001e04c07947 */ /* 0x000fd8000b800000 */
[----:B------:R-:W-:-:S04]  /*16580*/  VOTE.ANY R6, PT, !P6 ;  /* 0x0000000000067806 */ /* 0x000fc800070e0100 */
[----:B------:R-:W2:Y:S02]  /*16590*/  POPC R4, R6 ;  /* 0x0000000600047309 */ /* 0x000ea40000000000 */
[----:B--2---:R2:W3:Y:S02]  /*165a0*/  SHFL.IDX PT, R17, R2, R4, 0x1f ;  /* 0x00001f0402117589 */ /* 0x0044e400000e0000 */
.L_x_628:
[----:B------:R-:W-:Y:S01]  /*165b0*/  ISETP.NE.AND P0, PT, R6, RZ, PT ;  /* 0x000000ff0600720c */ /* 0x000fe20003f05270 */
[----:B------:R-:W-:-:S12]  /*165c0*/  IMAD.MOV.U32 R14, RZ, RZ, RZ ;  /* 0x000000ffff0e7224 */ /* 0x000fd800078e00ff */
[----:B------:R-:W-:Y:S05]  /*165d0*/  @!P0 BRA `(.L_x_532) ;  /* 0x0000000000108947 */ /* 0x000fea0003800000 */
[----:B------:R-:W-:Y:S01]  /*165e0*/  UMOV UR4, 0xffffffff ;  /* 0xffffffff00047882 */ /* 0x000fe20000000000 */
[----:B------:R-:W-:Y:S02]  /*165f0*/  VIADD R12, R4, 0xffffffff ;  /* 0xffffffff040c7836 */ /* 0x000fe40000000000 */
[----:B------:R-:W-:Y:S05]  /*16600*/  BRA.DIV UR4, `(.L_x_533) ;  /* 0x0000001e04e47947 */ /* 0x000fea000b800000 */
[----:B------:R4:W0:Y:S02]  /*16610*/  SHFL.IDX PT, R14, R3, R12, 0x1f ;  /* 0x00001f0c030e7589 */ /* 0x00082400000e0000 */
.L_x_532:
[-C--:B---3--:R-:W-:Y:S01]  /*16620*/  IABS R6, R17.reuse ;  /* 0x0000001100067213 */ /* 0x088fe20000000000 */
[----:B0-----:R-:W-:Y:S02]  /*16630*/  IMAD R16, R14, R16, R7 ;  /* 0x000000100e107224 */ /* 0x001fe400078e0207 */
[----:B------:R-:W-:Y:S01]  /*16640*/  IMAD.IADD R19, R4, 0x1, R19 ;  /* 0x0000000104137824 */ /* 0x000fe200078e0213 */
[----:B------:R-:W0:Y:S01]  /*16650*/  I2F.RP R8, R6 ;  /* 0x0000000600087306 */ /* 0x000e220000209400 */
[----:B------:R-:W-:Y:S01]  /*16660*/  IMAD.IADD R10, R5, 0x1, -R16 ;  /* 0x00000001050a7824 */ /* 0x000fe200078e0a10 */
[----:B------:R-:W-:-:S04]  /*16670*/  IABS R5, R17 ;  /* 0x0000001100057213 */ /* 0x000fc80000000000 */
[----:B------:R-:W-:Y:S02]  /*16680*/  IADD3 R5, RZ, -R5, RZ ;  /* 0x80000005ff057210 */ /* 0x000fe40007ffe0ff */
[----:B0-----:R-:W2:Y:S02]  /*16690*/  MUFU.RCP R8, R8 ;  /* 0x0000000800087308 */ /* 0x001ea40000001000 */
[----:B--2---:R-:W-:-:S06]  /*166a0*/  VIADD R2, R8, 0xffffffe ;  /* 0x0ffffffe08027836 */ /* 0x004fcc0000000000 */
[----:B----4-:R0:W2:Y:S02]  /*166b0*/  F2I.FTZ.U32.TRUNC.NTZ R3, R2 ;  /* 0x0000000200037305 */ /* 0x0100a4000021f000 */
        /* <DEDUP_REMOVED lines=12> */
[----:B------:R-:W-:Y:S01]  /*16780*/  @P0 VIADD R3, R3, 0x1 ;  /* 0x0000000103030836 */ /* 0x000fe20000000000 */
        /* <DEDUP_REMOVED lines=8> */
.L_x_526:
[----:B------:R-:W-:Y:S01]  /*16810*/  UMOV UR4, URZ ;  /* 0x0000003f00047c82 */ /* 0x000fe20008000000 */
[----:B------:R-:W-:Y:S01]  /*16820*/  UMOV UR5, URZ ;  /* 0x0000003f00057c82 */ /* 0x000fe20008000000 */
[----:B------:R-:W-:Y:S01]  /*16830*/  ULDC UR6, c[0x0][0xc14] ;  /* 0x0003050000067ab9 */ /* 0x000fe20000000800 */
[----:B------:R-:W-:Y:S01]  /*16840*/  MOV R16, R5 ;  /* 0x0000000500107202 */ /* 0x000fe20000000f00 */
[----:B------:R-:W-:Y:S02]  /*16850*/  IMAD.U32 R17, RZ, RZ, UR4 ;  /* 0x00000004ff117e24 */ /* 0x000fe4000f8e00ff */
[----:B------:R-:W-:Y:S02]  /*16860*/  IMAD.U32 R18, RZ, RZ, UR5 ;  /* 0x00000005ff127e24 */ /* 0x000fe4000f8e00ff */
[----:B------:R-:W-:-:S07]  /*16870*/  IMAD.U32 R19, RZ, RZ, UR6 ;  /* 0x00000006ff137e24 */ /* 0x000fce000f8e00ff */
.L_x_534:
        /* <DEDUP_REMOVED lines=10> */
.L_x_453:
[----:B0-----:R-:W3:Y:S01]  /*16920*/  LDL.LU R0, [R1+0x10] ;  /* 0x0000100001007983 */ /* 0x001ee20000300800 */
[----:B------:R-:W-:Y:S01]  /*16930*/  BSSY B0, `(.L_x_536) ;  /* 0x000000b000007945 */ /* 0x000fe20003800000 */
[----:B------:R-:W0:Y:S01]  /*16940*/  S2R R5, SR_CgaCtaId ;  /* 0x0000000000057919 */ /* 0x000e220000008800 */
[----:B---3--:R-:W-:-:S05]  /*16950*/  VIADD R0, R0, 0x1 ;  /* 0x0000000100007836 */ /* 0x008fca0000000000 */
[----:B--2---:R-:W-:-:S04]  /*16960*/  LEA.HI R2, R0, R0, RZ, 0x1 ;  /* 0x0000000000027211 */ /* 0x004fc800078f08ff */
[----:B------:R-:W-:Y:S02]  /*16970*/  LOP3.LUT R3, R2, 0xfffffffe, RZ, 0xc0, !PT ;  /* 0xfffffffe02037812 */ /* 0x000fe400078ec0ff */
[----:B------:R-:W-:-:S03]  /*16980*/  MOV R2, 0x400 ;  /* 0x0000040000027802 */ /* 0x000fc60000000f00 */
[----:B------:R-:W-:Y:S01]  /*16990*/  IMAD.IADD R0, R0, 0x1, -R3 ;  /* 0x0000000100007824 */ /* 0x000fe200078e0a03 */
[----:B0-----:R-:W-:-:S04]  /*169a0*/  LEA R9, R5, R2, 0x18 ;  /* 0x0000000205097211 */ /* 0x001fc800078ec0ff */
[----:B------:R-:W-:-:S04]  /*169b0*/  SHF.L.U32 R0, R0, 0x1f, RZ ;  /* 0x0000001f00007819 */ /* 0x000fc800000006ff */
[----:B------:R-:W0:Y:S02]  /*169c0*/  SYNCS.PHASECHK.TRANS64.TRYWAIT P0, [R9+URZ+0x30820], R0 ;  /* 0x03082000090075a7 */ /* 0x000e24000800017f */
[----:B0-----:R-:W-:Y:S05]  /*169d0*/  @!P0 BRA `(.L_x_537) ;  /* 0x0000001c00148947 */ /* 0x001fea0003800000 */
.L_x_631:
[----:B------:R-:W-:Y:S05]  /*169e0*/  BSYNC B0 ;  /* 0x0000000000007941 */ /* 0x000fea0003800000 */
.L_x_536:
[----:B------:R-:W-:-:S03]  /*169f0*/  UMOV UR4, 0xffffffff ;  /* 0xffffffff00047882 */ /* 0x000fc60000000000 */
[----:B------:R-:W-:Y:S05]  /*16a00*/  BRA.DIV UR4, `(.L_x_538) ;  /* 0x0000001e041c7947 */ /* 0x000fea000b800000 */
[----:B0-----:R-:W0:Y:S02]  /*16a10*/  S2R R0, SR_TID.X ;  /* 0x0000000000007919 */ /* 0x001e240000002100 */
[----:B0-----:R-:W-:-:S04]  /*16a20*/  SHF.R.U32.HI R0, RZ, 0x5, R0 ;  /* 0x00000005ff007819 */ /* 0x001fc80000011600 */
[----:B------:R-:W-:-:S05]  /*16a30*/  LOP3.LUT R0, R0, 0x3, RZ, 0xc0, !PT ;  /* 0x0000000300007812 */ /* 0x000fca00078ec0ff */
[----:B------:R0:W2:Y:S02]  /*16a40*/  SHFL.IDX PT, R14, R0, RZ, 0x1f ;  /* 0x00001fff000e7589 */ /* 0x0000a400000e0000 */
.L_x_634:
[----:B--2---:R-:W-:-:S13]  /*16a50*/  ISETP.NE.AND P0, PT, R14, RZ, PT ;  /* 0x000000ff0e00720c */ /* 0x004fda0003f05270 */
[----:B------:R-:W-:Y:S05]  /*16a60*/  @P0 BRA `(.L_x_311) ;  /* 0x0000000000880947 */ /* 0x000fea0003800000 */
[----:B------:R-:W-:-:S03]  /*16a70*/  UMOV UR4, 0xffffffff ;  /* 0xffffffff00047882 */ /* 0x000fc60000000000 */
[----:B------:R-:W-:Y:S05]  /*16a80*/  BRA.DIV UR4, `(.L_x_539) ;  /* 0x0000001e04307947 */ /* 0x000fea000b800000 */
[----:B------:R-:W-:-:S13]  /*16a90*/  ELECT P6, URZ, PT ;  /* 0x00000000003f782f */ /* 0x000fda00038c0000 */
.L_x_637:
[----:B------:R-:W-:Y:S05]  /*16aa0*/  @!P6 BRA `(.L_x_311) ;  /* 0x000000000078e947 */ /* 0x000fea0003800000 */
[----:B0-----:R-:W2:Y:S02]  /*16ab0*/  LDL.LU R0, [R1+0x1c] ;  /* 0x00001c0001007983 */ /* 0x001ea40000300800 */
[----:B--2---:R-:W-:-:S04]  /*16ac0*/  LOP3.LUT R0, R0, 0x2, RZ, 0xfc, !PT ;  /* 0x0000000200007812 */ /* 0x004fc800078efcff */
[----:B------:R-:W-:-:S13]  /*16ad0*/  ISETP.NE.AND P2, PT, R0, 0x3, PT ;  /* 0x000000030000780c */ /* 0x000fda0003f45270 */
[----:B------:R-:W-:Y:S05]  /*16ae0*/  @!P2 BRA `(.L_x_540) ;  /* 0x000000000004a947 */ /* 0x000fea0003800000 */
[----:B------:R-:W-:Y:S01]  /*16af0*/  BPT.TRAP 0x1 ;  /* 0x000000040000795c */ /* 0x000fe20000300000 */
.L_x_540:
[----:B------:R-:W-:Y:S01]  /*16b00*/  VIADD R3, R9, 0x30840 ;  /* 0x0003084009037836 */ /* 0x000fe20000000000 */
[----:B------:R-:W-:Y:S02]  /*16b10*/  SHF.L.U32 R2, R24, 0x1f, RZ ;  /* 0x0000001f18027819 */ /* 0x000fe400000006ff */
[C---:B------:R-:W-:Y:S01]  /*16b20*/  IADD3 R0, R22.reuse, 0x1, RZ ;  /* 0x0000000116007810 */ /* 0x040fe20007ffe0ff */
[----:B------:R-:W-:-:S03]  /*16b30*/  IMAD R7, R22, 0x8, R3 ;  /* 0x0000000816077824 */ /* 0x000fc600078e0203 */
[C---:B------:R-:W-:Y:S01]  /*16b40*/  ISETP.NE.AND P1, PT, R0.reuse, 0x2, PT ;  /* 0x000000020000780c */ /* 0x040fe20003f25270 */
[----:B------:R-:W0:Y:S03]  /*16b50*/  SYNCS.PHASECHK.TRANS64.TRYWAIT P0, [R7+URZ], R2 ;  /* 0x00000002070075a7 */ /* 0x000e26000800017f */
[----:B------:R-:W-:Y:S02]  /*16b60*/  SEL R5, RZ, 0x1, P1 ;  /* 0x00000001ff057807 */ /* 0x000fe40000800000 */
[----:B------:R-:W-:Y:S02]  /*16b70*/  SEL R4, R0, RZ, P1 ;  /* 0x000000ff00047207 */ /* 0x000fe40000800000 */
[----:B------:R-:W-:-:S03]  /*16b80*/  LOP3.LUT R0, R24, R5, RZ, 0x3c, !PT ;  /* 0x0000000518007212 */ /* 0x000fc600078e3cff */
[----:B------:R-:W-:Y:S01]  /*16b90*/  IMAD R3, R4, 0x8, R3 ;  /* 0x0000000804037824 */ /* 0x000fe200078e0203 */
[----:B------:R-:W-:Y:S01]  /*16ba0*/  SHF.L.U32 R0, R0, 0x1f, RZ ;  /* 0x0000001f00007819 */ /* 0x000fe200000006ff */
[----:B0-----:R-:W-:Y:S06]  /*16bb0*/  @!P0 BRA `(.L_x_541) ;  /* 0x0000001c00048947 */ /* 0x001fec0003800000 */
.L_x_638:
[----:B------:R-:W2:Y:S02]  /*16bc0*/  SYNCS.PHASECHK.TRANS64.TRYWAIT P0, [R3+URZ], R0 ;  /* 0x00000000030075a7 */ /* 0x000ea4000800017f */
[----:B--2---:R-:W-:Y:S05]  /*16bd0*/  @!P0 BRA `(.L_x_542) ;  /* 0x0000001c00108947 */ /* 0x004fea0003800000 */
.L_x_639:
[----:B------:R-:W-:Y:S05]  /*16be0*/  @!P2 BRA `(.L_x_543) ;  /* 0x000000000004a947 */ /* 0x000fea0003800000 */
[----:B------:R-:W-:Y:S01]  /*16bf0*/  BPT.TRAP 0x1 ;  /* 0x000000040000795c */ /* 0x000fe20000300000 */
.L_x_543:
[----:B--2---:R-:W-:-:S04]  /*16c00*/  VIADD R3, R9, 0x30860 ;  /* 0x0003086009037836 */ /* 0x004fc80000000000 */
[----:B------:R-:W-:-:S04]  /*16c10*/  IMAD R5, R22, 0x8, R3 ;  /* 0x0000000816057824 */ /* 0x000fc800078e0203 */
[----:B------:R-:W2:Y:S02]  /*16c20*/  SYNCS.PHASECHK.TRANS64.TRYWAIT P0, [R5+URZ], R2 ;  /* 0x00000002050075a7 */ /* 0x000ea4000800017f */
[----:B--2---:R-:W-:Y:S05]  /*16c30*/  @!P0 BRA `(.L_x_544) ;  /* 0x0000001c000c8947 */ /* 0x004fea0003800000 */
.L_x_640:
[----:B------:R-:W-:-:S07]  /*16c40*/  IMAD R3, R4, 0x8, R3 ;  /* 0x0000000804037824 */ /* 0x000fce00078e0203 */
.L_x_545:
[----:B---3--:R3:W4:Y:S02]  /*16c50*/  SYNCS.PHASECHK.TRANS64.TRYWAIT P0, [R3+URZ], R0 ;  /* 0x00000000030075a7 */ /* 0x008724000800017f */
[----:B----4-:R-:W-:Y:S05]  /*16c60*/  @!P0 NANOSLEEP.SYNCS 0x989680 ;  /* 0x009896800000895d */ /* 0x010fea0003900000 */
[----:B------:R-:W4:Y:S02]  /*16c70*/  @!P0 SYNCS.PHASECHK.TRANS64 P0, [R3+URZ], R0 ;  /* 0x00000000030085a7 */ /* 0x000f24000800007f */
[----:B----4-:R-:W-:Y:S05]  /*16c80*/  @!P0 BRA `(.L_x_545) ;  /* 0xfffffffc00f08947 */ /* 0x010fea000383ffff */
.L_x_311:
[----:B------:R-:W-:Y:S05]  /*16c90*/  BSYNC B7 ;  /* 0x0000000000077941 */ /* 0x000fea0003800000 */
.L_x_308:
[----:B------:R-:W-:Y:S05]  /*16ca0*/  EXIT ;  /* 0x000000000000794d */ /* 0x000fea0003800000 */
.L_x_329:
[----:B0-----:R0:W1:Y:S02]  /*16cb0*/  SYNCS.PHASECHK.TRANS64.TRYWAIT P6, [R84+URZ+0x30890], R96 ;  /* 0x03089060540075a7 */ /* 0x00106400080c017f */
[----:B-1----:R-:W-:Y:S05]  /*16cc0*/  @!P6 NANOSLEEP.SYNCS 0x989680 ;  /* 0x009896800000e95d */ /* 0x002fea0003900000 */
[----:B------:R-:W1:Y:S02]  /*16cd0*/  @!P6 SYNCS.PHASECHK.TRANS64 P6, [R84+URZ+0x30890], R96 ;  /* 0x030890605400e5a7 */ /* 0x000e6400080c007f */
[----:B-1----:R-:W-:Y:S05]  /*16ce0*/  @!P6 BRA `(.L_x_329) ;  /* 0xfffffffc00f0e947 */ /* 0x002fea000383ffff */
[----:B------:R-:W-:Y:S05]  /*16cf0*/  BRA `(.L_x_546) ;  /* 0xfffffec000207947 */ /* 0x000fea000383ffff */
.L_x_349:
[----:B0-----:R0:W1:Y:S02]  /*16d00*/  SYNCS.PHASECHK.TRANS64.TRYWAIT P5, [R84+URZ+0x30890], R96 ;  /* 0x03089060540075a7 */ /* 0x00106400080a017f */
[----:B-1----:R-:W-:Y:S05]  /*16d10*/  @!P5 NANOSLEEP.SYNCS 0x989680 ;  /* 0x009896800000d95d */ /* 0x002fea0003900000 */
[----:B------:R-:W1:Y:S02]  /*16d20*/  @!P5 SYNCS.PHASECHK.TRANS64 P5, [R84+URZ+0x30890], R96 ;  /* 0x030890605400d5a7 */ /* 0x000e6400080a007f */
[----:B-1----:R-:W-:Y:S05]  /*16d30*/  @!P5 BRA `(.L_x_349) ;  /* 0xfffffffc00f0d947 */ /* 0x002fea000383ffff */
[----:B------:R-:W-:Y:S05]  /*16d40*/  BRA `(.L_x_547) ;  /* 0xfffffed000f47947 */ /* 0x000fea000383ffff */
.L_x_358:
[----:B-1----:R1:W2:Y:S02]  /*16d50*/  SYNCS.PHASECHK.TRANS64.TRYWAIT P4, [R84+URZ+0x30890], R96 ;  /* 0x03089060540075a7 */ /* 0x0022a4000808017f */
[----:B--2---:R-:W-:Y:S05]  /*16d60*/  @!P4 NANOSLEEP.SYNCS 0x989680 ;  /* 0x009896800000c95d */ /* 0x004fea0003900000 */
[----:B------:R-:W2:Y:S02]  /*16d70*/  @!P4 SYNCS.PHASECHK.TRANS64 P4, [R84+URZ+0x30890], R96 ;  /* 0x030890605400c5a7 */ /* 0x000ea4000808007f */
[----:B--2---:R-:W-:Y:S05]  /*16d80*/  @!P4 BRA `(.L_x_358) ;  /* 0xfffffffc00f0c947 */ /* 0x004fea000383ffff */
[----:B------:R-:W-:Y:S05]  /*16d90*/  BRA `(.L_x_548) ;  /* 0xfffffee400607947 */ /* 0x000fea000383ffff */
.L_x_364:
[----:B--2---:R2:W3:Y:S02]  /*16da0*/  SYNCS.PHASECHK.TRANS64.TRYWAIT P3, [R84+URZ+0x308b0], R96 ;  /* 0x0308b060540075a7 */ /* 0x0044e4000806017f */
[----:B---3--:R-:W-:Y:S05]  /*16db0*/  @!P3 NANOSLEEP.SYNCS 0x989680 ;  /* 0x009896800000b95d */ /* 0x008fea0003900000 */
[----:B------:R-:W3:Y:S02]  /*16dc0*/  @!P3 SYNCS.PHASECHK.TRANS64 P3, [R84+URZ+0x308b0], R96 ;  /* 0x0308b0605400b5a7 */ /* 0x000ee4000806007f */
[----:B---3--:R-:W-:Y:S05]  /*16dd0*/  @!P3 BRA `(.L_x_364) ;  /* 0xfffffffc00f0b947 */ /* 0x008fea000383ffff */
[----:B------:R-:W-:Y:S05]  /*16de0*/  BRA `(.L_x_549) ;  /* 0xfffffee400f47947 */ /* 0x000fea000383ffff */
.L_x_372:
[----:B------:R-:W0:Y:S01]  /*16df0*/  S2R R0, SR_TID.X ;  /* 0x0000000000007919 */ /* 0x000e220000002100 */
[----:B------:R-:W-:Y:S01]  /*16e00*/  BSSY B0, `(.L_x_550) ;  /* 0x000000c000007945 */ /* 0x000fe20003800000 */
[----:B------:R-:W-:Y:S01]  /*16e10*/  IMAD.MOV.U32 R12, RZ, RZ, RZ ;  /* 0x000000ffff0c7224 */ /* 0x000fe200078e00ff */
[----:B------:R-:W-:Y:S01]  /*16e20*/  MOV R11, 0x1f ;  /* 0x0000001f000b7802 */ /* 0x000fe20000000f00 */
[----:B------:R-:W-:Y:S02]  /*16e30*/  IMAD.MOV.U32 R15, RZ, RZ, -0x1 ;  /* 0xffffffffff0f7424 */ /* 0x000fe400078e00ff */
[----:B0-----:R-:W-:-:S05]  /*16e40*/  VIADD R4, R0, 0xffffff80 ;  /* 0xffffff8000047836 */ /* 0x001fca0000000000 */
[----:B------:R-:W-:-:S04]  /*16e50*/  SHF.R.S32.HI R0, RZ, 0x1f, R4 ;  /* 0x0000001fff007819 */ /* 0x000fc80000011404 */
[----:B------:R-:W-:-:S04]  /*16e60*/  LEA.HI R0, R0, R4, RZ, 0x7 ;  /* 0x0000000400007211 */ /* 0x000fc800078f38ff */
[----:B------:R-:W-:-:S05]  /*16e70*/  SHF.R.S32.HI R0, RZ, 0x7, R0 ;  /* 0x00000007ff007819 */ /* 0x000fca0000011400 */
[----:B------:R-:W-:-:S07]  /*16e80*/  IMAD.MOV.U32 R13, RZ, RZ, R0 ;  /* 0x000000ffff0d7224 */ /* 0x000fce00078e0000 */
[----:B-----5:R-:W-:Y:S05]  /*16e90*/  WARPSYNC.COLLECTIVE R15, `(.L_x_551) ;  /* 0x000000000f087348 */ /* 0x020fea0003c00000 */
[----:B------:R0:W1:Y:S02]  /*16ea0*/  SHFL.IDX P6, R14, R13, R12, R11 ;  /* 0x0000000c0d0e7389 */ /* 0x00006400000c000b */
[----:B01---5:R-:W-:Y:S01]  /*16eb0*/  ENDCOLLECTIVE ;  /* 0x000000000000791b */ /* 0x023fe20003800000 */
.L_x_551:
[----:B------:R-:W-:Y:S05]  /*16ec0*/  BSYNC B0 ;  /* 0x0000000000007941 */ /* 0x000fea0003800000 */
.L_x_550:
[----:B------:R0:W-:Y:S01]  /*16ed0*/  STL [R1+0x60], R14 ;  /* 0x0000600e01007387 */ /* 0x0001e20000100800 */
[----:B------:R-:W-:Y:S05]  /*16ee0*/  BRA `(.L_x_552) ;  /* 0xfffffeec00487947 */ /* 0x000fea000383ffff */
.L_x_386:
[----:B------:R-:W-:Y:S01]  /*16ef0*/  BSSY B1, `(.L_x_553) ;  /* 0x0000008000017945 */ /* 0x000fe20003800000 */
[----:B------:R-:W-:Y:S02]  /*16f00*/  IMAD.MOV.U32 R13, RZ, RZ, R29 ;  /* 0x000000ffff0d7224 */ /* 0x000fe400078e001d */
[----:B------:R-:W-:Y:S02]  /*16f10*/  IMAD.MOV.U32 R12, RZ, RZ, RZ ;  /* 0x000000ffff0c7224 */ /* 0x000fe400078e00ff */
[----:B------:R-:W-:Y:S02]  /*16f20*/  IMAD.MOV.U32 R11, RZ, RZ, 0x1c1f ;  /* 0x00001c1fff0b7424 */ /* 0x000fe400078e00ff */
[----:B------:R-:W-:-:S07]  /*16f30*/  IMAD.MOV.U32 R15, RZ, RZ, -0x1 ;  /* 0xffffffffff0f7424 */ /* 0x000fce00078e00ff */
[----:B01----:R-:W-:Y:S05]  /*16f40*/  WARPSYNC.COLLECTIVE R15, `(.L_x_554) ;  /* 0x000000000f087348 */ /* 0x003fea0003c00000 */
[----:B0-----:R0:W2:Y:S02]  /*16f50*/  SHFL.IDX P6, R14, R13, R12, R11 ;  /* 0x0000000c0d0e7389 */ /* 0x0010a400000c000b */
[----:B012---:R-:W-:Y:S01]  /*16f60*/  ENDCOLLECTIVE ;  /* 0x000000000000791b */ /* 0x007fe20003800000 */
.L_x_554:
[----:B------:R-:W-:Y:S05]  /*16f70*/  BSYNC B1 ;  /* 0x0000000000017941 */ /* 0x000fea0003800000 */
.L_x_553:
[----:B------:R-:W-:Y:S05]  /*16f80*/  BRA `(.L_x_555) ;  /* 0xfffffef4006c7947 */ /* 0x000fea000383ffff */
.L_x_387:
[----:B------:R-:W-:Y:S01]  /*16f90*/  BSSY B1, `(.L_x_556) ;  /* 0x0000008000017945 */ /* 0x000fe20003800000 */
[----:B------:R-:W-:Y:S01]  /*16fa0*/  IMAD.MOV.U32 R13, RZ, RZ, R28 ;  /* 0x000000ffff0d7224 */ /* 0x000fe200078e001c */
[----:B------:R-:W-:Y:S01]  /*16fb0*/  MOV R11, 0x1c1f ;  /* 0x00001c1f000b7802 */ /* 0x000fe20000000f00 */
[----:B------:R-:W-:Y:S02]  /*16fc0*/  IMAD.MOV.U32 R12, RZ, RZ, RZ ;  /* 0x000000ffff0c7224 */ /* 0x000fe400078e00ff */
[----:B------:R-:W-:-:S07]  /*16fd0*/  IMAD.MOV.U32 R15, RZ, RZ, -0x1 ;  /* 0xffffffffff0f7424 */ /* 0x000fce00078e00ff */
[----:B01----:R-:W-:Y:S05]  /*16fe0*/  WARPSYNC.COLLECTIVE R15, `(.L_x_557) ;  /* 0x000000000f087348 */ /* 0x003fea0003c00000 */
[----:B0-----:R0:W2:Y:S02]  /*16ff0*/  SHFL.IDX P6, R14, R13, R12, R11 ;  /* 0x0000000c0d0e7389 */ /* 0x0010a400000c000b */
[----:B012---:R-:W-:Y:S01]  /*17000*/  ENDCOLLECTIVE ;  /* 0x000000000000791b */ /* 0x007fe20003800000 */
.L_x_557:
[----:B------:R-:W-:Y:S05]  /*17010*/  BSYNC B1 ;  /* 0x0000000000017941 */ /* 0x000fea0003800000 */
.L_x_556:
[----:B------:R-:W-:Y:S05]  /*17020*/  BRA `(.L_x_558) ;  /* 0xfffffef400507947 */ /* 0x000fea000383ffff */
.L_x_388:
        /* <DEDUP_REMOVED lines=8> */
.L_x_560:
[----:B------:R-:W-:Y:S05]  /*170b0*/  BSYNC B1 ;  /* 0x0000000000017941 */ /* 0x000fea0003800000 */
.L_x_559:
[----:B------:R-:W-:Y:S05]  /*170c0*/  BRA `(.L_x_561) ;  /* 0xfffffef400347947 */ /* 0x000fea000383ffff */
.L_x_389:
        /* <DEDUP_REMOVED lines=8> */
.L_x_563:
[----:B------:R-:W-:Y:S05]  /*17150*/  BSYNC B1 ;  /* 0x0000000000017941 */ /* 0x000fea0003800000 */
.L_x_562:
[----:B------:R-:W-:Y:S05]  /*17160*/  BRA `(.L_x_564) ;  /* 0xfffffef400187947 */ /* 0x000fea000383ffff */
.L_x_391:
[----:B0-----:R0:W1:Y:S02]  /*17170*/  SYNCS.PHASECHK.TRANS64.TRYWAIT P1, [R2+URZ+0x30800], R9 ;  /* 0x03080009020075a7 */ /* 0x001064000802017f */
[----:B-1----:R-:W-:Y:S05]  /*17180*/  @!P1 NANOSLEEP.SYNCS 0x989680 ;  /* 0x009896800000995d */ /* 0x002fea0003900000 */
[----:B------:R-:W1:Y:S02]  /*17190*/  @!P1 SYNCS.PHASECHK.TRANS64 P1, [R2+URZ+0x30800], R9 ;  /* 0x03080009020095a7 */ /* 0x000e64000802007f */
[----:B-1----:R-:W-:Y:S05]  /*171a0*/  @!P1 BRA `(.L_x_391) ;  /* 0xfffffffc00f09947 */ /* 0x002fea000383ffff */
[----:B------:R-:W-:Y:S05]  /*171b0*/  BRA `(.L_x_565) ;  /* 0xfffffef400847947 */ /* 0x000fea000383ffff */
.L_x_399:
[----:B------:R-:W-:Y:S01]  /*171c0*/  BSSY B1, `(.L_x_566) ;  /* 0x0000008000017945 */ /* 0x000fe20003800000 */
[----:B------:R-:W-:Y:S02]  /*171d0*/  IMAD.MOV.U32 R13, RZ, RZ, R29 ;  /* 0x000000ffff0d7224 */ /* 0x000fe400078e001d */
[----:B------:R-:W-:Y:S02]  /*171e0*/  IMAD.MOV.U32 R12, RZ, RZ, RZ ;  /* 0x000000ffff0c7224 */ /* 0x000fe400078e00ff */
[----:B------:R-:W-:Y:S02]  /*171f0*/  IMAD.MOV.U32 R11, RZ, RZ, 0x1c1f ;  /* 0x00001c1fff0b7424 */ /* 0x000fe400078e00ff */
[----:B------:R-:W-:-:S07]  /*17200*/  IMAD.MOV.U32 R15, RZ, RZ, -0x1 ;  /* 0xffffffffff0f7424 */ /* 0x000fce00078e00ff */
[----:B0----5:R-:W-:Y:S05]  /*17210*/  WARPSYNC.COLLECTIVE R15, `(.L_x_567) ;  /* 0x000000000f087348 */ /* 0x021fea0003c00000 */
[----:B0-----:R0:W1:Y:S02]  /*17220*/  SHFL.IDX P6, R14, R13, R12, R11 ;  /* 0x0000000c0d0e7389 */ /* 0x00106400000c000b */
[----:B01---5:R-:W-:Y:S01]  /*17230*/  ENDCOLLECTIVE ;  /* 0x000000000000791b */ /* 0x023fe20003800000 */
.L_x_567:
[----:B------:R-:W-:Y:S05]  /*17240*/  BSYNC B1 ;  /* 0x0000000000017941 */ /* 0x000fea0003800000 */
.L_x_566:
[----:B------:R-:W-:Y:S05]  /*17250*/  BRA `(.L_x_568) ;  /* 0xffffff00005c7947 */ /* 0x000fea000383ffff */
.L_x_400:
[----:B------:R-:W-:Y:S01]  /*17260*/  BSSY B1, `(.L_x_569) ;  /* 0x0000008000017945 */ /* 0x000fe20003800000 */
[----:B------:R-:W-:Y:S01]  /*17270*/  IMAD.MOV.U32 R13, RZ, RZ, R28 ;  /* 0x000000ffff0d7224 */ /* 0x000fe200078e001c */
[----:B------:R-:W-:Y:S01]  /*17280*/  MOV R11, 0x1c1f ;  /* 0x00001c1f000b7802 */ /* 0x000fe20000000f00 */
[----:B------:R-:W-:Y:S02]  /*17290*/  IMAD.MOV.U32 R12, RZ, RZ, RZ ;  /* 0x000000ffff0c7224 */ /* 0x000fe400078e00ff */
[----:B------:R-:W-:-:S07]  /*172a0*/  IMAD.MOV.U32 R15, RZ, RZ, -0x1 ;  /* 0xffffffffff0f7424 */ /* 0x000fce00078e00ff */
[----:B0----5:R-:W-:Y:S05]  /*172b0*/  WARPSYNC.COLLECTIVE R15, `(.L_x_570) ;  /* 0x000000000f087348 */ /* 0x021fea0003c00000 */
[----:B0-----:R0:W1:Y:S02]  /*172c0*/  SHFL.IDX P6, R14, R13, R12, R11 ;  /* 0x0000000c0d0e7389 */ /* 0x00106400000c000b */
[----:B01---5:R-:W-:Y:S01]  /*172d0*/  ENDCOLLECTIVE ;  /* 0x000000000000791b */ /* 0x023fe20003800000 */
.L_x_570:
[----:B------:R-:W-:Y:S05]  /*172e0*/  BSYNC B1 ;  /* 0x0000000000017941 */ /* 0x000fea0003800000 */
.L_x_569:
[----:B------:R-:W-:Y:S05]  /*172f0*/  BRA `(.L_x_571) ;  /* 0xffffff0000407947 */ /* 0x000fea000383ffff */
.L_x_401:
        /* <DEDUP_REMOVED lines=8> */
.L_x_573:
[----:B------:R-:W-:Y:S05]  /*17380*/  BSYNC B1 ;  /* 0x0000000000017941 */ /* 0x000fea0003800000 */
.L_x_572:
[----:B------:R-:W-:Y:S05]  /*17390*/  BRA `(.L_x_574) ;  /* 0xffffff0000247947 */ /* 0x000fea000383ffff */
.L_x_402:
        /* <DEDUP_REMOVED lines=8> */
.L_x_576:
[----:B------:R-:W-:Y:S05]  /*17420*/  BSYNC B1 ;  /* 0x0000000000017941 */ /* 0x000fea0003800000 */
.L_x_575:
[----:B------:R-:W-:Y:S05]  /*17430*/  BRA `(.L_x_577) ;  /* 0xffffff0000087947 */ /* 0x000fea000383ffff */
.L_x_404:
[----:B0-----:R0:W1:Y:S02]  /*17440*/  SYNCS.PHASECHK.TRANS64.TRYWAIT P1, [R2+URZ+0x30800], R9 ;  /* 0x03080009020075a7 */ /* 0x001064000802017f */
[----:B-1----:R-:W-:Y:S05]  /*17450*/  @!P1 NANOSLEEP.SYNCS 0x989680 ;  /* 0x009896800000995d */ /* 0x002fea0003900000 */
[----:B------:R-:W1:Y:S02]  /*17460*/  @!P1 SYNCS.PHASECHK.TRANS64 P1, [R2+URZ+0x30800], R9 ;  /* 0x03080009020095a7 */ /* 0x000e64000802007f */
[----:B-1----:R-:W-:Y:S05]  /*17470*/  @!P1 BRA `(.L_x_404) ;  /* 0xfffffffc00f09947 */ /* 0x002fea000383ffff */
[----:B------:R-:W-:Y:S05]  /*17480*/  BRA `(.L_x_578) ;  /* 0xffffff0000707947 */ /* 0x000fea000383ffff */
.L_x_410:
[----:B-1----:R1:W3:Y:S02]  /*17490*/  SYNCS.PHASECHK.TRANS64.TRYWAIT P1, [R0+URZ+0x30830], R5 ;  /* 0x03083005000075a7 */ /* 0x0022e4000802017f */
[----:B---3--:R-:W-:Y:S05]  /*174a0*/  @!P1 NANOSLEEP.SYNCS 0x989680 ;  /* 0x009896800000995d */ /* 0x008fea0003900000 */
[----:B------:R-:W3:Y:S02]  /*174b0*/  @!P1 SYNCS.PHASECHK.TRANS64 P1, [R0+URZ+0x30830], R5 ;  /* 0x03083005000095a7 */ /* 0x000ee4000802007f */
[----:B---3--:R-:W-:Y:S05]  /*174c0*/  @!P1 BRA `(.L_x_410) ;  /* 0xfffffffc00f09947 */ /* 0x008fea000383ffff */
[----:B------:R-:W-:Y:S05]  /*174d0*/  BRA `(.L_x_409) ;  /* 0xffffff0c00d87947 */ /* 0x000fea000383ffff */
.L_x_416:
[----:B-1----:R1:W2:Y:S02]  /*174e0*/  SYNCS.PHASECHK.TRANS64.TRYWAIT P3, [R5+URZ+0x30830], R6 ;  /* 0x03083006050075a7 */ /* 0x0022a4000806017f */
[----:B--2---:R-:W-:Y:S05]  /*174f0*/  @!P3 NANOSLEEP.SYNCS 0x989680 ;  /* 0x009896800000b95d */ /* 0x004fea0003900000 */
[----:B------:R-:W2:Y:S02]  /*17500*/  @!P3 SYNCS.PHASECHK.TRANS64 P3, [R5+URZ+0x30830], R6 ;  /* 0x030830060500b5a7 */ /* 0x000ea4000806007f */
[----:B--2---:R-:W-:Y:S05]  /*17510*/  @!P3 BRA `(.L_x_416) ;  /* 0xfffffffc00f0b947 */ /* 0x004fea000383ffff */
[----:B------:R-:W-:Y:S05]  /*17520*/  BRA `(.L_x_415) ;  /* 0xffffff48009c7947 */ /* 0x000fea000383ffff */
.L_x_420:
[----:B-1----:R1:W2:Y:S02]  /*17530*/  SYNCS.PHASECHK.TRANS64.TRYWAIT P2, [R6+URZ+0x30850], R5 ;  /* 0x03085005060075a7 */ /* 0x0022a4000804017f */
[----:B--2---:R-:W-:Y:S05]  /*17540*/  @!P2 NANOSLEEP.SYNCS 0x989680 ;  /* 0x009896800000a95d */ /* 0x004fea0003900000 */
[----:B------:R-:W2:Y:S02]  /*17550*/  @!P2 SYNCS.PHASECHK.TRANS64 P2, [R6+URZ+0x30850], R5 ;  /* 0x030850050600a5a7 */ /* 0x000ea4000804007f */
[----:B--2---:R-:W-:Y:S05]  /*17560*/  @!P2 BRA `(.L_x_420) ;  /* 0xfffffffc00f0a947 */ /* 0x004fea000383ffff */
[----:B------:R-:W-:Y:S05]  /*17570*/  BRA `(.L_x_417) ;  /* 0xffffff4c006c7947 */ /* 0x000fea000383ffff */
.L_x_425:
[----:B-1----:R1:W2:Y:S02]  /*17580*/  SYNCS.PHASECHK.TRANS64.TRYWAIT P0, [R11+URZ+0x30850], R0 ;  /* 0x030850000b0075a7 */ /* 0x0022a4000800017f */
[----:B--2---:R-:W-:Y:S05]  /*17590*/  @!P0 NANOSLEEP.SYNCS 0x989680 ;  /* 0x009896800000895d */ /* 0x004fea0003900000 */
[----:B------:R-:W2:Y:S02]  /*175a0*/  @!P0 SYNCS.PHASECHK.TRANS64 P0, [R11+URZ+0x30850], R0 ;  /* 0x030850000b0085a7 */ /* 0x000ea4000800007f */
[----:B--2---:R-:W-:Y:S05]  /*175b0*/  @!P0 BRA `(.L_x_425) ;  /* 0xfffffffc00f08947 */ /* 0x004fea000383ffff */
[----:B------:R-:W-:Y:S05]  /*175c0*/  BRA `(.L_x_424) ;  /* 0xffffff8400a07947 */ /* 0x000fea000383ffff */
.L_x_457:
[----:B------:R-:W0:Y:S01]  /*175d0*/  S2R R9, SR_TID.X ;  /* 0x0000000000097919 */ /* 0x000e220000002100 */
[----:B------:R-:W-:Y:S01]  /*175e0*/  BSSY B1, `(.L_x_579) ;  /* 0x000000a000017945 */ /* 0x000fe20003800000 */
[----:B------:R-:W-:Y:S02]  /*175f0*/  IMAD.MOV.U32 R12, RZ, RZ, RZ ;  /* 0x000000ffff0c7224 */ /* 0x000fe400078e00ff */
[----:B------:R-:W-:Y:S02]  /*17600*/  IMAD.MOV.U32 R11, RZ, RZ, 0x1f ;  /* 0x0000001fff0b7424 */ /* 0x000fe400078e00ff */
[----:B------:R-:W-:Y:S01]  /*17610*/  IMAD.MOV.U32 R15, RZ, RZ, -0x1 ;  /* 0xffffffffff0f7424 */ /* 0x000fe200078e00ff */
[----:B0-----:R-:W-:-:S04]  /*17620*/  SHF.R.U32.HI R9, RZ, 0x5, R9 ;  /* 0x00000005ff097819 */ /* 0x001fc80000011609 */
[----:B------:R-:W-:-:S05]  /*17630*/  LOP3.LUT R9, R9, 0x3, RZ, 0xc0, !PT ;  /* 0x0000000309097812 */ /* 0x000fca00078ec0ff */
[----:B------:R-:W-:-:S07]  /*17640*/  IMAD.MOV.U32 R13, RZ, RZ, R9 ;  /* 0x000000ffff0d7224 */ /* 0x000fce00078e0009 */
[----:B-1---5:R-:W-:Y:S05]  /*17650*/  WARPSYNC.COLLECTIVE R15, `(.L_x_580) ;  /* 0x000000000f087348 */ /* 0x022fea0003c00000 */
[----:B------:R0:W2:Y:S02]  /*17660*/  SHFL.IDX P6, R14, R13, R12, R11 ;  /* 0x0000000c0d0e7389 */ /* 0x0000a400000c000b */
[----:B012--5:R-:W-:Y:S01]  /*17670*/  ENDCOLLECTIVE ;  /* 0x000000000000791b */ /* 0x027fe20003800000 */
.L_x_580:
[----:B------:R-:W-:Y:S05]  /*17680*/  BSYNC B1 ;  /* 0x0000000000017941 */ /* 0x000fea0003800000 */
.L_x_579:
[----:B------:R-:W-:Y:S05]  /*17690*/  BRA `(.L_x_581) ;  /* 0xffffffbc00347947 */ /* 0x000fea000383ffff */
.L_x_458:
[----:B------:R-:W-:Y:S01]  /*176a0*/  BSSY B1, `(.L_x_582) ;  /* 0x0000006000017945 */ /* 0x000fe20003800000 */
[----:B------:R-:W-:-:S07]  /*176b0*/  IMAD.MOV.U32 R15, RZ, RZ, -0x1 ;  /* 0xffffffffff0f7424 */ /* 0x000fce00078e00ff */
[----:B-1---5:R-:W-:Y:S05]  /*176c0*/  WARPSYNC.COLLECTIVE R15, `(.L_x_583) ;  /* 0x000000000f0c7348 */ /* 0x022fea0003c00000 */
[----:B------:R-:W-:Y:S02]  /*176d0*/  ELECT P6, UR62, PT ;  /* 0x00000000003e782f */ /* 0x000fe400038c0000 */
[----:B------:R-:W-:Y:S01]  /*176e0*/  MOV R14, UR62 ;  /* 0x0000003e000e7c02 */ /* 0x000fe20008000f00 */
[----:B-1---5:R-:W-:Y:S10]  /*176f0*/  ENDCOLLECTIVE ;  /* 0x000000000000791b */ /* 0x022ff40003800000 */
.L_x_583:
[----:B------:R-:W-:Y:S05]  /*17700*/  BSYNC B1 ;  /* 0x0000000000017941 */ /* 0x000fea0003800000 */
.L_x_582:
[----:B------:R-:W-:Y:S05]  /*17710*/  BRA `(.L_x_584) ;  /* 0xffffffbc00207947 */ /* 0x000fea000383ffff */
.L_x_460:
[----:B0-----:R0:W2:Y:S02]  /*17720*/  SYNCS.PHASECHK.TRANS64.TRYWAIT P0, [R6+URZ+0x30820], R7 ;  /* 0x03082007060075a7 */ /* 0x0010a4000800017f */
[----:B--2---:R-:W-:Y:S05]  /*17730*/  @!P0 NANOSLEEP.SYNCS 0x989680 ;  /* 0x009896800000895d */ /* 0x004fea0003900000 */
[----:B------:R-:W2:Y:S02]  /*17740*/  @!P0 SYNCS.PHASECHK.TRANS64 P0, [R6+URZ+0x30820], R7 ;  /* 0x03082007060085a7 */ /* 0x000ea4000800007f */
[----:B--2---:R-:W-:Y:S05]  /*17750*/  @!P0 BRA `(.L_x_460) ;  /* 0xfffffffc00f08947 */ /* 0x004fea000383ffff */
[----:B------:R-:W-:Y:S05]  /*17760*/  BRA `(.L_x_585) ;  /* 0xffffffbc003c7947 */ /* 0x000fea000383ffff */
.L_x_463:
[----:B0-----:R0:W2:Y:S02]  /*17770*/  SYNCS.PHASECHK.TRANS64.TRYWAIT P0, [R7+URZ+0x308a0], R8 ;  /* 0x0308a008070075a7 */ /* 0x0010a4000800017f */
[----:B--2---:R-:W-:Y:S05]  /*17780*/  @!P0 NANOSLEEP.SYNCS 0x989680 ;  /* 0x009896800000895d */ /* 0x004fea0003900000 */
[----:B------:R-:W2:Y:S02]  /*17790*/  @!P0 SYNCS.PHASECHK.TRANS64 P0, [R7+URZ+0x308a0], R8 ;  /* 0x0308a008070085a7 */ /* 0x000ea4000800007f */
[----:B--2---:R-:W-:Y:S05]  /*177a0*/  @!P0 BRA `(.L_x_463) ;  /* 0xfffffffc00f08947 */ /* 0x004fea000383ffff */
[----:B------:R-:W-:Y:S05]  /*177b0*/  BRA `(.L_x_586) ;  /* 0xffffffbc00447947 */ /* 0x000fea000383ffff */
.L_x_465:
[----:B--2---:R2:W3:Y:S02]  /*177c0*/  SYNCS.PHASECHK.TRANS64.TRYWAIT P0, [R7+URZ+0x308c0], R8 ;  /* 0x0308c008070075a7 */ /* 0x0044e4000800017f */
[----:B---3--:R-:W-:Y:S05]  /*177d0*/  @!P0 NANOSLEEP.SYNCS 0x989680 ;  /* 0x009896800000895d */ /* 0x008fea0003900000 */
[----:B------:R-:W3:Y:S02]  /*177e0*/  @!P0 SYNCS.PHASECHK.TRANS64 P0, [R7+URZ+0x308c0], R8 ;  /* 0x0308c008070085a7 */ /* 0x000ee4000800007f */
[----:B---3--:R-:W-:Y:S05]  /*177f0*/  @!P0 BRA `(.L_x_465) ;  /* 0xfffffffc00f08947 */ /* 0x008fea000383ffff */
[----:B------:R-:W-:Y:S05]  /*17800*/  BRA `(.L_x_587) ;  /* 0xffffffbc009c7947 */ /* 0x000fea000383ffff */
.L_x_469:
[----:B0-----:R0:W2:Y:S02]  /*17810*/  SYNCS.PHASECHK.TRANS64.TRYWAIT P0, [R7+URZ+0x308a0], R10 ;  /* 0x0308a00a070075a7 */ /* 0x0010a4000800017f */
[----:B--2---:R-:W-:Y:S05]  /*17820*/  @!P0 NANOSLEEP.SYNCS 0x989680 ;  /* 0x009896800000895d */ /* 0x004fea0003900000 */
[----:B------:R-:W2:Y:S02]  /*17830*/  @!P0 SYNCS.PHASECHK.TRANS64 P0, [R7+URZ+0x308a0], R10 ;  /* 0x0308a00a070085a7 */ /* 0x000ea4000800007f */
[----:B--2---:R-:W-:Y:S05]  /*17840*/  @!P0 BRA `(.L_x_469) ;  /* 0xfffffffc00f08947 */ /* 0x004fea000383ffff */
[----:B------:R-:W-:Y:S05]  /*17850*/  BRA `(.L_x_588) ;  /* 0xffffffc0001c7947 */ /* 0x000fea000383ffff */
.L_x_471:
[----:B--2---:R2:W3:Y:S02]  /*17860*/  SYNCS.PHASECHK.TRANS64.TRYWAIT P1, [R7+URZ+0x308c0], R10 ;  /* 0x0308c00a070075a7 */ /* 0x0044e4000802017f */
[----:B---3--:R-:W-:Y:S05]  /*17870*/  @!P1 NANOSLEEP.SYNCS 0x989680 ;  /* 0x009896800000995d */ /* 0x008fea0003900000 */
[----:B------:R-:W3:Y:S02]  /*17880*/  @!P1 SYNCS.PHASECHK.TRANS64 P1, [R7+URZ+0x308c0], R10 ;  /* 0x0308c00a070095a7 */ /* 0x000ee4000802007f */
[----:B---3--:R-:W-:Y:S05]  /*17890*/  @!P1 BRA `(.L_x_471) ;  /* 0xfffffffc00f09947 */ /* 0x008fea000383ffff */
[----:B------:R-:W-:Y:S05]  /*178a0*/  BRA `(.L_x_589) ;  /* 0xffffffc000707947 */ /* 0x000fea000383ffff */
.L_x_481:
        /* <DEDUP_REMOVED lines=11> */
.L_x_591:
[----:B------:R-:W-:Y:S05]  /*17960*/  BSYNC B0 ;  /* 0x0000000000007941 */ /* 0x000fea0003800000 */
.L_x_590:
[----:B------:R-:W-:Y:S05]  /*17970*/  BRA `(.L_x_592) ;  /* 0xffffffc800a47947 */ /* 0x000fea000383ffff */
.L_x_482:
[----:B------:R-:W-:Y:S01]  /*17980*/  BSSY B0, `(.L_x_593) ;  /* 0x0000006000007945 */ /* 0x000fe20003800000 */
[----:B------:R-:W-:-:S07]  /*17990*/  IMAD.MOV.U32 R15, RZ, RZ, -0x1 ;  /* 0xffffffffff0f7424 */ /* 0x000fce00078e00ff */
[----:B-1----:R-:W-:Y:S05]  /*179a0*/  WARPSYNC.COLLECTIVE R15, `(.L_x_594) ;  /* 0x000000000f0c7348 */ /* 0x002fea0003c00000 */
[----:B------:R-:W-:Y:S02]  /*179b0*/  ELECT P6, UR62, PT ;  /* 0x00000000003e782f */ /* 0x000fe400038c0000 */
[----:B------:R-:W-:Y:S01]  /*179c0*/  MOV R14, UR62 ;  /* 0x0000003e000e7c02 */ /* 0x000fe20008000f00 */
[----:B-1----:R-:W-:Y:S10]  /*179d0*/  ENDCOLLECTIVE ;  /* 0x000000000000791b */ /* 0x002ff40003800000 */
.L_x_594:
[----:B------:R-:W-:Y:S05]  /*179e0*/  BSYNC B0 ;  /* 0x0000000000007941 */ /* 0x000fea0003800000 */
.L_x_593:
[----:B------:R-:W-:Y:S05]  /*179f0*/  BRA `(.L_x_595) ;  /* 0xffffffc8009c7947 */ /* 0x000fea000383ffff */
.L_x_485:
[----:B--2---:R2:W3:Y:S02]  /*17a00*/  SYNCS.PHASECHK.TRANS64.TRYWAIT P0, [R5+URZ+0x30840], R4 ;  /* 0x03084004050075a7 */ /* 0x0044e4000800017f */
[----:B---3--:R-:W-:Y:S05]  /*17a10*/  @!P0 NANOSLEEP.SYNCS 0x989680 ;  /* 0x009896800000895d */ /* 0x008fea0003900000 */
[----:B------:R-:W3:Y:S02]  /*17a20*/  @!P0 SYNCS.PHASECHK.TRANS64 P0, [R5+URZ+0x30840], R4 ;  /* 0x03084004050085a7 */ /* 0x000ee4000800007f */
[----:B---3--:R-:W-:Y:S05]  /*17a30*/  @!P0 BRA `(.L_x_485) ;  /* 0xfffffffc00f08947 */ /* 0x008fea000383ffff */
[----:B------:R-:W-:Y:S05]  /*17a40*/  BRA `(.L_x_596) ;  /* 0xffffffc800f07947 */ /* 0x000fea000383ffff */
.L_x_488:
[----:B--2---:R2:W3:Y:S02]  /*17a50*/  SYNCS.PHASECHK.TRANS64.TRYWAIT P0, [R28+URZ+0x30820], R5 ;  /* 0x030820051c0075a7 */ /* 0x0044e4000800017f */
[----:B---3--:R-:W-:Y:S05]  /*17a60*/  @!P0 NANOSLEEP.SYNCS 0x989680 ;  /* 0x009896800000895d */ /* 0x008fea0003900000 */
[----:B------:R-:W3:Y:S02]  /*17a70*/  @!P0 SYNCS.PHASECHK.TRANS64 P0, [R28+URZ+0x30820], R5 ;  /* 0x030820051c0085a7 */ /* 0x000ee4000800007f */
[----:B---3--:R-:W-:Y:S05]  /*17a80*/  @!P0 BRA `(.L_x_488) ;  /* 0xfffffffc00f08947 */ /* 0x008fea000383ffff */
[----:B------:R-:W-:Y:S05]  /*17a90*/  BRA `(.L_x_597) ;  /* 0xffffffcc00b07947 */ /* 0x000fea000383ffff */
.L_x_496:
[----:B0-----:R0:W2:Y:S02]  /*17aa0*/  SYNCS.PHASECHK.TRANS64.TRYWAIT P0, [R3+URZ+0x30840], R2 ;  /* 0x03084002030075a7 */ /* 0x0010a4000800017f */
[----:B--2---:R-:W-:Y:S05]  /*17ab0*/  @!P0 NANOSLEEP.SYNCS 0x989680 ;  /* 0x009896800000895d */ /* 0x004fea0003900000 */
[----:B------:R-:W2:Y:S02]  /*17ac0*/  @!P0 SYNCS.PHASECHK.TRANS64 P0, [R3+URZ+0x30840], R2 ;  /* 0x03084002030085a7 */ /* 0x000ea4000800007f */
[----:B--2---:R-:W-:Y:S05]  /*17ad0*/  @!P0 BRA `(.L_x_496) ;  /* 0xfffffffc00f08947 */ /* 0x004fea000383ffff */
[----:B------:R-:W-:Y:S05]  /*17ae0*/  BRA `(.L_x_598) ;  /* 0xffffffd0005c7947 */ /* 0x000fea000383ffff */
.L_x_498:
[----:B0-----:R0:W2:Y:S02]  /*17af0*/  SYNCS.PHASECHK.TRANS64.TRYWAIT P0, [R2+URZ+0x60], R5 ;  /* 0x00006005020075a7 */ /* 0x0010a4000800017f */
[----:B--2---:R-:W-:Y:S05]  /*17b00*/  @!P0 NANOSLEEP.SYNCS 0x989680 ;  /* 0x009896800000895d */ /* 0x004fea0003900000 */
[----:B------:R-:W2:Y:S02]  /*17b10*/  @!P0 SYNCS.PHASECHK.TRANS64 P0, [R2+URZ+0x60], R5 ;  /* 0x00006005020085a7 */ /* 0x000ea4000800007f */
[----:B--2---:R-:W-:Y:S05]  /*17b20*/  @!P0 BRA `(.L_x_498) ;  /* 0xfffffffc00f08947 */ /* 0x004fea000383ffff */
[----:B------:R-:W-:Y:S05]  /*17b30*/  BRA `(.L_x_599) ;  /* 0xffffffd000c07947 */ /* 0x000fea000383ffff */
.L_x_503:
[----:B---3--:R3:W4:Y:S02]  /*17b40*/  SYNCS.PHASECHK.TRANS64.TRYWAIT P0, [R3+URZ+0x30840], R2 ;  /* 0x03084002030075a7 */ /* 0x008724000800017f */
[----:B----4-:R-:W-:Y:S05]  /*17b50*/  @!P0 NANOSLEEP.SYNCS 0x989680 ;  /* 0x009896800000895d */ /* 0x010fea0003900000 */
[----:B------:R-:W4:Y:S02]  /*17b60*/  @!P0 SYNCS.PHASECHK.TRANS64 P0, [R3+URZ+0x30840], R2 ;  /* 0x03084002030085a7 */ /* 0x000f24000800007f */
[----:B----4-:R-:W-:Y:S05]  /*17b70*/  @!P0 BRA `(.L_x_503) ;  /* 0xfffffffc00f08947 */ /* 0x010fea000383ffff */
[----:B------:R-:W-:Y:S05]  /*17b80*/  BRA `(.L_x_600) ;  /* 0xffffffd400cc7947 */ /* 0x000fea000383ffff */
.L_x_505:
[----:B0-----:R0:W2:Y:S02]  /*17b90*/  SYNCS.PHASECHK.TRANS64.TRYWAIT P1, [R3+URZ+0x60], R24 ;  /* 0x00006018030075a7 */ /* 0x0010a4000802017f */
[----:B--2---:R-:W-:Y:S05]  /*17ba0*/  @!P1 NANOSLEEP.SYNCS 0x989680 ;  /* 0x009896800000995d */ /* 0x004fea0003900000 */
[----:B------:R-:W2:Y:S02]  /*17bb0*/  @!P1 SYNCS.PHASECHK.TRANS64 P1, [R3+URZ+0x60], R24 ;  /* 0x00006018030095a7 */ /* 0x000ea4000802007f */
[----:B--2---:R-:W-:Y:S05]  /*17bc0*/  @!P1 BRA `(.L_x_505) ;  /* 0xfffffffc00f09947 */ /* 0x004fea000383ffff */
[----:B------:R-:W-:Y:S05]  /*17bd0*/  BRA `(.L_x_601) ;  /* 0xffffffd800307947 */ /* 0x000fea000383ffff */
.L_x_510:
[----:B--2---:R2:W3:Y:S02]  /*17be0*/  SYNCS.PHASECHK.TRANS64.TRYWAIT P0, [R2+URZ+0x30840], R3 ;  /* 0x03084003020075a7 */ /* 0x0044e4000800017f */
[----:B---3--:R-:W-:Y:S05]  /*17bf0*/  @!P0 NANOSLEEP.SYNCS 0x989680 ;  /* 0x009896800000895d */ /* 0x008fea0003900000 */
[----:B------:R-:W3:Y:S02]  /*17c00*/  @!P0 SYNCS.PHASECHK.TRANS64 P0, [R2+URZ+0x30840], R3 ;  /* 0x03084003020085a7 */ /* 0x000ee4000800007f */
[----:B---3--:R-:W-:Y:S05]  /*17c10*/  @!P0 BRA `(.L_x_510) ;  /* 0xfffffffc00f08947 */ /* 0x008fea000383ffff */
[----:B------:R-:W-:Y:S05]  /*17c20*/  BRA `(.L_x_602) ;  /* 0xffffffdc000c7947 */ /* 0x000fea000383ffff */
.L_x_512:
[----:B0-----:R0:W2:Y:S02]  /*17c30*/  SYNCS.PHASECHK.TRANS64.TRYWAIT P1, [R2+URZ+0x60], R3 ;  /* 0x00006003020075a7 */ /* 0x0010a4000802017f */
[----:B--2---:R-:W-:Y:S05]  /*17c40*/  @!P1 NANOSLEEP.SYNCS 0x989680 ;  /* 0x009896800000995d */ /* 0x004fea0003900000 */
[----:B------:R-:W2:Y:S02]  /*17c50*/  @!P1 SYNCS.PHASECHK.TRANS64 P1, [R2+URZ+0x60], R3 ;  /* 0x00006003020095a7 */ /* 0x000ea4000802007f */
[----:B--2---:R-:W-:Y:S05]  /*17c60*/  @!P1 BRA `(.L_x_512) ;  /* 0xfffffffc00f09947 */ /* 0x004fea000383ffff */
[----:B------:R-:W-:Y:S05]  /*17c70*/  BRA `(.L_x_603) ;  /* 0xffffffdc00747947 */ /* 0x000fea000383ffff */
.L_x_519:
[----:B---3--:R3:W4:Y:S02]  /*17c80*/  SYNCS.PHASECHK.TRANS64.TRYWAIT P0, [R3+URZ+0x30860], R2 ;  /* 0x03086002030075a7 */ /* 0x008724000800017f */
[----:B----4-:R-:W-:Y:S05]  /*17c90*/  @!P0 NANOSLEEP.SYNCS 0x989680 ;  /* 0x009896800000895d */ /* 0x010fea0003900000 */
[----:B------:R-:W4:Y:S02]  /*17ca0*/  @!P0 SYNCS.PHASECHK.TRANS64 P0, [R3+URZ+0x30860], R2 ;  /* 0x03086002030085a7 */ /* 0x000f24000800007f */
[----:B----4-:R-:W-:Y:S05]  /*17cb0*/  @!P0 BRA `(.L_x_519) ;  /* 0xfffffffc00f08947 */ /* 0x010fea000383ffff */
[----:B------:R-:W-:Y:S05]  /*17cc0*/  BRA `(.L_x_604) ;  /* 0xffffffe000347947 */ /* 0x000fea000383ffff */
.L_x_521:
[----:B------:R-:W-:Y:S01]  /*17cd0*/  BSSY B0, `(.L_x_605) ;  /* 0x0000008000007945 */ /* 0x000fe20003800000 */
[----:B0-----:R-:W-:Y:S02]  /*17ce0*/  IMAD.MOV.U32 R13, RZ, RZ, R16 ;  /* 0x000000ffff0d7224 */ /* 0x001fe400078e0010 */
[----:B------:R-:W-:Y:S02]  /*17cf0*/  IMAD.MOV.U32 R12, RZ, RZ, RZ ;  /* 0x000000ffff0c7224 */ /* 0x000fe400078e00ff */
[----:B------:R-:W-:Y:S02]  /*17d00*/  IMAD.MOV.U32 R11, RZ, RZ, 0x1f ;  /* 0x0000001fff0b7424 */ /* 0x000fe400078e00ff */
[----:B------:R-:W-:-:S07]  /*17d10*/  IMAD.MOV.U32 R15, RZ, RZ, -0x1 ;  /* 0xffffffffff0f7424 */ /* 0x000fce00078e00ff */
[----:B-12--5:R-:W-:Y:S05]  /*17d20*/  WARPSYNC.COLLECTIVE R15, `(.L_x_606) ;  /* 0x000000000f087348 */ /* 0x026fea0003c00000 */
[----:B------:R0:W3:Y:S02]  /*17d30*/  SHFL.IDX P6, R14, R13, R12, R11 ;  /* 0x0000000c0d0e7389 */ /* 0x0000e400000c000b */
[----:B0123-5:R-:W-:Y:S01]  /*17d40*/  ENDCOLLECTIVE ;  /* 0x000000000000791b */ /* 0x02ffe20003800000 */
.L_x_606:
[----:B------:R-:W-:Y:S05]  /*17d50*/  BSYNC B0 ;  /* 0x0000000000007941 */ /* 0x000fea0003800000 */
.L_x_605:
[----:B------:R-:W-:Y:S01]  /*17d60*/  IMAD.MOV.U32 R13, RZ, RZ, R16 ;  /* 0x000000ffff0d7224 */ /* 0x000fe200078e0010 */
[----:B------:R-:W-:Y:S01]  /*17d70*/  MOV R5, R14 ;  /* 0x0000000e00057202 */ /* 0x000fe20000000f00 */
[----:B------:R-:W-:Y:S02]  /*17d80*/  IMAD.MOV.U32 R12, RZ, RZ, 0x1 ;  /* 0x00000001ff0c7424 */ /* 0x000fe400078e00ff */
[----:B------:R-:W-:Y:S02]  /*17d90*/  IMAD.MOV.U32 R11, RZ, RZ, 0x1f ;  /* 0x0000001fff0b7424 */ /* 0x000fe400078e00ff */
[----:B------:R-:W-:-:S07]  /*17da0*/  IMAD.MOV.U32 R15, RZ, RZ, -0x1 ;  /* 0xffffffffff0f7424 */ /* 0x000fce00078e00ff */
[----:B------:R-:W-:Y:S05]  /*17db0*/  WARPSYNC.COLLECTIVE R15, `(.L_x_607) ;  /* 0x000000000f087348 */ /* 0x000fea0003c00000 */
[----:B------:R0:W1:Y:S02]  /*17dc0*/  SHFL.IDX P6, R14, R13, R12, R11 ;  /* 0x0000000c0d0e7389 */ /* 0x00006400000c000b */
[----:B01----:R-:W-:Y:S01]  /*17dd0*/  ENDCOLLECTIVE ;  /* 0x000000000000791b */ /* 0x003fe20003800000 */
.L_x_607:
[----:B------:R-:W-:Y:S01]  /*17de0*/  IMAD.MOV.U32 R4, RZ, RZ, R14 ;  /* 0x000000ffff047224 */ /* 0x000fe200078e000e */
[----:B------:R-:W-:Y:S06]  /*17df0*/  BRA `(.L_x_608) ;  /* 0xffffffe0007c7947 */ /* 0x000fec000383ffff */
.L_x_524:
        /* <DEDUP_REMOVED lines=8> */
.L_x_610:
[----:B------:R-:W-:Y:S05]  /*17e80*/  BSYNC B0 ;  /* 0x0000000000007941 */ /* 0x000fea0003800000 */
.L_x_609:
[C---:B------:R-:W-:Y:S01]  /*17e90*/  ISETP.NE.AND P0, PT, R29.reuse, RZ, PT ;  /* 0x000000ff1d00720c */ /* 0x040fe20003f05270 */
[----:B------:R-:W-:Y:S02]  /*17ea0*/  IMAD.MOV.U32 R12, RZ, RZ, 0x2 ;  /* 0x00000002ff0c7424 */ /* 0x000fe400078e00ff */
[----:B------:R-:W-:Y:S01]  /*17eb0*/  IMAD.MOV.U32 R11, RZ, RZ, RZ ;  /* 0x000000ffff0b7224 */ /* 0x000fe200078e00ff */
[----:B------:R-:W-:Y:S01]  /*17ec0*/  SEL R13, R14, RZ, P0 ;  /* 0x000000ff0e0d7207 */ /* 0x000fe20000000000 */
[----:B------:R-:W-:Y:S01]  /*17ed0*/  IMAD.MOV.U32 R15, RZ, RZ, -0x1 ;  /* 0xffffffffff0f7424 */ /* 0x000fe200078e00ff */
[----:B------:R-:W-:-:S03]  /*17ee0*/  ISETP.GE.U32.AND P0, PT, R29, 0x2, PT ;  /* 0x000000021d00780c */ /* 0x000fc60003f06070 */
[----:B------:R-:W-:-:S10]  /*17ef0*/  IMAD.IADD R13, R2, 0x1, R13 ;  /* 0x00000001020d7824 */ /* 0x000fd400078e020d */
[----:B------:R-:W-:Y:S05]  /*17f00*/  WARPSYNC.COLLECTIVE R15, `(.L_x_611) ;  /* 0x000000000f087348 */ /* 0x000fea0003c00000 */
[----:B------:R0:W1:Y:S02]  /*17f10*/  SHFL.UP P6, R14, R13, R12, R11 ;  /* 0x0400000c0d0e7389 */ /* 0x00006400000c000b */
[----:B01----:R-:W-:Y:S01]  /*17f20*/  ENDCOLLECTIVE ;  /* 0x000000000000791b */ /* 0x003fe20003800000 */
.L_x_611:
        /* <DEDUP_REMOVED lines=8> */
.L_x_612:
        /* <DEDUP_REMOVED lines=8> */
.L_x_613:
        /* <DEDUP_REMOVED lines=8> */
.L_x_614:
        /* <DEDUP_REMOVED lines=8> */
.L_x_615:
[----:B------:R-:W-:Y:S05]  /*18130*/  BRA `(.L_x_616) ;  /* 0xffffffe000387947 */ /* 0x000fea000383ffff */
.L_x_529:
[----:B------:R-:W-:Y:S01]  /*18140*/  BSSY B0, `(.L_x_617) ;  /* 0x0000008000007945 */ /* 0x000fe20003800000 */
[----:B-----5:R-:W-:Y:S02]  /*18150*/  IMAD.MOV.U32 R13, RZ, RZ, R2 ;  /* 0x000000ffff0d7224 */ /* 0x020fe400078e0002 */
[----:B------:R-:W-:Y:S02]  /*18160*/  IMAD.MOV.U32 R12, RZ, RZ, 0x1 ;  /* 0x00000001ff0c7424 */ /* 0x000fe400078e00ff */
[----:B------:R-:W-:Y:S02]  /*18170*/  IMAD.MOV.U32 R11, RZ, RZ, RZ ;  /* 0x000000ffff0b7224 */ /* 0x000fe400078e00ff */
[----:B------:R-:W-:-:S07]  /*18180*/  IMAD.MOV.U32 R15, RZ, RZ, -0x1 ;  /* 0xffffffffff0f7424 */ /* 0x000fce00078e00ff */
[----:B01----:R-:W-:Y:S05]  /*18190*/  WARPSYNC.COLLECTIVE R15, `(.L_x_618) ;  /* 0x000000000f087348 */ /* 0x003fea0003c00000 */
[----:B------:R2:W3:Y:S02]  /*181a0*/  SHFL.UP P6, R14, R13, R12, R11 ;  /* 0x0400000c0d0e7389 */ /* 0x0004e400000c000b */
[----:B0123--:R-:W-:Y:S01]  /*181b0*/  ENDCOLLECTIVE ;  /* 0x000000000000791b */ /* 0x00ffe20003800000 */
.L_x_618:
[----:B------:R-:W-:Y:S05]  /*181c0*/  BSYNC B0 ;  /* 0x0000000000007941 */ /* 0x000fea0003800000 */
.L_x_617:
        /* <DEDUP_REMOVED lines=10> */
.L_x_619:
        /* <DEDUP_REMOVED lines=8> */
.L_x_620:
        /* <DEDUP_REMOVED lines=8> */
.L_x_621:
        /* <DEDUP_REMOVED lines=8> */
.L_x_622:
[----:B------:R-:W-:Y:S02]  /*183f0*/  IMAD.MOV.U32 R12, RZ, RZ, 0x1f ;  /* 0x0000001fff0c7424 */ /* 0x000fe400078e00ff */
[----:B------:R-:W-:Y:S01]  /*18400*/  IMAD.MOV.U32 R11, RZ, RZ, 0x1f ;  /* 0x0000001fff0b7424 */ /* 0x000fe200078e00ff */
[----:B------:R-:W-:-:S05]  /*18410*/  SEL R14, R14, RZ, P0 ;  /* 0x000000ff0e0e7207 */ /* 0x000fca0000000000 */
[----:B------:R-:W-:-:S04]  /*18420*/  IMAD.IADD R3, R7, 0x1, R14 ;  /* 0x0000000107037824 */ /* 0x000fc800078e020e */
[----:B------:R-:W-:-:S07]  /*18430*/  IMAD.MOV.U32 R13, RZ, RZ, R3 ;  /* 0x000000ffff0d7224 */ /* 0x000fce00078e0003 */
[----:B------:R-:W-:Y:S05]  /*18440*/  WARPSYNC.COLLECTIVE R15, `(.L_x_623) ;  /* 0x000000000f087348 */ /* 0x000fea0003c00000 */
[----:B------:R0:W1:Y:S02]  /*18450*/  SHFL.IDX P6, R14, R13, R12, R11 ;  /* 0x0000000c0d0e7389 */ /* 0x00006400000c000b */
[----:B01----:R-:W-:Y:S01]  /*18460*/  ENDCOLLECTIVE ;  /* 0x000000000000791b */ /* 0x003fe20003800000 */
.L_x_623:
[----:B------:R-:W-:Y:S05]  /*18470*/  BRA `(.L_x_624) ;  /* 0xffffffe000147947 */ /* 0x000fea000383ffff */
.L_x_531:
[----:B------:R-:W-:Y:S01]  /*18480*/  BSSY B0, `(.L_x_625) ;  /* 0x0000006000007945 */ /* 0x000fe20003800000 */
[----:B------:R-:W-:Y:S02]  /*18490*/  PLOP3.LUT P6, PT, P6, PT, PT, 0x8, 0x0 ;  /* 0x000000000000781c */ /* 0x000fe400037ce170 */
[----:B------:R-:W-:-:S11]  /*184a0*/  MOV R15, 0xffffffff ;  /* 0xffffffff000f7802 */ /* 0x000fd60000000f00 */
[----:B01----:R-:W-:Y:S05]  /*184b0*/  WARPSYNC.COLLECTIVE R15, `(.L_x_626) ;  /* 0x000000000f087348 */ /* 0x003fea0003c00000 */
[----:B------:R-:W-:Y:S01]  /*184c0*/  VOTE.ANY R14, PT, P6 ;  /* 0x00000000000e7806 */ /* 0x000fe200030e0100 */
[----:B01----:R-:W-:Y:S06]  /*184d0*/  ENDCOLLECTIVE ;  /* 0x000000000000791b */ /* 0x003fec0003800000 */
.L_x_626:
[----:B------:R-:W-:Y:S05]  /*184e0*/  BSYNC B0 ;  /* 0x0000000000007941 */ /* 0x000fea0003800000 */
.L_x_625:
[----:B------:R-:W-:Y:S02]  /*184f0*/  IMAD.MOV.U32 R6, RZ, RZ, R14 ;  /* 0x000000ffff067224 */ /* 0x000fe400078e000e */
[----:B------:R-:W-:Y:S02]  /*18500*/  IMAD.MOV.U32 R13, RZ, RZ, R2 ;  /* 0x000000ffff0d7224 */ /* 0x000fe400078e0002 */
[----:B------:R-:W0:Y:S01]  /*18510*/  POPC R4, R6 ;  /* 0x0000000600047309 */ /* 0x000e220000000000 */
[----:B------:R-:W-:Y:S02]  /*18520*/  IMAD.MOV.U32 R11, RZ, RZ, 0x1f ;  /* 0x0000001fff0b7424 */ /* 0x000fe400078e00ff */
[----:B------:R-:W-:Y:S02]  /*18530*/  IMAD.MOV.U32 R15, RZ, RZ, -0x1 ;  /* 0xffffffffff0f7424 */ /* 0x000fe400078e00ff */
[----:B0-----:R-:W-:-:S07]  /*18540*/  IMAD.MOV.U32 R12, RZ, RZ, R4 ;  /* 0x000000ffff0c7224 */ /* 0x001fce00078e0004 */
[----:B------:R-:W-:Y:S05]  /*18550*/  WARPSYNC.COLLECTIVE R15, `(.L_x_627) ;  /* 0x000000000f087348 */ /* 0x000fea0003c00000 */
[----:B------:R0:W1:Y:S02]  /*18560*/  SHFL.IDX P6, R14, R13, R12, R11 ;  /* 0x0000000c0d0e7389 */ /* 0x00006400000c000b */
[----:B01----:R-:W-:Y:S01]  /*18570*/  ENDCOLLECTIVE ;  /* 0x000000000000791b */ /* 0x003fe20003800000 */
.L_x_627:
[----:B------:R-:W-:Y:S01]  /*18580*/  IMAD.MOV.U32 R17, RZ, RZ, R14 ;  /* 0x000000ffff117224 */ /* 0x000fe200078e000e */
[----:B------:R-:W-:Y:S06]  /*18590*/  BRA `(.L_x_628) ;  /* 0xffffffe000047947 */ /* 0x000fec000383ffff */
.L_x_533:
[----:B------:R-:W-:Y:S01]  /*185a0*/  BSSY B0, `(.L_x_629) ;  /* 0x0000007000007945 */ /* 0x000fe20003800000 */
[----:B------:R-:W-:Y:S01]  /*185b0*/  IMAD.MOV.U32 R13, RZ, RZ, R3 ;  /* 0x000000ffff0d7224 */ /* 0x000fe200078e0003 */
[----:B------:R-:W-:Y:S01]  /*185c0*/  MOV R11, 0x1f ;  /* 0x0000001f000b7802 */ /* 0x000fe20000000f00 */
[----:B------:R-:W-:-:S07]  /*185d0*/  IMAD.MOV.U32 R15, RZ, RZ, -0x1 ;  /* 0xffffffffff0f7424 */ /* 0x000fce00078e00ff */
[----:B0123--:R-:W-:Y:S05]  /*185e0*/  WARPSYNC.COLLECTIVE R15, `(.L_x_630) ;  /* 0x000000000f087348 */ /* 0x00ffea0003c00000 */
[----:B------:R4:W0:Y:S02]  /*185f0*/  SHFL.IDX P6, R14, R13, R12, R11 ;  /* 0x0000000c0d0e7389 */ /* 0x00082400000c000b */
[----:B01234-:R-:W-:Y:S01]  /*18600*/  ENDCOLLECTIVE ;  /* 0x000000000000791b */ /* 0x01ffe20003800000 */
.L_x_630:
[----:B------:R-:W-:Y:S05]  /*18610*/  BSYNC B0 ;  /* 0x0000000000007941 */ /* 0x000fea0003800000 */
.L_x_629:
[----:B------:R-:W-:Y:S05]  /*18620*/  BRA `(.L_x_532) ;  /* 0xffffffdc00fc7947 */ /* 0x000fea000383ffff */
.L_x_537:
[----:B0-----:R0:W2:Y:S02]  /*18630*/  SYNCS.PHASECHK.TRANS64.TRYWAIT P0, [R9+URZ+0x30820], R0 ;  /* 0x03082000090075a7 */ /* 0x0010a4000800017f */
[----:B--2---:R-:W-:Y:S05]  /*18640*/  @!P0 NANOSLEEP.SYNCS 0x989680 ;  /* 0x009896800000895d */ /* 0x004fea0003900000 */
[----:B------:R-:W2:Y:S02]  /*18650*/  @!P0 SYNCS.PHASECHK.TRANS64 P0, [R9+URZ+0x30820], R0 ;  /* 0x03082000090085a7 */ /* 0x000ea4000800007f */
[----:B--2---:R-:W-:Y:S05]  /*18660*/  @!P0 BRA `(.L_x_537) ;  /* 0xfffffffc00f08947 */ /* 0x004fea000383ffff */
[----:B------:R-:W-:Y:S05]  /*18670*/  BRA `(.L_x_631) ;  /* 0xffffffe000d87947 */ /* 0x000fea000383ffff */
.L_x_538:
[----:B------:R-:W2:Y:S01]  /*18680*/  S2R R2, SR_TID.X ;  /* 0x0000000000027919 */ /* 0x000ea20000002100 */
[----:B------:R-:W-:Y:S01]  /*18690*/  BSSY B0, `(.L_x_632) ;  /* 0x000000a000007945 */ /* 0x000fe20003800000 */
[----:B------:R-:W-:Y:S02]  /*186a0*/  IMAD.MOV.U32 R12, RZ, RZ, RZ ;  /* 0x000000ffff0c7224 */ /* 0x000fe400078e00ff */
[----:B------:R-:W-:Y:S02]  /*186b0*/  IMAD.MOV.U32 R11, RZ, RZ, 0x1f ;  /* 0x0000001fff0b7424 */ /* 0x000fe400078e00ff */
[----:B------:R-:W-:Y:S01]  /*186c0*/  IMAD.MOV.U32 R15, RZ, RZ, -0x1 ;  /* 0xffffffffff0f7424 */ /* 0x000fe200078e00ff */
[----:B--2---:R-:W-:-:S04]  /*186d0*/  SHF.R.U32.HI R2, RZ, 0x5, R2 ;  /* 0x00000005ff027819 */ /* 0x004fc80000011602 */
[----:B------:R-:W-:-:S05]  /*186e0*/  LOP3.LUT R2, R2, 0x3, RZ, 0xc0, !PT ;  /* 0x0000000302027812 */ /* 0x000fca00078ec0ff */
[----:B------:R-:W-:-:S07]  /*186f0*/  IMAD.MOV.U32 R13, RZ, RZ, R2 ;  /* 0x000000ffff0d7224 */ /* 0x000fce00078e0002 */
[----:B01----:R-:W-:Y:S05]  /*18700*/  WARPSYNC.COLLECTIVE R15, `(.L_x_633) ;  /* 0x000000000f087348 */ /* 0x003fea0003c00000 */
[----:B------:R2:W3:Y:S02]  /*18710*/  SHFL.IDX P6, R14, R13, R12, R11 ;  /* 0x0000000c0d0e7389 */ /* 0x0004e400000c000b */
[----:B0123--:R-:W-:Y:S01]  /*18720*/  ENDCOLLECTIVE ;  /* 0x000000000000791b */ /* 0x00ffe20003800000 */
.L_x_633:
[----:B------:R-:W-:Y:S05]  /*18730*/  BSYNC B0 ;  /* 0x0000000000007941 */ /* 0x000fea0003800000 */
.L_x_632:
[----:B------:R-:W-:Y:S05]  /*18740*/  BRA `(.L_x_634) ;  /* 0xffffffe000c07947 */ /* 0x000fea000383ffff */
.L_x_539:
[----:B------:R-:W-:Y:S01]  /*18750*/  BSSY B0, `(.L_x_635) ;  /* 0x0000006000007945 */ /* 0x000fe20003800000 */
[----:B------:R-:W-:-:S07]  /*18760*/  IMAD.MOV.U32 R15, RZ, RZ, -0x1 ;  /* 0xffffffffff0f7424 */ /* 0x000fce00078e00ff */
[----:B01----:R-:W-:Y:S05]  /*18770*/  WARPSYNC.COLLECTIVE R15, `(.L_x_636) ;  /* 0x000000000f0c7348 */ /* 0x003fea0003c00000 */
[----:B------:R-:W-:Y:S02]  /*18780*/  ELECT P6, UR62, PT ;  /* 0x00000000003e782f */ /* 0x000fe400038c0000 */
[----:B------:R-:W-:Y:S01]  /*18790*/  MOV R14, UR62 ;  /* 0x0000003e000e7c02 */ /* 0x000fe20008000f00 */
[----:B01----:R-:W-:Y:S10]  /*187a0*/  ENDCOLLECTIVE ;  /* 0x000000000000791b */ /* 0x003ff40003800000 */
.L_x_636:
[----:B------:R-:W-:Y:S05]  /*187b0*/  BSYNC B0 ;  /* 0x0000000000007941 */ /* 0x000fea0003800000 */
.L_x_635:
[----:B------:R-:W-:Y:S05]  /*187c0*/  BRA `(.L_x_637) ;  /* 0xffffffe000b47947 */ /* 0x000fea000383ffff */
.L_x_541:
[----:B0-----:R0:W2:Y:S02]  /*187d0*/  SYNCS.PHASECHK.TRANS64.TRYWAIT P0, [R7+URZ], R2 ;  /* 0x00000002070075a7 */ /* 0x0010a4000800017f */
[----:B--2---:R-:W-:Y:S05]  /*187e0*/  @!P0 NANOSLEEP.SYNCS 0x989680 ;  /* 0x009896800000895d */ /* 0x004fea0003900000 */
[----:B------:R-:W2:Y:S02]  /*187f0*/  @!P0 SYNCS.PHASECHK.TRANS64 P0, [R7+URZ], R2 ;  /* 0x00000002070085a7 */ /* 0x000ea4000800007f */
[----:B--2---:R-:W-:Y:S05]  /*18800*/  @!P0 BRA `(.L_x_541) ;  /* 0xfffffffc00f08947 */ /* 0x004fea000383ffff */
[----:B------:R-:W-:Y:S05]  /*18810*/  BRA `(.L_x_638) ;  /* 0xffffffe000e87947 */ /* 0x000fea000383ffff */
.L_x_542:
[----:B--2---:R2:W3:Y:S02]  /*18820*/  SYNCS.PHASECHK.TRANS64.TRYWAIT P0, [R3+URZ], R0 ;  /* 0x00000000030075a7 */ /* 0x0044e4000800017f */
[----:B---3--:R-:W-:Y:S05]  /*18830*/  @!P0 NANOSLEEP.SYNCS 0x989680 ;  /* 0x009896800000895d */ /* 0x008fea0003900000 */
[----:B------:R-:W3:Y:S02]  /*18840*/  @!P0 SYNCS.PHASECHK.TRANS64 P0, [R3+URZ], R0 ;  /* 0x00000000030085a7 */ /* 0x000ee4000800007f */
[----:B---3--:R-:W-:Y:S05]  /*18850*/  @!P0 BRA `(.L_x_542) ;  /* 0xfffffffc00f08947 */ /* 0x008fea000383ffff */
[----:B------:R-:W-:Y:S05]  /*18860*/  BRA `(.L_x_639) ;  /* 0xffffffe000dc7947 */ /* 0x000fea000383ffff */
.L_x_544:
[----:B--2---:R2:W3:Y:S02]  /*18870*/  SYNCS.PHASECHK.TRANS64.TRYWAIT P0, [R5+URZ], R2 ;  /* 0x00000002050075a7 */ /* 0x0044e4000800017f */
[----:B---3--:R-:W-:Y:S05]  /*18880*/  @!P0 NANOSLEEP.SYNCS 0x989680 ;  /* 0x009896800000895d */ /* 0x008fea0003900000 */
[----:B------:R-:W3:Y:S02]  /*18890*/  @!P0 SYNCS.PHASECHK.TRANS64 P0, [R5+URZ], R2 ;  /* 0x00000002050085a7 */ /* 0x000ee4000800007f */
[----:B---3--:R-:W-:Y:S05]  /*188a0*/  @!P0 BRA `(.L_x_544) ;  /* 0xfffffffc00f08947 */ /* 0x008fea000383ffff */
[----:B------:R-:W-:Y:S05]  /*188b0*/  BRA `(.L_x_640) ;  /* 0xffffffe000e07947 */ /* 0x000fea000383ffff */
.L_x_641:
        /* <DEDUP_REMOVED lines=12> */
.L_x_2277:


//--------------------- .text._ZN7cutlass13device_kernelIN5flash11enable_sm90INS1_16FlashAttnFwdSm90INS1_25CollectiveMainloopFwdSm90ILi2EN4cute5tupleIJNS5_1CILi1EEES8_S8_EEENS6_IJNS7_ILi192EEENS7_ILi128EEENS7_ILi64EEEEEELi64ENS_10bfloat16_tEfNS_4arch4Sm90ELb0ELb1ELb1ELb0ELb0ELb0ELb0ELb1ELb1ELb0ELb0ELb0EEENS1_21CollectiveEpilogueFwdINS6_IJSA_SC_SB_EEES9_SE_SG_Li384ELb0ELb0ELb0ELb0EEENS1_30DynamicPersistentTileSchedulerILi384ELi32ELb0ELb0ELb1EEEEEEEEEvNT_6ParamsE --------------------------
	.section	.text._ZN7cutlass13device_kernelIN5flash11enable_sm90INS1_16FlashAttnFwdSm90INS1_25CollectiveMainloopFwdSm90ILi2EN4cute5tupleIJNS5_1CILi1EEES8_S8_EEENS6_IJNS7_ILi192EEENS7_ILi128EEENS7_ILi64EEEEEELi64ENS_10bfloat16_tEfNS_4arch4Sm90ELb0ELb1ELb1ELb0ELb0ELb0ELb0ELb1ELb1ELb0ELb0ELb0EEENS1_21CollectiveEpilogueFwdINS6_IJSA_SC_SB_EEES9_SE_SG_Li384ELb0ELb0ELb0ELb0EEENS1_30DynamicPersistentTileSchedulerILi384ELi32ELb0ELb0ELb1EEEEEEEEEvNT_6ParamsE,"ax",@progbits
	.align	128
.text._ZN7cutlass13device_kernelIN5flash11enable_sm90INS1_16FlashAttnFwdSm90INS1_25CollectiveMainloopFwdSm90ILi2EN4cute5tupleIJNS5_1CILi1EEES8_S8_EEENS6_IJNS7_ILi192EEENS7_ILi128EEENS7_ILi64EEEEEELi64ENS_10bfloat16_tEfNS_4arch4Sm90ELb0ELb1ELb1ELb0ELb0ELb0ELb0ELb1ELb1ELb0ELb0ELb0EEENS1_21CollectiveEpilogueFwdINS6_IJSA_SC_SB_EEES9_SE_SG_Li384ELb0ELb0ELb0ELb0EEENS1_30DynamicPersistentTileSchedulerILi384ELi32ELb0ELb0ELb1EEEEEEEEEvNT_6ParamsE:
        .type           _ZN7cutlass13device_kernelIN5flash11enable_sm90INS1_16FlashAttnFwdSm90INS1_25CollectiveMainloopFwdSm90ILi2EN4cute5tupleIJNS5_1CILi1EEES8_S8_EEENS6_IJNS7_ILi192EEENS7_ILi128EEENS7_ILi64EEEEEELi64ENS_10bfloat16_tEfNS_4arch4Sm90ELb0ELb1ELb1ELb0ELb0ELb0ELb0ELb1ELb1ELb0ELb0ELb0EEENS1_21CollectiveEpilogueFwdINS6_IJSA_SC_SB_EEES9_SE_SG_Li384ELb0ELb0ELb0ELb0EEENS1_30DynamicPersistentTileSchedulerILi384ELi32ELb0ELb0ELb1EEEEEEEEEvNT_6ParamsE,@function
        .size           _ZN7cutlass13device_kernelIN5flash11enable_sm90INS1_16FlashAttnFwdSm90INS1_25CollectiveMainloopFwdSm90ILi2EN4cute5tupleIJNS5_1CILi1EEES8_S8_EEENS6_IJNS7_ILi192EEENS7_ILi128EEENS7_ILi64EEEEEELi64ENS_10bfloat16_tEfNS_4arch4Sm90ELb0ELb1ELb1ELb0ELb0ELb0ELb0ELb1ELb1ELb0ELb0ELb0EEENS1_21CollectiveEpilogueFwdINS6_IJSA_SC_SB_EEES9_SE_SG_Li384ELb0ELb0ELb0ELb0EEENS1_30DynamicPersistentTileSchedulerILi384ELi32ELb0ELb0ELb1EEEEEEEEEvNT_6ParamsE,(.L_x_2278 - _ZN7cutlass13device_kernelIN5flash11enable_sm90INS1_16FlashAttnFwdSm90INS1_25CollectiveMainloopFwdSm90ILi2EN4cute5tupleIJNS5_1CILi1EEES8_S8_EEENS6_IJNS7_ILi192EEENS7_ILi128EEENS7_ILi64EEEEEELi64ENS_10bfloat16_tEfNS_4arch4Sm90ELb0ELb1ELb1ELb0ELb0ELb0ELb0ELb1ELb1ELb0ELb0ELb0EEENS1_21CollectiveEpilogueFwdINS6_IJSA_SC_SB_EEES9_SE_SG_Li384ELb0ELb0ELb0ELb0EEENS1_30DynamicPersistentTileSchedulerILi384ELi32ELb0ELb0ELb1EEEEEEEEEvNT_6ParamsE)
        .other          _ZN7cutlass13device_kernelIN5flash11enable_sm90INS1_16FlashAttnFwdSm90INS1_25CollectiveMainloopFwdSm90ILi2EN4cute5tupleIJNS5_1CILi1EEES8_S8_EEENS6_IJNS7_ILi192EEENS7_ILi128EEENS7_ILi64EEEEEELi64ENS_10bfloat16_tEfNS_4arch4Sm90ELb0ELb1ELb1ELb0ELb0ELb0ELb0ELb1ELb1ELb0ELb0ELb0EEENS1_21CollectiveEpilogueFwdINS6_IJSA_SC_SB_EEES9_SE_SG_Li384ELb0ELb0ELb0ELb0EEENS1_30DynamicPersistentTileSchedulerILi384ELi32ELb0ELb0ELb1EEEEEEEEEvNT_6ParamsE,@"STO_CUDA_ENTRY STV_DEFAULT"
_ZN7cutlass13device_kernelIN5flash11enable_sm90INS1_16FlashAttnFwdSm90INS1_25CollectiveMainloopFwdSm90ILi2EN4cute5tupleIJNS5_1CILi1EEES8_S8_EEENS6_IJNS7_ILi192EEENS7_ILi128EEENS7_ILi64EEEEEELi64ENS_10bfloat16_tEfNS_4arch4Sm90ELb0ELb1ELb1ELb0ELb0ELb0ELb0ELb1ELb1ELb0ELb0ELb0EEENS1_21CollectiveEpilogueFwdINS6_IJSA_SC_SB_EEES9_SE_SG_Li384ELb0ELb0ELb0ELb0EEENS1_30DynamicPersistentTileSchedulerILi384ELi32ELb0ELb0ELb1EEEEEEEEEvNT_6ParamsE:
[----:B------:R-:W1:Y:S01]  /*0000*/  LDC R1, c[0x0][0x28] ;  /* 0x00000a00ff017b82 */ /* 0x000e620000000800 */
[----:B------:R-:W2:Y:S01]  /*0010*/  S2R R2, SR_TID.X ;  /* 0x0000000000027919 */ /* 0x000ea20000002100 */
[----:B------:R-:W-:Y:S01]  /*0020*/  ELECT P0, URZ, PT ;  /* 0x00000000003f782f */ /* 0x000fe20003800000 */
[----:B------:R-:W-:Y:S01]  /*0030*/  BSSY B0, `(.L_x_642) ;  /* 0x0000014000007945 */ /* 0x000fe20003800000 */
[--C-:B--2---:R-:W-:Y:S02]  /*0040*/  SHF.R.U32.HI R0, RZ, 0x5, R2.reuse ;  /* 0x00000005ff007819 */ /* 0x104fe40000011602 */
[----:B------:R-:W-:-:S03]  /*0050*/  SHF.R.U32.HI R16, RZ, 0x7, R2 ;  /* 0x00000007ff107819 */ /* 0x000fc60000011602 */
[----:B------:R-:W2:Y:S02]  /*0060*/  SHFL.IDX PT, R3, R0, RZ, 0x1f ;  /* 0x00001fff00037589 */ /* 0x000ea400000e0000 */
[----:B--2---:R-:W-:-:S13]  /*0070*/  ISETP.EQ.AND P0, PT, R3, RZ, P0 ;  /* 0x000000ff0300720c */ /* 0x004fda0000702270 */
[----:B-1----:R-:W-:Y:S05]  /*0080*/  @!P0 BRA `(.L_x_643) ;  /* 0x0000000000388947 */ /* 0x002fea0003800000 */
        /* <DEDUP_REMOVED lines=14> */
.L_x_643:
[----:B------:R-:W-:Y:S05]  /*0170*/  BSYNC B0 ;  /* 0x0000000000007941 */ /* 0x000fea0003800000 */
.L_x_642:
[----:B------:R-:W-:Y:S01]  /*0180*/  VOTEU.ANY UP0, P0 ;  /* 0x00000000003f7886 */ /* 0x000fe20000000100 */
[----:B------:R-:W1:Y:S01]  /*0190*/  SHFL.IDX PT, R4, R16, RZ, 0x1f ;  /* 0x00001fff10047589 */ /* 0x000e6200000e0000 */
[----:B------:R-:W-:Y:S01]  /*01a0*/  UMOV UR4, 0x1 ;  /* 0x0000000100047882 */ /* 0x000fe20000000000 */
[----:B------:R-:W-:Y:S01]  /*01b0*/  VOTEU.ANY UP1, P0 ;  /* 0x00000000003f7886 */ /* 0x000fe20000020100 */
[----:B------:R-:W-:Y:S01]  /*01c0*/  VOTEU.ANY UP2, P0 ;  /* 0x00000000003f7886 */ /* 0x000fe20000040100 */
[----:B------:R-:W2:Y:S01]  /*01d0*/  @UP0 S2UR UR7, SR_CgaCtaId ;  /* 0x00000000000709c3 */ /* 0x000ea20000008800 */
[----:B------:R-:W3:Y:S01]  /*01e0*/  SHFL.IDX PT, R3, R0, RZ, 0x1f ;  /* 0x00001fff00037589 */ /* 0x000ee200000e0000 */
[----:B------:R-:W-:Y:S01]  /*01f0*/  @UP0 UMOV UR6, 0x400 ;  /* 0x0000040000060882 */ /* 0x000fe20000000000 */
[----:B------:R-:W-:-:S04]  /*0200*/  @UP0 UIADD3 UR4, -UR4, 0x100000, URZ ;  /* 0x0010000004040890 */ /* 0x000fc8000fffe13f */
[----:B------:R-:W-:Y:S02]  /*0210*/  @UP0 USHF.L.U32 UR5, UR4, 0xb, URZ ;  /* 0x0000000b04050899 */ /* 0x000fe4000800063f */
[----:B------:R-:W-:Y:S01]  /*0220*/  @UP0 USHF.L.U32 UR4, UR4, 0x1, URZ ;  /* 0x0000000104040899 */ /* 0x000fe2000800063f */
[----:B-1----:R-:W-:Y:S01]  /*0230*/  R2UR UR8, R4 ;  /* 0x00000000040872ca */ /* 0x002fe200000e0000 */
[----:B--2---:R-:W-:Y:S01]  /*0240*/  @UP0 ULEA UR6, UR7, UR6, 0x18 ;  /* 0x0000000607060291 */ /* 0x004fe2000f8ec03f */
[----:B---3--:R-:W-:-:S11]  /*0250*/  ISETP.NE.AND P1, PT, R3, RZ, PT ;  /* 0x000000ff0300720c */ /* 0x008fd60003f25270 */
[----:B------:R-:W-:Y:S01]  /*0260*/  UISETP.NE.AND UP0, UPT, UR8, URZ, UPT ;  /* 0x0000003f0800728c */ /* 0x000fe2000bf05270 */
[----:B------:R-:W1:Y:S02]  /*0270*/  FENCE.VIEW.ASYNC.S ;  /* 0x00000000000073c6 */ /* 0x000e640000000000 */
[----:B-1----:R1:W2:Y:S01]  /*0280*/  @UP1 SYNCS.EXCH.64 URZ, [UR6+0x16800], UR4 ;  /* 0x01680004063f15b2 */ /* 0x0022a20008000100 */
[----:B------:R1:W3:Y:S01]  /*0290*/  @UP2 SYNCS.EXCH.64 URZ, [UR6+0x16820], UR4 ;  /* 0x01682004063f25b2 */ /* 0x0002e20008000100 */
[----:B------:R-:W-:Y:S06]  /*02a0*/  @P1 BRA `(.L_x_644) ;  /* 0x0000000000481947 */ /* 0x000fec0003800000 */
[----:B-1----:R-:W1:Y:S01]  /*02b0*/  S2UR UR5, SR_CgaCtaId ;  /* 0x00000000000579c3 */ /* 0x002e620000008800 */
        /* <DEDUP_REMOVED lines=15> */
[----:B------:R4:W1:Y:S02]  /*03b0*/  SYNCS.EXCH.64 URZ, [UR8+0x16848], UR4 ;  /* 0x01684804083f75b2 */ /* 0x0008640008000100 */
[----:B----4-:R-:W-:Y:S01]  /*03c0*/  NOP ;  /* 0x0000000000007918 */ /* 0x010fe20000000000 */
.L_x_644:
[----:B------:R-:W4:Y:S01]  /*03d0*/  SHFL.IDX PT, R3, R0, RZ, 0x1f ;  /* 0x00001fff00037589 */ /* 0x000f2200000e0000 */
[----:B------:R-:W-:Y:S01]  /*03e0*/  NOP ;  /* 0x0000000000007918 */ /* 0x000fe20000000000 */
[----:B----4-:R-:W-:-:S13]  /*03f0*/  ISETP.NE.AND P0, PT, R3, RZ, PT ;  /* 0x000000ff0300720c */ /* 0x010fda0003f05270 */
        /* <DEDUP_REMOVED lines=19> */
.L_x_645:
[----:B------:R-:W4:Y:S01]  /*0530*/  SHFL.IDX PT, R3, R0, RZ, 0x1f ;  /* 0x00001fff00037589 */ /* 0x000f2200000e0000 */
[----:B------:R-:W-:Y:S01]  /*0540*/  NOP ;  /* 0x0000000000007918 */ /* 0x000fe20000000000 */
[----:B----4-:R-:W-:-:S13]  /*0550*/  ISETP.NE.AND P0, PT, R3, RZ, PT ;  /* 0x000000ff0300720c */ /* 0x010fda0003f05270 */
        /* <DEDUP_REMOVED lines=13> */
[----:B------:R4:W1:Y:S02]  /*0630*/  SYNCS.EXCH.64 URZ, [UR6+0x16888], UR4 ;  /* 0x01688804063f75b2 */ /* 0x0008640008000100 */
[----:B----4-:R-:W-:Y:S01]  /*0640*/  NOP ;  /* 0x0000000000007918 */ /* 0x010fe20000000000 */
.L_x_646:
        /* <DEDUP_REMOVED lines=22> */
.L_x_647:
        /* <DEDUP_REMOVED lines=22> */
.L_x_648:
[----:B------:R-:W-:Y:S01]  /*0910*/  PLOP3.LUT P0, PT, PT, PT, UP0, 0x80, 0x0 ;  /* 0x000000000000781c */ /* 0x000fe20003f0f008 */
[----:B------:R-:W-:Y:S01]  /*0920*/  UMOV UR38, 0x1 ;  /* 0x0000000100267882 */ /* 0x000fe20000000000 */
[----:B------:R-:W-:Y:S01]  /*0930*/  NOP ;  /* 0x0000000000007918 */ /* 0x000fe20000000000 */
[----:B------:R-:W-:Y:S01]  /*0940*/  USEL UR38, UR38, 0x2, !UP0 ;  /* 0x0000000226267887 */ /* 0x000fe2000c000000 */
[----:B------:R-:W-:Y:S01]  /*0950*/  LOP3.LUT R17, R2, 0x7f, RZ, 0xc0, !PT ;  /* 0x0000007f02117812 */ /* 0x000fe200078ec0ff */
[----:B------:R-:W-:Y:S01]  /*0960*/  ULDC.64 UR50, c[0x0][0x208] ;  /* 0x0000820000327ab9 */ /* 0x000fe20000000a00 */
[----:B-123--:R-:W-:Y:S07]  /*0970*/  BAR.SYNC.DEFER_BLOCKING 0x0 ;  /* 0x0000000000007b1d */ /* 0x00efee0000010000 */
[----:B------:R-:W-:Y:S05]  /*0980*/  @!P0 BRA `(.L_x_649) ;  /* 0x000000ec00c88947 */ /* 0x000fea0003800000 */
.L_x_650:
[----:B------:R-:W-:-:S08]  /*0990*/  NOP ;  /* 0x0000000000007918 */ /* 0x000fd00000000000 */
[----:B------:R-:W1:Y:S02]  /*09a0*/  USETMAXREG.TRY_ALLOC.CTAPOOL UP0, 0xa0 ;  /* 0x000000a0000079c8 */ /* 0x000e640008000600 */
[----:B-1----:R-:W-:-:S13]  /*09b0*/  PLOP3.LUT P0, PT, PT, PT, UP0, 0x80, 0x0 ;  /* 0x000000000000781c */ /* 0x002fda0003f0f008 */
[----:B------:R-:W-:Y:S05]  /*09c0*/  @!P0 BRA `(.L_x_650) ;  /* 0xfffffffc00f08947 */ /* 0x000fea000383ffff */
[----:B------:R-:W-:Y:S01]  /*09d0*/  LOP3.LUT R0, R2, 0xffffff80, RZ, 0xc0, !PT ;  /* 0xffffff8002007812 */ /* 0x000fe200078ec0ff */
[----:B------:R-:W1:Y:S08]  /*09e0*/  S2UR UR7, SR_CTAID.X ;  /* 0x00000000000779c3 */ /* 0x000e700000002500 */
[----:B------:R-:W-:Y:S08]  /*09f0*/  BAR.ARV 0x4, 0x1a0 ;  /* 0x0106800000007b1d */ /* 0x000ff00000002000 */
[----:B------:R-:W-:Y:S06]  /*0a00*/  BAR.ARV 0x8, 0x1a0 ;  /* 0x0206800000007b1d */ /* 0x000fec0000002000 */
[----:B------:R-:W-:-:S02]  /*0a10*/  ISETP.NE.AND P0, PT, R0, 0x80, PT ;  /* 0x000000800000780c */ /* 0x000fc40003f05270 */
[----:B------:R-:W1:Y:S11]  /*0a20*/  LDC R0, c[0x0][0xda8] ;  /* 0x00036a00ff007b82 */ /* 0x000e760000000800 */
[----:B------:R-:W-:Y:S06]  /*0a30*/  @!P0 BAR.ARV 0x9, 0x100 ;  /* 0x0244000000008b1d */ /* 0x000fec0000002000 */
[----:B-1----:R-:W-:-:S13]  /*0a40*/  ISETP.LE.AND P0, PT, R0, UR7, PT ;  /* 0x0000000700007c0c */ /* 0x002fda000bf03270 */
[----:B------:R-:W-:Y:S05]  /*0a50*/  @P0 EXIT ;  /* 0x000000000000094d */ /* 0x000fea0003800000 */
[----:B------:R-:W-:Y:S01]  /*0a60*/  VIADD R0, R2, 0xffffff80 ;  /* 0xffffff8002007836 */ /* 0x000fe20000000000 */
[----:B------:R-:W1:Y:S01]  /*0a70*/  S2UR UR4, SR_CgaCtaId ;  /* 0x00000000000479c3 */ /* 0x000e620000008800 */
[----:B------:R-:W-:Y:S01]  /*0a80*/  UMOV UR40, 0x400 ;  /* 0x0000040000287882 */ /* 0x000fe20000000000 */
[----:B------:R-:W-:Y:S02]  /*0a90*/  ULOP3.LUT UR46, UR38, 0x1, URZ, 0xfc, !UPT ;  /* 0x00000001262e7892 */ /* 0x000fe4000f8efc3f */
[----:B------:R-:W-:Y:S01]  /*0aa0*/  SHF.R.S32.HI R3, RZ, 0x1f, R0 ;  /* 0x0000001fff037819 */ /* 0x000fe20000011400 */
[----:B------:R-:W-:Y:S01]  /*0ab0*/  UMOV UR36, URZ ;  /* 0x0000003f00247c82 */ /* 0x000fe20008000000 */
[----:B------:R-:W-:Y:S01]  /*0ac0*/  UMOV UR37, URZ ;  /* 0x0000003f00257c82 */ /* 0x000fe20008000000 */
[----:B------:R-:W-:Y:S01]  /*0ad0*/  UMOV UR39, URZ ;  /* 0x0000003f00277c82 */ /* 0x000fe20008000000 */
[----:B------:R-:W-:Y:S01]  /*0ae0*/  LEA.HI R4, R3, R0, RZ, 0x7 ;  /* 0x0000000003047211 */ /* 0x000fe200078f38ff */
[----:B------:R-:W2:Y:S03]  /*0af0*/  S2UR UR6, SR_SWINHI ;  /* 0x00000000000679c3 */ /* 0x000ea60000002f00 */
[----:B------:R-:W-:-:S02]  /*0b00*/  LOP3.LUT R5, R4, 0xffffff80, RZ, 0xc0, !PT ;  /* 0xffffff8004057812 */ /* 0x000fc400078ec0ff */
[----:B------:R-:W-:-:S03]  /*0b10*/  SHF.R.S32.HI R4, RZ, 0x7, R4 ;  /* 0x00000007ff047819 */ /* 0x000fc60000011404 */
[----:B------:R-:W-:Y:S01]  /*0b20*/  IMAD.IADD R17, R0, 0x1, -R5 ;  /* 0x0000000100117824 */ /* 0x000fe200078e0a05 */
[CC--:B------:R-:W-:Y:S02]  /*0b30*/  LEA.HI R5, R3.reuse, R0.reuse, RZ, 0x4 ;  /* 0x0000000003057211 */ /* 0x0c0fe400078f20ff */
[----:B------:R-:W-:Y:S02]  /*0b40*/  LEA.HI R3, R3, R0, RZ, 0x5 ;  /* 0x0000000003037211 */ /* 0x000fe400078f28ff */
[----:B------:R-:W-:Y:S02]  /*0b50*/  SHF.R.S32.HI R8, RZ, 0x1f, R17 ;  /* 0x0000001fff087819 */ /* 0x000fe40000011411 */
[C---:B------:R-:W-:Y:S01]  /*0b60*/  LOP3.LUT R7, R5.reuse, 0x3fffff0, RZ, 0xc0, !PT ;  /* 0x03fffff005077812 */ /* 0x040fe200078ec0ff */
[----:B-1----:R-:W-:Y:S01]  /*0b70*/  ULEA UR40, UR4, UR40, 0x18 ;  /* 0x0000002804287291 */ /* 0x002fe2000f8ec03f */
[----:B------:R-:W-:Y:S02]  /*0b80*/  SHF.R.S32.HI R6, RZ, 0x4, R5 ;  /* 0x00000004ff067819 */ /* 0x000fe40000011405 */
[----:B------:R-:W-:Y:S01]  /*0b90*/  LEA.HI R9, R8, R17, RZ, 0x2 ;  /* 0x0000001108097211 */ /* 0x000fe200078f10ff */
[----:B------:R-:W-:Y:S01]  /*0ba0*/  IMAD.IADD R7, R0, 0x1, -R7 ;  /* 0x0000000100077824 */ /* 0x000fe200078e0a07 */
[----:B------:R-:W-:-:S02]  /*0bb0*/  LEA.HI R5, R5, R6, RZ, 0x1 ;  /* 0x0000000605057211 */ /* 0x000fc400078f08ff */
[----:B------:R-:W-:Y:S01]  /*0bc0*/  SHF.R.S32.HI R0, RZ, 0x5, R3 ;  /* 0x00000005ff007819 */ /* 0x000fe20000011403 */
[----:B------:R-:W-:Y:S01]  /*0bd0*/  UMOV UR4, UR40 ;  /* 0x0000002800047c82 */ /* 0x000fe20008000000 */
[----:B--2---:R-:W-:Y:S01]  /*0be0*/  UMOV UR5, UR6 ;  /* 0x0000000600057c82 */ /* 0x004fe20008000000 */
[--C-:B------:R-:W-:Y:S01]  /*0bf0*/  SHF.R.S32.HI R3, RZ, 0x2, R9.reuse ;  /* 0x00000002ff037819 */ /* 0x100fe20000011409 */
[----:B------:R-:W-:Y:S01]  /*0c00*/  IMAD.U32 R22, RZ, RZ, UR4 ;  /* 0x00000004ff167e24 */ /* 0x000fe2000f8e00ff */
[----:B------:R-:W-:Y:S01]  /*0c10*/  SHF.R.S32.HI R10, RZ, 0x1f, R9 ;  /* 0x0000001fff0a7819 */ /* 0x000fe20000011409 */
[----:B------:R-:W-:Y:S01]  /*0c20*/  IMAD R12, R0, 0x10, R7 ;  /* 0x00000010000c7824 */ /* 0x000fe200078e0207 */
[----:B------:R-:W-:Y:S01]  /*0c30*/  LOP3.LUT R5, R5, 0x1ffffffe, RZ, 0xc0, !PT ;  /* 0x1ffffffe05057812 */ /* 0x000fe200078ec0ff */
[----:B------:R-:W-:Y:S01]  /*0c40*/  IMAD.HI R0, R4, 0x55555556, RZ ;  /* 0x5555555604007827 */ /* 0x000fe200078e02ff */
[----:B------:R-:W-:Y:S01]  /*0c50*/  LEA.HI R10, R10, R3, RZ, 0x3 ;  /* 0x000000030a0a7211 */ /* 0x000fe200078f18ff */
[----:B------:R-:W-:Y:S01]  /*0c60*/  UMOV UR4, UR7 ;  /* 0x0000000700047c82 */ /* 0x000fe20008000000 */
[----:B------:R-:W-:Y:S01]  /*0c70*/  LEA.HI R8, R8, R17, RZ, 0x5 ;  /* 0x0000001108087211 */ /* 0x000fe200078f28ff */
[----:B------:R-:W-:Y:S01]  /*0c80*/  IMAD.IADD R5, R6, 0x1, -R5 ;  /* 0x0000000106057824 */ /* 0x000fe200078e0a05 */
[----:B------:R-:W-:Y:S01]  /*0c90*/  LOP3.LUT R10, R10, 0xfffffff8, RZ, 0xc0, !PT ;  /* 0xfffffff80a0a7812 */ /* 0x000fe200078ec0ff */
[----:B------:R-:W-:Y:S01]  /*0ca0*/  IMAD.U32 R23, RZ, RZ, UR5 ;  /* 0x00000005ff177e24 */ /* 0x000fe2000f8e00ff */
[----:B------:R-:W-:Y:S01]  /*0cb0*/  SHF.R.S32.HI R8, RZ, 0x5, R8 ;  /* 0x00000005ff087819 */ /* 0x000fe20000011408 */
[----:B------:R-:W-:Y:S01]  /*0cc0*/  IMAD R12, R12, 0x8, R5 ;  /* 0x000000080c0c7824 */ /* 0x000fe200078e0205 */
[----:B------:R-:W-:Y:S01]  /*0cd0*/  LEA.HI R5, R0, R0, RZ, 0x1 ;  /* 0x0000000000057211 */ /* 0x000fe200078f08ff */
[----:B------:R-:W-:Y:S01]  /*0ce0*/  IMAD.IADD R7, R3, 0x1, -R10 ;  /* 0x0000000103077824 */ /* 0x000fe200078e0a0a */
[----:B------:R-:W-:Y:S01]  /*0cf0*/  LOP3.LUT R0, R9, 0x7ffffffc, RZ, 0xc0, !PT ;  /* 0x7ffffffc09007812 */ /* 0x000fe200078ec0ff */
[----:B------:R-:W-:-:S02]  /*0d00*/  IMAD.SHL.U32 R3, R12, 0x8, RZ ;  /* 0x000000080c037824 */ /* 0x000fc400078e00ff */
[----:B------:R-:W-:Y:S02]  /*0d10*/  IMAD R5, R5, -0x3, R4 ;  /* 0xfffffffd05057824 */ /* 0x000fe400078e0204 */
[----:B------:R-:W-:Y:S02]  /*0d20*/  IMAD R8, R8, 0x10, R7 ;  /* 0x0000001008087824 */ /* 0x000fe400078e0207 */
[----:B------:R-:W-:Y:S02]  /*0d30*/  IMAD.IADD R17, R17, 0x1, -R0 ;  /* 0x0000000111117824 */ /* 0x000fe400078e0a00 */
[----:B------:R-:W-:-:S04]  /*0d40*/  IMAD.WIDE R22, R3, 0x2, R22 ;  /* 0x0000000203167825 */ /* 0x000fc800078e0216 */
[----:B------:R-:W-:-:S07]  /*0d50*/  IMAD R18, R5, 0x40, R8 ;  /* 0x0000004005127824 */ /* 0x000fce00078e0208 */
.L_x_743:
[----:B------:R-:W-:Y:S01]  /*0d60*/  ULDC UR5, c[0x0][0xdd0] ;  /* 0x0003740000057ab9 */ /* 0x000fe20000000800 */
[----:B-1----:R-:W1:Y:S01]  /*0d70*/  LDC R0, c[0x0][0xde8] ;  /* 0x00037a00ff007b82 */ /* 0x002e620000000800 */
[----:B------:R-:W-:Y:S01]  /*0d80*/  UISETP.NE.AND UP0, UPT, UR5, 0x1, UPT ;  /* 0x000000010500788c */ /* 0x000fe2000bf05270 */
[----:B------:R-:W-:-:S10]  /*0d90*/  UMOV UR8, UR4 ;  /* 0x0000000400087c82 */ /* 0x000fd40008000000 */
[----:B------:R-:W-:Y:S01]  /*0da0*/  @UP0 ULDC UR6, c[0x0][0xdd4] ;  /* 0x0003750000060ab9 */ /* 0x000fe20000000800 */
[----:B------:R-:W-:Y:S01]  /*0db0*/  @UP0 ULDC UR9, c[0x0][0xdd8] ;  /* 0x0003760000090ab9 */ /* 0x000fe20000000800 */
[----:B------:R-:W-:-:S04]  /*0dc0*/  UIMAD.WIDE.U32 UR6, UR4, UR6, URZ ;  /* 0x00000006040672a5 */ /* 0x000fc8000f8e003f */
[----:B------:R-:W-:-:S04]  /*0dd0*/  @UP0 USHF.R.U32.HI UR8, URZ, UR9, UR7 ;  /* 0x000000093f080299 */ /* 0x000fc80008011607 */
[----:B------:R-:W-:Y:S02]  /*0de0*/  UIADD3 UR6, -UR8, URZ, URZ ;  /* 0x0000003f08067290 */ /* 0x000fe4000fffe13f */
[----:B-1----:R-:W-:Y:S02]  /*0df0*/  ISETP.LE.AND P0, PT, R0, UR8, PT ;  /* 0x0000000800007c0c */ /* 0x002fe4000bf03270 */
[----:B------:R-:W-:-:S11]  /*0e00*/  UIMAD UR7, UR5, UR6, UR4 ;  /* 0x00000006050772a4 */ /* 0x000fd6000f8e0204 */
[----:B--234-:R-:W-:Y:S05]  /*0e10*/  @!P0 BRA `(.L_x_651) ;  /* 0x0000000000208947 */ /* 0x01cfea0003800000 */
[----:B------:R-:W-:Y:S01]  /*0e20*/  ULDC UR6, c[0x0][0xddc] ;  /* 0x0003770000067ab9 */ /* 0x000fe20000000800 */
[----:B------:R-:W-:Y:S01]  /*0e30*/  UMOV UR48, UR7 ;  /* 0x0000000700307c82 */ /* 0x000fe20008000000 */
[----:B------:R-:W-:-:S11]  /*0e40*/  UISETP.NE.AND UP0, UPT, UR6, 0x1, UPT ;  /* 0x000000010600788c */ /* 0x000fd6000bf05270 */
[----:B------:R-:W-:Y:S02]  /*0e50*/  @UP0 ULDC.64 UR10, c[0x0][0xde0] ;  /* 0x00037800000a0ab9 */ /* 0x000fe40000000a00 */
[----:B------:R-:W-:-:S04]  /*0e60*/  UIMAD.WIDE.U32 UR4, UR7, UR10, URZ ;  /* 0x0000000a070472a5 */ /* 0x000fc8000f8e003f */
[----:B------:R-:W-:-:S04]  /*0e70*/  @UP0 USHF.R.U32.HI UR48, URZ, UR11, UR5 ;  /* 0x0000000b3f300299 */ /* 0x000fc80008011605 */
[----:B------:R-:W-:Y:S01]  /*0e80*/  UIMAD UR4, UR48, UR6, URZ ;  /* 0x00000006300472a4 */ /* 0x000fe2000f8e023f */
[----:B------:R-:W-:Y:S11]  /*0e90*/  BRA `(.L_x_652) ;  /* 0x00000000001c7947 */ /* 0x000ff60003800000 */
.L_x_651:
[----:B------:R-:W-:Y:S01]  /*0ea0*/  ULDC UR6, c[0x0][0xdc4] ;  /* 0x0003710000067ab9 */ /* 0x000fe20000000800 */
[----:B------:R-:W-:Y:S01]  /*0eb0*/  UMOV UR48, UR7 ;  /* 0x0000000700307c82 */ /* 0x000fe20008000000 */
[----:B------:R-:W-:-:S11]  /*0ec0*/  UISETP.NE.AND UP0, UPT, UR6, 0x1, UPT ;  /* 0x000000010600788c */ /* 0x000fd6000bf05270 */
[----:B------:R-:W-:Y:S02]  /*0ed0*/  @UP0 ULDC.64 UR10, c[0x0][0xdc8] ;  /* 0x00037200000a0ab9 */ /* 0x000fe40000000a00 */
[----:B------:R-:W-:-:S04]  /*0ee0*/  UIMAD.WIDE.U32 UR4, UR7, UR10, URZ ;  /* 0x0000000a070472a5 */ /* 0x000fc8000f8e003f */
[----:B------:R-:W-:-:S04]  /*0ef0*/  @UP0 USHF.R.U32.HI UR48, URZ, UR11, UR5 ;  /* 0x0000000b3f300299 */ /* 0x000fc80008011605 */
[----:B------:R-:W-:-:S12]  /*0f00*/  UIMAD UR4, UR48, UR6, URZ ;  /* 0x00000006300472a4 */ /* 0x000fd8000f8e023f */
.L_x_652:
[----:B------:R-:W-:Y:S01]  /*0f10*/  UIADD3 UR6, UR7, -UR4, URZ ;  /* 0x8000000407067290 */ /* 0x000fe2000fffe03f */
[----:B------:R-:W-:Y:S01]  /*0f20*/  ULDC UR43, c[0x0][0xdb8] ;  /* 0x00036e00002b7ab9 */ /* 0x000fe20000000800 */
[----:B------:R-:W-:Y:S02]  /*0f30*/  ULOP3.LUT UR7, URZ, UR48, URZ, 0x33, !UPT ;  /* 0x000000303f077292 */ /* 0x000fe4000f8e333f */
[----:B------:R-:W-:Y:S01]  /*0f40*/  UISETP.NE.AND UP1, UPT, UR43, 0x1, UPT ;  /* 0x000000012b00788c */ /* 0x000fe2000bf25270 */
[----:B------:R-:W-:Y:S01]  /*0f50*/  ULDC.64 UR12, c[0x0][0x3f8] ;  /* 0x0000fe00000c7ab9 */ /* 0x000fe20000000a00 */
[----:B------:R-:W-:Y:S01]  /*0f60*/  ULDC UR42, c[0x0][0xdac] ;  /* 0x00036b00002a7ab9 */ /* 0x000fe20000000800 */
[----:B------:R-:W-:Y:S02]  /*0f70*/  UISETP.NE.U32.AND UP0, UPT, UR12, URZ, UPT ;  /* 0x0000003f0c00728c */ /* 0x000fe4000bf05070 */
[----:B------:R-:W-:Y:S01]  /*0f80*/  UIADD3 UR42, UR7, UR42, URZ ;  /* 0x0000002a072a7290 */ /* 0x000fe2000fffe03f */
[----:B------:R-:W-:Y:S01]  /*0f90*/  ULDC.64 UR4, c[0x0][0x9e0] ;  /* 0x0002780000047ab9 */ /* 0x000fe20000000a00 */
[----:B------:R-:W-:Y:S01]  /*0fa0*/  ULDC UR11, c[0x0][0xdc4] ;  /* 0x00037100000b7ab9 */ /* 0x000fe20000000800 */
[----:B------:R-:W-:-:S02]  /*0fb0*/  UISETP.NE.AND.EX UP0, UPT, UR13, URZ, UPT, UP0 ;  /* 0x0000003f0d00728c */ /* 0x000fc4000bf05300 */
[----:B------:R-:W-:Y:S02]  /*0fc0*/  UISETP.GE.AND UP2, UPT, UR5, 0x1, UPT ;  /* 0x000000010500788c */ /* 0x000fe4000bf46270 */
[----:B------:R-:W-:Y:S01]  /*0fd0*/  UIMAD UR42, UR42, 0xc0, URZ ;  /* 0x000000c02a2a78a4 */ /* 0x000fe2000f8e023f */
[----:B------:R-:W-:Y:S01]  /*0fe0*/  ULDC UR47, c[0x0][0x404] ;  /* 0x00010100002f7ab9 */ /* 0x000fe20000000800 */
[----:B------:R-:W-:Y:S01]  /*0ff0*/  ULDC UR9, c[0x0][0x288] ;  /* 0x0000a20000097ab9 */ /* 0x000fe20000000800 */
[----:B------:R-:W-:Y:S01]  /*1000*/  UIMAD UR8, UR8, UR11, UR6 ;  /* 0x0000000b080872a4 */ /* 0x000fe2000f8e0206 */
[----:B------:R-:W-:Y:S01]  /*1010*/  PLOP3.LUT P1, PT, PT, PT, UP2, 0x80, 0x0 ;  /* 0x000000000000781c */ /* 0x000fe20003f2f028 */
[----:B------:R-:W-:Y:S01]  /*1020*/  USEL UR47, UR47, 0x1, UP0 ;  /* 0x000000012f2f7887 */ /* 0x000fe20008000000 */
[----:B------:R-:W-:Y:S01]  /*1030*/  @UP1 ULDC UR6, c[0x0][0xdbc] ;  /* 0x00036f0000061ab9 */ /* 0x000fe20000000800 */
[----:B------:R-:W-:Y:S01]  /*1040*/  UIADD3 UR49, UR42, 0xc0, -UR9 ;  /* 0x000000c02a317890 */ /* 0x000fe2000fffe809 */
[----:B------:R-:W-:Y:S01]  /*1050*/  ULDC UR10, c[0x0][0x2e0] ;  /* 0x0000b800000a7ab9 */ /* 0x000fe20000000800 */
[----:B------:R-:W-:Y:S01]  /*1060*/  UIMAD.WIDE.U32 UR6, UR8, UR6, URZ ;  /* 0x00000006080672a5 */ /* 0x000fe2000f8e003f */
[----:B------:R-:W-:Y:S01]  /*1070*/  @UP1 ULDC UR11, c[0x0][0xdc0] ;  /* 0x00037000000b1ab9 */ /* 0x000fe20000000800 */
[----:B------:R-:W-:Y:S01]  /*1080*/  UIMAD UR49, UR47, UR10, UR49 ;  /* 0x0000000a2f3172a4 */ /* 0x000fe2000f8e0231 */
[----:B------:R-:W-:Y:S01]  /*1090*/  UMOV UR44, UR8 ;  /* 0x00000008002c7c82 */ /* 0x000fe20008000000 */
[----:B------:R-:W-:-:S02]  /*10a0*/  @UP1 USHF.R.U32.HI UR44, URZ, UR11, UR7 ;  /* 0x0000000b3f2c1299 */ /* 0x000fc40008011607 */
[----:B------:R-:W-:Y:S02]  /*10b0*/  UIADD3 UR4, UR49, UR4, URZ ;  /* 0x0000000431047290 */ /* 0x000fe4000fffe03f */
[----:B------:R-:W-:-:S04]  /*10c0*/  UIADD3 UR6, -UR44, URZ, URZ ;  /* 0x0000003f2c067290 */ /* 0x000fc8000fffe13f */
[----:B------:R-:W-:Y:S01]  /*10d0*/  UIMAD UR43, UR43, UR6, UR8 ;  /* 0x000000062b2b72a4 */ /* 0x000fe2000f8e0208 */
[----:B------:R-:W-:Y:S01]  /*10e0*/  IMAD.U32 R0, RZ, RZ, UR4 ;  /* 0x00000004ff007e24 */ /* 0x000fe2000f8e00ff */
[----:B------:R-:W-:Y:S10]  /*10f0*/  @!P1 BRA `(.L_x_653) ;  /* 0x0000000000409947 */ /* 0x000ff40003800000 */
[----:B------:R-:W-:Y:S01]  /*1100*/  ISETP.LT.AND P0, PT, RZ, UR49, PT ;  /* 0x00000031ff007c0c */ /* 0x000fe2000bf01270 */
[----:B------:R-:W-:-:S12]  /*1110*/  UIADD3 UR4, UR49, -0x1, URZ ;  /* 0xffffffff31047890 */ /* 0x000fd8000fffe03f */
[----:B------:R-:W-:Y:S05]  /*1120*/  @P0 BRA `(.L_x_654) ;  /* 0x00000000001c0947 */ /* 0x000fea0003800000 */
[----:B------:R-:W-:Y:S02]  /*1130*/  UISETP.NE.AND UP0, UPT, UR5, 0x1, UPT ;  /* 0x000000010500788c */ /* 0x000fe4000bf05270 */
[----:B------:R-:W-:-:S09]  /*1140*/  UIADD3 UR4, -UR49, URZ, URZ ;  /* 0x0000003f31047290 */ /* 0x000fd2000fffe13f */
[----:B------:R-:W-:Y:S02]  /*1150*/  @UP0 ULDC.64 UR12, c[0x0][0x9e8] ;  /* 0x00027a00000c0ab9 */ /* 0x000fe40000000a00 */
[----:B------:R-:W-:-:S04]  /*1160*/  UIMAD.WIDE.U32 UR6, UR4, UR12, URZ ;  /* 0x0000000c040672a5 */ /* 0x000fc8000f8e003f */
[----:B------:R-:W-:-:S04]  /*1170*/  @UP0 USHF.R.U32.HI UR4, URZ, UR13, UR7 ;  /* 0x0000000d3f040299 */ /* 0x000fc80008011607 */
[----:B------:R-:W-:Y:S01]  /*1180*/  ULOP3.LUT UR4, URZ, UR4, URZ, 0x33, !UPT ;  /* 0x000000043f047292 */ /* 0x000fe2000f8e333f */
[----:B------:R-:W-:Y:S11]  /*1190*/  BRA `(.L_x_655) ;  /* 0x0000000000107947 */ /* 0x000ff60003800000 */
.L_x_654:
[----:B------:R-:W-:-:S11]  /*11a0*/  UISETP.NE.AND UP0, UPT, UR5, 0x1, UPT ;  /* 0x000000010500788c */ /* 0x000fd6000bf05270 */
[----:B------:R-:W-:Y:S02]  /*11b0*/  @UP0 ULDC.64 UR12, c[0x0][0x9e8] ;  /* 0x00027a00000c0ab9 */ /* 0x000fe40000000a00 */
[----:B------:R-:W-:-:S04]  /*11c0*/  UIMAD.WIDE.U32 UR6, UR4, UR12, URZ ;  /* 0x0000000c040672a5 */ /* 0x000fc8000f8e003f */
[----:B------:R-:W-:-:S12]  /*11d0*/  @UP0 USHF.R.U32.HI UR4, URZ, UR13, UR7 ;  /* 0x0000000d3f040299 */ /* 0x000fd80008011607 */
.L_x_655:
[----:B------:R-:W-:-:S06]  /*11e0*/  UIMAD UR4, UR4, UR5, UR5 ;  /* 0x00000005040472a4 */ /* 0x000fcc000f8e0205 */
[----:B------:R-:W-:-:S07]  /*11f0*/  VIMNMX R0, R0, UR4, PT ;  /* 0x0000000400007c48 */ /* 0x000fce000bfe0100 */
.L_x_653:
[----:B------:R-:W-:Y:S01]  /*1200*/  UIMAD UR4, UR47, UR10, 0x7f ;  /* 0x0000007f2f0474a4 */ /* 0x000fe2000f8e020a */
[----:B------:R-:W-:Y:S01]  /*1210*/  VIADD R0, R0, 0x7f ;  /* 0x0000007f00007836 */ /* 0x000fe20000000000 */
[----:B------:R-:W-:Y:S02]  /*1220*/  UIADD3 UR7, UR42, -UR9, URZ ;  /* 0x800000092a077290 */ /* 0x000fe4000fffe03f */
[----:B------:R-:W-:Y:S02]  /*1230*/  USHF.R.S32.HI UR6, URZ, 0x1f, UR4 ;  /* 0x0000001f3f067899 */ /* 0x000fe40008011404 */
[----:B------:R-:W-:Y:S01]  /*1240*/  SHF.R.S32.HI R3, RZ, 0x1f, R0 ;  /* 0x0000001fff037819 */ /* 0x000fe20000011400 */
[----:B------:R-:W-:Y:S02]  /*1250*/  UIMAD UR7, UR47, UR10, UR7 ;  /* 0x0000000a2f0772a4 */ /* 0x000fe4000f8e0207 */
[----:B------:R-:W-:Y:S01]  /*1260*/  ULEA.HI UR6, UR6, UR4, URZ, 0x7 ;  /* 0x0000000406067291 */ /* 0x000fe2000f8f383f */
[----:B------:R-:W-:Y:S01]  /*1270*/  LEA.HI R3, R3, R0, RZ, 0x7 ;  /* 0x0000000003037211 */ /* 0x000fe200078f38ff */
[----:B------:R-:W-:-:S02]  /*1280*/  ULDC UR8, c[0x0][0x9dc] ;  /* 0x0002770000087ab9 */ /* 0x000fc40000000800 */
[----:B------:R-:W-:Y:S01]  /*1290*/  USHF.R.S32.HI UR6, URZ, 0x7, UR6 ;  /* 0x000000073f067899 */ /* 0x000fe20008011406 */
[----:B------:R-:W-:Y:S01]  /*12a0*/  SHF.R.S32.HI R3, RZ, 0x7, R3 ;  /* 0x00000007ff037819 */ /* 0x000fe20000011403 */
[----:B------:R-:W-:-:S04]  /*12b0*/  UIADD3 UR8, UR7, -UR8, URZ ;  /* 0x8000000807087290 */ /* 0x000fc8000fffe03f */
[----:B------:R-:W-:Y:S01]  /*12c0*/  VIMNMX R88, R3, UR6, PT ;  /* 0x0000000603587c48 */ /* 0x000fe2000bfe0100 */
[----:B------:R-:W-:Y:S07]  /*12d0*/  @!P1 BRA `(.L_x_656) ;  /* 0x0000000000489947 */ /* 0x000fee0003800000 */
[----:B------:R-:W-:Y:S02]  /*12e0*/  UMOV UR4, UR7 ;  /* 0x0000000700047c82 */ /* 0x000fe40008000000 */
[----:B------:R-:W-:-:S06]  /*12f0*/  UISETP.GT.AND UP0, UPT, UR4, -0x1, UPT ;  /* 0xffffffff0400788c */ /* 0x000fcc000bf04270 */
[----:B------:R-:W-:-:S13]  /*1300*/  PLOP3.LUT P0, PT, PT, PT, UP0, 0x80, 0x0 ;  /* 0x000000000000781c */ /* 0x000fda0003f0f008 */
[----:B------:R-:W-:Y:S05]  /*1310*/  @P0 BRA `(.L_x_657) ;  /* 0x00000000001c0947 */ /* 0x000fea0003800000 */
[----:B------:R-:W-:Y:S02]  /*1320*/  UISETP.NE.AND UP0, UPT, UR5, 0x1, UPT ;  /* 0x000000010500788c */ /* 0x000fe4000bf05270 */
[----:B------:R-:W-:-:S09]  /*1330*/  ULOP3.LUT UR4, URZ, UR4, URZ, 0x33, !UPT ;  /* 0x000000043f047292 */ /* 0x000fd2000f8e333f */
[----:B------:R-:W-:Y:S02]  /*1340*/  @UP0 ULDC.64 UR10, c[0x0][0x9e8] ;  /* 0x00027a00000a0ab9 */ /* 0x000fe40000000a00 */
[----:B------:R-:W-:-:S04]  /*1350*/  UIMAD.WIDE.U32 UR6, UR4, UR10, URZ ;  /* 0x0000000a040672a5 */ /* 0x000fc8000f8e003f */
[----:B------:R-:W-:-:S04]  /*1360*/  @UP0 USHF.R.U32.HI UR4, URZ, UR11, UR7 ;  /* 0x0000000b3f040299 */ /* 0x000fc80008011607 */
[----:B------:R-:W-:Y:S01]  /*1370*/  ULOP3.LUT UR4, URZ, UR4, URZ, 0x33, !UPT ;  /* 0x000000043f047292 */ /* 0x000fe2000f8e333f */
[----:B------:R-:W-:Y:S11]  /*1380*/  BRA `(.L_x_658) ;  /* 0x0000000000107947 */ /* 0x000ff60003800000 */
.L_x_657:
[----:B------:R-:W-:-:S11]  /*1390*/  UISETP.NE.AND UP0, UPT, UR5, 0x1, UPT ;  /* 0x000000010500788c */ /* 0x000fd6000bf05270 */
[----:B------:R-:W-:Y:S02]  /*13a0*/  @UP0 ULDC.64 UR10, c[0x0][0x9e8] ;  /* 0x00027a00000a0ab9 */ /* 0x000fe40000000a00 */
[----:B------:R-:W-:-:S04]  /*13b0*/  UIMAD.WIDE.U32 UR6, UR4, UR10, URZ ;  /* 0x0000000a040672a5 */ /* 0x000fc8000f8e003f */
[----:B------:R-:W-:-:S12]  /*13c0*/  @UP0 USHF.R.U32.HI UR4, URZ, UR11, UR7 ;  /* 0x0000000b3f040299 */ /* 0x000fd80008011607 */
.L_x_658:
[----:B------:R-:W-:-:S04]  /*13d0*/  UIMAD UR4, UR4, UR5, URZ ;  /* 0x00000005040472a4 */ /* 0x000fc8000f8e023f */
[----:B------:R-:W-:-:S04]  /*13e0*/  UISETP.LT.AND UP0, UPT, UR8, UR4, UPT ;  /* 0x000000040800728c */ /* 0x000fc8000bf01270 */
[----:B------:R-:W-:-:S12]  /*13f0*/  USEL UR8, UR8, UR4, !UP0 ;  /* 0x0000000408087287 */ /* 0x000fd8000c000000 */
.L_x_656:
[----:B------:R-:W-:Y:S01]  /*1400*/  USHF.R.S32.HI UR4, URZ, 0x1f, UR8 ;  /* 0x0000001f3f047899 */ /* 0x000fe20008011408 */
[----:B------:R-:W-:Y:S01]  /*1410*/  PLOP3.LUT P0, PT, PT, PT, PT, 0x80, 0x0 ;  /* 0x000000000000781c */ /* 0x000fe20003f0f070 */
[----:B------:R-:W-:Y:S01]  /*1420*/  IMAD.MOV.U32 R3, RZ, RZ, RZ ;  /* 0x000000ffff037224 */ /* 0x000fe200078e00ff */
[----:B------:R-:W-:Y:S01]  /*1430*/  CS2R R118, SRZ ;  /* 0x0000000000767805 */ /* 0x000fe2000001ff00 */
[----:B------:R-:W-:Y:S01]  /*1440*/  ULEA.HI UR4, UR4, UR8, URZ, 0x7 ;  /* 0x0000000804047291 */ /* 0x000fe2000f8f383f */
[----:B------:R-:W-:Y:S01]  /*1450*/  IMAD.MOV.U32 R15, RZ, RZ, RZ ;  /* 0x000000ffff0f7224 */ /* 0x000fe200078e00ff */
[----:B------:R-:W-:Y:S02]  /*1460*/  CS2R R116, SRZ ;  /* 0x0000000000747805 */ /* 0x000fe4000001ff00 */
[----:B------:R-:W-:Y:S01]  /*1470*/  CS2R R114, SRZ ;  /* 0x0000000000727805 */ /* 0x000fe2000001ff00 */
[----:B------:R-:W-:Y:S01]  /*1480*/  USHF.R.S32.HI UR4, URZ, 0x7, UR4 ;  /* 0x000000073f047899 */ /* 0x000fe20008011404 */
[----:B------:R-:W-:-:S02]  /*1490*/  CS2R R112, SRZ ;  /* 0x0000000000707805 */ /* 0x000fc4000001ff00 */
[----:B------:R-:W-:Y:S02]  /*14a0*/  CS2R R110, SRZ ;  /* 0x00000000006e7805 */ /* 0x000fe4000001ff00 */
[----:B------:R-:W-:Y:S01]  /*14b0*/  CS2R R108, SRZ ;  /* 0x00000000006c7805 */ /* 0x000fe2000001ff00 */
[----:B------:R-:W-:Y:S01]  /*14c0*/  UISETP.LT.AND UP0, UPT, URZ, UR4, UPT ;  /* 0x000000043f00728c */ /* 0x000fe2000bf01270 */
[----:B------:R-:W-:Y:S02]  /*14d0*/  CS2R R106, SRZ ;  /* 0x00000000006a7805 */ /* 0x000fe4000001ff00 */
[----:B------:R-:W-:Y:S02]  /*14e0*/  CS2R R104, SRZ ;  /* 0x0000000000687805 */ /* 0x000fe4000001ff00 */
[----:B------:R-:W-:Y:S01]  /*14f0*/  CS2R R102, SRZ ;  /* 0x0000000000667805 */ /* 0x000fe2000001ff00 */
[----:B------:R-:W-:Y:S01]  /*1500*/  USEL UR45, URZ, UR4, !UP0 ;  /* 0x000000043f2d7287 */ /* 0x000fe2000c000000 */
[----:B------:R-:W-:-:S02]  /*1510*/  CS2R R100, SRZ ;  /* 0x0000000000647805 */ /* 0x000fc4000001ff00 */
[----:B------:R-:W-:Y:S02]  /*1520*/  CS2R R98, SRZ ;  /* 0x0000000000627805 */ /* 0x000fe4000001ff00 */
[----:B------:R-:W-:Y:S02]  /*1530*/  CS2R R96, SRZ ;  /* 0x0000000000607805 */ /* 0x000fe4000001ff00 */
[----:B------:R-:W-:Y:S01]  /*1540*/  CS2R R6, SRZ ;  /* 0x0000000000067805 */ /* 0x000fe2000001ff00 */
[----:B------:R-:W-:Y:S01]  /*1550*/  IMAD.MOV.U32 R94, RZ, RZ, RZ ;  /* 0x000000ffff5e7224 */ /* 0x000fe200078e00ff */
[----:B------:R-:W-:Y:S01]  /*1560*/  ISETP.GT.AND P1, PT, R88, UR45, PT ;  /* 0x0000002d58007c0c */ /* 0x000fe2000bf24270 */
[----:B------:R-:W-:Y:S01]  /*1570*/  IMAD.MOV.U32 R9, RZ, RZ, RZ ;  /* 0x000000ffff097224 */ /* 0x000fe200078e00ff */
[----:B------:R-:W-:Y:S01]  /*1580*/  CS2R R90, SRZ ;  /* 0x00000000005a7805 */ /* 0x000fe2000001ff00 */
[----:B------:R-:W-:Y:S02]  /*1590*/  IMAD.MOV.U32 R89, RZ, RZ, RZ ;  /* 0x000000ffff597224 */ /* 0x000fe400078e00ff */
[----:B------:R-:W-:-:S08]  /*15a0*/  IMAD.MOV.U32 R0, RZ, RZ, RZ ;  /* 0x000000ffff007224 */ /* 0x000fd000078e00ff */
[----:B------:R-:W-:Y:S05]  /*15b0*/  @!P1 BRA `(.L_x_659) ;  /* 0x000000d400009947 */ /* 0x000fea0003800000 */
[----:B------:R-:W-:-:S05]  /*15c0*/  VIADD R0, R2, 0xffffff80 ;  /* 0xffffff8002007836 */ /* 0x000fca0000000000 */
[----:B------:R-:W-:-:S04]  /*15d0*/  SHF.R.S32.HI R3, RZ, 0x1f, R0 ;  /* 0x0000001fff037819 */ /* 0x000fc80000011400 */
[----:B------:R-:W-:-:S04]  /*15e0*/  LEA.HI R3, R3, R0, RZ, 0x7 ;  /* 0x0000000003037211 */ /* 0x000fc800078f38ff */
[----:B------:R-:W-:-:S06]  /*15f0*/  SHF.R.S32.HI R3, RZ, 0x7, R3 ;  /* 0x00000007ff037819 */ /* 0x000fcc0000011403 */
[----:B------:R-:W1:Y:S02]  /*1600*/  SHFL.IDX PT, R3, R3, RZ, 0x1f ;  /* 0x00001fff03037589 */ /* 0x000e6400000e0000 */
[----:B-1----:R-:W-:-:S13]  /*1610*/  R2UR UR41, R3 ;  /* 0x00000000032972ca */ /* 0x002fda00000e0000 */
[----:B------:R-:W-:Y:S02]  /*1620*/  UIMAD.WIDE UR4, UR41, 0x55555556, URZ ;  /* 0x55555556290478a5 */ /* 0x000fe4000f8e023f */
[----:B------:R-:W-:Y:S02]  /*1630*/  UIADD3 UR4, UR40, 0x8400, URZ ;  /* 0x0000840028047890 */ /* 0x000fe4000fffe03f */
[----:B------:R-:W-:Y:S02]  /*1640*/  ULEA.HI UR5, UR5, UR5, URZ, 0x1 ;  /* 0x0000000505057291 */ /* 0x000fe4000f8f083f */
[----:B------:R-:W-:Y:S02]  /*1650*/  ULOP3.LUT UP0, URZ, UR4, 0x3ff, URZ, 0xc0, !UPT ;  /* 0x000003ff043f7892 */ /* 0x000fe4000f80c03f */
[----:B------:R-:W-:-:S04]  /*1660*/  UIMAD UR5, UR5, -0x3, UR41 ;  /* 0xfffffffd050578a4 */ /* 0x000fc8000f8e0229 */
[----:B------:R-:W-:Y:S01]  /*1670*/  PLOP3.LUT P0, PT, PT, PT, UP0, 0x80, 0x0 ;  /* 0x000000000000781c */ /* 0x000fe20003f0f008 */
[----:B------:R-:W-:-:S04]  /*1680*/  ULEA UR5, UR5, UR4, 0xd ;  /* 0x0000000405057291 */ /* 0x000fc8000f8e683f */
[----:B------:R-:W-:-:S04]  /*1690*/  USHF.R.U32.HI UR5, URZ, 0x4, UR5 ;  /* 0x000000043f057899 */ /* 0x000fc80008011605 */
[----:B------:R-:W-:-:S04]  /*16a0*/  ULOP3.LUT UR52, UR5, 0x3fff, URZ, 0xc0, !UPT ;  /* 0x00003fff05347892 */ /* 0x000fc8000f8ec03f */
[----:B------:R-:W-:Y:S08]  /*16b0*/  @!P0 BRA `(.L_x_660) ;  /* 0x0000000000408947 */ /* 0x000ff00003800000 */
[----:B------:R-:W-:Y:S01]  /*16c0*/  MOV R0, 0x0 ;  /* 0x0000000000007802 */ /* 0x000fe20000000f00 */
[----:B------:R-:W-:Y:S01]  /*16d0*/  ULDC.64 UR4, c[0x4][0xa8] ;  /* 0x01002a0000047ab9 */ /* 0x000fe20000000a00 */
[----:B------:R-:W-:Y:S01]  /*16e0*/  ULDC.64 UR6, c[0x4][0x20] ;  /* 0x0100080000067ab9 */ /* 0x000fe20000000a00 */
[----:B------:R-:W-:Y:S01]  /*16f0*/  IMAD.U32 R4, RZ, RZ, UR4 ;  /* 0x00000004ff047e24 */ /* 0x000fe2000f8e00ff */
[----:B------:R1:W2:Y:S01]  /*1700*/  LDC.64 R14, c[0x4][R0] ;  /* 0x01000000000e7b82 */ /* 0x0002a20000000a00 */
[----:B------:R-:W-:Y:S01]  /*1710*/  IMAD.U32 R5, RZ, RZ, UR5 ;  /* 0x00000005ff057e24 */ /* 0x000fe2000f8e00ff */
[----:B------:R-:W-:Y:S01]  /*1720*/  ULDC.64 UR4, c[0x4][0xb0] ;  /* 0x01002c0000047ab9 */ /* 0x000fe20000000a00 */
[----:B------:R-:W-:Y:S02]  /*1730*/  IMAD.U32 R10, RZ, RZ, UR6 ;  /* 0x00000006ff0a7e24 */ /* 0x000fe4000f8e00ff */
[----:B------:R-:W-:Y:S02]  /*1740*/  IMAD.U32 R6, RZ, RZ, UR4 ;  /* 0x00000004ff067e24 */ /* 0x000fe4000f8e00ff */
[----:B------:R-:W-:-:S02]  /*1750*/  IMAD.U32 R7, RZ, RZ, UR5 ;  /* 0x00000005ff077e24 */ /* 0x000fc4000f8e00ff */
[----:B------:R-:W-:Y:S02]  /*1760*/  IMAD.U32 R11, RZ, RZ, UR7 ;  /* 0x00000007ff0b7e24 */ /* 0x000fe4000f8e00ff */
[----:B------:R-:W-:Y:S02]  /*1770*/  IMAD.MOV.U32 R8, RZ, RZ, 0x70 ;  /* 0x00000070ff087424 */ /* 0x000fe400078e00ff */
[----:B------:R-:W-:Y:S02]  /*1780*/  IMAD.MOV.U32 R12, RZ, RZ, 0x1 ;  /* 0x00000001ff0c7424 */ /* 0x000fe400078e00ff */
[----:B-1----:R-:W-:-:S07]  /*1790*/  IMAD.MOV.U32 R13, RZ, RZ, RZ ;  /* 0x000000ffff0d7224 */ /* 0x002fce00078e00ff */
[----:B------:R-:W-:-:S07]  /*17a0*/  LEPC R20, `(.L_x_660) ;  /* 0x000000001014794e */ /* 0x000fce0000000000 */
[----:B--2---:R-:W-:Y:S05]  /*17b0*/  CALL.ABS.NOINC R14 ;  /* 0x000000000e007343 */ /* 0x004fea0003c00000 */
.L_x_660:
[----:B------:R-:W-:Y:S01]  /*17c0*/  ULEA.HI UR4, UR36, UR36, URZ, 0x1 ;  /* 0x0000002424047291 */ /* 0x000fe2000f8f083f */
[----:B------:R-:W-:-:S03]  /*17d0*/  IMAD.U32 R3, RZ, RZ, UR46 ;  /* 0x0000002eff037e24 */ /* 0x000fc6000f8e00ff */
[----:B------:R-:W-:Y:S02]  /*17e0*/  ULOP3.LUT UR4, UR4, 0xfffffffe, URZ, 0xc0, !UPT ;  /* 0xfffffffe04047892 */ /* 0x000fe4000f8ec03f */
[----:B------:R-:W-:Y:S02]  /*17f0*/  ISETP.NE.AND P0, PT, R3, 0x3, PT ;  /* 0x000000030300780c */ /* 0x000fe40003f05270 */
[----:B------:R-:W-:-:S06]  /*1800*/  UIADD3 UR4, UR36, -UR4, URZ ;  /* 0x8000000424047290 */ /* 0x000fcc000fffe03f */
[----:B------:R-:W-:-:S05]  /*1810*/  IMAD.U32 R0, RZ, RZ, UR4 ;  /* 0x00000004ff007e24 */ /* 0x000fca000f8e00ff */
[----:B------:R-:W-:-:S04]  /*1820*/  SHF.L.U32 R0, R0, 0x1f, RZ ;  /* 0x0000001f00007819 */ /* 0x000fc800000006ff */
[----:B------:R-:W1:Y:S02]  /*1830*/  SYNCS.PHASECHK.TRANS64.TRYWAIT P1, [UR40+0x16800], R0 ;  /* 0x01680000ff0075a7 */ /* 0x000e640008020168 */
[----:B-1----:R-:W-:Y:S05]  /*1840*/  @!P1 BRA `(.L_x_661) ;  /* 0x0000010c00309947 */ /* 0x002fea0003800000 */
.L_x_808:
[----:B------:R-:W-:Y:S05]  /*1850*/  @!P0 BRA `(.L_x_662) ;  /* 0x0000000000048947 */ /* 0x000fea0003800000 */
[----:B------:R-:W-:Y:S01]  /*1860*/  BPT.TRAP 0x1 ;  /* 0x000000040000795c */ /* 0x000fe20000300000 */
.L_x_662:
[----:B-1----:R-:W-:Y:S02]  /*1870*/  IMAD.U32 R3, RZ, RZ, UR39 ;  /* 0x00000027ff037e24 */ /* 0x002fe4000f8e00ff */
[----:B------:R-:W-:-:S03]  /*1880*/  IMAD.U32 R0, RZ, RZ, UR37 ;  /* 0x00000025ff007e24 */ /* 0x000fc6000f8e00ff */
[----:B------:R-:W-:Y:S02]  /*1890*/  LEA R3, R3, UR40, 0x3 ;  /* 0x0000002803037c11 */ /* 0x000fe4000f8e18ff */
[----:B------:R-:W-:-:S04]  /*18a0*/  SHF.L.U32 R0, R0, 0x1f, RZ ;  /* 0x0000001f00007819 */ /* 0x000fc800000006ff */
[----:B------:R1:W2:Y:S01]  /*18b0*/  SYNCS.PHASECHK.TRANS64.TRYWAIT P2, [R3+URZ+0x16830], R0 ;  /* 0x01683000030075a7 */ /* 0x0002a2000804017f */
[----:B------:R-:W-:Y:S05]  /*18c0*/  @!P0 BRA `(.L_x_663) ;  /* 0x0000000000048947 */ /* 0x000fea0003800000 */
[----:B------:R-:W-:Y:S01]  /*18d0*/  BPT.TRAP 0x1 ;  /* 0x000000040000795c */ /* 0x000fe20000300000 */
.L_x_663:
[----:B------:R-:W-:Y:S01]  /*18e0*/  LOP3.LUT P1, RZ, R2, 0x7f, RZ, 0xc0, !PT ;  /* 0x0000007f02ff7812 */ /* 0x000fe2000782c0ff */
[----:B--2---:R-:W-:-:S12]  /*18f0*/  @P2 BRA `(.L_x_664) ;  /* 0x0000000000082947 */ /* 0x004fd80003800000 */
[----:B------:R-:W2:Y:S02]  /*1900*/  SYNCS.PHASECHK.TRANS64.TRYWAIT P2, [R3+URZ+0x16830], R0 ;  /* 0x01683000030075a7 */ /* 0x000ea4000804017f */
[----:B--2---:R-:W-:Y:S05]  /*1910*/  @!P2 BRA `(.L_x_665) ;  /* 0x0000010c0014a947 */ /* 0x004fea0003800000 */
.L_x_664:
[----:B------:R-:W-:Y:S05]  /*1920*/  WARPSYNC.ALL ;  /* 0x0000000000007948 */ /* 0x000fea0003800000 */
[----:B------:R-:W-:Y:S01]  /*1930*/  UIADD3 UR4, UR40, 0xe400, URZ ;  /* 0x0000e40028047890 */ /* 0x000fe2000fffe03f */
[----:B------:R-:W-:Y:S01]  /*1940*/  WARPGROUP.ARRIVE ;  /* 0x00000000000079c5 */ /* 0x000fe20000000000 */
[----:B------:R-:W-:Y:S01]  /*1950*/  ULOP3.LUT UR16, UR52, 0x10000, URZ, 0xfc, !UPT ;  /* 0x0001000034107892 */ /* 0x000fe2000f8efc3f */
[----:B------:R-:W3:Y:S01]  /*1960*/  LDC R6, c[0x0][0x2e0] ;  /* 0x0000b800ff067b82 */ /* 0x000ee20000000800 */
[----:B------:R-:W-:Y:S01]  /*1970*/  USHF.R.U32.HI UR4, URZ, 0x4, UR4 ;  /* 0x000000043f047899 */ /* 0x000fe20008011604 */
[----:B-12---:R-:W-:Y:S01]  /*1980*/  @!P1 VIADD R3, R3, 0x16840 ;  /* 0x0001684003039836 */ /* 0x006fe20000000000 */
[----:B------:R-:W-:Y:S01]  /*1990*/  UMOV UR17, 0x40000040 ;  /* 0x4000004000117882 */ /* 0x000fe20000000000 */
[----:B------:R-:W-:Y:S01]  /*19a0*/  UMOV UR19, 0x40000040 ;  /* 0x4000004000137882 */ /* 0x000fe20000000000 */
[----:B------:R-:W-:Y:S01]  /*19b0*/  ULOP3.LUT UR4, UR4, 0x3fff, URZ, 0xc0, !UPT ;  /* 0x00003fff04047892 */ /* 0x000fe2000f8ec03f */
[----:B------:R-:W-:Y:S01]  /*19c0*/  UMOV UR5, 0x40000040 ;  /* 0x4000004000057882 */ /* 0x000fe20000000000 */
[----:B------:R-:W-:-:S02]  /*19d0*/  UMOV UR7, 0x40000040 ;  /* 0x4000004000077882 */ /* 0x000fc40000000000 */
[----:B------:R-:W-:Y:S01]  /*19e0*/  ULOP3.LUT UR20, UR4, 0x10000, URZ, 0xfc, !UPT ;  /* 0x0001000004147892 */ /* 0x000fe2000f8efc3f */
[----:B------:R-:W1:Y:S01]  /*19f0*/  LDC R5, c[0x0][0x288] ;  /* 0x0000a200ff057b82 */ /* 0x000e620000000800 */
[----:B------:R-:W-:Y:S01]  /*1a00*/  UIADD3 UR4, UR16, 0x2, URZ ;  /* 0x0000000210047890 */ /* 0x000fe2000fffe03f */
[----:B------:R-:W-:Y:S01]  /*1a10*/  @!P1 PRMT R3, RZ, 0x654, R3 ;  /* 0x00000654ff039816 */ /* 0x000fe20000000003 */
[----:B------:R-:W-:Y:S02]  /*1a20*/  ULEA UR18, UR39, UR20, 0xa ;  /* 0x0000001427127291 */ /* 0x000fe4000f8e503f */
[----:B------:R-:W-:Y:S02]  /*1a30*/  UIADD3 UR8, UR16, 0x4, URZ ;  /* 0x0000000410087890 */ /* 0x000fe4000fffe03f */
[----:B------:R-:W-:Y:S02]  /*1a40*/  UIADD3 UR6, UR18, 0x2, URZ ;  /* 0x0000000212067890 */ /* 0x000fe4000fffe03f */
[----:B------:R-:W-:Y:S01]  /*1a50*/  UIADD3 UR10, UR18, 0x4, URZ ;  /* 0x00000004120a7890 */ /* 0x000fe2000fffe03f */
[----:B------:R-:W-:-:S02]  /*1a60*/  UMOV UR9, 0x40000040 ;  /* 0x4000004000097882 */ /* 0x000fc40000000000 */
[----:B------:R-:W-:Y:S01]  /*1a70*/  HGMMA.64x128x16.F32.BF16 R24, gdesc[UR16], RZ, !UPT, gsb0 ;  /* 0x01e00000101879f0 */ /* 0x000fe2000c0018ff */
[----:B------:R-:W-:Y:S01]  /*1a80*/  UMOV UR11, 0x40000040 ;  /* 0x40000040000b7882 */ /* 0x000fe20000000000 */
[----:B------:R-:W-:Y:S02]  /*1a90*/  UIADD3 UR12, UR16, 0x6, URZ ;  /* 0x00000006100c7890 */ /* 0x000fe4000fffe03f */
[----:B------:R-:W-:Y:S01]  /*1aa0*/  UIADD3 UR14, UR18, 0x6, URZ ;  /* 0x00000006120e7890 */ /* 0x000fe2000fffe03f */
[----:B------:R-:W-:Y:S01]  /*1ab0*/  UMOV UR13, 0x40000040 ;  /* 0x40000040000d7882 */ /* 0x000fe20000000000 */
[----:B------:R-:W-:Y:S01]  /*1ac0*/  UMOV UR15, 0x40000040 ;  /* 0x40000040000f7882 */ /* 0x000fe20000000000 */
[----:B------:R-:W-:Y:S02]  /*1ad0*/  WARPGROUP.DEPBAR.LE gsb0, 0x0 ;  /* 0x00008000000079c5 */ /* 0x000fe40000010000 */
[----:B------:R-:W-:-:S06]  /*1ae0*/  WARPGROUP.ARRIVE ;  /* 0x00000000000079c5 */ /* 0x000fcc0000000000 */
[----:B------:R-:W-:Y:S01]  /*1af0*/  HGMMA.64x128x16.F32.BF16 R24, gdesc[UR4], R24, gsb0 ;  /* 0x01e00000041879f0 */ /* 0x000fe20008001818 */
[----:B------:R-:W-:Y:S02]  /*1b00*/  ULDC.64 UR6, c[0x0][0x9e0] ;  /* 0x0002780000067ab9 */ /* 0x000fe40000000a00 */
[----:B------:R-:W-:-:S06]  /*1b10*/  UISETP.GE.AND UP0, UPT, UR7, 0x1, UPT ;  /* 0x000000010700788c */ /* 0x000fcc000bf06270 */
[----:B------:R-:W-:Y:S01]  /*1b20*/  PLOP3.LUT P2, PT, PT, PT, UP0, 0x40, 0x0 ;  /* 0x000000000000781c */ /* 0x000fe20003f4e808 */
[----:B------:R-:W-:Y:S02]  /*1b30*/  WARPGROUP.DEPBAR.LE gsb0, 0x0 ;  /* 0x00008000000079c5 */ /* 0x000fe40000010000 */
[----:B------:R-:W-:-:S06]  /*1b40*/  WARPGROUP.ARRIVE ;  /* 0x00000000000079c5 */ /* 0x000fcc0000000000 */
[----:B------:R-:W-:Y:S01]  /*1b50*/  HGMMA.64x128x16.F32.BF16 R24, gdesc[UR8], R24, gsb0 ;  /* 0x01e00000081879f0 */ /* 0x000fe20008001818 */
[----:B------:R-:W-:Y:S02]  /*1b60*/  ULDC.64 UR10, c[0x0][0x9d8] ;  /* 0x00027600000a7ab9 */ /* 0x000fe40000000a00 */
[----:B------:R-:W-:Y:S01]  /*1b70*/  ULOP3.LUT UR21, URZ, UR11, URZ, 0x33, !UPT ;  /* 0x0000000b3f157292 */ /* 0x000fe2000f8e333f */
[----:B------:R-:W-:Y:S02]  /*1b80*/  WARPGROUP.DEPBAR.LE gsb0, 0x0 ;  /* 0x00008000000079c5 */ /* 0x000fe40000010000 */
[----:B------:R-:W-:-:S06]  /*1b90*/  WARPGROUP.ARRIVE ;  /* 0x00000000000079c5 */ /* 0x000fcc0000000000 */
[----:B------:R-:W-:Y:S03]  /*1ba0*/  HGMMA.64x128x16.F32.BF16 R24, gdesc[UR12], R24, gsb0 ;  /* 0x01e000000c1879f0 */ /* 0x000fe60008001818 */
[----:B------:R-:W-:Y:S02]  /*1bb0*/  WARPGROUP.DEPBAR.LE gsb0, 0x0 ;  /* 0x00008000000079c5 */ /* 0x000fe40000010000 */
[----:B------:R-:W-:Y:S01]  /*1bc0*/  FMUL.FTZ R21, R25, UR10 ;  /* 0x0000000a19157c20 */ /* 0x000fe20008410000 */
[----:B------:R-:W-:Y:S01]  /*1bd0*/  FMUL.FTZ R25, R28, UR10 ;  /* 0x0000000a1c197c20 */ /* 0x000fe20008410000 */
[----:B------:R-:W-:Y:S01]  /*1be0*/  FMUL.FTZ R28, R51, UR10 ;  /* 0x0000000a331c7c20 */ /* 0x000fe20008410000 */
[----:B------:R-:W-:Y:S02]  /*1bf0*/  IMAD.MOV.U32 R51, RZ, RZ, -0x80 ;  /* 0xffffff80ff337424 */ /* 0x000fe400078e00ff */
[----:B------:R-:W-:Y:S01]  /*1c00*/  FMUL.FTZ R0, R24, UR10 ;  /* 0x0000000a18007c20 */ /* 0x000fe20008410000 */
[----:B------:R-:W-:Y:S01]  /*1c10*/  FMUL.FTZ R24, R47, UR10 ;  /* 0x0000000a2f187c20 */ /* 0x000fe20008410000 */
[----:B------:R-:W-:Y:S01]  /*1c20*/  FMUL.FTZ R47, R83, UR10 ;  /* 0x0000000a532f7c20 */ /* 0x000fe20008410000 */
[----:B------:R-:W-:-:S02]  /*1c30*/  IMAD R83, R88, R51, 0x80 ;  /* 0x0000008058537424 */ /* 0x000fc400078e0233 */
[----:B------:R-:W-:Y:S01]  /*1c40*/  FMUL.FTZ R7, R27, UR10 ;  /* 0x0000000a1b077c20 */ /* 0x000fe20008410000 */
        /* <DEDUP_REMOVED lines=28> */
[----:B---3--:R-:W-:-:S02]  /*1e10*/  IMAD R60, R6, UR47, R83 ;  /* 0x0000002f063c7c24 */ /* 0x008fc4000f8e0253 */
        /* <DEDUP_REMOVED lines=29> */
[----:B-1----:R-:W-:Y:S01]  /*1ff0*/  IADD3 R62, R60, 0x1, -R5 ;  /* 0x000000013c3e7810 */ /* 0x002fe20007ffe805 */
[----:B------:R-:W1:Y:S01]  /*2000*/  MUFU.TANH R0, R0 ;  /* 0x0000000000007308 */ /* 0x000e620000002400 */
[----:B------:R2:W-:Y:S01]  /*2010*/  @!P1 SYNCS.ARRIVE.TRANS64.RED.A1T0 RZ, [R3+URZ], RZ ;  /* 0x000000ff03ff99a7 */ /* 0x0005e2000810043f */
[C---:B------:R-:W-:Y:S01]  /*2020*/  IMAD R78, R17.reuse, -0x2, R60 ;  /* 0xfffffffe114e7824 */ /* 0x040fe200078e023c */
[----:B------:R-:W-:Y:S01]  /*2030*/  LEA R79, R88, 0xffffff80, 0x7 ;  /* 0xffffff80584f7811 */ /* 0x000fe200078e38ff */
[----:B------:R-:W-:-:S04]  /*2040*/  IMAD R62, R17, -0x2, R62 ;  /* 0xfffffffe113e7824 */ /* 0x000fc800078e023e */
[----:B------:R-:W3:Y:S01]  /*2050*/  MUFU.TANH R21, R21 ;  /* 0x0000001500157308 */ /* 0x000ee20000002400 */
[----:B--2---:R-:W-:Y:S02]  /*2060*/  VIADD R3, R18, UR42 ;  /* 0x0000002a12037c36 */ /* 0x004fe40008000000 */
[C---:B------:R-:W-:Y:S02]  /*2070*/  VIADD R87, R62.reuse, UR6 ;  /* 0x000000063e577c36 */ /* 0x040fe40008000000 */
[----:B------:R-:W-:-:S03]  /*2080*/  VIADD R82, R62, UR21 ;  /* 0x000000153e527c36 */ /* 0x000fc60008000000 */
[----:B------:R-:W2:Y:S01]  /*2090*/  MUFU.TANH R4, R4 ;  /* 0x0000000400047308 */ /* 0x000ea20000002400 */
[----:B------:R-:W-:Y:S01]  /*20a0*/  VIADDMNMX R67, R3, R87, R78, PT ;  /* 0x0000005703437246 */ /* 0x000fe2000380014e */
[----:B------:R-:W-:-:S06]  /*20b0*/  IMAD.IADD R70, R82, 0x1, R3 ;  /* 0x0000000152467824 */ /* 0x000fcc00078e0203 */
[----:B------:R-:W4:Y:S08]  /*20c0*/  MUFU.TANH R7, R7 ;  /* 0x0000000700077308 */ /* 0x000f300000002400 */
[----:B------:R-:W1:Y:S08]  /*20d0*/  MUFU.TANH R25, R25 ;  /* 0x0000001900197308 */ /* 0x000e700000002400 */
        /* <DEDUP_REMOVED lines=39> */
[----:B------:R1:W1:Y:S08]  /*2350*/  MUFU.TANH R94, R68 ;  /* 0x00000044005e7308 */ /* 0x0002700000002400 */
[----:B------:R1:W1:Y:S08]  /*2360*/  MUFU.TANH R95, R69 ;  /* 0x00000045005f7308 */ /* 0x0002700000002400 */
[----:B------:R-:W1:Y:S08]  /*2370*/  MUFU.TANH R49, R49 ;  /* 0x0000003100317308 */ /* 0x000e700000002400 */
[----:B------:R-:W1:Y:S08]  /*2380*/  MUFU.TANH R50, R50 ;  /* 0x0000003200327308 */ /* 0x000e700000002400 */
[----:B------:R1:W1:Y:S08]  /*2390*/  MUFU.TANH R96, R72 ;  /* 0x0000004800607308 */ /* 0x0002700000002400 */
[----:B------:R1:W1:Y:S08]  /*23a0*/  MUFU.TANH R97, R73 ;  /* 0x0000004900617308 */ /* 0x0002700000002400 */
[----:B------:R-:W1:Y:S08]  /*23b0*/  MUFU.TANH R52, R52 ;  /* 0x0000003400347308 */ /* 0x000e700000002400 */
[----:B------:R-:W1:Y:S08]  /*23c0*/  MUFU.TANH R54, R54 ;  /* 0x0000003600367308 */ /* 0x000e700000002400 */
[----:B------:R1:W1:Y:S08]  /*23d0*/  MUFU.TANH R98, R76 ;  /* 0x0000004c00627308 */ /* 0x0002700000002400 */
        /* <DEDUP_REMOVED lines=10> */
[----:B------:R-:W1:Y:S01]  /*2480*/  MUFU.TANH R55, R55 ;  /* 0x0000003700377308 */ /* 0x000e620000002400 */
[----:B--234-:R-:W-:Y:S05]  /*2490*/  @P2 BRA `(.L_x_666) ;  /* 0x00000000005c2947 */ /* 0x01cfea0003800000 */
[----:B------:R-:W-:Y:S01]  /*24a0*/  IMAD R60, R6, UR47, R3 ;  /* 0x0000002f063c7c24 */ /* 0x000fe2000f8e0203 */
[----:B------:R-:W-:Y:S03]  /*24b0*/  BSSY B0, `(.L_x_667) ;  /* 0x0000011000007945 */ /* 0x000fe60003800000 */
[----:B------:R-:W-:-:S05]  /*24c0*/  IMAD.IADD R60, R60, 0x1, -R5 ;  /* 0x000000013c3c7824 */ /* 0x000fca00078e0a05 */
[----:B------:R-:W-:-:S13]  /*24d0*/  ISETP.GT.AND P2, PT, R60, -0x1, PT ;  /* 0xffffffff3c00780c */ /* 0x000fda0003f44270 */
[----:B------:R-:W-:Y:S05]  /*24e0*/  @P2 BRA `(.L_x_668) ;  /* 0x0000000000202947 */ /* 0x000fea0003800000 */
[----:B------:R-:W-:Y:S01]  /*24f0*/  UISETP.NE.AND UP1, UPT, UR7, 0x1, UPT ;  /* 0x000000010700788c */ /* 0x000fe2000bf25270 */
[----:B------:R-:W-:-:S05]  /*2500*/  LOP3.LUT R60, RZ, R60, RZ, 0x33, !PT ;  /* 0x0000003cff3c7212 */ /* 0x000fca00078e33ff */
[----:B------:R-:W-:-:S05]  /*2510*/  PLOP3.LUT P2, PT, PT, PT, UP1, 0x80, 0x0 ;  /* 0x000000000000781c */ /* 0x000fca0003f4f018 */
[----:B------:R-:W-:-:S08]  /*2520*/  @UP1 ULDC.64 UR10, c[0x0][0x9e8] ;  /* 0x00027a00000a1ab9 */ /* 0x000fd00000000a00 */
[----:B------:R-:W-:-:S05]  /*2530*/  @P2 IMAD.HI.U32 R61, R60, UR10, RZ ;  /* 0x0000000a3c3d2c27 */ /* 0x000fca000f8e00ff */
[----:B------:R-:W-:-:S04]  /*2540*/  @P2 SHF.R.U32.HI R60, RZ, UR11, R61 ;  /* 0x0000000bff3c2c19 */ /* 0x000fc8000801163d */
[----:B------:R-:W-:Y:S01]  /*2550*/  LOP3.LUT R60, RZ, R60, RZ, 0x33, !PT ;  /* 0x0000003cff3c7212 */ /* 0x000fe200078e33ff */
[----:B------:R-:W-:Y:S06]  /*2560*/  BRA `(.L_x_669) ;  /* 0x0000000000147947 */ /* 0x000fec0003800000 */
.L_x_668:
[----:B------:R-:W-:-:S06]  /*2570*/  UISETP.NE.AND UP1, UPT, UR7, 0x1, UPT ;  /* 0x000000010700788c */ /* 0x000fcc000bf25270 */
[----:B------:R-:W-:-:S05]  /*2580*/  PLOP3.LUT P2, PT, PT, PT, UP1, 0x80, 0x0 ;  /* 0x000000000000781c */ /* 0x000fca0003f4f018 */
[----:B------:R-:W-:-:S08]  /*2590*/  @UP1 ULDC.64 UR10, c[0x0][0x9e8] ;  /* 0x00027a00000a1ab9 */ /* 0x000fd00000000a00 */
[----:B------:R-:W-:-:S05]  /*25a0*/  @P2 IMAD.HI.U32 R61, R60, UR10, RZ ;  /* 0x0000000a3c3d2c27 */ /* 0x000fca000f8e00ff */
[----:B------:R-:W-:-:S07]  /*25b0*/  @P2 SHF.R.U32.HI R60, RZ, UR11, R61 ;  /* 0x0000000bff3c2c19 */ /* 0x000fce000801163d */
.L_x_669:
[----:B------:R-:W-:Y:S05]  /*25c0*/  BSYNC B0 ;  /* 0x0000000000007941 */ /* 0x000fea0003800000 */
.L_x_667:
[----:B------:R-:W-:-:S04]  /*25d0*/  IMAD R60, R60, UR7, -R79 ;  /* 0x000000073c3c7c24 */ /* 0x000fc8000f8e0a4f */
[----:B------:R-:W-:-:S05]  /*25e0*/  IMAD R60, R17, -0x2, R60 ;  /* 0xfffffffe113c7824 */ /* 0x000fca00078e023c */
[----:B------:R-:W-:Y:S02]  /*25f0*/  VIMNMX R70, R70, R60, !PT ;  /* 0x0000003c46467248 */ /* 0x000fe40007fe0100 */
[----:B------:R-:W-:-:S07]  /*2600*/  VIADDMNMX R67, R60, UR7, R67, PT ;  /* 0x000000073c437c46 */ /* 0x000fce000b800143 */
.L_x_666:
[C---:B------:R-:W-:Y:S02]  /*2610*/  ISETP.GE.AND P4, PT, R83.reuse, 0x9, PT ;  /* 0x000000095300780c */ /* 0x040fe40003f86270 */
[C---:B------:R-:W-:Y:S02]  /*2620*/  ISETP.GE.AND P2, PT, R83.reuse, 0x2, PT ;  /* 0x000000025300780c */ /* 0x040fe40003f46270 */
[----:B------:R-:W-:Y:S02]  /*2630*/  ISETP.GE.AND P5, PT, R83, 0xa, PT ;  /* 0x0000000a5300780c */ /* 0x000fe40003fa6270 */
[----:B------:R-:W-:Y:S02]  /*2640*/  LOP3.LUT R19, R19, 0xfffffffd, RZ, 0xc0, !PT ;  /* 0xfffffffd13137812 */ /* 0x000fe400078ec0ff */
[----:B------:R-:W-:-:S04]  /*2650*/  ISETP.GT.AND P3, PT, R70, 0x1, !P2 ;  /* 0x000000014600780c */ /* 0x000fc80005764270 */
[----:B------:R-:W-:Y:S02]  /*2660*/  ISETP.LT.OR P3, PT, R67, 0x2, P3 ;  /* 0x000000024300780c */ /* 0x000fe40001f61670 */
[----:B------:R-:W-:Y:S02]  /*2670*/  @P4 LOP3.LUT R19, R19, 0x2, RZ, 0xfc, !PT ;  /* 0x0000000213134812 */ /* 0x000fe400078efcff */
[----:B------:R-:W-:Y:S02]  /*2680*/  FSEL R71, R21, -INF , !P3 ;  /* 0xff80000015477808 */ /* 0x000fe40005800000 */
[----:B------:R-:W-:Y:S02]  /*2690*/  LOP3.LUT R19, R19, 0xfffffffb, RZ, 0xc0, !PT ;  /* 0xfffffffb13137812 */ /* 0x000fe400078ec0ff */
[----:B------:R-:W-:Y:S02]  /*26a0*/  ISETP.GT.AND P4, PT, R70, 0x8, !P4 ;  /* 0x000000084600780c */ /* 0x000fe40006784270 */
[----:B------:R-:W-:-:S02]  /*26b0*/  @P5 LOP3.LUT R19, R19, 0x4, RZ, 0xfc, !PT ;  /* 0x0000000413135812 */ /* 0x000fc400078efcff */
[----:B------:R-:W-:Y:S02]  /*26c0*/  ISETP.GT.AND P3, PT, R70, 0x9, !P5 ;  /* 0x000000094600780c */ /* 0x000fe40006f64270 */
[----:B------:R-:W-:Y:S02]  /*26d0*/  ISETP.GE.AND P5, PT, R83, 0x11, PT ;  /* 0x000000115300780c */ /* 0x000fe40003fa6270 */
[C---:B------:R-:W-:Y:S02]  /*26e0*/  ISETP.LT.OR P4, PT, R67.reuse, 0x9, P4 ;  /* 0x000000094300780c */ /* 0x040fe40002781670 */
[----:B------:R-:W-:Y:S02]  /*26f0*/  ISETP.LT.OR P3, PT, R67, 0xa, P3 ;  /* 0x0000000a4300780c */ /* 0x000fe40001f61670 */
[----:B-1----:R-:W-:Y:S02]  /*2700*/  FSEL R73, R25, -INF , !P4 ;  /* 0xff80000019497808 */ /* 0x002fe40006000000 */
[----:B------:R-:W-:-:S02]  /*2710*/  ISETP.GE.AND P4, PT, R83, 0x12, PT ;  /* 0x000000125300780c */ /* 0x000fc40003f86270 */
[----:B------:R-:W-:Y:S02]  /*2720*/  LOP3.LUT R19, R19, 0xfffffff7, RZ, 0xc0, !PT ;  /* 0xfffffff713137812 */ /* 0x000fe400078ec0ff */
[----:B------:R-:W-:Y:S02]  /*2730*/  FSEL R76, R27, -INF , !P3 ;  /* 0xff8000001b4c7808 */ /* 0x000fe40005800000 */
[----:B------:R-:W-:Y:S02]  /*2740*/  ISETP.GT.AND P3, PT, R70, 0x10, !P5 ;  /* 0x000000104600780c */ /* 0x000fe40006f64270 */
[----:B------:R-:W-:Y:S02]  /*2750*/  @P5 LOP3.LUT R19, R19, 0x8, RZ, 0xfc, !PT ;  /* 0x0000000813135812 */ /* 0x000fe400078efcff */
[----:B------:R-:W-:Y:S02]  /*2760*/  ISETP.LT.OR P3, PT, R67, 0x11, P3 ;  /* 0x000000114300780c */ /* 0x000fe40001f61670 */
[----:B------:R-:W-:-:S02]  /*2770*/  LOP3.LUT R19, R19, 0xfdffffff, RZ, 0xc0, !PT ;  /* 0xfdffffff13137812 */ /* 0x000fc400078ec0ff */
[----:B------:R-:W-:Y:S02]  /*2780*/  FSEL R75, R29, -INF , !P3 ;  /* 0xff8000001d4b7808 */ /* 0x000fe40005800000 */
[----:B------:R-:W-:Y:S02]  /*2790*/  @P4 LOP3.LUT R19, R19, 0x2000000, RZ, 0xfc, !PT ;  /* 0x0200000013134812 */ /* 0x000fe400078efcff */
[----:B------:R-:W-:Y:S02]  /*27a0*/  ISETP.GT.AND P3, PT, R70, 0x11, !P4 ;  /* 0x000000114600780c */ /* 0x000fe40006764270 */
[----:B------:R-:W-:Y:S02]  /*27b0*/  ISETP.GE.AND P4, PT, R83, 0x19, PT ;  /* 0x000000195300780c */ /* 0x000fe40003f86270 */
[----:B------:R-:W-:Y:S02]  /*27c0*/  ISETP.LT.OR P3, PT, R67, 0x12, P3 ;  /* 0x000000124300780c */ /* 0x000fe40001f61670 */
[----:B------:R-:W-:-:S02]  /*27d0*/  LOP3.LUT R19, R19, 0xfeffffff, RZ, 0xc0, !PT ;  /* 0xfeffffff13137812 */ /* 0x000fc400078ec0ff */
[----:B------:R-:W-:Y:S02]  /*27e0*/  FSEL R74, R31, -INF , !P3 ;  /* 0xff8000001f4a7808 */ /* 0x000fe40005800000 */
[----:B------:R-:W-:-:S04]  /*27f0*/  ISETP.GT.AND P3, PT, R70, 0x18, !P4 ;  /* 0x000000184600780c */ /* 0x000fc80006764270 */
[----:B------:R-:W-:Y:S02]  /*2800*/  ISETP.LT.OR P3, PT, R67, 0x19, P3 ;  /* 0x000000194300780c */ /* 0x000fe40001f61670 */
[----:B------:R-:W-:Y:S02]  /*2810*/  @P4 LOP3.LUT R19, R19, 0x1000000, RZ, 0xfc, !PT ;  /* 0x0100000013134812 */ /* 0x000fe400078efcff */
[----:B------:R-:W-:Y:S02]  /*2820*/  ISETP.GE.AND P4, PT, R83, 0x1a, PT ;  /* 0x0000001a5300780c */ /* 0x000fe40003f86270 */
[----:B------:R-:W-:Y:S02]  /*2830*/  LOP3.LUT R19, R19, 0xff7fffff, RZ, 0xc0, !PT ;  /* 0xff7fffff13137812 */ /* 0x000fe400078ec0ff */
[----:B------:R-:W-:Y:S02]  /*2840*/  FSEL R72, R33, -INF , !P3 ;  /* 0xff80000021487808 */ /* 0x000fe40005800000 */
[----:B------:R-:W-:-:S04]  /*2850*/  ISETP.GT.AND P3, PT, R70, 0x19, !P4 ;  /* 0x000000194600780c */ /* 0x000fc80006764270 */
[----:B------:R-:W-:-:S03]  /*2860*/  ISETP.LT.OR P3, PT, R67, 0x1a, P3 ;  /* 0x0000001a4300780c */ /* 0x000fc60001f61670 */
        /* <DEDUP_REMOVED lines=110> */
[----:B------:R-:W-:Y:S02]  /*2f50*/  FSEL R39, R97, -INF , !P3 ;  /* 0xff80000061277808 */ /* 0x000fe40005800000 */
[----:B------:R-:W-:Y:S02]  /*2f60*/  LOP3.LUT R19, R19, 0xffffffef, RZ, 0xc0, !PT ;  /* 0xffffffef13137812 */ /* 0x000fe400078ec0ff */
[----:B------:R-:W-:-:S04]  /*2f70*/  ISETP.GT.AND P3, PT, R70, 0x68, !P4 ;  /* 0x000000684600780c */ /* 0x000fc80006764270 */
[----:B------:R-:W-:-:S03]  /*2f80*/  ISETP.LT.OR P3, PT, R67, 0x69, P3 ;  /* 0x000000694300780c */ /* 0x000fc60001f61670 */
[----:B------:R-:W-:Y:S02]  /*2f90*/  @P4 LOP3.LUT R19, R19, 0x10, RZ, 0xfc, !PT ;  /* 0x0000001013134812 */ /* 0x000fe400078efcff */
[----:B------:R-:W-:Y:S02]  /*2fa0*/  ISETP.GE.AND P4, PT, R83, 0x6a, PT ;  /* 0x0000006a5300780c */ /* 0x000fe40003f86270 */
[----:B------:R-:W-:Y:S02]  /*2fb0*/  FSEL R33, R98, -INF , !P3 ;  /* 0xff80000062217808 */ /* 0x000fe40005800000 */
[----:B------:R-:W-:Y:S02]  /*2fc0*/  ISETP.GT.AND P3, PT, R70, 0x69, !P4 ;  /* 0x000000694600780c */ /* 0x000fe40006764270 */
[----:B------:R-:W-:Y:S02]  /*2fd0*/  LOP3.LUT R19, R19, 0xfbffffff, RZ, 0xc0, !PT ;  /* 0xfbffffff13137812 */ /* 0x000fe400078ec0ff */
[----:B------:R-:W-:-:S04]  /*2fe0*/  ISETP.LT.OR P3, PT, R67, 0x6a, P3 ;  /* 0x0000006a4300780c */ /* 0x000fc80001f61670 */
[----:B------:R-:W-:Y:S02]  /*2ff0*/  FSEL R31, R77, -INF , !P3 ;  /* 0xff8000004d1f7808 */ /* 0x000fe40005800000 */
[----:B------:R-:W-:Y:S02]  /*3000*/  ISETP.GE.AND P3, PT, R83, 0x71, PT ;  /* 0x000000715300780c */ /* 0x000fe40003f66270 */
[----:B------:R-:W-:Y:S02]  /*3010*/  @P4 LOP3.LUT R19, R19, 0x4000000, RZ, 0xfc, !PT ;  /* 0x0400000013134812 */ /* 0x000fe400078efcff */
[----:B------:R-:W-:Y:S02]  /*3020*/  ISETP.GT.AND P4, PT, R70, 0x70, !P3 ;  /* 0x000000704600780c */ /* 0x000fe40005f84270 */
[----:B------:R-:W-:Y:S02]  /*3030*/  LOP3.LUT R19, R19, 0xfffffffe, RZ, 0xc0, !PT ;  /* 0xfffffffe13137812 */ /* 0x000fe400078ec0ff */
[----:B------:R-:W-:-:S04]  /*3040*/  ISETP.LT.OR P4, PT, R67, 0x71, P4 ;  /* 0x000000714300780c */ /* 0x000fc80002781670 */
[----:B------:R-:W-:Y:S02]  /*3050*/  FSEL R29, R80, -INF , !P4 ;  /* 0xff800000501d7808 */ /* 0x000fe40006000000 */
[----:B------:R-:W-:-:S04]  /*3060*/  ISETP.GE.AND P4, PT, R83, 0x72, PT ;  /* 0x000000725300780c */ /* 0x000fc80003f86270 */
[----:B------:R-:W-:-:S04]  /*3070*/  ISETP.GT.AND P5, PT, R70, 0x71, !P4 ;  /* 0x000000714600780c */ /* 0x000fc800067a4270 */
[----:B------:R-:W-:-:S04]  /*3080*/  ISETP.LT.OR P5, PT, R67, 0x72, P5 ;  /* 0x000000724300780c */ /* 0x000fc80002fa1670 */
[----:B------:R-:W-:Y:S02]  /*3090*/  FSEL R27, R81, -INF , !P5 ;  /* 0xff800000511b7808 */ /* 0x000fe40006800000 */
[----:B------:R-:W-:-:S04]  /*30a0*/  ISETP.GE.AND P5, PT, R83, 0x79, PT ;  /* 0x000000795300780c */ /* 0x000fc80003fa6270 */
[----:B------:R-:W-:-:S04]  /*30b0*/  ISETP.GT.AND P6, PT, R70, 0x78, !P5 ;  /* 0x000000784600780c */ /* 0x000fc80006fc4270 */
[----:B------:R-:W-:-:S04]  /*30c0*/  ISETP.LT.OR P6, PT, R67, 0x79, P6 ;  /* 0x000000794300780c */ /* 0x000fc800037c1670 */
[----:B------:R-:W-:Y:S02]  /*30d0*/  FSEL R21, R84, -INF , !P6 ;  /* 0xff80000054157808 */ /* 0x000fe40007000000 */
[----:B------:R-:W-:-:S13]  /*30e0*/  ISETP.GE.AND P6, PT, R83, 0x1, PT ;  /* 0x000000015300780c */ /* 0x000fda0003fc6270 */
[----:B------:R-:W-:Y:S02]  /*30f0*/  @P6 LOP3.LUT R19, R19, 0x1, RZ, 0xfc, !PT ;  /* 0x0000000113136812 */ /* 0x000fe400078efcff */
[----:B------:R-:W-:Y:S02]  /*3100*/  ISETP.GT.AND P6, PT, R70, RZ, !P6 ;  /* 0x000000ff4600720c */ /* 0x000fe400077c4270 */
[----:B------:R-:W-:Y:S02]  /*3110*/  LOP3.LUT R19, R19, 0xf7ffffff, RZ, 0xc0, !PT ;  /* 0xf7ffffff13137812 */ /* 0x000fe400078ec0ff */
[----:B------:R-:W-:-:S04]  /*3120*/  ISETP.LT.OR P6, PT, R67, 0x1, P6 ;  /* 0x000000014300780c */ /* 0x000fc800037c1670 */
[----:B------:R-:W-:Y:S01]  /*3130*/  FSEL R81, R0, -INF , !P6 ;  /* 0xff80000000517808 */ /* 0x000fe20007000000 */
[----:B------:R-:W-:Y:S01]  /*3140*/  VIADD R0, R3, 0x8 ;  /* 0x0000000803007836 */ /* 0x000fe20000000000 */
[----:B------:R-:W-:-:S13]  /*3150*/  ISETP.GE.AND P6, PT, R83, 0x7a, PT ;  /* 0x0000007a5300780c */ /* 0x000fda0003fc6270 */
[----:B------:R-:W-:Y:S02]  /*3160*/  @P6 LOP3.LUT R19, R19, 0x8000000, RZ, 0xfc, !PT ;  /* 0x0800000013136812 */ /* 0x000fe400078efcff */
[----:B------:R-:W-:Y:S01]  /*3170*/  ISETP.GT.AND P6, PT, R70, 0x79, !P6 ;  /* 0x000000794600780c */ /* 0x000fe200077c4270 */
[----:B------:R-:W-:-:S03]  /*3180*/  IMAD.IADD R70, R82, 0x1, R0 ;  /* 0x0000000152467824 */ /* 0x000fc600078e0200 */
[----:B------:R-:W-:Y:S02]  /*3190*/  ISETP.LT.OR P6, PT, R67, 0x7a, P6 ;  /* 0x0000007a4300780c */ /* 0x000fe400037c1670 */
[----:B------:R-:W-:Y:S02]  /*31a0*/  VIADDMNMX R67, R0, R87, R78, PT ;  /* 0x0000005700437246 */ /* 0x000fe4000380014e */
[----:B------:R-:W-:Y:S02]  /*31b0*/  FSEL R25, R85, -INF , !P6 ;  /* 0xff80000055197808 */ /* 0x000fe40007000000 */
[----:B------:R-:W-:-:S13]  /*31c0*/  PLOP3.LUT P6, PT, PT, PT, UP0, 0x40, 0x0 ;  /* 0x000000000000781c */ /* 0x000fda0003fce808 */
[----:B------:R-:W-:Y:S05]  /*31d0*/  @P6 BRA `(.L_x_670) ;  /* 0x0000000000646947 */ /* 0x000fea0003800000 */
        /* <DEDUP_REMOVED lines=9> */
[----:B------:R-:W-:Y:S01]  /*3270*/  @P6 IMAD.HI.U32 R35, R78, UR10, RZ ;  /* 0x0000000a4e236c27 */ /* 0x000fe2000f8e00ff */
[----:B------:R-:W-:-:S13]  /*3280*/  PLOP3.LUT P6, PT, PT, PT, UP1, 0x80, 0x0 ;  /* 0x000000000000781c */ /* 0x000fda0003fcf018 */
[----:B------:R-:W-:-:S04]  /*3290*/  @P6 SHF.R.U32.HI R78, RZ, UR11, R35 ;  /* 0x0000000bff4e6c19 */ /* 0x000fc80008011623 */
[----:B------:R-:W-:Y:S01]  /*32a0*/  LOP3.LUT R78, RZ, R78, RZ, 0x33, !PT ;  /* 0x0000004eff4e7212 */ /* 0x000fe200078e33ff */
[----:B------:R-:W-:Y:S06]  /*32b0*/  BRA `(.L_x_673) ;  /* 0x0000000000187947 */ /* 0x000fec0003800000 */
.L_x_672:
[----:B------:R-:W-:-:S06]  /*32c0*/  UISETP.NE.AND UP1, UPT, UR7, 0x1, UPT ;  /* 0x000000010700788c */ /* 0x000fcc000bf25270 */
[----:B------:R-:W-:-:S05]  /*32d0*/  PLOP3.LUT P6, PT, PT, PT, UP1, 0x80, 0x0 ;  /* 0x000000000000781c */ /* 0x000fca0003fcf018 */
[----:B------:R-:W-:-:S08]  /*32e0*/  @UP1 ULDC.64 UR10, c[0x0][0x9e8] ;  /* 0x00027a00000a1ab9 */ /* 0x000fd00000000a00 */
[----:B------:R-:W-:Y:S01]  /*32f0*/  @P6 IMAD.HI.U32 R35, R78, UR10, RZ ;  /* 0x0000000a4e236c27 */ /* 0x000fe2000f8e00ff */
[----:B------:R-:W-:-:S13]  /*3300*/  PLOP3.LUT P6, PT, PT, PT, UP1, 0x80, 0x0 ;  /* 0x000000000000781c */ /* 0x000fda0003fcf018 */
[----:B------:R-:W-:-:S07]  /*3310*/  @P6 SHF.R.U32.HI R78, RZ, UR11, R35 ;  /* 0x0000000bff4e6c19 */ /* 0x000fce0008011623 */
.L_x_673:
[----:B------:R-:W-:Y:S05]  /*3320*/  BSYNC B0 ;  /* 0x0000000000007941 */ /* 0x000fea0003800000 */
.L_x_671:
[----:B------:R-:W-:-:S04]  /*3330*/  IMAD R78, R78, UR7, -R79 ;  /* 0x000000074e4e7c24 */ /* 0x000fc8000f8e0a4f */
[----:B------:R-:W-:-:S05]  /*3340*/  IMAD R78, R17, -0x2, R78 ;  /* 0xfffffffe114e7824 */ /* 0x000fca00078e024e */
[----:B------:R-:W-:Y:S02]  /*3350*/  VIMNMX R70, R70, R78, !PT ;  /* 0x0000004e46467248 */ /* 0x000fe40007fe0100 */
[----:B------:R-:W-:-:S07]  /*3360*/  VIADDMNMX R67, R78, UR7, R67, PT ;  /* 0x000000074e437c46 */ /* 0x000fce000b800143 */
.L_x_670:
[----:B------:R-:W-:Y:S01]  /*3370*/  ISETP.GT.AND P2, PT, R70, 0x1, !P2 ;  /* 0x000000014600780c */ /* 0x000fe20005744270 */
[----:B------:R-:W-:Y:S01]  /*3380*/  ULDC UR22, c[0x0][0x988] ;  /* 0x0002620000167ab9 */ /* 0x000fe20000000800 */
[----:B------:R-:W-:Y:S01]  /*3390*/  LOP3.LUT P6, RZ, R19, 0x8, RZ, 0xc0, !PT ;  /* 0x0000000813ff7812 */ /* 0x000fe200078cc0ff */
[----:B------:R-:W-:Y:S01]  /*33a0*/  IMAD R6, R6, UR47, -R5 ;  /* 0x0000002f06067c24 */ /* 0x000fe2000f8e0a05 */
[----:B------:R-:W-:Y:S02]  /*33b0*/  ISETP.LT.OR P2, PT, R67, 0x2, P2 ;  /* 0x000000024300780c */ /* 0x000fe40001741670 */
[----:B------:R-:W-:Y:S02]  /*33c0*/  ISETP.GT.AND P3, PT, R70, 0x70, !P3 ;  /* 0x000000704600780c */ /* 0x000fe40005f64270 */
[----:B------:R-:W-:Y:S02]  /*33d0*/  FSEL R37, R7, -INF , !P2 ;  /* 0xff80000007257808 */ /* 0x000fe40005000000 */
[----:B------:R-:W-:-:S02]  /*33e0*/  LOP3.LUT P2, RZ, R19, 0x2, RZ, 0xc0, !PT ;  /* 0x0000000213ff7812 */ /* 0x000fc4000784c0ff */
[C---:B------:R-:W-:Y:S02]  /*33f0*/  ISETP.GT.AND P4, PT, R70.reuse, 0x71, !P4 ;  /* 0x000000714600780c */ /* 0x040fe40006784270 */
[C---:B------:R-:W-:Y:S02]  /*3400*/  ISETP.GT.AND P2, PT, R70.reuse, 0x8, !P2 ;  /* 0x000000084600780c */ /* 0x040fe40005744270 */
[C---:B------:R-:W-:Y:S02]  /*3410*/  ISETP.LT.OR P3, PT, R67.reuse, 0x71, P3 ;  /* 0x000000714300780c */ /* 0x040fe40001f61670 */
[----:B------:R-:W-:Y:S02]  /*3420*/  ISETP.LT.OR P2, PT, R67, 0x9, P2 ;  /* 0x000000094300780c */ /* 0x000fe40001741670 */
[----:B------:R-:W-:Y:S02]  /*3430*/  ISETP.GT.AND P5, PT, R70, 0x78, !P5 ;  /* 0x000000784600780c */ /* 0x000fe40006fa4270 */
[----:B------:R-:W-:-:S02]  /*3440*/  FSEL R9, R9, -INF , !P2 ;  /* 0xff80000009097808 */ /* 0x000fc40005000000 */
[----:B------:R-:W-:Y:S02]  /*3450*/  LOP3.LUT P2, RZ, R19, 0x4, RZ, 0xc0, !PT ;  /* 0x0000000413ff7812 */ /* 0x000fe4000784c0ff */
[C---:B------:R-:W-:Y:S02]  /*3460*/  ISETP.LT.OR P4, PT, R67.reuse, 0x72, P4 ;  /* 0x000000724300780c */ /* 0x040fe40002781670 */
[----:B------:R-:W-:Y:S02]  /*3470*/  ISETP.GT.AND P2, PT, R70, 0x9, !P2 ;  /* 0x000000094600780c */ /* 0x000fe40005744270 */
[----:B------:R-:W-:Y:S02]  /*3480*/  FSEL R46, R46, -INF , !P3 ;  /* 0xff8000002e2e7808 */ /* 0x000fe40005800000 */
[C---:B------:R-:W-:Y:S02]  /*3490*/  ISETP.LT.OR P2, PT, R67.reuse, 0xa, P2 ;  /* 0x0000000a4300780c */ /* 0x040fe40001741670 */
[----:B------:R-:W-:-:S02]  /*34a0*/  ISETP.LT.OR P5, PT, R67, 0x79, P5 ;  /* 0x000000794300780c */ /* 0x000fc40002fa1670 */
[----:B------:R-:W-:Y:S02]  /*34b0*/  FSEL R35, R8, -INF , !P2 ;  /* 0xff80000008237808 */ /* 0x000fe40005000000 */
[----:B------:R-:W-:Y:S02]  /*34c0*/  ISETP.GT.AND P2, PT, R70, 0x10, !P6 ;  /* 0x000000104600780c */ /* 0x000fe40007744270 */
[----:B------:R-:W-:Y:S02]  /*34d0*/  FMNMX.FTZ R8, R81, R71, !PT ;  /* 0x0000004751087209 */ /* 0x000fe40007810000 */
[----:B------:R-:W-:Y:S02]  /*34e0*/  ISETP.LT.OR P2, PT, R67, 0x11, P2 ;  /* 0x000000114300780c */ /* 0x000fe40001741670 */
[----:B------:R-:W-:Y:S02]  /*34f0*/  FMNMX.FTZ R77, R73, R8, !PT ;  /* 0x00000008494d7209 */ /* 0x000fe40007810000 */
[----:B------:R-:W-:-:S02]  /*3500*/  FSEL R7, R10, -INF , !P2 ;  /* 0xff8000000a077808 */ /* 0x000fc40005000000 */
[----:B------:R-:W-:Y:S02]  /*3510*/  LOP3.LUT P2, RZ, R19, 0x2000000, RZ, 0xc0, !PT ;  /* 0x0200000013ff7812 */ /* 0x000fe4000784c0ff */
[----:B------:R-:W-:Y:S02]  /*3520*/  FMNMX.FTZ R8, R76, R77, !PT ;  /* 0x0000004d4c087209 */ /* 0x000fe40007810000 */
[----:B------:R-:W-:Y:S02]  /*3530*/  ISETP.GT.AND P2, PT, R70, 0x11, !P2 ;  /* 0x000000114600780c */ /* 0x000fe40005744270 */
[----:B------:R-:W-:Y:S02]  /*3540*/  FMNMX.FTZ R77, R75, R8, !PT ;  /* 0x000000084b4d7209 */ /* 0x000fe40007810000 */
[----:B------:R-:W-:Y:S02]  /*3550*/  ISETP.LT.OR P2, PT, R67, 0x12, P2 ;  /* 0x000000124300780c */ /* 0x000fe40001741670 */
[----:B------:R-:W-:-:S02]  /*3560*/  FMNMX.FTZ R77, R74, R77, !PT ;  /* 0x0000004d4a4d7209 */ /* 0x000fc40007810000 */
[----:B------:R-:W-:Y:S02]  /*3570*/  FSEL R11, R11, -INF , !P2 ;  /* 0xff8000000b0b7808 */ /* 0x000fe40005000000 */
[----:B------:R-:W-:Y:S02]  /*3580*/  LOP3.LUT P2, RZ, R19, 0x1000000, RZ, 0xc0, !PT ;  /* 0x0100000013ff7812 */ /* 0x000fe4000784c0ff */
[----:B------:R-:W-:Y:S02]  /*3590*/  FMNMX.FTZ R8, R72, R77, !PT ;  /* 0x0000004d48087209 */ /* 0x000fe40007810000 */
[----:B------:R-:W-:Y:S02]  /*35a0*/  ISETP.GT.AND P2, PT, R70, 0x18, !P2 ;  /* 0x000000184600780c */ /* 0x000fe40005744270 */
[----:B------:R-:W-:Y:S02]  /*35b0*/  FMNMX.FTZ R77, R69, R8, !PT ;  /* 0x00000008454d7209 */ /* 0x000fe40007810000 */
[----:B------:R-:W-:-:S02]  /*35c0*/  ISETP.LT.OR P2, PT, R67, 0x19, P2 ;  /* 0x000000194300780c */ /* 0x000fc40001741670 */
[----:B------:R-:W-:Y:S02]  /*35d0*/  FMNMX.FTZ R77, R68, R77, !PT ;  /* 0x0000004d444d7209 */ /* 0x000fe40007810000 */
[----:B------:R-:W-:Y:S02]  /*35e0*/  FSEL R12, R12, -INF , !P2 ;  /* 0xff8000000c0c7808 */ /* 0x000fe40005000000 */
[C---:B------:R-:W-:Y:S02]  /*35f0*/  LOP3.LUT P2, RZ, R19.reuse, 0x800000, RZ, 0xc0, !PT ;  /* 0x0080000013ff7812 */ /* 0x040fe4000784c0ff */
[----:B------:R-:W-:Y:S02]  /*3600*/  LOP3.LUT P6, RZ, R19, 0x8000, RZ, 0xc0, !PT ;  /* 0x0000800013ff7812 */ /* 0x000fe400078cc0ff */
[----:B------:R-:W-:Y:S02]  /*3610*/  ISETP.GT.AND P2, PT, R70, 0x19, !P2 ;  /* 0x000000194600780c */ /* 0x000fe40005744270 */
[----:B------:R-:W-:-:S02]  /*3620*/  FMNMX.FTZ R77, R64, R77, !PT ;  /* 0x0000004d404d7209 */ /* 0x000fc40007810000 */
[----:B------:R-:W-:Y:S02]  /*3630*/  ISETP.LT.OR P2, PT, R67, 0x1a, P2 ;  /* 0x0000001a4300780c */ /* 0x000fe40001741670 */
[----:B------:R-:W-:Y:S02]  /*3640*/  FMNMX.FTZ R77, R66, R77, !PT ;  /* 0x0000004d424d7209 */ /* 0x000fe40007810000 */
[----:B------:R-:W-:Y:S02]  /*3650*/  FSEL R13, R13, -INF , !P2 ;  /* 0xff8000000d0d7808 */ /* 0x000fe40005000000 */
[----:B------:R-:W-:Y:S02]  /*3660*/  LOP3.LUT P2, RZ, R19, 0x400000, RZ, 0xc0, !PT ;  /* 0x0040000013ff7812 */ /* 0x000fe4000784c0ff */
[----:B------:R-:W-:Y:S02]  /*3670*/  FMNMX.FTZ R8, R62, R77, !PT ;  /* 0x0000004d3e087209 */ /* 0x000fe40007810000 */
[----:B------:R-:W-:-:S02]  /*3680*/  ISETP.GT.AND P2, PT, R70, 0x20, !P2 ;  /* 0x000000204600780c */ /* 0x000fc40005744270 */
[----:B------:R-:W-:Y:S02]  /*3690*/  FMNMX.FTZ R8, R65, R8, !PT ;  /* 0x0000000841087209 */ /* 0x000fe40007810000 */
[----:B------:R-:W-:Y:S02]  /*36a0*/  ISETP.LT.OR P2, PT, R67, 0x21, P2 ;  /* 0x000000214300780c */ /* 0x000fe40001741670 */
[----:B------:R-:W-:Y:S02]  /*36b0*/  FMNMX.FTZ R77, R89, R8, !PT ;  /* 0x00000008594d7209 */ /* 0x000fe40007810000 */
[----:B------:R-:W-:Y:S02]  /*36c0*/  FSEL R14, R14, -INF , !P2 ;  /* 0xff8000000e0e7808 */ /* 0x000fe40005000000 */
[----:B------:R-:W-:Y:S02]  /*36d0*/  LOP3.LUT P2, RZ, R19, 0x200000, RZ, 0xc0, !PT ;  /* 0x0020000013ff7812 */ /* 0x000fe4000784c0ff */
[----:B------:R-:W-:-:S02]  /*36e0*/  FMNMX.FTZ R8, R90, R77, !PT ;  /* 0x0000004d5a087209 */ /* 0x000fc40007810000 */
[----:B------:R-:W-:Y:S02]  /*36f0*/  ISETP.GT.AND P2, PT, R70, 0x21, !P2 ;  /* 0x000000214600780c */ /* 0x000fe40005744270 */
[----:B------:R-:W-:Y:S02]  /*3700*/  FMNMX.FTZ R8, R63, R8, !PT ;  /* 0x000000083f087209 */ /* 0x000fe40007810000 */
[----:B------:R-:W-:Y:S02]  /*3710*/  ISETP.LT.OR P2, PT, R67, 0x22, P2 ;  /* 0x000000224300780c */ /* 0x000fe40001741670 */
[----:B------:R-:W-:Y:S02]  /*3720*/  FMNMX.FTZ R77, R61, R8, !PT ;  /* 0x000000083d4d7209 */ /* 0x000fe40007810000 */
[----:B------:R-:W-:Y:S02]  /*3730*/  FSEL R15, R15, -INF , !P2 ;  /* 0xff8000000f0f7808 */ /* 0x000fe40005000000 */
[----:B------:R-:W-:-:S02]  /*3740*/  LOP3.LUT P2, RZ, R19, 0x100000, RZ, 0xc0, !PT ;  /* 0x0010000013ff7812 */ /* 0x000fc4000784c0ff */
[----:B------:R-:W-:Y:S02]  /*3750*/  FMNMX.FTZ R77, R60, R77, !PT ;  /* 0x0000004d3c4d7209 */ /* 0x000fe40007810000 */
        /* <DEDUP_REMOVED lines=19> */
[----:B------:R-:W-:Y:S02]  /*3890*/  LOP3.LUT P2, RZ, R19, 0x20000, RZ, 0xc0, !PT ;  /* 0x0002000013ff7812 */ /* 0x000fe4000784c0ff */
[----:B------:R-:W-:Y:S02]  /*38a0*/  FMNMX.FTZ R8, R33, R8, !PT ;  /* 0x0000000821087209 */ /* 0x000fe40007810000 */
        /* <DEDUP_REMOVED lines=12> */
[----:B------:R-:W-:Y:S01]  /*3970*/  ISETP.GT.AND P2, PT, R70, 0x39, !P6 ;  /* 0x000000394600780c */ /* 0x000fe20007744270 */
[----:B------:R-:W1:Y:S01]  /*3980*/  SHFL.BFLY PT, R77, R10, 0x2, 0x1f ;  /* 0x0c401f000a4d7f89 */ /* 0x000e6200000e0000 */
[----:B------:R-:W-:-:S02]  /*3990*/  LOP3.LUT P6, RZ, R19, 0x10, RZ, 0xc0, !PT ;  /* 0x0000001013ff7812 */ /* 0x000fc400078cc0ff */
[----:B------:R-:W-:Y:S02]  /*39a0*/  ISETP.LT.OR P2, PT, R67, 0x3a, P2 ;  /* 0x0000003a4300780c */ /* 0x000fe40001741670 */
[----:B------:R-:W-:Y:S02]  /*39b0*/  R2UR UR10, R6 ;  /* 0x00000000060a72ca */ /* 0x000fe400000e0000 */
[----:B------:R-:W-:Y:S02]  /*39c0*/  FSEL R32, R32, -INF , !P2 ;  /* 0xff80000020207808 */ /* 0x000fe40005000000 */
[----:B------:R-:W-:-:S04]  /*39d0*/  LOP3.LUT P2, RZ, R19, 0x4000, RZ, 0xc0, !PT ;  /* 0x0000400013ff7812 */ /* 0x000fc8000784c0ff */
[----:B------:R-:W-:-:S04]  /*39e0*/  ISETP.GT.AND P2, PT, R70, 0x40, !P2 ;  /* 0x000000404600780c */ /* 0x000fc80005744270 */
[----:B------:R-:W-:Y:S01]  /*39f0*/  ISETP.LT.OR P2, PT, R67, 0x41, P2 ;  /* 0x000000414300780c */ /* 0x000fe20001741670 */
[----:B------:R-:W-:-:S03]  /*3a00*/  UIADD3 UR10, UR42, UR10, URZ ;  /* 0x0000000a2a0a7290 */ /* 0x000fc6000fffe03f */
[----:B------:R-:W-:Y:S01]  /*3a10*/  FSEL R34, R34, -INF , !P2 ;  /* 0xff80000022227808 */ /* 0x000fe20005000000 */
[----:B------:R-:W-:Y:S01]  /*3a20*/  UIADD3 UR6, UR10, UR6, URZ ;  /* 0x000000060a067290 */ /* 0x000fe2000fffe03f */
[----:B------:R-:W-:Y:S02]  /*3a30*/  LOP3.LUT P2, RZ, R19, 0x2000, RZ, 0xc0, !PT ;  /* 0x0000200013ff7812 */ /* 0x000fe4000784c0ff */
[----:B-1----:R-:W-:Y:S02]  /*3a40*/  FMNMX.FTZ R77, R10, R77, !PT ;  /* 0x0000004d0a4d7209 */ /* 0x002fe40007810000 */
[----:B------:R-:W-:-:S03]  /*3a50*/  ISETP.GT.AND P2, PT, R70, 0x41, !P2 ;  /* 0x000000414600780c */ /* 0x000fc60005744270 */
[----:B------:R-:W1:Y:S01]  /*3a60*/  SHFL.BFLY PT, R8, R77, 0x1, 0x1f ;  /* 0x0c201f004d087f89 */ /* 0x000e6200000e0000 */
[----:B------:R-:W-:-:S04]  /*3a70*/  ISETP.LT.OR P2, PT, R67, 0x42, P2 ;  /* 0x000000424300780c */ /* 0x000fc80001741670 */
[----:B------:R-:W-:Y:S02]  /*3a80*/  FSEL R36, R36, -INF , !P2 ;  /* 0xff80000024247808 */ /* 0x000fe40005000000 */
[----:B------:R-:W-:-:S04]  /*3a90*/  LOP3.LUT P2, RZ, R19, 0x1000, RZ, 0xc0, !PT ;  /* 0x0000100013ff7812 */ /* 0x000fc8000784c0ff */
[----:B------:R-:W-:-:S04]  /*3aa0*/  ISETP.GT.AND P2, PT, R70, 0x48, !P2 ;  /* 0x000000484600780c */ /* 0x000fc80005744270 */
[----:B------:R-:W-:-:S04]  /*3ab0*/  ISETP.LT.OR P2, PT, R67, 0x49, P2 ;  /* 0x000000494300780c */ /* 0x000fc80001741670 */
[----:B------:R-:W-:Y:S02]  /*3ac0*/  FSEL R38, R38, -INF , !P2 ;  /* 0xff80000026267808 */ /* 0x000fe40005000000 */
[----:B------:R-:W-:Y:S02]  /*3ad0*/  LOP3.LUT P2, RZ, R19, 0x800, RZ, 0xc0, !PT ;  /* 0x0000080013ff7812 */ /* 0x000fe4000784c0ff */
[----:B-1----:R-:W-:Y:S02]  /*3ae0*/  FMNMX.FTZ R8, R77, R8, !PT ;  /* 0x000000084d087209 */ /* 0x002fe40007810000 */
[----:B------:R-:W-:-:S03]  /*3af0*/  ISETP.GT.AND P2, PT, R70, 0x49, !P2 ;  /* 0x000000494600780c */ /* 0x000fc60005744270 */
[----:B------:R-:W-:Y:S01]  /*3b00*/  FMUL.FTZ R78, R8, UR22 ;  /* 0x00000016084e7c20 */ /* 0x000fe20008410000 */
[----:B------:R-:W-:-:S04]  /*3b10*/  ISETP.LT.OR P2, PT, R67, 0x4a, P2 ;  /* 0x0000004a4300780c */ /* 0x000fc80001741670 */
[----:B------:R-:W-:Y:S02]  /*3b20*/  FSEL R40, R40, -INF , !P2 ;  /* 0xff80000028287808 */ /* 0x000fe40005000000 */
[----:B------:R-:W-:-:S04]  /*3b30*/  LOP3.LUT P2, RZ, R19, 0x400, RZ, 0xc0, !PT ;  /* 0x0000040013ff7812 */ /* 0x000fc8000784c0ff */
[----:B------:R-:W-:-:S04]  /*3b40*/  ISETP.GT.AND P2, PT, R70, 0x50, !P2 ;  /* 0x000000504600780c */ /* 0x000fc80005744270 */
        /* <DEDUP_REMOVED lines=22> */
[----:B------:R-:W-:Y:S02]  /*3cb0*/  ISETP.GT.AND P2, PT, R70, 0x68, !P6 ;  /* 0x000000684600780c */ /* 0x000fe40007744270 */
[----:B------:R-:W-:Y:S02]  /*3cc0*/  LOP3.LUT P6, RZ, R19, 0x1, RZ, 0xc0, !PT ;  /* 0x0000000113ff7812 */ /* 0x000fe400078cc0ff */
[----:B------:R-:W-:-:S04]  /*3cd0*/  ISETP.LT.OR P2, PT, R67, 0x69, P2 ;  /* 0x000000694300780c */ /* 0x000fc80001741670 */
[----:B------:R-:W-:Y:S02]  /*3ce0*/  FSEL R56, R56, -INF , !P2 ;  /* 0xff80000038387808 */ /* 0x000fe40005000000 */
[----:B------:R-:W-:-:S04]  /*3cf0*/  FSETP.NEU.FTZ.AND P2, PT, R8, -INF , PT ;  /* 0xff8000000800780b */ /* 0x000fc80003f5d000 */
[----:B------:R-:W-:Y:S02]  /*3d00*/  FSEL R78, R78, RZ, P2 ;  /* 0x000000ff4e4e7208 */ /* 0x000fe40001000000 */
[C---:B------:R-:W-:Y:S02]  /*3d10*/  ISETP.GT.AND P2, PT, R70.reuse, RZ, !P6 ;  /* 0x000000ff4600720c */ /* 0x040fe40007744270 */
[----:B------:R-:W-:Y:S01]  /*3d20*/  LOP3.LUT P6, RZ, R19, 0x8000000, RZ, 0xc0, !PT ;  /* 0x0800000013ff7812 */ /* 0x000fe200078cc0ff */
[--C-:B------:R-:W-:Y:S01]  /*3d30*/  FFMA.FTZ R148, R81, UR22, -R78.reuse ;  /* 0x0000001651947c23 */ /* 0x100fe2000801084e */
[----:B------:R-:W-:Y:S01]  /*3d40*/  ISETP.LT.OR P2, PT, R67, 0x1, P2 ;  /* 0x000000014300780c */ /* 0x000fe20001741670 */
[--C-:B------:R-:W-:Y:S01]  /*3d50*/  FFMA.FTZ R132, R61, UR22, -R78.reuse ;  /* 0x000000163d847c23 */ /* 0x100fe2000801084e */
[----:B------:R-:W-:Y:S01]  /*3d60*/  ISETP.GT.AND P6, PT, R70, 0x79, !P6 ;  /* 0x000000794600780c */ /* 0x000fe200077c4270 */
[--C-:B------:R-:W-:Y:S01]  /*3d70*/  FFMA.FTZ R71, R71, UR22, -R78.reuse ;  /* 0x0000001647477c23 */ /* 0x100fe2000801084e */
[----:B------:R-:W-:Y:S01]  /*3d80*/  FSEL R4, R4, -INF , !P2 ;  /* 0xff80000004047808 */ /* 0x000fe20005000000 */
[--C-:B------:R-:W-:Y:S01]  /*3d90*/  FFMA.FTZ R150, R73, UR22, -R78.reuse ;  /* 0x0000001649967c23 */ /* 0x100fe2000801084e */
[----:B------:R-:W-:Y:S01]  /*3da0*/  LOP3.LUT P2, RZ, R19, 0x4000000, RZ, 0xc0, !PT ;  /* 0x0400000013ff7812 */ /* 0x000fe2000784c0ff */
[----:B------:R-:W-:Y:S01]  /*3db0*/  MUFU.EX2 R148, R148 ;  /* 0x0000009400947308 */ /* 0x000fe20000000800 */
[----:B------:R-:W-:Y:S01]  /*3dc0*/  FMNMX.FTZ R10, R4, R37, !PT ;  /* 0x00000025040a7209 */ /* 0x000fe20007810000 */
[--C-:B------:R-:W-:Y:S01]  /*3dd0*/  FFMA.FTZ R73, R76, UR22, -R78.reuse ;  /* 0x000000164c497c23 */ /* 0x100fe2000801084e */
[----:B------:R-:W-:Y:S01]  /*3de0*/  ISETP.GT.AND P2, PT, R70, 0x69, !P2 ;  /* 0x000000694600780c */ /* 0x000fe20005744270 */
[--C-:B------:R-:W-:Y:S01]  /*3df0*/  FFMA.FTZ R120, R29, UR22, -R78.reuse ;  /* 0x000000161d787c23 */ /* 0x100fe2000801084e */
[----:B------:R-:W-:Y:S01]  /*3e00*/  FMNMX.FTZ R10, R9, R10, !PT ;  /* 0x0000000a090a7209 */ /* 0x000fe20007810000 */
[--C-:B------:R-:W-:Y:S01]  /*3e10*/  FFMA.FTZ R144, R75, UR22, -R78.reuse ;  /* 0x000000164b907c23 */ /* 0x100fe2000801084e */
[----:B------:R-:W-:Y:S01]  /*3e20*/  ISETP.LT.OR P2, PT, R67, 0x6a, P2 ;  /* 0x0000006a4300780c */ /* 0x000fe20001741670 */
[----:B------:R-:W1:Y:S01]  /*3e30*/  MUFU.EX2 R71, R71 ;  /* 0x0000004700477308 */ /* 0x000e620000000800 */
[----:B------:R-:W-:Y:S01]  /*3e40*/  FMNMX.FTZ R10, R35, R10, !PT ;  /* 0x0000000a230a7209 */ /* 0x000fe20007810000 */
[--C-:B------:R-:W-:Y:S01]  /*3e50*/  FFMA.FTZ R122, R21, UR22, -R78.reuse ;  /* 0x00000016157a7c23 */ /* 0x100fe2000801084e */
[----:B------:R-:W-:Y:S01]  /*3e60*/  FSEL R43, R43, -INF , !P2 ;  /* 0xff8000002b2b7808 */ /* 0x000fe20005000000 */
[--C-:B------:R-:W-:Y:S01]  /*3e70*/  FFMA.FTZ R75, R74, UR22, -R78.reuse ;  /* 0x000000164a4b7c23 */ /* 0x100fe2000801084e */
[----:B------:R-:W-:Y:S01]  /*3e80*/  FMNMX.FTZ R10, R7, R10, !PT ;  /* 0x0000000a070a7209 */ /* 0x000fe20007810000 */
[--C-:B------:R-:W-:Y:S01]  /*3e90*/  FFMA.FTZ R21, R25, UR22, -R78.reuse ;  /* 0x0000001619157c23 */ /* 0x100fe2000801084e */
[----:B------:R-:W-:Y:S01]  /*3ea0*/  FSEL R61, R47, -INF , !P4 ;  /* 0xff8000002f3d7808 */ /* 0x000fe20006000000 */
[--C-:B------:R-:W-:Y:S01]  /*3eb0*/  FFMA.FTZ R47, R60, UR22, -R78.reuse ;  /* 0x000000163c2f7c23 */ /* 0x100fe2000801084e */
[----:B------:R-:W-:Y:S01]  /*3ec0*/  FMNMX.FTZ R77, R11, R10, !PT ;  /* 0x0000000a0b4d7209 */ /* 0x000fe20007810000 */
[----:B------:R-:W2:Y:S01]  /*3ed0*/  MUFU.EX2 R150, R150 ;  /* 0x0000009600967308 */ /* 0x000ea20000000800 */
[----:B------:R-:W-:Y:S01]  /*3ee0*/  FSEL R60, R51, -INF , !P5 ;  /* 0xff800000333c7808 */ /* 0x000fe20006800000 */
[--C-:B------:R-:W-:Y:S01]  /*3ef0*/  FFMA.FTZ R146, R72, UR22, -R78.reuse ;  /* 0x0000001648927c23 */ /* 0x100fe2000801084e */
[----:B------:R-:W-:Y:S01]  /*3f00*/  FMNMX.FTZ R10, R12, R77, !PT ;  /* 0x0000004d0c0a7209 */ /* 0x000fe20007810000 */
[--C-:B------:R-:W-:Y:S01]  /*3f10*/  FFMA.FTZ R69, R69, UR22, -R78.reuse ;  /* 0x0000001645457c23 */ /* 0x100fe2000801084e */
[----:B------:R-:W-:Y:S01]  /*3f20*/  ISETP.LT.OR P6, PT, R67, 0x7a, P6 ;  /* 0x0000007a4300780c */ /* 0x000fe200037c1670 */
[--C-:B------:R-:W-:Y:S01]  /*3f30*/  FFMA.FTZ R140, R68, UR22, -R78.reuse ;  /* 0x00000016448c7c23 */ /* 0x100fe2000801084e */
[----:B------:R-:W-:Y:S01]  /*3f40*/  FMNMX.FTZ R77, R13, R10, !PT ;  /* 0x0000000a0d4d7209 */ /* 0x000fe20007810000 */
[----:B------:R-:W3:Y:S01]  /*3f50*/  MUFU.EX2 R73, R73 ;  /* 0x0000004900497308 */ /* 0x000ee20000000800 */
[----:B------:R-:W-:Y:S01]  /*3f60*/  FSEL R55, R55, -INF , !P6 ;  /* 0xff80000037377808 */ /* 0x000fe20007000000 */
[--C-:B------:R-:W-:Y:S01]  /*3f70*/  FFMA.FTZ R64, R64, UR22, -R78.reuse ;  /* 0x0000001640407c23 */ /* 0x100fe2000801084e */
[----:B------:R-:W-:Y:S01]  /*3f80*/  FMNMX.FTZ R10, R14, R77, !PT ;  /* 0x0000004d0e0a7209 */ /* 0x000fe20007810000 */
[--C-:B------:R-:W-:Y:S01]  /*3f90*/  FFMA.FTZ R128, R57, UR22, -R78.reuse ;  /* 0x0000001639807c23 */ /* 0x100fe2000801084e */
[--C-:B------:R-:W-:Y:S01]  /*3fa0*/  FFMA.FTZ R142, R66, UR22, -R78.reuse ;  /* 0x00000016428e7c23 */ /* 0x100fe2000801084e */
[--C-:B------:R-:W-:Y:S01]  /*3fb0*/  FFMA.FTZ R57, R44, UR22, -R78.reuse ;  /* 0x000000162c397c23 */ /* 0x100fe2000801084e */
[----:B------:R-:W-:Y:S01]  /*3fc0*/  FMNMX.FTZ R77, R15, R10, !PT ;  /* 0x0000000a0f4d7209 */ /* 0x000fe20007810000 */
[----:B------:R-:W4:Y:S01]  /*3fd0*/  MUFU.EX2 R144, R144 ;  /* 0x0000009000907308 */ /* 0x000f220000000800 */
[--C-:B------:R-:W-:Y:S01]  /*3fe0*/  FFMA.FTZ R62, R62, UR22, -R78.reuse ;  /* 0x000000163e3e7c23 */ /* 0x100fe2000801084e */
[--C-:B------:R-:W-:Y:S01]  /*3ff0*/  FFMA.FTZ R136, R65, UR22, -R78.reuse ;  /* 0x0000001641887c23 */ /* 0x100fe2000801084e */
[----:B------:R-:W-:Y:S01]  /*4000*/  FMNMX.FTZ R77, R20, R77, !PT ;  /* 0x0000004d144d7209 */ /* 0x000fe20007810000 */
[--C-:B------:R-:W-:Y:S01]  /*4010*/  FFMA.FTZ R130, R48, UR22, -R78.reuse ;  /* 0x0000001630827c23 */ /* 0x100fe2000801084e */
[--C-:B------:R-:W-:Y:S01]  /*4020*/  FFMA.FTZ R65, R89, UR22, -R78.reuse ;  /* 0x0000001659417c23 */ /* 0x100fe2000801084e */
[--C-:B------:R-:W-:Y:S01]  /*4030*/  FFMA.FTZ R138, R90, UR22, -R78.reuse ;  /* 0x000000165a8a7c23 */ /* 0x100fe2000801084e */
[----:B------:R-:W-:Y:S01]  /*4040*/  FMNMX.FTZ R77, R24, R77, !PT ;  /* 0x0000004d184d7209 */ /* 0x000fe20007810000 */
[----:B------:R-:W5:Y:S01]  /*4050*/  MUFU.EX2 R75, R75 ;  /* 0x0000004b004b7308 */ /* 0x000f620000000800 */
        /* <DEDUP_REMOVED lines=9> */
[----:B------:R-:W-:Y:S01]  /*40f0*/  FFMA.FTZ R27, R27, UR22, -R78 ;  /* 0x000000161b1b7c23 */ /* 0x000fe2000801084e */
[----:B------:R-:W-:-:S04]  /*4100*/  FMNMX.FTZ R79, R30, R79, !PT ;  /* 0x0000004f1e4f7209 */ /* 0x000fc80007810000 */
[----:B------:R-:W-:Y:S01]  /*4110*/  FMNMX.FTZ R79, R32, R79, !PT ;  /* 0x0000004f204f7209 */ /* 0x000fe20007810000 */
[----:B------:R-:W5:Y:S03]  /*4120*/  MUFU.EX2 R69, R69 ;  /* 0x0000004500457308 */ /* 0x000f660000000800 */
        /* <DEDUP_REMOVED lines=21> */
[----:B------:R-:W-:Y:S01]  /*4280*/  FMNMX.FTZ R10, R60, R51, !PT ;  /* 0x000000333c0a7209 */ /* 0x000fe20007810000 */
[--C-:B------:R-:W-:Y:S01]  /*4290*/  FFMA.FTZ R51, R53, UR22, -R78.reuse ;  /* 0x0000001635337c23 */ /* 0x100fe2000801084e */
[----:B------:R-:W-:Y:S02]  /*42a0*/  FFMA.FTZ R53, R59, UR22, -R78 ;  /* 0x000000163b357c23 */ /* 0x000fe4000801084e */
[----:B------:R-:W-:Y:S01]  /*42b0*/  FMNMX.FTZ R10, R55, R10, !PT ;  /* 0x0000000a370a7209 */ /* 0x000fe20007810000 */
[----:B------:R-:W-:Y:S04]  /*42c0*/  MUFU.EX2 R63, R63 ;  /* 0x0000003f003f7308 */ /* 0x000fe80000000800 */
[----:B------:R-:W1:Y:S04]  /*42d0*/  SHFL.BFLY PT, R67, R10, 0x2, 0x1f ;  /* 0x0c401f000a437f89 */ /* 0x000e6800000e0000 */
[----:B------:R-:W-:Y:S08]  /*42e0*/  MUFU.EX2 R132, R132 ;  /* 0x0000008400847308 */ /* 0x000ff00000000800 */
[----:B------:R-:W-:Y:S08]  /*42f0*/  MUFU.EX2 R47, R47 ;  /* 0x0000002f002f7308 */ /* 0x000ff00000000800 */
[----:B------:R-:W-:Y:S01]  /*4300*/  MUFU.EX2 R134, R134 ;  /* 0x0000008600867308 */ /* 0x000fe20000000800 */
[----:B-1----:R-:W-:-:S07]  /*4310*/  FMNMX.FTZ R67, R10, R67, !PT ;  /* 0x000000430a437209 */ /* 0x002fce0007810000 */
[----:B------:R-:W-:Y:S01]  /*4320*/  MUFU.EX2 R51, R51 ;  /* 0x0000003300337308 */ /* 0x000fe20000000800 */
[----:B------:R-:W1:Y:S07]  /*4330*/  SHFL.BFLY PT, R10, R67, 0x1, 0x1f ;  /* 0x0c201f00430a7f89 */ /* 0x000e6e00000e0000 */
[----:B------:R-:W-:Y:S08]  /*4340*/  MUFU.EX2 R128, R128 ;  /* 0x0000008000807308 */ /* 0x000ff00000000800 */
[----:B------:R-:W-:Y:S08]  /*4350*/  MUFU.EX2 R53, R53 ;  /* 0x0000003500357308 */ /* 0x000ff00000000800 */
[----:B------:R-:W-:Y:S01]  /*4360*/  MUFU.EX2 R130, R130 ;  /* 0x0000008200827308 */ /* 0x000fe20000000800 */
[----:B-1----:R-:W-:-:S04]  /*4370*/  FMNMX.FTZ R10, R67, R10, !PT ;  /* 0x0000000a430a7209 */ /* 0x002fc80007810000 */
[C---:B------:R-:W-:Y:S01]  /*4380*/  FSETP.NEU.FTZ.AND P2, PT, R10.reuse, -INF , PT ;  /* 0xff8000000a00780b */ /* 0x040fe20003f5d000 */
[----:B------:R-:W-:Y:S02]  /*4390*/  FMUL.FTZ R29, R10, UR22 ;  /* 0x000000160a1d7c20 */ /* 0x000fe40008410000 */
[----:B------:R-:W-:Y:S03]  /*43a0*/  MUFU.EX2 R57, R57 ;  /* 0x0000003900397308 */ /* 0x000fe60000000800 */
[----:B------:R-:W-:Y:S02]  /*43b0*/  FSEL R25, R29, RZ, P2 ;  /* 0x000000ff1d197208 */ /* 0x000fe40001000000 */
[----:B------:R-:W-:-:S03]  /*43c0*/  PLOP3.LUT P2, PT, PT, PT, UP0, 0x40, 0x0 ;  /* 0x000000000000781c */ /* 0x000fc60003f4e808 */
[----:B------:R-:W-:Y:S01]  /*43d0*/  FFMA.FTZ R145, R7, UR22, -R25 ;  /* 0x0000001607917c23 */ /* 0x000fe20008010819 */
[----:B------:R-:W-:Y:S01]  /*43e0*/  FADD.FTZ R7, R148, R71 ;  /* 0x0000004794077221 */ /* 0x000fe20000010000 */
[--C-:B------:R-:W-:Y:S01]  /*43f0*/  FFMA.FTZ R143, R20, UR22, -R25.reuse ;  /* 0x00000016148f7c23 */ /* 0x100fe20008010819 */
[--C-:B------:R-:W-:Y:S01]  /*4400*/  FFMA.FTZ R20, R24, UR22, -R25.reuse ;  /* 0x0000001618147c23 */ /* 0x100fe20008010819 */
[----:B------:R-:W-:Y:S01]  /*4410*/  FFMA.FTZ R24, R28, UR22, -R25 ;  /* 0x000000161c187c23 */ /* 0x000fe20008010819 */
[----:B--2---:R-:W-:Y:S01]  /*4420*/  FADD.FTZ R28, R150, R7 ;  /* 0x00000007961c7221 */ /* 0x004fe20000010000 */
[--C-:B------:R-:W-:Y:S01]  /*4430*/  FFMA.FTZ R149, R4, UR22, -R25.reuse ;  /* 0x0000001604957c23 */ /* 0x100fe20008010819 */
[--C-:B------:R-:W-:Y:S01]  /*4440*/  FFMA.FTZ R4, R37, UR22, -R25.reuse ;  /* 0x0000001625047c23 */ /* 0x100fe20008010819 */
[--C-:B------:R-:W-:Y:S01]  /*4450*/  FFMA.FTZ R151, R9, UR22, -R25.reuse ;  /* 0x0000001609977c23 */ /* 0x100fe20008010819 */
[----:B---3--:R-:W-:Y:S01]  /*4460*/  FADD.FTZ R7, R73, R28 ;  /* 0x0000001c49077221 */ /* 0x008fe20000010000 */
[--C-:B------:R-:W-:Y:S01]  /*4470*/  FFMA.FTZ R44, R35, UR22, -R25.reuse ;  /* 0x00000016232c7c23 */ /* 0x100fe20008010819 */
[----:B------:R-:W-:Y:S01]  /*4480*/  FFMA.FTZ R139, R30, UR22, -R25 ;  /* 0x000000161e8b7c23 */ /* 0x000fe20008010819 */
[----:B------:R-:W-:Y:S01]  /*4490*/  MUFU.EX2 R149, R149 ;  /* 0x0000009500957308 */ /* 0x000fe20000000800 */
[----:B----4-:R-:W-:Y:S01]  /*44a0*/  FADD.FTZ R28, R144, R7 ;  /* 0x00000007901c7221 */ /* 0x010fe20000010000 */
[--C-:B------:R-:W-:Y:S01]  /*44b0*/  FFMA.FTZ R48, R11, UR22, -R25.reuse ;  /* 0x000000160b307c23 */ /* 0x100fe20008010819 */
[--C-:B------:R-:W-:Y:S01]  /*44c0*/  FFMA.FTZ R147, R12, UR22, -R25.reuse ;  /* 0x000000160c937c23 */ /* 0x100fe20008010819 */
[--C-:B------:R-:W-:Y:S01]  /*44d0*/  FFMA.FTZ R137, R26, UR22, -R25.reuse ;  /* 0x000000161a897c23 */ /* 0x100fe20008010819 */
[----:B-----5:R-:W-:Y:S01]  /*44e0*/  FADD.FTZ R7, R75, R28 ;  /* 0x0000001c4b077221 */ /* 0x020fe20000010000 */
[--C-:B------:R-:W-:Y:S01]  /*44f0*/  FFMA.FTZ R26, R32, UR22, -R25.reuse ;  /* 0x00000016201a7c23 */ /* 0x100fe20008010819 */
[----:B------:R-:W-:Y:S01]  /*4500*/  FFMA.FTZ R12, R13, UR22, -R25 ;  /* 0x000000160d0c7c23 */ /* 0x000fe20008010819 */
[----:B------:R-:W1:Y:S01]  /*4510*/  MUFU.EX2 R4, R4 ;  /* 0x0000000400047308 */ /* 0x000e620000000800 */
[----:B------:R-:W-:Y:S01]  /*4520*/  FADD.FTZ R30, R146, R7 ;  /* 0x00000007921e7221 */ /* 0x000fe20000010000 */
[--C-:B------:R-:W-:Y:S01]  /*4530*/  FFMA.FTZ R141, R14, UR22, -R25.reuse ;  /* 0x000000160e8d7c23 */ /* 0x100fe20008010819 */
[--C-:B------:R-:W-:Y:S01]  /*4540*/  FFMA.FTZ R133, R34, UR22, -R25.reuse ;  /* 0x0000001622857c23 */ /* 0x100fe20008010819 */
[--C-:B------:R-:W-:Y:S01]  /*4550*/  FFMA.FTZ R14, R15, UR22, -R25.reuse ;  /* 0x000000160f0e7c23 */ /* 0x100fe20008010819 */
[----:B------:R-:W-:Y:S01]  /*4560*/  FADD.FTZ R7, R69, R30 ;  /* 0x0000001e45077221 */ /* 0x000fe20000010000 */
[--C-:B------:R-:W-:Y:S01]  /*4570*/  FFMA.FTZ R28, R36, UR22, -R25.reuse ;  /* 0x00000016241c7c23 */ /* 0x100fe20008010819 */
[----:B------:R-:W-:Y:S01]  /*4580*/  FFMA.FTZ R135, R38, UR22, -R25 ;  /* 0x0000001626877c23 */ /* 0x000fe20008010819 */
[----:B------:R-:W2:Y:S01]  /*4590*/  MUFU.EX2 R151, R151 ;  /* 0x0000009700977308 */ /* 0x000ea20000000800 */
[----:B------:R-:W-:Y:S01]  /*45a0*/  FADD.FTZ R30, R140, R7 ;  /* 0x000000078c1e7221 */ /* 0x000fe20000010000 */
[--C-:B------:R-:W-:Y:S01]  /*45b0*/  FFMA.FTZ R129, R42, UR22, -R25.reuse ;  /* 0x000000162a817c23 */ /* 0x100fe20008010819 */
[--C-:B------:R-:W-:Y:S01]  /*45c0*/  FFMA.FTZ R131, R49, UR22, -R25.reuse ;  /* 0x0000001631837c23 */ /* 0x100fe20008010819 */
[--C-:B------:R-:W-:Y:S01]  /*45d0*/  FFMA.FTZ R50, R50, UR22, -R25.reuse ;  /* 0x0000001632327c23 */ /* 0x100fe20008010819 */
[----:B------:R-:W-:Y:S01]  /*45e0*/  FADD.FTZ R9, R77, R30 ;  /* 0x0000001e4d097221 */ /* 0x000fe20000010000 */
[--C-:B------:R-:W-:Y:S01]  /*45f0*/  FFMA.FTZ R30, R40, UR22, -R25.reuse ;  /* 0x00000016281e7c23 */ /* 0x100fe20008010819 */
[----:B------:R-:W-:Y:S01]  /*4600*/  FFMA.FTZ R52, R52, UR22, -R25 ;  /* 0x0000001634347c23 */ /* 0x000fe20008010819 */
[----:B------:R-:W3:Y:S01]  /*4610*/  MUFU.EX2 R44, R44 ;  /* 0x0000002c002c7308 */ /* 0x000ee20000000800 */
[----:B-1----:R-:W-:Y:S01]  /*4620*/  FADD.FTZ R32, R149, R4 ;  /* 0x0000000495207221 */ /* 0x002fe20000010000 */
[----:B------:R-:W-:Y:S01]  /*4630*/  FADD.FTZ R34, R142, R9 ;  /* 0x000000098e227221 */ /* 0x000fe20000010000 */
[--C-:B------:R-:W-:Y:S01]  /*4640*/  FFMA.FTZ R54, R54, UR22, -R25.reuse ;  /* 0x0000001636367c23 */ /* 0x100fe20008010819 */
[--C-:B------:R-:W-:Y:S01]  /*4650*/  FFMA.FTZ R56, R56, UR22, -R25.reuse ;  /* 0x0000001638387c23 */ /* 0x100fe20008010819 */
[--C-:B------:R-:W-:Y:S01]  /*4660*/  FFMA.FTZ R43, R43, UR22, -R25.reuse ;  /* 0x000000162b2b7c23 */ /* 0x100fe20008010819 */
[----:B------:R-:W-:Y:S01]  /*4670*/  FADD.FTZ R9, R79, R34 ;  /* 0x000000224f097221 */ /* 0x000fe20000010000 */
[--C-:B------:R-:W-:Y:S01]  /*4680*/  FFMA.FTZ R46, R46, UR22, -R25.reuse ;  /* 0x000000162e2e7c23 */ /* 0x100fe20008010819 */
[----:B------:R-:W1:Y:S01]  /*4690*/  MUFU.EX2 R145, R145 ;  /* 0x0000009100917308 */ /* 0x000e620000000800 */
[----:B--2---:R-:W-:Y:S01]  /*46a0*/  FADD.FTZ R7, R151, R32 ;  /* 0x0000002097077221 */ /* 0x004fe20000010000 */
[--C-:B------:R-:W-:Y:S01]  /*46b0*/  FFMA.FTZ R61, R61, UR22, -R25.reuse ;  /* 0x000000163d3d7c23 */ /* 0x100fe20008010819 */
[----:B------:R-:W-:Y:S01]  /*46c0*/  FFMA.FTZ R60, R60, UR22, -R25 ;  /* 0x000000163c3c7c23 */ /* 0x000fe20008010819 */
[----:B------:R-:W-:-:S02]  /*46d0*/  F2FP.BF16.F32.PACK_AB R149, R4, R149 ;  /* 0x000000950495723e */ /* 0x000fc400000010ff */
[----:B------:R-:W-:Y:S02]  /*46e0*/  F2FP.BF16.F32.PACK_AB R148, R71, R148 ;  /* 0x000000944794723e */ /* 0x000fe400000010ff */
[----:B------:R-:W2:Y:S01]  /*46f0*/  MUFU.EX2 R48, R48 ;  /* 0x0000003000307308 */ /* 0x000ea20000000800 */
[----:B---3--:R-:W-:Y:S01]  /*4700*/  FADD.FTZ R32, R44, R7 ;  /* 0x000000072c207221 */ /* 0x008fe20000010000 */
[----:B------:R-:W-:Y:S02]  /*4710*/  F2FP.BF16.F32.PACK_AB R150, R73, R150 ;  /* 0x000000964996723e */ /* 0x000fe400000010ff */
[----:B------:R-:W-:Y:S02]  /*4720*/  F2FP.BF16.F32.PACK_AB R144, R75, R144 ;  /* 0x000000904b90723e */ /* 0x000fe400000010ff */
[----:B------:R-:W-:Y:S02]  /*4730*/  F2FP.BF16.F32.PACK_AB R146, R69, R146 ;  /* 0x000000924592723e */ /* 0x000fe400000010ff */
[----:B------:R-:W3:Y:S01]  /*4740*/  MUFU.EX2 R147, R147 ;  /* 0x0000009300937308 */ /* 0x000ee20000000800 */
[----:B-1----:R-:W-:Y:S01]  /*4750*/  FADD.FTZ R7, R145, R32 ;  /* 0x0000002091077221 */ /* 0x002fe20000010000 */
[----:B------:R-:W-:Y:S01]  /*4760*/  FADD.FTZ R32, R136, R9 ;  /* 0x0000000988207221 */ /* 0x000fe20000010000 */
[----:B------:R-:W-:-:S02]  /*4770*/  F2FP.BF16.F32.PACK_AB R140, R77, R140 ;  /* 0x0000008c4d8c723e */ /* 0x000fc400000010ff */
[----:B------:R-:W-:Y:S01]  /*4780*/  F2FP.BF16.F32.PACK_AB R142, R79, R142 ;  /* 0x0000008e4f8e723e */ /* 0x000fe200000010ff */
[----:B------:R-:W-:Y:S01]  /*4790*/  FADD.FTZ R9, R65, R32 ;  /* 0x0000002041097221 */ /* 0x000fe20000010000 */
[----:B------:R-:W-:Y:S01]  /*47a0*/  FFMA.FTZ R32, R45, UR22, -R25 ;  /* 0x000000162d207c23 */ /* 0x000fe20008010819 */
[----:B------:R-:W1:Y:S01]  /*47b0*/  MUFU.EX2 R12, R12 ;  /* 0x0000000c000c7308 */ /* 0x000e620000000800 */
[----:B--2---:R-:W-:Y:S01]  /*47c0*/  FADD.FTZ R34, R48, R7 ;  /* 0x0000000730227221 */ /* 0x004fe20000010000 */
[----:B------:R-:W-:Y:S01]  /*47d0*/  FADD.FTZ R36, R138, R9 ;  /* 0x000000098a247221 */ /* 0x000fe20000010000 */
[----:B------:R-:W-:Y:S01]  /*47e0*/  FFMA.FTZ R25, R55, UR22, -R25 ;  /* 0x0000001637197c23 */ /* 0x000fe20008010819 */
[----:B------:R-:W-:Y:S02]  /*47f0*/  F2FP.BF16.F32.PACK_AB R136, R65, R136 ;  /* 0x000000884188723e */ /* 0x000fe400000010ff */
[----:B------:R-:W-:Y:S02]  /*4800*/  F2FP.BF16.F32.PACK_AB R138, R63, R138 ;  /* 0x0000008a3f8a723e */ /* 0x000fe400000010ff */
[----:B------:R-:W2:Y:S01]  /*4810*/  MUFU.EX2 R141, R141 ;  /* 0x0000008d008d7308 */ /* 0x000ea20000000800 */
[----:B---3--:R-:W-:Y:S01]  /*4820*/  FADD.FTZ R7, R147, R34 ;  /* 0x0000002293077221 */ /* 0x008fe20000010000 */
[----:B------:R-:W-:-:S02]  /*4830*/  F2FP.BF16.F32.PACK_AB R151, R44, R151 ;  /* 0x000000972c97723e */ /* 0x000fc400000010ff */
[----:B------:R-:W-:-:S04]  /*4840*/  F2FP.BF16.F32.PACK_AB R145, R48, R145 ;  /* 0x000000913091723e */ /* 0x000fc800000010ff */
[----:B------:R-:W3:Y:S01]  /*4850*/  MUFU.EX2 R14, R14 ;  /* 0x0000000e000e7308 */ /* 0x000ee20000000800 */
[C---:B-1----:R-:W-:Y:S01]  /*4860*/  FADD.FTZ R34, R12.reuse, R7 ;  /* 0x000000070c227221 */ /* 0x042fe20000010000 */
[----:B------:R-:W-:Y:S01]  /*4870*/  FADD.FTZ R7, R63, R36 ;  /* 0x000000243f077221 */ /* 0x000fe20000010000 */
[----:B------:R-:W-:-:S03]  /*4880*/  F2FP.BF16.F32.PACK_AB R147, R12, R147 ;  /* 0x000000930c93723e */ /* 0x000fc600000010ff */
[----:B------:R-:W-:Y:S01]  /*4890*/  FADD.FTZ R36, R132, R7 ;  /* 0x0000000784247221 */ /* 0x000fe20000010000 */
[----:B------:R-:W-:Y:S01]  /*48a0*/  F2FP.BF16.F32.PACK_AB R132, R47, R132 ;  /* 0x000000842f84723e */ /* 0x000fe200000010ff */
[----:B------:R-:W1:Y:S01]  /*48b0*/  MUFU.EX2 R143, R143 ;  /* 0x0000008f008f7308 */ /* 0x000e620000000800 */
[----:B--2---:R-:W-:Y:S01]  /*48c0*/  FADD.FTZ R5, R141, R34 ;  /* 0x000000228d057221 */ /* 0x004fe20000010000 */
[----:B------:R-:W-:-:S04]  /*48d0*/  FADD.FTZ R7, R47, R36 ;  /* 0x000000242f077221 */ /* 0x000fc80000010000 */
[----:B------:R-:W-:Y:S01]  /*48e0*/  FADD.FTZ R36, R134, R7 ;  /* 0x0000000786247221 */ /* 0x000fe20000010000 */
[C---:B------:R-:W-:Y:S01]  /*48f0*/  F2FP.BF16.F32.PACK_AB R134, R51.reuse, R134 ;  /* 0x000000863386723e */ /* 0x040fe200000010ff */
[----:B------:R-:W2:Y:S01]  /*4900*/  MUFU.EX2 R20, R20 ;  /* 0x0000001400147308 */ /* 0x000ea20000000800 */
[C---:B---3--:R-:W-:Y:S01]  /*4910*/  FADD.FTZ R34, R14.reuse, R5 ;  /* 0x000000050e227221 */ /* 0x048fe20000010000 */
[----:B------:R-:W-:Y:S01]  /*4920*/  FADD.FTZ R7, R51, R36 ;  /* 0x0000002433077221 */ /* 0x000fe20000010000 */
[----:B------:R-:W-:-:S03]  /*4930*/  F2FP.BF16.F32.PACK_AB R141, R14, R141 ;  /* 0x0000008d0e8d723e */ /* 0x000fc600000010ff */
[----:B------:R-:W-:Y:S01]  /*4940*/  FADD.FTZ R36, R128, R7 ;  /* 0x0000000780247221 */ /* 0x000fe20000010000 */
[----:B------:R-:W-:Y:S01]  /*4950*/  F2FP.BF16.F32.PACK_AB R128, R53, R128 ;  /* 0x000000803580723e */ /* 0x000fe200000010ff */
[----:B------:R-:W3:Y:S01]  /*4960*/  MUFU.EX2 R137, R137 ;  /* 0x0000008900897308 */ /* 0x000ee20000000800 */
[----:B-1----:R-:W-:Y:S01]  /*4970*/  FADD.FTZ R5, R143, R34 ;  /* 0x000000228f057221 */ /* 0x002fe20000010000 */
[----:B------:R-:W-:-:S04]  /*4980*/  FADD.FTZ R7, R53, R36 ;  /* 0x0000002435077221 */ /* 0x000fc80000010000 */
[----:B------:R-:W-:Y:S01]  /*4990*/  FADD.FTZ R36, R130, R7 ;  /* 0x0000000782247221 */ /* 0x000fe20000010000 */
[C---:B------:R-:W-:Y:S01]  /*49a0*/  F2FP.BF16.F32.PACK_AB R130, R57.reuse, R130 ;  /* 0x000000823982723e */ /* 0x040fe200000010ff */
[----:B------:R-:W1:Y:S01]  /*49b0*/  MUFU.EX2 R24, R24 ;  /* 0x0000001800187308 */ /* 0x000e620000000800 */
[C---:B--2---:R-:W-:Y:S01]  /*49c0*/  FADD.FTZ R34, R20.reuse, R5 ;  /* 0x0000000514227221 */ /* 0x044fe20000010000 */
[----:B------:R-:W-:Y:S01]  /*49d0*/  FADD.FTZ R7, R57, R36 ;  /* 0x0000002439077221 */ /* 0x000fe20000010000 */
[----:B------:R-:W-:-:S05]  /*49e0*/  F2FP.BF16.F32.PACK_AB R143, R20, R143 ;  /* 0x0000008f148f723e */ /* 0x000fca00000010ff */
[----:B------:R-:W2:Y:S01]  /*49f0*/  MUFU.EX2 R139, R139 ;  /* 0x0000008b008b7308 */ /* 0x000ea20000000800 */
[----:B---3--:R-:W-:-:S07]  /*4a00*/  FADD.FTZ R5, R137, R34 ;  /* 0x0000002289057221 */ /* 0x008fce0000010000 */
[----:B------:R-:W3:Y:S01]  /*4a10*/  MUFU.EX2 R26, R26 ;  /* 0x0000001a001a7308 */ /* 0x000ee20000000800 */
[C---:B-1----:R-:W-:Y:S01]  /*4a20*/  FADD.FTZ R34, R24.reuse, R5 ;  /* 0x0000000518227221 */ /* 0x042fe20000010000 */
[----:B------:R-:W-:-:S06]  /*4a30*/  F2FP.BF16.F32.PACK_AB R137, R24, R137 ;  /* 0x000000891889723e */ /* 0x000fcc00000010ff */
[----:B------:R-:W1:Y:S01]  /*4a40*/  MUFU.EX2 R133, R133 ;  /* 0x0000008500857308 */ /* 0x000e620000000800 */
[----:B--2---:R-:W-:-:S07]  /*4a50*/  FADD.FTZ R5, R139, R34 ;  /* 0x000000228b057221 */ /* 0x004fce0000010000 */
[----:B------:R-:W2:Y:S01]  /*4a60*/  MUFU.EX2 R124, R124 ;  /* 0x0000007c007c7308 */ /* 0x000ea20000000800 */
[C---:B---3--:R-:W-:Y:S01]  /*4a70*/  FADD.FTZ R34, R26.reuse, R5 ;  /* 0x000000051a227221 */ /* 0x048fe20000010000 */
[----:B------:R-:W-:-:S06]  /*4a80*/  F2FP.BF16.F32.PACK_AB R139, R26, R139 ;  /* 0x0000008b1a8b723e */ /* 0x000fcc00000010ff */
[----:B------:R-:W3:Y:S01]  /*4a90*/  MUFU.EX2 R28, R28 ;  /* 0x0000001c001c7308 */ /* 0x000ee20000000800 */
[----:B-1----:R-:W-:-:S07]  /*4aa0*/  FADD.FTZ R5, R133, R34 ;  /* 0x0000002285057221 */ /* 0x002fce0000010000 */
[----:B------:R-:W1:Y:S01]  /*4ab0*/  MUFU.EX2 R39, R39 ;  /* 0x0000002700277308 */ /* 0x000e620000000800 */
[----:B--2---:R-:W-:-:S07]  /*4ac0*/  FADD.FTZ R36, R124, R7 ;  /* 0x000000077c247221 */ /* 0x004fce0000010000 */
[----:B------:R-:W2:Y:S01]  /*4ad0*/  MUFU.EX2 R135, R135 ;  /* 0x0000008700877308 */ /* 0x000ea20000000800 */
[C---:B---3--:R-:W-:Y:S01]  /*4ae0*/  FADD.FTZ R34, R28.reuse, R5 ;  /* 0x000000051c227221 */ /* 0x048fe20000010000 */
[----:B------:R-:W-:-:S06]  /*4af0*/  F2FP.BF16.F32.PACK_AB R133, R28, R133 ;  /* 0x000000851c85723e */ /* 0x000fcc00000010ff */
[----:B------:R-:W3:Y:S01]  /*4b00*/  MUFU.EX2 R126, R126 ;  /* 0x0000007e007e7308 */ /* 0x000ee20000000800 */
[C---:B-1----:R-:W-:Y:S01]  /*4b10*/  FADD.FTZ R7, R39.reuse, R36 ;  /* 0x0000002427077221 */ /* 0x042fe20000010000 */
[----:B------:R-:W-:-:S06]  /*4b20*/  F2FP.BF16.F32.PACK_AB R124, R39, R124 ;  /* 0x0000007c277c723e */ /* 0x000fcc00000010ff */
[----:B------:R-:W1:Y:S01]  /*4b30*/  MUFU.EX2 R30, R30 ;  /* 0x0000001e001e7308 */ /* 0x000e620000000800 */
[----:B--2---:R-:W-:-:S07]  /*4b40*/  FADD.FTZ R5, R135, R34 ;  /* 0x0000002287057221 */ /* 0x004fce0000010000 */
[----:B------:R-:W2:Y:S01]  /*4b50*/  MUFU.EX2 R31, R31 ;  /* 0x0000001f001f7308 */ /* 0x000ea20000000800 */
[----:B---3--:R-:W-:-:S07]  /*4b60*/  FADD.FTZ R36, R126, R7 ;  /* 0x000000077e247221 */ /* 0x008fce0000010000 */
[----:B------:R-:W3:Y:S01]  /*4b70*/  MUFU.EX2 R129, R129 ;  /* 0x0000008100817308 */ /* 0x000ee20000000800 */
[C---:B-1----:R-:W-:Y:S01]  /*4b80*/  FADD.FTZ R34, R30.reuse, R5 ;  /* 0x000000051e227221 */ /* 0x042fe20000010000 */
[----:B------:R-:W-:-:S06]  /*4b90*/  F2FP.BF16.F32.PACK_AB R135, R30, R135 ;  /* 0x000000871e87723e */ /* 0x000fcc00000010ff */
[----:B------:R-:W1:Y:S01]  /*4ba0*/  MUFU.EX2 R120, R120 ;  /* 0x0000007800787308 */ /* 0x000e620000000800 */
[C---:B--2---:R-:W-:Y:S01]  /*4bb0*/  FADD.FTZ R7, R31.reuse, R36 ;  /* 0x000000241f077221 */ /* 0x044fe20000010000 */
[----:B------:R-:W-:-:S06]  /*4bc0*/  F2FP.BF16.F32.PACK_AB R126, R31, R126 ;  /* 0x0000007e1f7e723e */ /* 0x000fcc00000010ff */
[----:B------:R-:W2:Y:S01]  /*4bd0*/  MUFU.EX2 R32, R32 ;  /* 0x0000002000207308 */ /* 0x000ea20000000800 */
[----:B---3--:R-:W-:-:S07]  /*4be0*/  FADD.FTZ R5, R129, R34 ;  /* 0x0000002281057221 */ /* 0x008fce0000010000 */
[----:B------:R-:W3:Y:S01]  /*4bf0*/  MUFU.EX2 R27, R27 ;  /* 0x0000001b001b7308 */ /* 0x000ee20000000800 */
[----:B-1----:R-:W-:-:S07]  /*4c00*/  FADD.FTZ R36, R120, R7 ;  /* 0x0000000778247221 */ /* 0x002fce0000010000 */
[----:B------:R-:W1:Y:S01]  /*4c10*/  MUFU.EX2 R131, R131 ;  /* 0x0000008300837308 */ /* 0x000e620000000800 */
[C---:B--2---:R-:W-:Y:S01]  /*4c20*/  FADD.FTZ R34, R32.reuse, R5 ;  /* 0x0000000520227221 */ /* 0x044fe20000010000 */
[----:B------:R-:W-:-:S06]  /*4c30*/  F2FP.BF16.F32.PACK_AB R129, R32, R129 ;  /* 0x000000812081723e */ /* 0x000fcc00000010ff */
        /* <DEDUP_REMOVED lines=21> */
[C---:B--2---:R-:W-:Y:S01]  /*4d90*/  FADD.FTZ R7, R43.reuse, R4 ;  /* 0x000000042b077221 */ /* 0x044fe20000010000 */
[----:B------:R-:W-:-:S06]  /*4da0*/  F2FP.BF16.F32.PACK_AB R127, R43, R56 ;  /* 0x000000382b7f723e */ /* 0x000fcc00000010ff */
[----:B------:R-:W2:Y:S01]  /*4db0*/  MUFU.EX2 R60, R60 ;  /* 0x0000003c003c7308 */ /* 0x000ea20000000800 */
[----:B---3--:R-:W-:-:S07]  /*4dc0*/  FADD.FTZ R4, R46, R7 ;  /* 0x000000072e047221 */ /* 0x008fce0000010000 */
[----:B------:R-:W3:Y:S01]  /*4dd0*/  MUFU.EX2 R25, R25 ;  /* 0x0000001900197308 */ /* 0x000ee20000000800 */
[C---:B-1----:R-:W-:Y:S01]  /*4de0*/  FADD.FTZ R7, R61.reuse, R4 ;  /* 0x000000043d077221 */ /* 0x042fe20000010000 */
[----:B------:R-:W-:-:S03]  /*4df0*/  F2FP.BF16.F32.PACK_AB R121, R61, R46 ;  /* 0x0000002e3d79723e */ /* 0x000fc600000010ff */
[----:B--2---:R-:W-:Y:S01]  /*4e00*/  FADD.FTZ R4, R60, R7 ;  /* 0x000000073c047221 */ /* 0x004fe20000010000 */
[----:B------:R-:W-:-:S03]  /*4e10*/  VIADD R7, R88, 0xfffffffe ;  /* 0xfffffffe58077836 */ /* 0x000fc60000000000 */
[C---:B---3--:R-:W-:Y:S01]  /*4e20*/  FADD.FTZ R4, R25.reuse, R4 ;  /* 0x0000000419047221 */ /* 0x048fe20000010000 */
[----:B------:R-:W-:Y:S01]  /*4e30*/  F2FP.BF16.F32.PACK_AB R123, R25, R60 ;  /* 0x0000003c197b723e */ /* 0x000fe200000010ff */
[----:B------:R-:W-:Y:S06]  /*4e40*/  @P2 BRA `(.L_x_674) ;  /* 0x0000000000442947 */ /* 0x000fec0003800000 */
        /* <DEDUP_REMOVED lines=10> */
.L_x_675:
[----:B------:R-:W-:-:S11]  /*4ef0*/  UISETP.NE.AND UP1, UPT, UR7, 0x1, UPT ;  /* 0x000000010700788c */ /* 0x000fd6000bf25270 */
[----:B------:R-:W-:Y:S02]  /*4f00*/  @UP1 ULDC.64 UR18, c[0x0][0x9e8] ;  /* 0x00027a0000121ab9 */ /* 0x000fe40000000a00 */
[----:B------:R-:W-:-:S04]  /*4f10*/  UIMAD.WIDE.U32 UR10, UR14, UR18, URZ ;  /* 0x000000120e0a72a5 */ /* 0x000fc8000f8e003f */
[----:B------:R-:W-:-:S12]  /*4f20*/  @UP1 USHF.R.U32.HI UR14, URZ, UR19, UR11 ;  /* 0x000000133f0e1299 */ /* 0x000fd8000801160b */
.L_x_676:
[----:B------:R-:W-:-:S04]  /*4f30*/  UIMAD UR7, UR14, UR7, UR7 ;  /* 0x000000070e0772a4 */ /* 0x000fc8000f8e0207 */
[----:B------:R-:W-:-:S04]  /*4f40*/  UISETP.LT.AND UP1, UPT, UR6, UR7, UPT ;  /* 0x000000070600728c */ /* 0x000fc8000bf21270 */
[----:B------:R-:W-:-:S12]  /*4f50*/  USEL UR6, UR6, UR7, UP1 ;  /* 0x0000000706067287 */ /* 0x000fd80008800000 */
.L_x_674:
[----:B------:R-:W-:Y:S01]  /*4f60*/  USHF.R.S32.HI UR7, URZ, 0x1f, UR6 ;  /* 0x0000001f3f077899 */ /* 0x000fe20008011406 */
[----:B------:R-:W-:Y:S02]  /*4f70*/  CS2R R118, SRZ ;  /* 0x0000000000767805 */ /* 0x000fe4000001ff00 */
[----:B------:R-:W-:Y:S02]  /*4f80*/  CS2R R116, SRZ ;  /* 0x0000000000747805 */ /* 0x000fe4000001ff00 */
[----:B------:R-:W-:Y:S01]  /*4f90*/  CS2R R114, SRZ ;  /* 0x0000000000727805 */ /* 0x000fe2000001ff00 */
[----:B------:R-:W-:Y:S01]  /*4fa0*/  ULEA.HI UR7, UR7, UR6, URZ, 0x7 ;  /* 0x0000000607077291 */ /* 0x000fe2000f8f383f */
[----:B------:R-:W-:Y:S02]  /*4fb0*/  CS2R R112, SRZ ;  /* 0x0000000000707805 */ /* 0x000fe4000001ff00 */
[----:B------:R-:W-:Y:S02]  /*4fc0*/  CS2R R110, SRZ ;  /* 0x00000000006e7805 */ /* 0x000fe4000001ff00 */
[----:B------:R-:W-:Y:S01]  /*4fd0*/  CS2R R108, SRZ ;  /* 0x00000000006c7805 */ /* 0x000fe2000001ff00 */
[----:B------:R-:W-:Y:S01]  /*4fe0*/  USHF.R.S32.HI UR7, URZ, 0x7, UR7 ;  /* 0x000000073f077899 */ /* 0x000fe20008011407 */
[----:B------:R-:W-:-:S02]  /*4ff0*/  CS2R R106, SRZ ;  /* 0x00000000006a7805 */ /* 0x000fc4000001ff00 */
[----:B------:R-:W-:Y:S02]  /*5000*/  CS2R R104, SRZ ;  /* 0x0000000000687805 */ /* 0x000fe4000001ff00 */
[----:B------:R-:W-:Y:S01]  /*5010*/  CS2R R102, SRZ ;  /* 0x0000000000667805 */ /* 0x000fe2000001ff00 */
[----:B------:R-:W-:Y:S01]  /*5020*/  UISETP.LT.AND UP1, UPT, UR45, UR7, UPT ;  /* 0x000000072d00728c */ /* 0x000fe2000bf21270 */
[----:B------:R-:W-:Y:S02]  /*5030*/  CS2R R100, SRZ ;  /* 0x0000000000647805 */ /* 0x000fe4000001ff00 */
[----:B------:R-:W-:Y:S02]  /*5040*/  CS2R R98, SRZ ;  /* 0x0000000000627805 */ /* 0x000fe4000001ff00 */
[----:B------:R-:W-:Y:S01]  /*5050*/  CS2R R96, SRZ ;  /* 0x0000000000607805 */ /* 0x000fe2000001ff00 */
[----:B------:R-:W-:Y:S01]  /*5060*/  USEL UR29, UR45, UR7, !UP1 ;  /* 0x000000072d1d7287 */ /* 0x000fe2000c800000 */
[----:B------:R-:W-:-:S02]  /*5070*/  CS2R R94, SRZ ;  /* 0x00000000005e7805 */ /* 0x000fc4000001ff00 */
[----:B------:R-:W-:Y:S02]  /*5080*/  CS2R R92, SRZ ;  /* 0x00000000005c7805 */ /* 0x000fe4000001ff00 */
[----:B------:R-:W-:Y:S02]  /*5090*/  CS2R R90, SRZ ;  /* 0x00000000005a7805 */ /* 0x000fe4000001ff00 */
[----:B------:R-:W-:Y:S02]  /*50a0*/  CS2R R88, SRZ ;  /* 0x0000000000587805 */ /* 0x000fe4000001ff00 */
[----:B------:R-:W-:-:S13]  /*50b0*/  ISETP.GE.AND P2, PT, R7, UR29, PT ;  /* 0x0000001d07007c0c */ /* 0x000fda000bf46270 */
[----:B------:R-:W-:Y:S05]  /*50c0*/  @!P2 BRA `(.L_x_677) ;  /* 0x000000340050a947 */ /* 0x000fea0003800000 */
[----:B------:R-:W-:Y:S01]  /*50d0*/  IMAD.IADD R9, R3, 0x1, R6 ;  /* 0x0000000103097824 */ /* 0x000fe200078e0206 */
[----:B------:R-:W-:Y:S01]  /*50e0*/  ULDC UR23, c[0x0][0x9e4] ;  /* 0x0002790000177ab9 */ /* 0x000fe20000000800 */
[----:B------:R-:W-:Y:S01]  /*50f0*/  IMAD.MOV.U32 R119, RZ, RZ, RZ ;  /* 0x000000ffff777224 */ /* 0x000fe200078e00ff */
[----:B------:R-:W-:Y:S01]  /*5100*/  ULDC UR25, c[0x0][0x288] ;  /* 0x0000a20000197ab9 */ /* 0x000fe20000000800 */
[----:B------:R-:W-:Y:S01]  /*5110*/  ULDC UR22, c[0x0][0x988] ;  /* 0x0002620000167ab9 */ /* 0x000fe20000000800 */
[----:B------:R-:W-:Y:S01]  /*5120*/  ULDC UR26, c[0x0][0x9d8] ;  /* 0x00027600001a7ab9 */ /* 0x000fe20000000800 */
[----:B------:R-:W-:-:S05]  /*5130*/  ULDC UR24, c[0x0][0x9e0] ;  /* 0x0002780000187ab9 */ /* 0x000fca0000000800 */
.L_x_694:
        /* <DEDUP_REMOVED lines=9> */
.L_x_679:
[----:B------:R-:W-:Y:S01]  /*51d0*/  ULEA UR6, UR28, UR40, 0x3 ;  /* 0x000000281c067291 */ /* 0x000fe2000f8e183f */
[----:B------:R-:W-:-:S05]  /*51e0*/  IMAD.U32 R11, RZ, RZ, UR27 ;  /* 0x0000001bff0b7e24 */ /* 0x000fca000f8e00ff */
[----:B------:R-:W-:-:S04]  /*51f0*/  SHF.L.U32 R11, R11, 0x1f, RZ ;  /* 0x0000001f0b0b7819 */ /* 0x000fc800000006ff */
[----:B------:R1:W2:Y:S01]  /*5200*/  SYNCS.PHASECHK.TRANS64.TRYWAIT P2, [UR6+0x16830], R11 ;  /* 0x0168300bff0075a7 */ /* 0x0002a20008040146 */
[----:B------:R-:W-:Y:S05]  /*5210*/  @!P0 BRA `(.L_x_680) ;  /* 0x0000000000048947 */ /* 0x000fea0003800000 */
[----:B------:R-:W-:Y:S01]  /*5220*/  BPT.TRAP 0x1 ;  /* 0x000000040000795c */ /* 0x000fe20000300000 */
.L_x_680:
[----:B--2---:R-:W-:Y:S05]  /*5230*/  @P2 BRA `(.L_x_678) ;  /* 0x0000000000082947 */ /* 0x004fea0003800000 */
[----:B------:R-:W2:Y:S02]  /*5240*/  SYNCS.PHASECHK.TRANS64.TRYWAIT P2, [UR6+0x16830], R11 ;  /* 0x0168300bff0075a7 */ /* 0x000ea40008040146 */
[----:B--2---:R-:W-:Y:S05]  /*5250*/  @!P2 BRA `(.L_x_681) ;  /* 0x000000d000d8a947 */ /* 0x004fea0003800000 */
.L_x_678:
[----:B-12---:R-:W-:Y:S01]  /*5260*/  VIADD R11, R16, 0x8 ;  /* 0x00000008100b7836 */ /* 0x006fe20000000000 */
[----:B------:R-:W-:Y:S01]  /*5270*/  ULEA UR18, UR28, UR20, 0xa ;  /* 0x000000141c127291 */ /* 0x000fe2000f8e503f */
[----:B------:R-:W-:Y:S01]  /*5280*/  UMOV UR19, 0x40000040 ;  /* 0x4000004000137882 */ /* 0x000fe20000000000 */
[----:B------:R-:W-:Y:S02]  /*5290*/  UMOV UR7, 0x40000040 ;  /* 0x4000004000077882 */ /* 0x000fe40000000000 */
[----:B------:R1:W-:Y:S01]  /*52a0*/  BAR.SYNC.DEFER_BLOCKING R11, 0x100 ;  /* 0x0004000b0000751d */ /* 0x0003e20000010000 */
[----:B------:R-:W-:Y:S02]  /*52b0*/  UIADD3 UR6, UR18, 0x2, URZ ;  /* 0x0000000212067890 */ /* 0x000fe4000fffe03f */
[----:B------:R-:W-:Y:S02]  /*52c0*/  UIADD3 UR10, UR18, 0x4, URZ ;  /* 0x00000004120a7890 */ /* 0x000fe4000fffe03f */
[----:B------:R-:W-:Y:S01]  /*52d0*/  UIADD3 UR14, UR18, 0x6, URZ ;  /* 0x00000006120e7890 */ /* 0x000fe2000fffe03f */
[----:B------:R-:W-:Y:S01]  /*52e0*/  UMOV UR11, 0x40000040 ;  /* 0x40000040000b7882 */ /* 0x000fe20000000000 */
[----:B------:R-:W-:Y:S01]  /*52f0*/  UMOV UR15, 0x40000040 ;  /* 0x40000040000f7882 */ /* 0x000fe20000000000 */
[----:B------:R-:W-:-:S06]  /*5300*/  WARPGROUP.ARRIVE ;  /* 0x00000000000079c5 */ /* 0x000fcc0000000000 */
[----:B------:R-:W-:Y:S03]  /*5310*/  HGMMA.64x128x16.F32.BF16 R24, gdesc[UR16], RZ, !UPT, gsb0 ;  /* 0x01e00000101879f0 */ /* 0x000fe6000c0018ff */
[----:B------:R-:W-:Y:S02]  /*5320*/  WARPGROUP.DEPBAR.LE gsb0, 0x0 ;  /* 0x00008000000079c5 */ /* 0x000fe40000010000 */
[----:B------:R-:W-:-:S07]  /*5330*/  WARPGROUP.ARRIVE ;  /* 0x00000000000079c5 */ /* 0x000fce0000000000 */
[----:B------:R-:W-:Y:S03]  /*5340*/  HGMMA.64x128x16.F32.BF16 R24, gdesc[UR4], R24, gsb0 ;  /* 0x01e00000041879f0 */ /* 0x000fe60008001818 */
[----:B------:R-:W-:Y:S02]  /*5350*/  WARPGROUP.DEPBAR.LE gsb0, 0x0 ;  /* 0x00008000000079c5 */ /* 0x000fe40000010000 */
[----:B------:R-:W-:-:S07]  /*5360*/  WARPGROUP.ARRIVE ;  /* 0x00000000000079c5 */ /* 0x000fce0000000000 */
[----:B------:R-:W-:Y:S03]  /*5370*/  HGMMA.64x128x16.F32.BF16 R24, gdesc[UR8], R24, gsb0 ;  /* 0x01e00000081879f0 */ /* 0x000fe60008001818 */
[----:B------:R-:W-:Y:S02]  /*5380*/  WARPGROUP.DEPBAR.LE gsb0, 0x0 ;  /* 0x00008000000079c5 */ /* 0x000fe40000010000 */
[----:B------:R-:W-:-:S07]  /*5390*/  WARPGROUP.ARRIVE ;  /* 0x00000000000079c5 */ /* 0x000fce0000000000 */
[----:B------:R-:W-:Y:S03]  /*53a0*/  HGMMA.64x128x16.F32.BF16 R24, gdesc[UR12], R24, gsb0 ;  /* 0x01e000000c1879f0 */ /* 0x000fe60008001818 */
[----:B------:R-:W-:Y:S02]  /*53b0*/  WARPGROUP.DEPBAR.LE gsb0, 0x0 ;  /* 0x00008000000079c5 */ /* 0x000fe40000010000 */
[----:B-1----:R-:W-:Y:S05]  /*53c0*/  @P3 BRA `(.L_x_682) ;  /* 0x00000000002c3947 */ /* 0x002fea0003800000 */
[----:B------:R-:W-:Y:S05]  /*53d0*/  @!P0 BRA `(.L_x_683) ;  /* 0x0000000000048947 */ /* 0x000fea0003800000 */
[----:B------:R-:W-:Y:S01]  /*53e0*/  BPT.TRAP 0x1 ;  /* 0x000000040000795c */ /* 0x000fe20000300000 */
.L_x_683:
[----:B------:R-:W-:Y:S01]  /*53f0*/  ULEA UR6, UR39, UR40, 0x3 ;  /* 0x0000002827067291 */ /* 0x000fe2000f8e183f */
[----:B------:R-:W-:-:S05]  /*5400*/  IMAD.U32 R11, RZ, RZ, UR37 ;  /* 0x00000025ff0b7e24 */ /* 0x000fca000f8e00ff */
[----:B------:R-:W-:-:S04]  /*5410*/  SHF.L.U32 R11, R11, 0x1f, RZ ;  /* 0x0000001f0b0b7819 */ /* 0x000fc800000006ff */
[----:B------:R1:W2:Y:S01]  /*5420*/  SYNCS.PHASECHK.TRANS64.TRYWAIT P2, [UR6+0x16850], R11 ;  /* 0x0168500bff0075a7 */ /* 0x0002a20008040146 */
[----:B------:R-:W-:Y:S05]  /*5430*/  @!P0 BRA `(.L_x_684) ;  /* 0x0000000000048947 */ /* 0x000fea0003800000 */
[----:B------:R-:W-:Y:S01]  /*5440*/  BPT.TRAP 0x1 ;  /* 0x000000040000795c */ /* 0x000fe20000300000 */
.L_x_684:
[----:B--2---:R-:W-:Y:S05]  /*5450*/  @P2 BRA `(.L_x_682) ;  /* 0x0000000000082947 */ /* 0x004fea0003800000 */
[----:B------:R-:W2:Y:S02]  /*5460*/  SYNCS.PHASECHK.TRANS64.TRYWAIT P2, [UR6+0x16850], R11 ;  /* 0x0168500bff0075a7 */ /* 0x000ea40008040146 */
[----:B--2---:R-:W-:Y:S05]  /*5470*/  @!P2 BRA `(.L_x_685) ;  /* 0x000000d00068a947 */ /* 0x004fea0003800000 */
.L_x_682:
[----:B------:R-:W-:Y:S01]  /*5480*/  UIADD3 UR6, UR40, 0x400, URZ ;  /* 0x0000040028067890 */ /* 0x000fe2000fffe03f */
[----:B------:R-:W-:Y:S01]  /*5490*/  WARPGROUP.ARRIVE ;  /* 0x00000000000079c5 */ /* 0x000fe20000000000 */
[----:B------:R-:W-:Y:S01]  /*54a0*/  UMOV UR7, 0x40000040 ;  /* 0x4000004000077882 */ /* 0x000fe20000000000 */
[----:B------:R-:W-:Y:S01]  /*54b0*/  FMUL.FTZ R13, R26, UR26 ;  /* 0x0000001a1a0d7c20 */ /* 0x000fe20008410000 */
[----:B------:R-:W-:Y:S01]  /*54c0*/  USHF.R.U32.HI UR6, URZ, 0x4, UR6 ;  /* 0x000000043f067899 */ /* 0x000fe20008011606 */
[----:B------:R-:W-:Y:S01]  /*54d0*/  FMUL.FTZ R26, R33, UR26 ;  /* 0x0000001a211a7c20 */ /* 0x000fe20008410000 */
[----:B------:R-:W-:Y:S01]  /*54e0*/  FMUL.FTZ R33, R42, UR26 ;  /* 0x0000001a2a217c20 */ /* 0x000fe20008410000 */
[----:B------:R-:W-:Y:S01]  /*54f0*/  FMUL.FTZ R42, R51, UR26 ;  /* 0x0000001a332a7c20 */ /* 0x000fe20008410000 */
[----:B------:R-:W-:Y:S01]  /*5500*/  ULOP3.LUT UR6, UR6, 0x3fff, URZ, 0xc0, !UPT ;  /* 0x00003fff06067892 */ /* 0x000fe2000f8ec03f */
[----:B------:R-:W-:Y:S01]  /*5510*/  FMUL.FTZ R51, R52, UR26 ;  /* 0x0000001a34337c20 */ /* 0x000fe20008410000 */
[----:B------:R-:W-:Y:S01]  /*5520*/  FMUL.FTZ R52, R62, UR26 ;  /* 0x0000001a3e347c20 */ /* 0x000fe20008410000 */
[----:B------:R-:W-:Y:S01]  /*5530*/  FMUL.FTZ R62, R78, UR26 ;  /* 0x0000001a4e3e7c20 */ /* 0x000fe20008410000 */
[----:B------:R-:W-:Y:S01]  /*5540*/  ULEA UR10, UR39, UR6, 0xa ;  /* 0x00000006270a7291 */ /* 0x000fe2000f8e503f */
[----:B------:R-:W3:Y:S01]  /*5550*/  LDC R78, c[0x0][0x2e0] ;  /* 0x0000b800ff4e7b82 */ /* 0x000ee20000000800 */
[----:B--2---:R-:W-:Y:S01]  /*5560*/  FMUL.FTZ R12, R25, UR26 ;  /* 0x0000001a190c7c20 */ /* 0x004fe20008410000 */
[----:B------:R-:W-:Y:S01]  /*5570*/  FMUL.FTZ R25, R32, UR26 ;  /* 0x0000001a20197c20 */ /* 0x000fe20008410000 */
[----:B------:R-:W-:Y:S01]  /*5580*/  FMUL.FTZ R32, R37, UR26 ;  /* 0x0000001a25207c20 */ /* 0x000fe20008410000 */
[----:B------:R-:W-:Y:S01]  /*5590*/  FMUL.FTZ R37, R46, UR26 ;  /* 0x0000001a2e257c20 */ /* 0x000fe20008410000 */
[----:B------:R-:W-:Y:S01]  /*55a0*/  FMUL.FTZ R46, R49, UR26 ;  /* 0x0000001a312e7c20 */ /* 0x000fe20008410000 */
[----:B------:R-:W-:Y:S01]  /*55b0*/  UMOV UR6, UR10 ;  /* 0x0000000a00067c82 */ /* 0x000fe20008000000 */
[----:B------:R-:W-:Y:S01]  /*55c0*/  FMUL.FTZ R49, R59, UR26 ;  /* 0x0000001a3b317c20 */ /* 0x000fe20008410000 */
[----:B------:R-:W-:Y:S01]  /*55d0*/  HGMMA.64x64x16.F32.BF16 R88, R148, gdesc[UR4].tnspB, R88, gsb0 ;  /* 0x40e0000494587df0 */ /* 0x000fe20008001858 */
[----:B------:R-:W-:Y:S01]  /*55e0*/  UIADD3 UR6, UR10, 0x80, URZ ;  /* 0x000000800a067890 */ /* 0x000fe2000fffe03f */
[----:B------:R-:W-:Y:S01]  /*55f0*/  FMUL.FTZ R59, R71, UR26 ;  /* 0x0000001a473b7c20 */ /* 0x000fe20008410000 */
[----:B------:R-:W-:Y:S01]  /*5600*/  UMOV UR7, 0x40000040 ;  /* 0x4000004000077882 */ /* 0x000fe20000000000 */
[----:B------:R-:W-:Y:S01]  /*5610*/  FMUL.FTZ R71, R72, UR26 ;  /* 0x0000001a48477c20 */ /* 0x000fe20008410000 */
[----:B------:R-:W-:Y:S01]  /*5620*/  FMUL.FTZ R14, R27, UR26 ;  /* 0x0000001a1b0e7c20 */ /* 0x000fe20008410000 */
[----:B------:R-:W-:Y:S01]  /*5630*/  FMUL.FTZ R72, R77, UR26 ;  /* 0x0000001a4d487c20 */ /* 0x000fe20008410000 */
[----:B------:R-:W-:Y:S01]  /*5640*/  FMUL.FTZ R27, R34, UR26 ;  /* 0x0000001a221b7c20 */ /* 0x000fe20008410000 */
[----:B------:R-:W-:-:S02]  /*5650*/  IMAD.SHL.U32 R77, R7, 0x80, RZ ;  /* 0x00000080074d7824 */ /* 0x000fc400078e00ff */
[----:B------:R-:W-:Y:S01]  /*5660*/  FMUL.FTZ R34, R43, UR26 ;  /* 0x0000001a2b227c20 */ /* 0x000fe20008410000 */
[----:B------:R-:W-:Y:S01]  /*5670*/  FMUL.FTZ R15, R28, UR26 ;  /* 0x0000001a1c0f7c20 */ /* 0x000fe20008410000 */
[----:B------:R-:W-:Y:S01]  /*5680*/  FMUL.FTZ R43, R54, UR26 ;  /* 0x0000001a362b7c20 */ /* 0x000fe20008410000 */
[----:B-1----:R-:W-:Y:S01]  /*5690*/  FMUL.FTZ R11, R24, UR26 ;  /* 0x0000001a180b7c20 */ /* 0x002fe20008410000 */
        /* <DEDUP_REMOVED lines=9> */
[----:B------:R-:W-:Y:S01]  /*5730*/  IADD3 R67, -R77, 0x1, RZ ;  /* 0x000000014d437810 */ /* 0x000fe20007ffe1ff */
[----:B------:R-:W-:Y:S01]  /*5740*/  FMUL.FTZ R20, R29, UR26 ;  /* 0x0000001a1d147c20 */ /* 0x000fe20008410000 */
[----:B------:R-:W-:Y:S01]  /*5750*/  FMUL.FTZ R30, R39, UR26 ;  /* 0x0000001a271e7c20 */ /* 0x000fe20008410000 */
[----:B------:R-:W-:Y:S01]  /*5760*/  FMUL.FTZ R36, R41, UR26 ;  /* 0x0000001a29247c20 */ /* 0x000fe20008410000 */
[----:B------:R-:W-:Y:S01]  /*5770*/  FMUL.FTZ R47, R48, UR26 ;  /* 0x0000001a302f7c20 */ /* 0x000fe20008410000 */
[----:B------:R-:W-:Y:S01]  /*5780*/  FMUL.FTZ R29, R38, UR26 ;  /* 0x0000001a261d7c20 */ /* 0x000fe20008410000 */
[----:B------:R-:W-:Y:S01]  /*5790*/  FMUL.FTZ R41, R50, UR26 ;  /* 0x0000001a32297c20 */ /* 0x000fe20008410000 */
[----:B------:R-:W-:Y:S01]  /*57a0*/  FMUL.FTZ R48, R58, UR26 ;  /* 0x0000001a3a307c20 */ /* 0x000fe20008410000 */
[----:B------:R-:W-:-:S02]  /*57b0*/  IMAD.U32 R39, RZ, RZ, UR28 ;  /* 0x0000001cff277e24 */ /* 0x000fc4000f8e00ff */
[----:B------:R-:W-:Y:S01]  /*57c0*/  FMUL.FTZ R50, R53, UR26 ;  /* 0x0000001a35327c20 */ /* 0x000fe20008410000 */
[----:B------:R-:W-:Y:S01]  /*57d0*/  FMUL.FTZ R58, R70, UR26 ;  /* 0x0000001a463a7c20 */ /* 0x000fe20008410000 */
[----:B------:R-:W-:Y:S02]  /*57e0*/  VIADD R38, R16, 0x9 ;  /* 0x0000000910267836 */ /* 0x000fe40000000000 */
[----:B------:R-:W-:Y:S01]  /*57f0*/  FMUL.FTZ R53, R63, UR26 ;  /* 0x0000001a3f357c20 */ /* 0x000fe20008410000 */
[----:B------:R-:W-:Y:S01]  /*5800*/  FMUL.FTZ R70, R73, UR26 ;  /* 0x0000001a49467c20 */ /* 0x000fe20008410000 */
[----:B------:R-:W-:Y:S01]  /*5810*/  ISETP.GE.U32.AND P2, PT, R2, 0x180, PT ;  /* 0x000001800200780c */ /* 0x000fe20003f46070 */
[----:B------:R-:W-:Y:S01]  /*5820*/  FMUL.FTZ R73, R76, UR26 ;  /* 0x0000001a4c497c20 */ /* 0x000fe20008410000 */
[----:B------:R-:W-:Y:S01]  /*5830*/  FMUL.FTZ R63, R79, UR26 ;  /* 0x0000001a4f3f7c20 */ /* 0x000fe20008410000 */
[----:B---3--:R-:W-:Y:S02]  /*5840*/  IMAD R78, R78, UR47, R67 ;  /* 0x0000002f4e4e7c24 */ /* 0x008fe4000f8e0243 */
[----:B------:R-:W-:Y:S01]  /*5850*/  FMUL.FTZ R45, R45, UR26 ;  /* 0x0000001a2d2d7c20 */ /* 0x000fe20008410000 */
[----:B------:R-:W-:Y:S01]  /*5860*/  FMUL.FTZ R57, R57, UR26 ;  /* 0x0000001a39397c20 */ /* 0x000fe20008410000 */
[----:B------:R-:W-:Y:S01]  /*5870*/  FMUL.FTZ R68, R68, UR26 ;  /* 0x0000001a44447c20 */ /* 0x000fe20008410000 */
[----:B------:R-:W-:Y:S01]  /*5880*/  FMUL.FTZ R69, R69, UR26 ;  /* 0x0000001a45457c20 */ /* 0x000fe20008410000 */
[----:B------:R-:W-:Y:S01]  /*5890*/  FMUL.FTZ R76, R81, UR26 ;  /* 0x0000001a514c7c20 */ /* 0x000fe20008410000 */
[----:B------:R-:W-:Y:S01]  /*58a0*/  FMUL.FTZ R79, R85, UR26 ;  /* 0x0000001a554f7c20 */ /* 0x000fe20008410000 */
[----:B------:R-:W-:Y:S01]  /*58b0*/  FMUL.FTZ R67, R87, UR26 ;  /* 0x0000001a57437c20 */ /* 0x000fe20008410000 */
[----:B------:R-:W-:Y:S01]  /*58c0*/  @!P1 LEA R39, R39, UR40, 0x3 ;  /* 0x0000002827279c11 */ /* 0x000fe2000f8e18ff */
[----:B------:R-:W1:Y:S01]  /*58d0*/  MUFU.TANH R11, R11 ;  /* 0x0000000b000b7308 */ /* 0x000e620000002400 */
[----:B------:R-:W-:Y:S01]  /*58e0*/  SEL R38, R38, 0x9, !P2 ;  /* 0x0000000926267807 */ /* 0x000fe20005000000 */
[----:B------:R-:W-:Y:S01]  /*58f0*/  VIADD R78, R78, -UR25 ;  /* 0x800000194e4e7c36 */ /* 0x000fe20008000000 */
[----:B------:R-:W-:Y:S01]  /*5900*/  PLOP3.LUT P2, PT, PT, PT, UP0, 0x40, 0x0 ;  /* 0x000000000000781c */ /* 0x000fe20003f4e808 */
[----:B------:R-:W-:-:S02]  /*5910*/  @!P1 VIADD R39, R39, 0x16840 ;  /* 0x0001684027279836 */ /* 0x000fc40000000000 */
[----:B------:R-:W-:Y:S02]  /*5920*/  IMAD R78, R17, -0x2, R78 ;  /* 0xfffffffe114e7824 */ /* 0x000fe400078e024e */
[----:B------:R-:W2:Y:S01]  /*5930*/  MUFU.TANH R12, R12 ;  /* 0x0000000c000c7308 */ /* 0x000ea20000002400 */
[----:B------:R-:W-:Y:S01]  /*5940*/  @!P1 PRMT R39, RZ, 0x654, R39 ;  /* 0x00000654ff279816 */ /* 0x000fe20000000027 */
[----:B------:R-:W-:-:S04]  /*5950*/  VIADD R81, R78, UR24 ;  /* 0x000000184e517c36 */ /* 0x000fc80008000000 */
[----:B------:R-:W-:Y:S02]  /*5960*/  IMAD.IADD R85, R3, 0x1, R81 ;  /* 0x0000000103557824 */ /* 0x000fe400078e0251 */
[----:B------:R-:W3:Y:S08]  /*5970*/  MUFU.TANH R13, R13 ;  /* 0x0000000d000d7308 */ /* 0x000ef00000002400 */
[----:B------:R-:W4:Y:S01]  /*5980*/  MUFU.TANH R14, R14 ;  /* 0x0000000e000e7308 */ /* 0x000f220000002400 */
[----:B------:R-:W-:-:S02]  /*5990*/  WARPGROUP.DEPBAR.LE gsb0, 0x0 ;  /* 0x00008000000079c5 */ /* 0x000fc40000010000 */
[----:B------:R-:W-:-:S05]  /*59a0*/  WARPGROUP.ARRIVE ;  /* 0x00000000000079c5 */ /* 0x000fca0000000000 */
[----:B------:R-:W1:Y:S01]  /*59b0*/  MUFU.TANH R15, R15 ;  /* 0x0000000f000f7308 */ /* 0x000e620000002400 */
[----:B------:R-:W-:Y:S01]  /*59c0*/  HGMMA.64x64x16.F32.BF16 R88, R144, gdesc[UR4].tnspB, R88, gsb0 ;  /* 0x40e0000490587df0 */ /* 0x000fe20008001858 */
[----:B------:R-:W-:Y:S01]  /*59d0*/  UIADD3 UR6, UR10, 0x100, URZ ;  /* 0x000001000a067890 */ /* 0x000fe2000fffe03f */
[----:B------:R-:W-:-:S05]  /*59e0*/  UMOV UR7, 0x40000040 ;  /* 0x4000004000077882 */ /* 0x000fca0000000000 */
        /* <DEDUP_REMOVED lines=58> */
[----:B------:R5:W1:Y:S01]  /*5d90*/  MUFU.TANH R132, R44 ;  /* 0x0000002c00847308 */ /* 0x000a620000002400 */
[----:B------:R-:W-:Y:S01]  /*5da0*/  HGMMA.64x64x16.F32.BF16 R88, R128, gdesc[UR4].tnspB, R88, gsb0 ;  /* 0x40e0000480587df0 */ /* 0x000fe20008001858 */
[----:B------:R-:W-:Y:S01]  /*5db0*/  UIADD3 UR6, UR10, 0x300, URZ ;  /* 0x000003000a067890 */ /* 0x000fe2000fffe03f */
[----:B------:R-:W-:Y:S01]  /*5dc0*/  UMOV UR7, 0x40000040 ;  /* 0x4000004000077882 */ /* 0x000fe20000000000 */
[----:B-----5:R-:W-:Y:S01]  /*5dd0*/  FMUL.FTZ R44, R55, UR26 ;  /* 0x0000001a372c7c20 */ /* 0x020fe20008410000 */
[----:B------:R-:W-:Y:S01]  /*5de0*/  FMUL.FTZ R55, R66, UR26 ;  /* 0x0000001a42377c20 */ /* 0x000fe20008410000 */
[----:B------:R-:W-:Y:S02]  /*5df0*/  FMUL.FTZ R66, R86, UR26 ;  /* 0x0000001a56427c20 */ /* 0x000fe40008410000 */
        /* <DEDUP_REMOVED lines=8> */
[----:B------:R-:W-:Y:S01]  /*5e80*/  WARPGROUP.ARRIVE ;  /* 0x00000000000079c5 */ /* 0x000fe20000000000 */
[----:B------:R-:W-:Y:S01]  /*5e90*/  FMUL.FTZ R129, R60, UR26 ;  /* 0x0000001a3c817c20 */ /* 0x000fe20008410000 */
[----:B------:R-:W-:Y:S01]  /*5ea0*/  FMUL.FTZ R128, R61, UR26 ;  /* 0x0000001a3d807c20 */ /* 0x000fe20008410000 */
[----:B------:R-:W-:Y:S01]  /*5eb0*/  FMUL.FTZ R131, R64, UR26 ;  /* 0x0000001a40837c20 */ /* 0x000fe20008410000 */
[----:B------:R-:W-:Y:S01]  /*5ec0*/  FMUL.FTZ R130, R65, UR26 ;  /* 0x0000001a41827c20 */ /* 0x000fe20008410000 */
        /* <DEDUP_REMOVED lines=9> */
[----:B------:R-:W1:Y:S01]  /*5f60*/  MUFU.TANH R129, R129 ;  /* 0x0000008100817308 */ /* 0x000e620000002400 */
[----:B------:R-:W-:-:S04]  /*5f70*/  VIADD R83, R78, UR21 ;  /* 0x000000154e537c36 */ /* 0x000fc80008000000 */
[----:B------:R-:W-:-:S03]  /*5f80*/  IMAD.IADD R86, R3, 0x1, R83 ;  /* 0x0000000103567824 */ /* 0x000fc600078e0253 */
        /* <DEDUP_REMOVED lines=11> */
[----:B------:R-:W-:Y:S03]  /*6040*/  HGMMA.64x64x16.F32.BF16 R88, R120, gdesc[UR4].tnspB, R88, gsb0 ;  /* 0x40e0000478587df0 */ /* 0x000fe60008001858 */
[----:B------:R-:W-:Y:S02]  /*6050*/  WARPGROUP.DEPBAR.LE gsb0, 0x0 ;  /* 0x00008000000079c5 */ /* 0x000fe40000010000 */
[----:B------:R1:W-:Y:S06]  /*6060*/  BAR.ARV R38, 0x100 ;  /* 0x000400260000751d */ /* 0x0003ec0000002000 */
[----:B------:R1:W-:Y:S01]  /*6070*/  @!P1 SYNCS.ARRIVE.TRANS64.RED.A1T0 RZ, [R39+URZ], RZ ;  /* 0x000000ff27ff99a7 */ /* 0x0003e2000810043f */
[----:B--234-:R-:W-:Y:S05]  /*6080*/  @P2 BRA `(.L_x_686) ;  /* 0x00000000005c2947 */ /* 0x01cfea0003800000 */
[----:B------:R-:W-:Y:S01]  /*6090*/  ISETP.GT.AND P2, PT, R9, -0x1, PT ;  /* 0xffffffff0900780c */ /* 0x000fe20003f44270 */
[----:B------:R-:W-:-:S12]  /*60a0*/  BSSY B0, `(.L_x_687) ;  /* 0x0000011000007945 */ /* 0x000fd80003800000 */
[----:B------:R-:W-:Y:S05]  /*60b0*/  @P2 BRA `(.L_x_688) ;  /* 0x0000000000202947 */ /* 0x000fea0003800000 */
[----:B------:R-:W-:Y:S01]  /*60c0*/  IMAD.U32 R80, RZ, RZ, UR23 ;  /* 0x00000017ff507e24 */ /* 0x000fe2000f8e00ff */
[----:B------:R-:W-:-:S04]  /*60d0*/  LOP3.LUT R87, RZ, R9, RZ, 0x33, !PT ;  /* 0x00000009ff577212 */ /* 0x000fc800078e33ff */
[----:B------:R-:W-:-:S13]  /*60e0*/  ISETP.NE.AND P2, PT, R80, 0x1, PT ;  /* 0x000000015000780c */ /* 0x000fda0003f45270 */
[----:B-1----:R-:W1:Y:S02]  /*60f0*/  @P2 LDC.64 R38, c[0x0][0x9e8] ;  /* 0x00027a00ff262b82 */ /* 0x002e640000000a00 */
[----:B-1----:R-:W-:-:S05]  /*6100*/  @P2 IMAD.HI.U32 R38, R87, R38, RZ ;  /* 0x0000002657262227 */ /* 0x002fca00078e00ff */
[----:B------:R-:W-:-:S04]  /*6110*/  @P2 SHF.R.U32.HI R87, RZ, R39, R38 ;  /* 0x00000027ff572219 */ /* 0x000fc80000011626 */
[----:B------:R-:W-:Y:S01]  /*6120*/  LOP3.LUT R38, RZ, R87, RZ, 0x33, !PT ;  /* 0x00000057ff267212 */ /* 0x000fe200078e33ff */
[----:B------:R-:W-:Y:S06]  /*6130*/  BRA `(.L_x_689) ;  /* 0x00000000001c7947 */ /* 0x000fec0003800000 */
.L_x_688:
[----:B------:R-:W-:-:S05]  /*6140*/  IMAD.U32 R80, RZ, RZ, UR23 ;  /* 0x00000017ff507e24 */ /* 0x000fca000f8e00ff */
[----:B------:R-:W-:-:S13]  /*6150*/  ISETP.NE.AND P2, PT, R80, 0x1, PT ;  /* 0x000000015000780c */ /* 0x000fda0003f45270 */
[----:B-1----:R-:W1:Y:S01]  /*6160*/  @P2 LDC.64 R38, c[0x0][0x9e8] ;  /* 0x00027a00ff262b82 */ /* 0x002e620000000a00 */
[----:B------:R-:W-:-:S04]  /*6170*/  @P2 IMAD.IADD R87, R3, 0x1, R6 ;  /* 0x0000000103572824 */ /* 0x000fc800078e0206 */
[----:B-1----:R-:W-:-:S04]  /*6180*/  @P2 IMAD.HI.U32 R78, R87, R38, RZ ;  /* 0x00000026574e2227 */ /* 0x002fc800078e00ff */
[----:B------:R-:W-:Y:S01]  /*6190*/  IMAD.MOV.U32 R38, RZ, RZ, R9 ;  /* 0x000000ffff267224 */ /* 0x000fe200078e0009 */
[----:B------:R-:W-:-:S07]  /*61a0*/  @P2 SHF.R.U32.HI R38, RZ, R39, R78 ;  /* 0x00000027ff262219 */ /* 0x000fce000001164e */
.L_x_689:
[----:B------:R-:W-:Y:S05]  /*61b0*/  BSYNC B0 ;  /* 0x0000000000007941 */ /* 0x000fea0003800000 */
.L_x_687:
[----:B------:R-:W-:-:S04]  /*61c0*/  IMAD R38, R38, R80, -R77 ;  /* 0x0000005026267224 */ /* 0x000fc800078e0a4d */
[----:B------:R-:W-:-:S05]  /*61d0*/  IMAD R38, R17, -0x2, R38 ;  /* 0xfffffffe11267824 */ /* 0x000fca00078e0226 */
[----:B------:R-:W-:Y:S02]  /*61e0*/  VIADDMNMX R85, R38, R80, R85, PT ;  /* 0x0000005026557246 */ /* 0x000fe40003800155 */
[----:B------:R-:W-:-:S07]  /*61f0*/  VIMNMX R86, R86, R38, !PT ;  /* 0x0000002656567248 */ /* 0x000fce0007fe0100 */
.L_x_686:
[----:B------:R-:W-:-:S04]  /*6200*/  ISETP.GT.AND P2, PT, R7, -0x1, PT ;  /* 0xffffffff0700780c */ /* 0x000fc80003f44270 */
[C---:B------:R-:W-:Y:S02]  /*6210*/  ISETP.GT.AND P5, PT, R86.reuse, RZ, P2 ;  /* 0x000000ff5600720c */ /* 0x040fe400017a4270 */
[C---:B------:R-:W-:Y:S02]  /*6220*/  ISETP.GT.AND P4, PT, R86.reuse, 0x1, P2 ;  /* 0x000000015600780c */ /* 0x040fe40001784270 */
[----:B------:R-:W-:Y:S02]  /*6230*/  ISETP.LT.OR P5, PT, R85, 0x1, P5 ;  /* 0x000000015500780c */ /* 0x000fe40002fa1670 */
[C---:B------:R-:W-:Y:S02]  /*6240*/  ISETP.GT.AND P3, PT, R86.reuse, 0x9, P2 ;  /* 0x000000095600780c */ /* 0x040fe40001764270 */
[----:B-1----:R-:W-:Y:S02]  /*6250*/  FSEL R84, R11, -INF , !P5 ;  /* 0xff8000000b547808 */ /* 0x002fe40006800000 */
[----:B------:R-:W-:-:S02]  /*6260*/  ISETP.GT.AND P5, PT, R86, 0x10, P2 ;  /* 0x000000105600780c */ /* 0x000fc400017a4270 */
[C---:B------:R-:W-:Y:S02]  /*6270*/  ISETP.LT.OR P4, PT, R85.reuse, 0x2, P4 ;  /* 0x000000025500780c */ /* 0x040fe40002781670 */
[C---:B------:R-:W-:Y:S02]  /*6280*/  ISETP.LT.OR P3, PT, R85.reuse, 0xa, P3 ;  /* 0x0000000a5500780c */ /* 0x040fe40001f61670 */
[----:B------:R-:W-:Y:S02]  /*6290*/  ISETP.LT.OR P5, PT, R85, 0x11, P5 ;  /* 0x000000115500780c */ /* 0x000fe40002fa1670 */
[----:B------:R-:W-:Y:S02]  /*62a0*/  ISETP.GT.AND P6, PT, R86, 0x8, P2 ;  /* 0x000000085600780c */ /* 0x000fe400017c4270 */
[----:B------:R-:W-:Y:S02]  /*62b0*/  FSEL R82, R12, -INF , !P4 ;  /* 0xff8000000c527808 */ /* 0x000fe40006000000 */
[----:B------:R-:W-:-:S02]  /*62c0*/  ISETP.GT.AND P4, PT, R86, 0x11, P2 ;  /* 0x000000115600780c */ /* 0x000fc40001784270 */
[----:B------:R-:W-:Y:S02]  /*62d0*/  FSEL R78, R20, -INF , !P3 ;  /* 0xff800000144e7808 */ /* 0x000fe40005800000 */
[C---:B------:R-:W-:Y:S02]  /*62e0*/  ISETP.GT.AND P3, PT, R86.reuse, 0x19, P2 ;  /* 0x000000195600780c */ /* 0x040fe40001764270 */
[----:B------:R-:W-:Y:S02]  /*62f0*/  FSEL R25, R25, -INF , !P5 ;  /* 0xff80000019197808 */ /* 0x000fe40006800000 */
[----:B------:R-:W-:Y:S02]  /*6300*/  ISETP.GT.AND P5, PT, R86, 0x20, P2 ;  /* 0x000000205600780c */ /* 0x000fe400017a4270 */
[C---:B------:R-:W-:Y:S02]  /*6310*/  ISETP.LT.OR P6, PT, R85.reuse, 0x9, P6 ;  /* 0x000000095500780c */ /* 0x040fe400037c1670 */
[----:B------:R-:W-:-:S02]  /*6320*/  ISETP.LT.OR P4, PT, R85, 0x12, P4 ;  /* 0x000000125500780c */ /* 0x000fc40002781670 */
[C---:B------:R-:W-:Y:S02]  /*6330*/  ISETP.LT.OR P3, PT, R85.reuse, 0x1a, P3 ;  /* 0x0000001a5500780c */ /* 0x040fe40001f61670 */
[----:B------:R-:W-:Y:S02]  /*6340*/  ISETP.LT.OR P5, PT, R85, 0x21, P5 ;  /* 0x000000215500780c */ /* 0x000fe40002fa1670 */
[----:B------:R-:W-:Y:S02]  /*6350*/  FSEL R80, R15, -INF , !P6 ;  /* 0xff8000000f507808 */ /* 0x000fe40007000000 */
        /* <DEDUP_REMOVED lines=28> */
[----:B------:R-:W-:Y:S02]  /*6520*/  ISETP.GT.AND P3, PT, R86, 0x49, P2 ;  /* 0x000000495600780c */ /* 0x000fe40001764270 */
[----:B------:R-:W-:Y:S02]  /*6530*/  FSEL R54, R54, -INF , !P5 ;  /* 0xff80000036367808 */ /* 0x000fe40006800000 */
[----:B------:R-:W-:Y:S02]  /*6540*/  ISETP.GT.AND P5, PT, R86, 0x50, P2 ;  /* 0x000000505600780c */ /* 0x000fe400017a4270 */
[C---:B------:R-:W-:Y:S02]  /*6550*/  ISETP.LT.OR P6, PT, R85.reuse, 0x39, P6 ;  /* 0x000000395500780c */ /* 0x040fe400037c1670 */
[----:B------:R-:W-:-:S02]  /*6560*/  ISETP.LT.OR P4, PT, R85, 0x42, P4 ;  /* 0x000000425500780c */ /* 0x000fc40002781670 */
[C---:B------:R-:W-:Y:S02]  /*6570*/  ISETP.LT.OR P3, PT, R85.reuse, 0x4a, P3 ;  /* 0x0000004a5500780c */ /* 0x040fe40001f61670 */
[----:B------:R-:W-:Y:S02]  /*6580*/  ISETP.LT.OR P5, PT, R85, 0x51, P5 ;  /* 0x000000515500780c */ /* 0x000fe40002fa1670 */
[----:B------:R-:W-:Y:S02]  /*6590*/  FSEL R51, R51, -INF , !P6 ;  /* 0xff80000033337808 */ /* 0x000fe40007000000 */
[C---:B------:R-:W-:Y:S02]  /*65a0*/  ISETP.GT.AND P6, PT, R86.reuse, 0x48, P2 ;  /* 0x000000485600780c */ /* 0x040fe400017c4270 */
        /* <DEDUP_REMOVED lines=16> */
[----:B------:R-:W-:Y:S01]  /*66b0*/  FSEL R15, R71, -INF , !P5 ;  /* 0xff800000470f7808 */ /* 0x000fe20006800000 */
[----:B------:R-:W-:Y:S01]  /*66c0*/  IMAD.IADD R71, R0, 0x1, R83 ;  /* 0x0000000100477824 */ /* 0x000fe200078e0253 */
        /* <DEDUP_REMOVED lines=8> */
[----:B------:R-:W-:-:S02]  /*6750*/  FSEL R70, R72, -INF , !P3 ;  /* 0xff80000048467808 */ /* 0x000fc40005800000 */
[----:B------:R-:W-:Y:S02]  /*6760*/  FSEL R72, R74, -INF , !P5 ;  /* 0xff8000004a487808 */ /* 0x000fe40006800000 */
[----:B------:R-:W-:Y:S02]  /*6770*/  PLOP3.LUT P5, PT, PT, PT, UP0, 0x40, 0x0 ;  /* 0x000000000000781c */ /* 0x000fe40003fae808 */
[----:B------:R-:W-:Y:S02]  /*6780*/  ISETP.LT.OR P6, PT, R85, 0x69, P6 ;  /* 0x000000695500780c */ /* 0x000fe400037c1670 */
[----:B------:R-:W-:Y:S02]  /*6790*/  ISETP.GT.AND P4, PT, R86, 0x71, P2 ;  /* 0x000000715600780c */ /* 0x000fe40001784270 */
[----:B------:R-:W-:Y:S01]  /*67a0*/  FSEL R69, R73, -INF , !P6 ;  /* 0xff80000049457808 */ /* 0x000fe20007000000 */
[----:B------:R-:W-:Y:S01]  /*67b0*/  IMAD.IADD R73, R0, 0x1, R81 ;  /* 0x0000000100497824 */ /* 0x000fe200078e0251 */
[----:B------:R-:W-:-:S02]  /*67c0*/  ISETP.GT.AND P6, PT, R86, 0x78, P2 ;  /* 0x000000785600780c */ /* 0x000fc400017c4270 */
[----:B------:R-:W-:Y:S02]  /*67d0*/  ISETP.GT.AND P3, PT, R86, 0x79, P2 ;  /* 0x000000795600780c */ /* 0x000fe40001764270 */
[C---:B------:R-:W-:Y:S02]  /*67e0*/  ISETP.LT.OR P6, PT, R85.reuse, 0x79, P6 ;  /* 0x000000795500780c */ /* 0x040fe400037c1670 */
[C---:B------:R-:W-:Y:S02]  /*67f0*/  ISETP.LT.OR P4, PT, R85.reuse, 0x72, P4 ;  /* 0x000000725500780c */ /* 0x040fe40002781670 */
[----:B------:R-:W-:Y:S02]  /*6800*/  ISETP.LT.OR P3, PT, R85, 0x7a, P3 ;  /* 0x0000007a5500780c */ /* 0x000fe40001f61670 */
[----:B------:R-:W-:Y:S02]  /*6810*/  FSEL R74, R75, -INF , !P6 ;  /* 0xff8000004b4a7808 */ /* 0x000fe40007000000 */
[----:B------:R-:W-:-:S02]  /*6820*/  FSEL R76, R76, -INF , !P4 ;  /* 0xff8000004c4c7808 */ /* 0x000fc40006000000 */
[----:B------:R-:W-:Y:S01]  /*6830*/  FSEL R75, R79, -INF , !P3 ;  /* 0xff8000004f4b7808 */ /* 0x000fe20005800000 */
[----:B------:R-:W-:Y:S06]  /*6840*/  @P5 BRA `(.L_x_690) ;  /* 0x0000000000585947 */ /* 0x000fec0003800000 */
[----:B------:R-:W-:Y:S01]  /*6850*/  IMAD.IADD R11, R0, 0x1, R6 ;  /* 0x00000001000b7824 */ /* 0x000fe200078e0206 */
[----:B------:R-:W-:Y:S04]  /*6860*/  BSSY B0, `(.L_x_691) ;  /* 0x0000010000007945 */ /* 0x000fe80003800000 */
[----:B------:R-:W-:-:S13]  /*6870*/  ISETP.GT.AND P3, PT, R11, -0x1, PT ;  /* 0xffffffff0b00780c */ /* 0x000fda0003f64270 */
[----:B------:R-:W-:Y:S05]  /*6880*/  @P3 BRA `(.L_x_692) ;  /* 0x0000000000203947 */ /* 0x000fea0003800000 */
[----:B------:R-:W-:Y:S01]  /*6890*/  IMAD.U32 R86, RZ, RZ, UR23 ;  /* 0x00000017ff567e24 */ /* 0x000fe2000f8e00ff */
[----:B------:R-:W-:-:S04]  /*68a0*/  LOP3.LUT R11, RZ, R11, RZ, 0x33, !PT ;  /* 0x0000000bff0b7212 */ /* 0x000fc800078e33ff */
[----:B------:R-:W-:-:S13]  /*68b0*/  ISETP.NE.AND P3, PT, R86, 0x1, PT ;  /* 0x000000015600780c */ /* 0x000fda0003f65270 */
[----:B------:R-:W1:Y:S02]  /*68c0*/  @P3 LDC.64 R38, c[0x0][0x9e8] ;  /* 0x00027a00ff263b82 */ /* 0x000e640000000a00 */
[----:B-1----:R-:W-:-:S05]  /*68d0*/  @P3 IMAD.HI.U32 R38, R11, R38, RZ ;  /* 0x000000260b263227 */ /* 0x002fca00078e00ff */
[----:B------:R-:W-:-:S04]  /*68e0*/  @P3 SHF.R.U32.HI R11, RZ, R39, R38 ;  /* 0x00000027ff0b3219 */ /* 0x000fc80000011626 */
[----:B------:R-:W-:Y:S01]  /*68f0*/  LOP3.LUT R11, RZ, R11, RZ, 0x33, !PT ;  /* 0x0000000bff0b7212 */ /* 0x000fe200078e33ff */
[----:B------:R-:W-:Y:S06]  /*6900*/  BRA `(.L_x_693) ;  /* 0x0000000000147947 */ /* 0x000fec0003800000 */
.L_x_692:
[----:B------:R-:W-:-:S05]  /*6910*/  IMAD.U32 R86, RZ, RZ, UR23 ;  /* 0x00000017ff567e24 */ /* 0x000fca000f8e00ff */
[----:B------:R-:W-:-:S13]  /*6920*/  ISETP.NE.AND P3, PT, R86, 0x1, PT ;  /* 0x000000015600780c */ /* 0x000fda0003f65270 */
[----:B------:R-:W1:Y:S02]  /*6930*/  @P3 LDC.64 R38, c[0x0][0x9e8] ;  /* 0x00027a00ff263b82 */ /* 0x000e640000000a00 */
[----:B-1----:R-:W-:-:S05]  /*6940*/  @P3 IMAD.HI.U32 R38, R11, R38, RZ ;  /* 0x000000260b263227 */ /* 0x002fca00078e00ff */
[----:B------:R-:W-:-:S07]  /*6950*/  @P3 SHF.R.U32.HI R11, RZ, R39, R38 ;  /* 0x00000027ff0b3219 */ /* 0x000fce0000011626 */
.L_x_693:
[----:B------:R-:W-:Y:S05]  /*6960*/  BSYNC B0 ;  /* 0x0000000000007941 */ /* 0x000fea0003800000 */
.L_x_691:
[----:B------:R-:W-:-:S04]  /*6970*/  IMAD R38, R11, R86, -R77 ;  /* 0x000000560b267224 */ /* 0x000fc800078e0a4d */
[----:B------:R-:W-:-:S05]  /*6980*/  IMAD R38, R17, -0x2, R38 ;  /* 0xfffffffe11267824 */ /* 0x000fca00078e0226 */
[----:B------:R-:W-:Y:S02]  /*6990*/  VIADDMNMX R73, R38, R86, R73, PT ;  /* 0x0000005626497246 */ /* 0x000fe40003800149 */
[----:B------:R-:W-:-:S07]  /*69a0*/  VIMNMX R71, R71, R38, !PT ;  /* 0x0000002647477248 */ /* 0x000fce0007fe0100 */
.L_x_690:
[----:B------:R-:W-:Y:S01]  /*69b0*/  FMNMX.FTZ R11, R84, R8, !PT ;  /* 0x00000008540b7209 */ /* 0x000fe20007810000 */
[----:B------:R-:W-:Y:S01]  /*69c0*/  UMOV UR37, UR27 ;  /* 0x0000001b00257c82 */ /* 0x000fe20008000000 */
[----:B------:R-:W-:Y:S02]  /*69d0*/  ISETP.GT.AND P5, PT, R71, 0x8, P2 ;  /* 0x000000084700780c */ /* 0x000fe400017a4270 */
[----:B------:R-:W-:Y:S02]  /*69e0*/  FMNMX.FTZ R11, R82, R11, !PT ;  /* 0x0000000b520b7209 */ /* 0x000fe40007810000 */
[----:B------:R-:W-:Y:S02]  /*69f0*/  ISETP.LT.OR P5, PT, R73, 0x9, P5 ;  /* 0x000000094900780c */ /* 0x000fe40002fa1670 */
[----:B------:R-:W-:Y:S02]  /*6a00*/  FMNMX.FTZ R11, R80, R11, !PT ;  /* 0x0000000b500b7209 */ /* 0x000fe40007810000 */
[----:B------:R-:W-:-:S02]  /*6a10*/  FSEL R21, R21, -INF , !P5 ;  /* 0xff80000015157808 */ /* 0x000fc40006800000 */
[----:B------:R-:W-:Y:S02]  /*6a20*/  FMNMX.FTZ R38, R78, R11, !PT ;  /* 0x0000000b4e267209 */ /* 0x000fe40007810000 */
        /* <DEDUP_REMOVED lines=12> */
[C---:B------:R-:W-:Y:S02]  /*6af0*/  ISETP.GT.AND P5, PT, R71.reuse, RZ, P2 ;  /* 0x000000ff4700720c */ /* 0x040fe400017a4270 */
[----:B------:R-:W-:Y:S02]  /*6b00*/  FMNMX.FTZ R38, R132, R11, !PT ;  /* 0x0000000b84267209 */ /* 0x000fe40007810000 */
[----:B------:R-:W-:Y:S02]  /*6b10*/  ISETP.GT.AND P4, PT, R71, 0x1, P2 ;  /* 0x000000014700780c */ /* 0x000fe40001784270 */
[----:B------:R-:W-:Y:S02]  /*6b20*/  FMNMX.FTZ R38, R45, R38, !PT ;  /* 0x000000262d267209 */ /* 0x000fe40007810000 */
[----:B------:R-:W-:-:S02]  /*6b30*/  ISETP.LT.OR P5, PT, R73, 0x1, P5 ;  /* 0x000000014900780c */ /* 0x000fc40002fa1670 */
[----:B------:R-:W-:Y:S02]  /*6b40*/  FMNMX.FTZ R11, R47, R38, !PT ;  /* 0x000000262f0b7209 */ /* 0x000fe40007810000 */
[----:B------:R-:W-:Y:S02]  /*6b50*/  ISETP.LT.OR P4, PT, R73, 0x2, P4 ;  /* 0x000000024900780c */ /* 0x000fe40002781670 */
[----:B------:R-:W-:Y:S02]  /*6b60*/  FMNMX.FTZ R38, R46, R11, !PT ;  /* 0x0000000b2e267209 */ /* 0x000fe40007810000 */
[----:B------:R-:W-:Y:S02]  /*6b70*/  ISETP.GT.AND P3, PT, R71, 0x9, P2 ;  /* 0x000000094700780c */ /* 0x000fe40001764270 */
[----:B------:R-:W-:Y:S02]  /*6b80*/  FMNMX.FTZ R11, R51, R38, !PT ;  /* 0x00000026330b7209 */ /* 0x000fe40007810000 */
[----:B------:R-:W-:-:S02]  /*6b90*/  FSEL R14, R14, -INF , !P4 ;  /* 0xff8000000e0e7808 */ /* 0x000fc40006000000 */
[----:B------:R-:W-:Y:S02]  /*6ba0*/  FMNMX.FTZ R11, R50, R11, !PT ;  /* 0x0000000b320b7209 */ /* 0x000fe40007810000 */
[----:B------:R-:W-:Y:S02]  /*6bb0*/  ISETP.GT.AND P4, PT, R71, 0x10, P2 ;  /* 0x000000104700780c */ /* 0x000fe40001784270 */
[----:B------:R-:W-:Y:S02]  /*6bc0*/  FMNMX.FTZ R38, R54, R11, !PT ;  /* 0x0000000b36267209 */ /* 0x000fe40007810000 */
[----:B------:R-:W-:Y:S02]  /*6bd0*/  ISETP.LT.OR P3, PT, R73, 0xa, P3 ;  /* 0x0000000a4900780c */ /* 0x000fe40001f61670 */
[----:B------:R-:W-:Y:S02]  /*6be0*/  FMNMX.FTZ R38, R57, R38, !PT ;  /* 0x0000002639267209 */ /* 0x000fe40007810000 */
[----:B------:R-:W-:-:S02]  /*6bf0*/  ISETP.LT.OR P4, PT, R73, 0x11, P4 ;  /* 0x000000114900780c */ /* 0x000fc40002781670 */
[----:B------:R-:W-:Y:S02]  /*6c00*/  FMNMX.FTZ R11, R129, R38, !PT ;  /* 0x00000026810b7209 */ /* 0x000fe40007810000 */
[----:B------:R-:W-:Y:S02]  /*6c10*/  FSEL R24, R24, -INF , !P3 ;  /* 0xff80000018187808 */ /* 0x000fe40005800000 */
[----:B------:R-:W-:Y:S02]  /*6c20*/  FMNMX.FTZ R38, R128, R11, !PT ;  /* 0x0000000b80267209 */ /* 0x000fe40007810000 */
[----:B------:R-:W-:Y:S02]  /*6c30*/  ISETP.GT.AND P3, PT, R71, 0x18, P2 ;  /* 0x000000184700780c */ /* 0x000fe40001764270 */
[----:B------:R-:W-:Y:S02]  /*6c40*/  FMNMX.FTZ R11, R131, R38, !PT ;  /* 0x00000026830b7209 */ /* 0x000fe40007810000 */
[----:B------:R-:W-:-:S02]  /*6c50*/  FSEL R27, R27, -INF , !P4 ;  /* 0xff8000001b1b7808 */ /* 0x000fc40006000000 */
[----:B------:R-:W-:Y:S02]  /*6c60*/  FMNMX.FTZ R11, R130, R11, !PT ;  /* 0x0000000b820b7209 */ /* 0x000fe40007810000 */
[----:B------:R-:W-:Y:S02]  /*6c70*/  ISETP.GT.AND P4, PT, R71, 0x19, P2 ;  /* 0x000000194700780c */ /* 0x000fe40001784270 */
[----:B------:R-:W-:Y:S02]  /*6c80*/  FMNMX.FTZ R11, R68, R11, !PT ;  /* 0x0000000b440b7209 */ /* 0x000fe40007810000 */
[C---:B------:R-:W-:Y:S02]  /*6c90*/  ISETP.LT.OR P3, PT, R73.reuse, 0x19, P3 ;  /* 0x000000194900780c */ /* 0x040fe40001f61670 */
        /* <DEDUP_REMOVED lines=18> */
[----:B------:R-:W-:Y:S01]  /*6dc0*/  FSEL R37, R37, -INF , !P4 ;  /* 0xff80000025257808 */ /* 0x000fe20006000000 */
[----:B------:R-:W1:Y:S01]  /*6dd0*/  SHFL.BFLY PT, R11, R38, 0x2, 0x1f ;  /* 0x0c401f00260b7f89 */ /* 0x000e6200000e0000 */
[----:B------:R-:W-:-:S04]  /*6de0*/  ISETP.GT.AND P4, PT, R71, 0x30, P2 ;  /* 0x000000304700780c */ /* 0x000fc80001784270 */
[----:B------:R-:W-:-:S04]  /*6df0*/  ISETP.LT.OR P4, PT, R73, 0x31, P4 ;  /* 0x000000314900780c */ /* 0x000fc80002781670 */
[----:B------:R-:W-:Y:S02]  /*6e00*/  FSEL R41, R41, -INF , !P4 ;  /* 0xff80000029297808 */ /* 0x000fe40006000000 */
[----:B------:R-:W-:-:S04]  /*6e10*/  ISETP.GT.AND P4, PT, R71, 0x39, P2 ;  /* 0x000000394700780c */ /* 0x000fc80001784270 */
[----:B------:R-:W-:-:S04]  /*6e20*/  ISETP.LT.OR P4, PT, R73, 0x3a, P4 ;  /* 0x0000003a4900780c */ /* 0x000fc80002781670 */
[----:B------:R-:W-:Y:S02]  /*6e30*/  FSEL R44, R44, -INF , !P4 ;  /* 0xff8000002c2c7808 */ /* 0x000fe40006000000 */
[----:B------:R-:W-:Y:S02]  /*6e40*/  ISETP.GT.AND P4, PT, R71, 0x48, P2 ;  /* 0x000000484700780c */ /* 0x000fe40001784270 */
[----:B-1----:R-:W-:Y:S02]  /*6e50*/  FMNMX.FTZ R39, R38, R11, !PT ;  /* 0x0000000b26277209 */ /* 0x002fe40007810000 */
[----:B------:R-:W-:-:S03]  /*6e60*/  ISETP.LT.OR P4, PT, R73, 0x49, P4 ;  /* 0x000000494900780c */ /* 0x000fc60002781670 */
[----:B------:R-:W1:Y:S01]  /*6e70*/  SHFL.BFLY PT, R86, R39, 0x1, 0x1f ;  /* 0x0c201f0027567f89 */ /* 0x000e6200000e0000 */
[----:B------:R-:W-:Y:S02]  /*6e80*/  FSEL R52, R52, -INF , !P4 ;  /* 0xff80000034347808 */ /* 0x000fe40006000000 */
        /* <DEDUP_REMOVED lines=8> */
[----:B------:R-:W-:Y:S02]  /*6f10*/  ISETP.LT.OR P4, PT, R73, 0x6a, P4 ;  /* 0x0000006a4900780c */ /* 0x000fe40002781670 */
[C---:B------:R-:W-:Y:S01]  /*6f20*/  FSETP.NEU.FTZ.AND P6, PT, R11.reuse, -INF , PT ;  /* 0xff8000000b00780b */ /* 0x040fe20003fdd000 */
[----:B------:R-:W-:Y:S01]  /*6f30*/  FMUL.FTZ R77, R11, UR22 ;  /* 0x000000160b4d7c20 */ /* 0x000fe20008410000 */
[----:B------:R-:W-:-:S02]  /*6f40*/  FSEL R63, R63, -INF , !P4 ;  /* 0xff8000003f3f7808 */ /* 0x000fc40006000000 */
[----:B------:R-:W-:Y:S02]  /*6f50*/  ISETP.GT.AND P4, PT, R71, 0x78, P2 ;  /* 0x000000784700780c */ /* 0x000fe40001784270 */
[----:B------:R-:W-:Y:S02]  /*6f60*/  FSEL R39, R77, RZ, P6 ;  /* 0x000000ff4d277208 */ /* 0x000fe40003000000 */
[----:B------:R-:W-:Y:S02]  /*6f70*/  ISETP.LT.OR P4, PT, R73, 0x79, P4 ;  /* 0x000000794900780c */ /* 0x000fe40002781670 */
[----:B------:R-:W-:Y:S01]  /*6f80*/  FSEL R83, R11, RZ, P6 ;  /* 0x000000ff0b537208 */ /* 0x000fe20003000000 */
[--C-:B------:R-:W-:Y:S01]  /*6f90*/  FFMA.FTZ R144, R25, UR22, -R39.reuse ;  /* 0x0000001619907c23 */ /* 0x100fe20008010827 */
[----:B------:R-:W-:Y:S01]  /*6fa0*/  FSEL R25, R13, -INF , !P5 ;  /* 0xff8000000d197808 */ /* 0x000fe20006800000 */
[--C-:B------:R-:W-:Y:S01]  /*6fb0*/  FFMA.FTZ R38, R26, UR22, -R39.reuse ;  /* 0x000000161a267c23 */ /* 0x100fe20008010827 */
[--C-:B------:R-:W-:Y:S01]  /*6fc0*/  FFMA.FTZ R146, R31, UR22, -R39.reuse ;  /* 0x000000161f927c23 */ /* 0x100fe20008010827 */
[--C-:B------:R-:W-:Y:S01]  /*6fd0*/  FFMA.FTZ R140, R35, UR22, -R39.reuse ;  /* 0x00000016238c7c23 */ /* 0x100fe20008010827 */
[----:B------:R-:W-:Y:S01]  /*6fe0*/  FMNMX.FTZ R13, R25, R10, !PT ;  /* 0x0000000a190d7209 */ /* 0x000fe20007810000 */
[--C-:B------:R-:W-:Y:S01]  /*6ff0*/  FFMA.FTZ R138, R51, UR22, -R39.reuse ;  /* 0x00000016338a7c23 */ /* 0x100fe20008010827 */
[----:B------:R-:W-:Y:S01]  /*7000*/  ISETP.LT.OR P5, PT, R73, 0x2a, P3 ;  /* 0x0000002a4900780c */ /* 0x000fe20001fa1670 */
[--C-:B------:R-:W-:Y:S01]  /*7010*/  FFMA.FTZ R32, R32, UR22, -R39.reuse ;  /* 0x0000001620207c23 */ /* 0x100fe20008010827 */
[----:B------:R-:W-:Y:S01]  /*7020*/  FMNMX.FTZ R26, R14, R13, !PT ;  /* 0x0000000d0e1a7209 */ /* 0x000fe20007810000 */
[--C-:B------:R-:W-:Y:S01]  /*7030*/  FFMA.FTZ R36, R36, UR22, -R39.reuse ;  /* 0x0000001624247c23 */ /* 0x100fe20008010827 */
[----:B------:R-:W-:Y:S01]  /*7040*/  ISETP.GT.AND P3, PT, R71, 0x31, P2 ;  /* 0x000000314700780c */ /* 0x000fe20001764270 */
[----:B------:R-:W-:Y:S01]  /*7050*/  FADD.FTZ R83, -R83, R8 ;  /* 0x0000000853537221 */ /* 0x000fe20000010100 */
[----:B------:R-:W-:Y:S01]  /*7060*/  FMNMX.FTZ R81, R21, R26, !PT ;  /* 0x0000001a15517209 */ /* 0x000fe20007810000 */
[--C-:B------:R-:W-:Y:S01]  /*7070*/  FFMA.FTZ R142, R132, UR22, -R39.reuse ;  /* 0x00000016848e7c23 */ /* 0x100fe20008010827 */
[----:B------:R-:W-:Y:S01]  /*7080*/  FSEL R40, R40, -INF , !P5 ;  /* 0xff80000028287808 */ /* 0x000fe20006800000 */
[--C-:B------:R-:W-:Y:S01]  /*7090*/  FFMA.FTZ R136, R47, UR22, -R39.reuse ;  /* 0x000000162f887c23 */ /* 0x100fe20008010827 */
[----:B------:R-:W-:Y:S01]  /*70a0*/  FMNMX.FTZ R26, R24, R81, !PT ;  /* 0x00000051181a7209 */ /* 0x000fe20007810000 */
[--C-:B------:R-:W-:Y:S01]  /*70b0*/  FFMA.FTZ R124, R15, UR22, -R39.reuse ;  /* 0x000000160f7c7c23 */ /* 0x100fe20008010827 */
[----:B------:R-:W-:Y:S01]  /*70c0*/  ISETP.GT.AND P5, PT, R71, 0x38, P2 ;  /* 0x000000384700780c */ /* 0x000fe200017a4270 */
[--C-:B------:R-:W-:Y:S01]  /*70d0*/  FFMA.FTZ R126, R69, UR22, -R39.reuse ;  /* 0x00000016457e7c23 */ /* 0x100fe20008010827 */
[----:B------:R-:W-:Y:S01]  /*70e0*/  FMNMX.FTZ R31, R27, R26, !PT ;  /* 0x0000001a1b1f7209 */ /* 0x000fe20007810000 */
[--C-:B------:R-:W-:Y:S01]  /*70f0*/  FFMA.FTZ R148, R84, UR22, -R39.reuse ;  /* 0x0000001654947c23 */ /* 0x100fe20008010827 */
[----:B------:R-:W-:Y:S01]  /*7100*/  ISETP.LT.OR P3, PT, R73, 0x32, P3 ;  /* 0x000000324900780c */ /* 0x000fe20001f61670 */
[--C-:B------:R-:W-:Y:S01]  /*7110*/  FFMA.FTZ R77, R82, UR22, -R39.reuse ;  /* 0x00000016524d7c23 */ /* 0x100fe20008010827 */
[----:B------:R-:W-:Y:S01]  /*7120*/  FMNMX.FTZ R26, R28, R31, !PT ;  /* 0x0000001f1c1a7209 */ /* 0x000fe20007810000 */
[--C-:B------:R-:W-:Y:S01]  /*7130*/  FFMA.FTZ R150, R80, UR22, -R39.reuse ;  /* 0x0000001650967c23 */ /* 0x100fe20008010827 */
[----:B------:R-:W-:Y:S01]  /*7140*/  FSEL R42, R42, -INF , !P3 ;  /* 0xff8000002a2a7808 */ /* 0x000fe20005800000 */
[----:B------:R1:W-:Y:S01]  /*7150*/  MUFU.EX2 R31, R32 ;  /* 0x00000020001f7308 */ /* 0x0003e20000000800 */
[----:B------:R-:W-:Y:S01]  /*7160*/  FMNMX.FTZ R81, R29, R26, !PT ;  /* 0x0000001a1d517209 */ /* 0x000fe20007810000 */
[--C-:B------:R-:W-:Y:S01]  /*7170*/  FFMA.FTZ R79, R78, UR22, -R39.reuse ;  /* 0x000000164e4f7c23 */ /* 0x100fe20008010827 */
[----:B------:R-:W-:Y:S01]  /*7180*/  ISETP.LT.OR P5, PT, R73, 0x39, P5 ;  /* 0x000000394900780c */ /* 0x000fe20002fa1670 */
[--C-:B------:R-:W-:Y:S01]  /*7190*/  FFMA.FTZ R45, R45, UR22, -R39.reuse ;  /* 0x000000162d2d7c23 */ /* 0x100fe20008010827 */
[----:B------:R-:W-:Y:S01]  /*71a0*/  FMNMX.FTZ R26, R30, R81, !PT ;  /* 0x000000511e1a7209 */ /* 0x000fe20007810000 */
[--C-:B------:R-:W-:Y:S01]  /*71b0*/  FFMA.FTZ R47, R46, UR22, -R39.reuse ;  /* 0x000000162e2f7c23 */ /* 0x100fe20008010827 */
[----:B------:R-:W-:Y:S01]  /*71c0*/  ISETP.GT.AND P3, PT, R71, 0x40, P2 ;  /* 0x000000404700780c */ /* 0x000fe20001764270 */
[--C-:B------:R-:W-:Y:S01]  /*71d0*/  FFMA.FTZ R50, R50, UR22, -R39.reuse ;  /* 0x0000001632327c23 */ /* 0x100fe20008010827 */
[----:B------:R-:W-:Y:S01]  /*71e0*/  FMNMX.FTZ R35, R33, R26, !PT ;  /* 0x0000001a21237209 */ /* 0x000fe20007810000 */
[--C-:B------:R-:W-:Y:S01]  /*71f0*/  FFMA.FTZ R132, R54, UR22, -R39.reuse ;  /* 0x0000001636847c23 */ /* 0x100fe20008010827 */
[----:B------:R-:W-:Y:S01]  /*7200*/  FSEL R43, R43, -INF , !P5 ;  /* 0xff8000002b2b7808 */ /* 0x000fe20006800000 */
[--C-:B------:R-:W-:Y:S01]  /*7210*/  FFMA.FTZ R57, R57, UR22, -R39.reuse ;  /* 0x0000001639397c23 */ /* 0x100fe20008010827 */
[----:B------:R-:W-:Y:S01]  /*7220*/  FMNMX.FTZ R26, R34, R35, !PT ;  /* 0x00000023221a7209 */ /* 0x000fe20007810000 */
[--C-:B------:R-:W-:Y:S01]  /*7230*/  FFMA.FTZ R134, R129, UR22, -R39.reuse ;  /* 0x0000001681867c23 */ /* 0x100fe20008010827 */
[----:B------:R-:W-:Y:S01]  /*7240*/  ISETP.GT.AND P5, PT, R71, 0x41, P2 ;  /* 0x000000414700780c */ /* 0x000fe200017a4270 */
[----:B------:R2:W-:Y:S01]  /*7250*/  MUFU.EX2 R35, R36 ;  /* 0x0000002400237308 */ /* 0x0005e20000000800 */
[----:B------:R-:W-:Y:S01]  /*7260*/  FMNMX.FTZ R81, R37, R26, !PT ;  /* 0x0000001a25517209 */ /* 0x000fe20007810000 */
[--C-:B------:R-:W-:Y:S01]  /*7270*/  FFMA.FTZ R15, R20, UR22, -R39.reuse ;  /* 0x00000016140f7c23 */ /* 0x100fe20008010827 */
[C---:B------:R-:W-:Y:S01]  /*7280*/  ISETP.LT.OR P3, PT, R73.reuse, 0x41, P3 ;  /* 0x000000414900780c */ /* 0x040fe20001f61670 */
[--C-:B------:R-:W-:Y:S01]  /*7290*/  FFMA.FTZ R69, R70, UR22, -R39.reuse ;  /* 0x0000001646457c23 */ /* 0x100fe20008010827 */
[----:B------:R-:W-:Y:S01]  /*72a0*/  FMNMX.FTZ R26, R40, R81, !PT ;  /* 0x00000051281a7209 */ /* 0x000fe20007810000 */
[--C-:B------:R-:W-:Y:S01]  /*72b0*/  FFMA.FTZ R120, R72, UR22, -R39.reuse ;  /* 0x0000001648787c23 */ /* 0x100fe20008010827 */
[----:B------:R-:W-:Y:S01]  /*72c0*/  ISETP.LT.OR P5, PT, R73, 0x42, P5 ;  /* 0x000000424900780c */ /* 0x000fe20002fa1670 */
[--C-:B------:R-:W-:Y:S01]  /*72d0*/  FFMA.FTZ R122, R74, UR22, -R39.reuse ;  /* 0x000000164a7a7c23 */ /* 0x100fe20008010827 */
[----:B------:R-:W-:Y:S01]  /*72e0*/  FMNMX.FTZ R81, R41, R26, !PT ;  /* 0x0000001a29517209 */ /* 0x000fe20007810000 */
[----:B------:R-:W-:Y:S01]  /*72f0*/  FFMA.FTZ R75, R75, UR22, -R39 ;  /* 0x000000164b4b7c23 */ /* 0x000fe20008010827 */
[----:B------:R-:W-:Y:S01]  /*7300*/  FSEL R48, R48, -INF , !P3 ;  /* 0xff80000030307808 */ /* 0x000fe20005800000 */
[----:B------:R-:W-:Y:S01]  /*7310*/  MUFU.EX2 R148, R148 ;  /* 0x0000009400947308 */ /* 0x000fe20000000800 */
[----:B------:R-:W-:-:S02]  /*7320*/  FMNMX.FTZ R26, R42, R81, !PT ;  /* 0x000000512a1a7209 */ /* 0x000fc40007810000 */
[----:B------:R-:W-:Y:S02]  /*7330*/  ISETP.GT.AND P3, PT, R71, 0x49, P2 ;  /* 0x000000494700780c */ /* 0x000fe40001764270 */
[----:B------:R-:W-:Y:S02]  /*7340*/  FMNMX.FTZ R81, R43, R26, !PT ;  /* 0x0000001a2b517209 */ /* 0x000fe40007810000 */
[----:B------:R-:W-:Y:S01]  /*7350*/  FSEL R49, R49, -INF , !P5 ;  /* 0xff80000031317808 */ /* 0x000fe20006800000 */
[----:B------:R-:W-:Y:S01]  /*7360*/  MUFU.EX2 R77, R77 ;  /* 0x0000004d004d7308 */ /* 0x000fe20000000800 */
[----:B------:R-:W-:Y:S02]  /*7370*/  FMNMX.FTZ R81, R44, R81, !PT ;  /* 0x000000512c517209 */ /* 0x000fe40007810000 */
[----:B------:R-:W-:Y:S02]  /*7380*/  ISETP.GT.AND P5, PT, R71, 0x50, P2 ;  /* 0x000000504700780c */ /* 0x000fe400017a4270 */
[----:B------:R-:W-:-:S02]  /*7390*/  FMNMX.FTZ R26, R48, R81, !PT ;  /* 0x00000051301a7209 */ /* 0x000fc40007810000 */
[----:B------:R-:W-:Y:S01]  /*73a0*/  ISETP.LT.OR P3, PT, R73, 0x4a, P3 ;  /* 0x0000004a4900780c */ /* 0x000fe20001f61670 */
[----:B------:R-:W-:Y:S01]  /*73b0*/  MUFU.EX2 R150, R150 ;  /* 0x0000009600967308 */ /* 0x000fe20000000800 */
[----:B------:R-:W-:Y:S02]  /*73c0*/  FMNMX.FTZ R81, R49, R26, !PT ;  /* 0x0000001a31517209 */ /* 0x000fe40007810000 */
[----:B------:R-:W-:Y:S02]  /*73d0*/  FSEL R53, R53, -INF , !P3 ;  /* 0xff80000035357808 */ /* 0x000fe40005800000 */
[----:B------:R-:W-:Y:S02]  /*73e0*/  ISETP.LT.OR P5, PT, R73, 0x51, P5 ;  /* 0x000000514900780c */ /* 0x000fe40002fa1670 */
[----:B------:R-:W-:Y:S01]  /*73f0*/  FMNMX.FTZ R26, R52, R81, !PT ;  /* 0x00000051341a7209 */ /* 0x000fe20007810000 */
[----:B------:R-:W-:Y:S01]  /*7400*/  MUFU.EX2 R79, R79 ;  /* 0x0000004f004f7308 */ /* 0x000fe20000000800 */
[----:B------:R-:W-:-:S02]  /*7410*/  ISETP.GT.AND P3, PT, R71, 0x58, P2 ;  /* 0x000000584700780c */ /* 0x000fc40001764270 */
[----:B------:R-:W-:Y:S02]  /*7420*/  FSEL R55, R55, -INF , !P5 ;  /* 0xff80000037377808 */ /* 0x000fe40006800000 */
[----:B------:R-:W-:Y:S02]  /*7430*/  FMNMX.FTZ R26, R53, R26, !PT ;  /* 0x0000001a351a7209 */ /* 0x000fe40007810000 */
[----:B------:R-:W-:Y:S01]  /*7440*/  ISETP.GT.AND P5, PT, R71, 0x59, P2 ;  /* 0x000000594700780c */ /* 0x000fe200017a4270 */
[----:B------:R-:W-:Y:S01]  /*7450*/  MUFU.EX2 R144, R144 ;  /* 0x0000009000907308 */ /* 0x000fe20000000800 */
[----:B------:R-:W-:Y:S02]  /*7460*/  ISETP.LT.OR P3, PT, R73, 0x59, P3 ;  /* 0x000000594900780c */ /* 0x000fe40001f61670 */
[----:B------:R-:W-:Y:S02]  /*7470*/  FMNMX.FTZ R51, R55, R26, !PT ;  /* 0x0000001a37337209 */ /* 0x000fe40007810000 */
[----:B------:R-:W-:-:S02]  /*7480*/  ISETP.LT.OR P5, PT, R73, 0x5a, P5 ;  /* 0x0000005a4900780c */ /* 0x000fc40002fa1670 */
[----:B------:R-:W-:Y:S01]  /*7490*/  FSEL R58, R58, -INF , !P3 ;  /* 0xff8000003a3a7808 */ /* 0x000fe20005800000 */
[----:B------:R-:W-:Y:S01]  /*74a0*/  MUFU.EX2 R13, R38 ;  /* 0x00000026000d7308 */ /* 0x000fe20000000800 */
[----:B------:R-:W-:Y:S02]  /*74b0*/  FMNMX.FTZ R81, R56, R51, !PT ;  /* 0x0000003338517209 */ /* 0x000fe40007810000 */
[----:B------:R-:W-:Y:S02]  /*74c0*/  ISETP.GT.AND P3, PT, R71, 0x61, P2 ;  /* 0x000000614700780c */ /* 0x000fe40001764270 */
[----:B------:R-:W-:Y:S02]  /*74d0*/  FSEL R59, R59, -INF , !P5 ;  /* 0xff8000003b3b7808 */ /* 0x000fe40006800000 */
[----:B------:R-:W-:Y:S01]  /*74e0*/  FMNMX.FTZ R26, R58, R81, !PT ;  /* 0x000000513a1a7209 */ /* 0x000fe20007810000 */
[----:B------:R-:W-:Y:S01]  /*74f0*/  MUFU.EX2 R146, R146 ;  /* 0x0000009200927308 */ /* 0x000fe20000000800 */
[----:B------:R-:W-:-:S02]  /*7500*/  ISETP.GT.AND P5, PT, R71, 0x68, P2 ;  /* 0x000000684700780c */ /* 0x000fc400017a4270 */
[----:B------:R-:W-:Y:S02]  /*7510*/  ISETP.LT.OR P3, PT, R73, 0x62, P3 ;  /* 0x000000624900780c */ /* 0x000fe40001f61670 */
[----:B------:R-:W-:Y:S02]  /*7520*/  FMNMX.FTZ R81, R59, R26, !PT ;  /* 0x0000001a3b517209 */ /* 0x000fe40007810000 */
[----:B------:R-:W-:Y:S01]  /*7530*/  FSEL R61, R61, -INF , !P3 ;  /* 0xff8000003d3d7808 */ /* 0x000fe20005800000 */
[----:B------:R-:W-:Y:S01]  /*7540*/  MUFU.EX2 R140, R140 ;  /* 0x0000008c008c7308 */ /* 0x000fe20000000800 */
[----:B------:R-:W-:Y:S02]  /*7550*/  ISETP.LT.OR P5, PT, R73, 0x69, P5 ;  /* 0x000000694900780c */ /* 0x000fe40002fa1670 */
[----:B------:R-:W-:Y:S02]  /*7560*/  FMNMX.FTZ R26, R60, R81, !PT ;  /* 0x000000513c1a7209 */ /* 0x000fe40007810000 */
[----:B------:R-:W-:-:S02]  /*7570*/  ISETP.GT.AND P3, PT, R71, 0x70, P2 ;  /* 0x000000704700780c */ /* 0x000fc40001764270 */
[----:B------:R-:W-:Y:S01]  /*7580*/  FSEL R62, R62, -INF , !P5 ;  /* 0xff8000003e3e7808 */ /* 0x000fe20006800000 */
[----:B------:R-:W-:Y:S01]  /*7590*/  MUFU.EX2 R142, R142 ;  /* 0x0000008e008e7308 */ /* 0x000fe20000000800 */
[----:B------:R-:W-:Y:S02]  /*75a0*/  FMNMX.FTZ R81, R61, R26, !PT ;  /* 0x0000001a3d517209 */ /* 0x000fe40007810000 */
[----:B------:R-:W-:Y:S02]  /*75b0*/  ISETP.GT.AND P5, PT, R71, 0x71, P2 ;  /* 0x000000714700780c */ /* 0x000fe400017a4270 */
[----:B------:R-:W-:Y:S02]  /*75c0*/  ISETP.LT.OR P3, PT, R73, 0x71, P3 ;  /* 0x000000714900780c */ /* 0x000fe40001f61670 */
[----:B------:R-:W-:Y:S01]  /*75d0*/  FMNMX.FTZ R26, R62, R81, !PT ;  /* 0x000000513e1a7209 */ /* 0x000fe20007810000 */
[----:B------:R-:W-:Y:S01]  /*75e0*/  MUFU.EX2 R45, R45 ;  /* 0x0000002d002d7308 */ /* 0x000fe20000000800 */
[----:B------:R-:W-:-:S02]  /*75f0*/  ISETP.GT.AND P2, PT, R71, 0x79, P2 ;  /* 0x000000794700780c */ /* 0x000fc40001744270 */
[----:B------:R-:W-:Y:S02]  /*7600*/  ISETP.LT.OR P5, PT, R73, 0x72, P5 ;  /* 0x000000724900780c */ /* 0x000fe40002fa1670 */
[----:B------:R-:W-:Y:S02]  /*7610*/  FSEL R64, R64, -INF , !P3 ;  /* 0xff80000040407808 */ /* 0x000fe40005800000 */
[----:B------:R-:W-:Y:S01]  /*7620*/  FMNMX.FTZ R71, R63, R26, !PT ;  /* 0x0000001a3f477209 */ /* 0x000fe20007810000 */
[----:B------:R-:W-:Y:S01]  /*7630*/  MUFU.EX2 R136, R136 ;  /* 0x0000008800887308 */ /* 0x000fe20000000800 */
[----:B------:R-:W-:Y:S01]  /*7640*/  FSEL R26, R65, -INF , !P5 ;  /* 0xff800000411a7808 */ /* 0x000fe20006800000 */
[--C-:B------:R-:W-:Y:S01]  /*7650*/  FFMA.FTZ R65, R128, UR22, -R39.reuse ;  /* 0x0000001680417c23 */ /* 0x100fe20008010827 */
[----:B------:R-:W-:Y:S01]  /*7660*/  FMNMX.FTZ R71, R64, R71, !PT ;  /* 0x0000004740477209 */ /* 0x000fe20007810000 */
[----:B------:R-:W-:Y:S01]  /*7670*/  FFMA.FTZ R128, R131, UR22, -R39 ;  /* 0x0000001683807c23 */ /* 0x000fe20008010827 */
[----:B------:R-:W-:-:S02]  /*7680*/  ISETP.LT.OR P2, PT, R73, 0x7a, P2 ;  /* 0x0000007a4900780c */ /* 0x000fc40001741670 */
[----:B------:R-:W-:Y:S01]  /*7690*/  FSEL R66, R66, -INF , !P4 ;  /* 0xff80000042427808 */ /* 0x000fe20006000000 */
[----:B------:R-:W-:Y:S01]  /*76a0*/  MUFU.EX2 R47, R47 ;  /* 0x0000002f002f7308 */ /* 0x000fe20000000800 */
[----:B------:R-:W-:Y:S02]  /*76b0*/  FMNMX.FTZ R71, R26, R71, !PT ;  /* 0x000000471a477209 */ /* 0x000fe40007810000 */
[----:B-1----:R-:W-:Y:S01]  /*76c0*/  FSEL R32, R67, -INF , !P2 ;  /* 0xff80000043207808 */ /* 0x002fe20005000000 */
[--C-:B------:R-:W-:Y:S01]  /*76d0*/  FFMA.FTZ R67, R130, UR22, -R39.reuse ;  /* 0x0000001682437c23 */ /* 0x100fe20008010827 */
[----:B------:R-:W-:Y:S01]  /*76e0*/  FMNMX.FTZ R71, R66, R71, !PT ;  /* 0x0000004742477209 */ /* 0x000fe20007810000 */
[--C-:B------:R-:W-:Y:S02]  /*76f0*/  FFMA.FTZ R130, R68, UR22, -R39.reuse ;  /* 0x0000001644827c23 */ /* 0x100fe40008010827 */
[----:B------:R-:W-:Y:S01]  /*7700*/  MUFU.EX2 R138, R138 ;  /* 0x0000008a008a7308 */ /* 0x000fe20000000800 */
[----:B--2---:R-:W-:Y:S01]  /*7710*/  FMNMX.FTZ R36, R32, R71, !PT ;  /* 0x0000004720247209 */ /* 0x004fe20007810000 */
[----:B------:R-:W-:-:S04]  /*7720*/  FFMA.FTZ R71, R12, UR22, -R39 ;  /* 0x000000160c477c23 */ /* 0x000fc80008010827 */
[----:B------:R-:W1:Y:S02]  /*7730*/  SHFL.BFLY PT, R73, R36, 0x2, 0x1f ;  /* 0x0c401f0024497f89 */ /* 0x000e6400000e0000 */
[----:B------:R-:W-:Y:S08]  /*7740*/  MUFU.EX2 R51, R50 ;  /* 0x0000003200337308 */ /* 0x000ff00000000800 */
[----:B------:R-:W-:Y:S08]  /*7750*/  MUFU.EX2 R132, R132 ;  /* 0x0000008400847308 */ /* 0x000ff00000000800 */
[----:B------:R-:W-:Y:S01]  /*7760*/  MUFU.EX2 R57, R57 ;  /* 0x0000003900397308 */ /* 0x000fe20000000800 */
[----:B-1----:R-:W-:Y:S01]  /*7770*/  FMNMX.FTZ R12, R36, R73, !PT ;  /* 0x00000049240c7209 */ /* 0x002fe20007810000 */
[----:B------:R-:W-:Y:S01]  /*7780*/  FFMA.FTZ R73, R76, UR22, -R39 ;  /* 0x000000164c497c23 */ /* 0x000fe20008010827 */
[----:B------:R-:W-:-:S05]  /*7790*/  FMUL.FTZ R39, R83, UR22 ;  /* 0x0000001653277c20 */ /* 0x000fca0008410000 */
[----:B------:R-:W-:Y:S01]  /*77a0*/  MUFU.EX2 R134, R134 ;  /* 0x0000008600867308 */ /* 0x000fe20000000800 */
[----:B------:R-:W1:Y:S07]  /*77b0*/  SHFL.BFLY PT, R81, R12, 0x1, 0x1f ;  /* 0x0c201f000c517f89 */ /* 0x000e6e00000e0000 */
[----:B------:R-:W2:Y:S08]  /*77c0*/  MUFU.EX2 R39, R39 ;  /* 0x0000002700277308 */ /* 0x000eb00000000800 */
[----:B------:R-:W-:Y:S08]  /*77d0*/  MUFU.EX2 R65, R65 ;  /* 0x0000004100417308 */ /* 0x000ff00000000800 */
[----:B------:R-:W-:Y:S01]  /*77e0*/  MUFU.EX2 R128, R128 ;  /* 0x0000008000807308 */ /* 0x000fe20000000800 */
[----:B--2---:R-:W-:Y:S01]  /*77f0*/  FFMA.FTZ R36, R39, R5, R148 ;  /* 0x0000000527247223 */ /* 0x004fe20000010094 */
[----:B-1----:R-:W-:Y:S01]  /*7800*/  FMNMX.FTZ R12, R12, R81, !PT ;  /* 0x000000510c0c7209 */ /* 0x002fe20007810000 */
[-C--:B------:R-:W-:Y:S01]  /*7810*/  FMUL.FTZ R88, R88, R39.reuse ;  /* 0x0000002758587220 */ /* 0x080fe20000410000 */
[C---:B------:R-:W-:Y:S01]  /*7820*/  F2FP.BF16.F32.PACK_AB R148, R77.reuse, R148 ;  /* 0x000000944d94723e */ /* 0x040fe200000010ff */
[----:B------:R-:W-:Y:S01]  /*7830*/  FADD.FTZ R5, R77, R36 ;  /* 0x000000244d057221 */ /* 0x000fe20000010000 */
[C---:B------:R-:W-:Y:S01]  /*7840*/  FSETP.NEU.FTZ.AND P2, PT, R12.reuse, -INF , PT ;  /* 0xff8000000c00780b */ /* 0x040fe20003f5d000 */
[----:B------:R-:W-:Y:S01]  /*7850*/  FMUL.FTZ R81, R12, UR22 ;  /* 0x000000160c517c20 */ /* 0x000fe20008410000 */
[----:B------:R-:W-:Y:S01]  /*7860*/  MUFU.EX2 R67, R67 ;  /* 0x0000004300437308 */ /* 0x000fe20000000800 */
[----:B------:R-:W-:Y:S01]  /*7870*/  FADD.FTZ R36, R150, R5 ;  /* 0x0000000596247221 */ /* 0x000fe20000010000 */
[----:B------:R-:W-:Y:S01]  /*7880*/  FSEL R5, R12, RZ, P2 ;  /* 0x000000ff0c057208 */ /* 0x000fe20001000000 */
[-C--:B------:R-:W-:Y:S01]  /*7890*/  FMUL.FTZ R89, R89, R39.reuse ;  /* 0x0000002759597220 */ /* 0x080fe20000410000 */
[----:B------:R-:W-:Y:S01]  /*78a0*/  FSEL R81, R81, RZ, P2 ;  /* 0x000000ff51517208 */ /* 0x000fe20001000000 */
[-C--:B------:R-:W-:Y:S01]  /*78b0*/  FMUL.FTZ R92, R92, R39.reuse ;  /* 0x000000275c5c7220 */ /* 0x080fe20000410000 */
[----:B------:R-:W-:Y:S01]  /*78c0*/  ISETP.GT.AND P2, PT, R7, UR29, PT ;  /* 0x0000001d07007c0c */ /* 0x000fe2000bf44270 */
[----:B------:R-:W-:Y:S01]  /*78d0*/  FADD.FTZ R5, -R5, R10 ;  /* 0x0000000a05057221 */ /* 0x000fe20000010100 */
[----:B------:R-:W-:Y:S01]  /*78e0*/  MUFU.EX2 R130, R130 ;  /* 0x0000008200827308 */ /* 0x000fe20000000800 */
[--C-:B------:R-:W-:Y:S01]  /*78f0*/  FFMA.FTZ R151, R21, UR22, -R81.reuse ;  /* 0x0000001615977c23 */ /* 0x100fe20008010851 */
[----:B------:R-:W-:Y:S01]  /*7900*/  FADD.FTZ R21, R79, R36 ;  /* 0x000000244f157221 */ /* 0x000fe20000010000 */
[--C-:B------:R-:W-:Y:S01]  /*7910*/  FFMA.FTZ R8, R25, UR22, -R81.reuse ;  /* 0x0000001619087c23 */ /* 0x100fe20008010851 */
[----:B------:R-:W-:Y:S01]  /*7920*/  FMUL.FTZ R5, R5, UR22 ;  /* 0x0000001605057c20 */ /* 0x000fe20008410000 */
[----:B------:R-:W-:Y:S01]  /*7930*/  FFMA.FTZ R149, R14, UR22, -R81 ;  /* 0x000000160e957c23 */ /* 0x000fe20008010851 */
[----:B------:R-:W-:Y:S01]  /*7940*/  FADD.FTZ R36, R144, R21 ;  /* 0x0000001590247221 */ /* 0x000fe20000010000 */
[--C-:B------:R-:W-:Y:S01]  /*7950*/  FFMA.FTZ R14, R24, UR22, -R81.reuse ;  /* 0x00000016180e7c23 */ /* 0x100fe20008010851 */
[----:B------:R-:W-:Y:S01]  /*7960*/  MUFU.EX2 R151, R151 ;  /* 0x0000009700977308 */ /* 0x000fe20000000800 */
[--C-:B------:R-:W-:Y:S01]  /*7970*/  FFMA.FTZ R145, R27, UR22, -R81.reuse ;  /* 0x000000161b917c23 */ /* 0x100fe20008010851 */
[----:B------:R-:W-:Y:S01]  /*7980*/  FADD.FTZ R21, R13, R36 ;  /* 0x000000240d157221 */ /* 0x000fe20000010000 */
[--C-:B------:R-:W-:Y:S01]  /*7990*/  FFMA.FTZ R20, R28, UR22, -R81.reuse ;  /* 0x000000161c147c23 */ /* 0x100fe20008010851 */
[--C-:B------:R-:W-:Y:S01]  /*79a0*/  FFMA.FTZ R147, R29, UR22, -R81.reuse ;  /* 0x000000161d937c23 */ /* 0x100fe20008010851 */
        /* <DEDUP_REMOVED lines=11> */
[----:B------:R1:W2:Y:S01]  /*7a60*/  MUFU.EX2 R21, R5 ;  /* 0x0000000500157308 */ /* 0x0002a20000000800 */
[--C-:B------:R-:W-:Y:S01]  /*7a70*/  FFMA.FTZ R137, R41, UR22, -R81.reuse ;  /* 0x0000001629897c23 */ /* 0x100fe20008010851 */
[----:B------:R-:W-:Y:S01]  /*7a80*/  FADD.FTZ R25, R35, R36 ;  /* 0x0000002423197221 */ /* 0x000fe20000010000 */
[--C-:B------:R-:W-:Y:S01]  /*7a90*/  FFMA.FTZ R139, R43, UR22, -R81.reuse ;  /* 0x000000162b8b7c23 */ /* 0x100fe20008010851 */
[--C-:B------:R-:W-:Y:S01]  /*7aa0*/  FFMA.FTZ R133, R48, UR22, -R81.reuse ;  /* 0x0000001630857c23 */ /* 0x100fe20008010851 */
[----:B------:R-:W-:Y:S01]  /*7ab0*/  FFMA.FTZ R36, R49, UR22, -R81 ;  /* 0x0000001631247c23 */ /* 0x000fe20008010851 */
[----:B------:R-:W-:Y:S01]  /*7ac0*/  FADD.FTZ R38, R142, R25 ;  /* 0x000000198e267221 */ /* 0x000fe20000010000 */
[--C-:B------:R-:W-:Y:S01]  /*7ad0*/  FFMA.FTZ R135, R52, UR22, -R81.reuse ;  /* 0x0000001634877c23 */ /* 0x100fe20008010851 */
[----:B------:R-:W3:Y:S01]  /*7ae0*/  MUFU.EX2 R149, R149 ;  /* 0x0000009500957308 */ /* 0x000ee20000000800 */
[----:B------:R-:W-:Y:S01]  /*7af0*/  F2FP.BF16.F32.PACK_AB R144, R13, R144 ;  /* 0x000000900d90723e */ /* 0x000fe200000010ff */
[----:B-1----:R-:W-:Y:S01]  /*7b00*/  FADD.FTZ R5, R45, R38 ;  /* 0x000000262d057221 */ /* 0x002fe20000010000 */
[--C-:B------:R-:W-:Y:S01]  /*7b10*/  FFMA.FTZ R129, R55, UR22, -R81.reuse ;  /* 0x0000001637817c23 */ /* 0x100fe20008010851 */
[--C-:B------:R-:W-:Y:S01]  /*7b20*/  FFMA.FTZ R131, R58, UR22, -R81.reuse ;  /* 0x000000163a837c23 */ /* 0x100fe20008010851 */
[----:B------:R-:W-:Y:S01]  /*7b30*/  FFMA.FTZ R125, R60, UR22, -R81 ;  /* 0x000000163c7d7c23 */ /* 0x000fe20008010851 */
[----:B------:R-:W-:Y:S01]  /*7b40*/  FADD.FTZ R42, R136, R5 ;  /* 0x00000005882a7221 */ /* 0x000fe20000010000 */
[--C-:B------:R-:W-:Y:S01]  /*7b50*/  FFMA.FTZ R61, R61, UR22, -R81.reuse ;  /* 0x000000163d3d7c23 */ /* 0x100fe20008010851 */
[----:B------:R-:W1:Y:S01]  /*7b60*/  MUFU.EX2 R14, R14 ;  /* 0x0000000e000e7308 */ /* 0x000e620000000800 */
[----:B--2---:R-:W-:Y:S01]  /*7b70*/  FFMA.FTZ R38, R21, R4, R8 ;  /* 0x0000000415267223 */ /* 0x004fe20000010008 */
[----:B------:R-:W-:Y:S01]  /*7b80*/  FADD.FTZ R25, R47, R42 ;  /* 0x0000002a2f197221 */ /* 0x000fe20000010000 */
[--C-:B------:R-:W-:Y:S01]  /*7b90*/  FFMA.FTZ R4, R53, UR22, -R81.reuse ;  /* 0x0000001635047c23 */ /* 0x100fe20008010851 */
[--C-:B------:R-:W-:Y:S01]  /*7ba0*/  FFMA.FTZ R62, R62, UR22, -R81.reuse ;  /* 0x000000163e3e7c23 */ /* 0x100fe20008010851 */
[--C-:B------:R-:W-:Y:S01]  /*7bb0*/  FFMA.FTZ R63, R63, UR22, -R81.reuse ;  /* 0x000000163f3f7c23 */ /* 0x100fe20008010851 */
[--C-:B------:R-:W-:Y:S01]  /*7bc0*/  FFMA.FTZ R64, R64, UR22, -R81.reuse ;  /* 0x0000001640407c23 */ /* 0x100fe20008010851 */
[--C-:B------:R-:W-:Y:S01]  /*7bd0*/  FFMA.FTZ R26, R26, UR22, -R81.reuse ;  /* 0x000000161a1a7c23 */ /* 0x100fe20008010851 */
[----:B------:R-:W2:Y:S01]  /*7be0*/  MUFU.EX2 R145, R145 ;  /* 0x0000009100917308 */ /* 0x000ea20000000800 */
[----:B---3--:R-:W-:Y:S01]  /*7bf0*/  FADD.FTZ R40, R149, R38 ;  /* 0x0000002695287221 */ /* 0x008fe20000010000 */
[--C-:B------:R-:W-:Y:S01]  /*7c00*/  FFMA.FTZ R38, R56, UR22, -R81.reuse ;  /* 0x0000001638267c23 */ /* 0x100fe20008010851 */
[--C-:B------:R-:W-:Y:S01]  /*7c10*/  FFMA.FTZ R66, R66, UR22, -R81.reuse ;  /* 0x0000001642427c23 */ /* 0x100fe20008010851 */
[----:B------:R-:W-:Y:S01]  /*7c20*/  FFMA.FTZ R32, R32, UR22, -R81 ;  /* 0x0000001620207c23 */ /* 0x000fe20008010851 */
[----:B------:R-:W-:Y:S01]  /*7c30*/  FADD.FTZ R5, R151, R40 ;  /* 0x0000002897057221 */ /* 0x000fe20000010000 */
[----:B------:R-:W-:Y:S01]  /*7c40*/  FADD.FTZ R40, R138, R25 ;  /* 0x000000198a287221 */ /* 0x000fe20000010000 */
[----:B------:R-:W-:Y:S01]  /*7c50*/  IMAD.U32 R27, RZ, RZ, UR39 ;  /* 0x00000027ff1b7e24 */ /* 0x000fe2000f8e00ff */
[----:B------:R-:W3:Y:S01]  /*7c60*/  MUFU.EX2 R20, R20 ;  /* 0x0000001400147308 */ /* 0x000ee20000000800 */
[----:B-1----:R-:W-:Y:S01]  /*7c70*/  FADD.FTZ R42, R14, R5 ;  /* 0x000000050e2a7221 */ /* 0x002fe20000010000 */
[----:B------:R-:W-:Y:S01]  /*7c80*/  FADD.FTZ R25, R51, R40 ;  /* 0x0000002833197221 */ /* 0x000fe20000010000 */
[----:B------:R-:W-:Y:S01]  /*7c90*/  FFMA.FTZ R40, R59, UR22, -R81 ;  /* 0x000000163b287c23 */ /* 0x000fe20008010851 */
[----:B------:R-:W-:Y:S01]  /*7ca0*/  @!P1 LEA R27, R27, UR40, 0x3 ;  /* 0x000000281b1b9c11 */ /* 0x000fe2000f8e18ff */
[----:B------:R-:W-:Y:S01]  /*7cb0*/  UMOV UR39, UR28 ;  /* 0x0000001c00277c82 */ /* 0x000fe20008000000 */
[----:B------:R-:W-:Y:S01]  /*7cc0*/  F2FP.BF16.F32.PACK_AB R149, R149, R8 ;  /* 0x000000089595723e */ /* 0x000fe200000010ff */
[-C--:B------:R-:W-:Y:S01]  /*7cd0*/  FMUL.FTZ R93, R93, R39.reuse ;  /* 0x000000275d5d7220 */ /* 0x080fe20000410000 */
[----:B------:R-:W1:Y:S01]  /*7ce0*/  MUFU.EX2 R147, R147 ;  /* 0x0000009300937308 */ /* 0x000e620000000800 */
[----:B--2---:R-:W-:Y:S01]  /*7cf0*/  FADD.FTZ R5, R145, R42 ;  /* 0x0000002a91057221 */ /* 0x004fe20000010000 */
[----:B------:R-:W-:Y:S01]  /*7d00*/  @!P1 VIADD R27, R27, 0x16860 ;  /* 0x000168601b1b9836 */ /* 0x000fe20000000000 */
[----:B------:R-:W-:Y:S01]  /*7d10*/  F2FP.BF16.F32.PACK_AB R150, R79, R150 ;  /* 0x000000964f96723e */ /* 0x000fe200000010ff */
[-C--:B------:R-:W-:Y:S01]  /*7d20*/  FMUL.FTZ R96, R96, R39.reuse ;  /* 0x0000002760607220 */ /* 0x080fe20000410000 */
[----:B------:R-:W-:Y:S01]  /*7d30*/  F2FP.BF16.F32.PACK_AB R146, R31, R146 ;  /* 0x000000921f92723e */ /* 0x000fe200000010ff */
[-C--:B------:R-:W-:Y:S01]  /*7d40*/  FMUL.FTZ R97, R97, R39.reuse ;  /* 0x0000002761617220 */ /* 0x080fe20000410000 */
[----:B------:R-:W-:Y:S01]  /*7d50*/  @!P1 PRMT R27, RZ, 0x654, R27 ;  /* 0x00000654ff1b9816 */ /* 0x000fe2000000001b */
[----:B------:R-:W2:Y:S01]  /*7d60*/  MUFU.EX2 R24, R24 ;  /* 0x0000001800187308 */ /* 0x000ea20000000800 */
[----:B---3--:R-:W-:Y:S01]  /*7d70*/  FADD.FTZ R42, R20, R5 ;  /* 0x00000005142a7221 */ /* 0x008fe20000010000 */
[----:B------:R-:W-:Y:S01]  /*7d80*/  F2FP.BF16.F32.PACK_AB R140, R35, R140 ;  /* 0x0000008c238c723e */ /* 0x000fe200000010ff */
[----:B------:R3:W-:Y:S01]  /*7d90*/  @!P1 SYNCS.ARRIVE.TRANS64.RED.A1T0 RZ, [R27+URZ], RZ ;  /* 0x000000ff1bff99a7 */ /* 0x0007e2000810043f */
[----:B------:R-:W-:Y:S01]  /*7da0*/  F2FP.BF16.F32.PACK_AB R142, R45, R142 ;  /* 0x0000008e2d8e723e */ /* 0x000fe200000010ff */
[-C--:B------:R-:W-:Y:S01]  /*7db0*/  FMUL.FTZ R100, R100, R39.reuse ;  /* 0x0000002764647220 */ /* 0x080fe20000410000 */
[----:B------:R-:W-:Y:S01]  /*7dc0*/  F2FP.BF16.F32.PACK_AB R136, R47, R136 ;  /* 0x000000882f88723e */ /* 0x000fe200000010ff */
[-C--:B------:R-:W-:Y:S01]  /*7dd0*/  FMUL.FTZ R101, R101, R39.reuse ;  /* 0x0000002765657220 */ /* 0x080fe20000410000 */
[----:B------:R-:W4:Y:S01]  /*7de0*/  MUFU.EX2 R141, R141 ;  /* 0x0000008d008d7308 */ /* 0x000f220000000800 */
[----:B-1----:R-:W-:Y:S01]  /*7df0*/  FADD.FTZ R5, R147, R42 ;  /* 0x0000002a93057221 */ /* 0x002fe20000010000 */
[----:B------:R-:W-:Y:S01]  /*7e00*/  F2FP.BF16.F32.PACK_AB R138, R51, R138 ;  /* 0x0000008a338a723e */ /* 0x000fe200000010ff */
[-C--:B------:R-:W-:Y:S01]  /*7e10*/  FMUL.FTZ R104, R104, R39.reuse ;  /* 0x0000002768687220 */ /* 0x080fe20000410000 */
[-C--:B------:R-:W-:Y:S01]  /*7e20*/  FMUL.FTZ R105, R105, R39.reuse ;  /* 0x0000002769697220 */ /* 0x080fe20000410000 */
[-C--:B------:R-:W-:Y:S01]  /*7e30*/  FMUL.FTZ R108, R108, R39.reuse ;  /* 0x000000276c6c7220 */ /* 0x080fe20000410000 */
[-C--:B------:R-:W-:Y:S01]  /*7e40*/  FMUL.FTZ R109, R109, R39.reuse ;  /* 0x000000276d6d7220 */ /* 0x080fe20000410000 */
[-C--:B------:R-:W-:Y:S01]  /*7e50*/  FMUL.FTZ R112, R112, R39.reuse ;  /* 0x0000002770707220 */ /* 0x080fe20000410000 */
[----:B------:R-:W1:Y:S01]  /*7e60*/  MUFU.EX2 R28, R28 ;  /* 0x0000001c001c7308 */ /* 0x000e620000000800 */
[----:B--2---:R-:W-:Y:S01]  /*7e70*/  FADD.FTZ R42, R24, R5 ;  /* 0x00000005182a7221 */ /* 0x004fe20000010000 */
[-C--:B------:R-:W-:Y:S01]  /*7e80*/  FMUL.FTZ R113, R113, R39.reuse ;  /* 0x0000002771717220 */ /* 0x080fe20000410000 */
[-C--:B------:R-:W-:Y:S01]  /*7e90*/  FMUL.FTZ R116, R116, R39.reuse ;  /* 0x0000002774747220 */ /* 0x080fe20000410000 */
[----:B------:R-:W-:Y:S01]  /*7ea0*/  FMUL.FTZ R117, R117, R39 ;  /* 0x0000002775757220 */ /* 0x000fe20000410000 */
[----:B------:R-:W-:Y:S01]  /*7eb0*/  F2FP.BF16.F32.PACK_AB R151, R14, R151 ;  /* 0x000000970e97723e */ /* 0x000fe200000010ff */
[----:B------:R-:W-:Y:S01]  /*7ec0*/  VIADD R7, R7, 0xffffffff ;  /* 0xffffffff07077836 */ /* 0x000fe20000000000 */
[----:B------:R-:W-:Y:S01]  /*7ed0*/  F2FP.BF16.F32.PACK_AB R145, R20, R145 ;  /* 0x000000911491723e */ /* 0x000fe200000010ff */
[----:B------:R2:W-:Y:S01]  /*7ee0*/  MUFU.EX2 R10, R44 ;  /* 0x0000002c000a7308 */ /* 0x0005e20000000800 */
[----:B----4-:R-:W-:Y:S01]  /*7ef0*/  FADD.FTZ R5, R141, R42 ;  /* 0x0000002a8d057221 */ /* 0x010fe20000010000 */
[----:B------:R-:W-:Y:S01]  /*7f00*/  F2FP.BF16.F32.PACK_AB R147, R24, R147 ;  /* 0x000000931893723e */ /* 0x000fe200000010ff */
[-C--:B------:R-:W-:Y:S01]  /*7f10*/  FMUL.FTZ R90, R90, R21.reuse ;  /* 0x000000155a5a7220 */ /* 0x080fe20000410000 */
[-C--:B------:R-:W-:Y:S01]  /*7f20*/  FMUL.FTZ R91, R91, R21.reuse ;  /* 0x000000155b5b7220 */ /* 0x080fe20000410000 */
[-C--:B------:R-:W-:Y:S01]  /*7f30*/  FMUL.FTZ R94, R94, R21.reuse ;  /* 0x000000155e5e7220 */ /* 0x080fe20000410000 */
[-C--:B------:R-:W-:Y:S01]  /*7f40*/  FMUL.FTZ R95, R95, R21.reuse ;  /* 0x000000155f5f7220 */ /* 0x080fe20000410000 */
[-C--:B------:R-:W-:Y:S01]  /*7f50*/  FMUL.FTZ R98, R98, R21.reuse ;  /* 0x0000001562627220 */ /* 0x080fe20000410000 */
[----:B------:R-:W4:Y:S01]  /*7f60*/  MUFU.EX2 R143, R143 ;  /* 0x0000008f008f7308 */ /* 0x000f220000000800 */
[----:B--2---:R-:W-:Y:S01]  /*7f70*/  FADD.FTZ R44, R132, R25 ;  /* 0x00000019842c7221 */ /* 0x004fe20000010000 */
[C---:B-1----:R-:W-:Y:S01]  /*7f80*/  FADD.FTZ R42, R28.reuse, R5 ;  /* 0x000000051c2a7221 */ /* 0x042fe20000010000 */
[----:B------:R-:W-:Y:S01]  /*7f90*/  F2FP.BF16.F32.PACK_AB R132, R57, R132 ;  /* 0x000000843984723e */ /* 0x000fe200000010ff */
[----:B------:R-:W-:Y:S01]  /*7fa0*/  FMUL.FTZ R99, R99, R21 ;  /* 0x0000001563637220 */ /* 0x000fe20000410000 */
[----:B------:R-:W-:Y:S01]  /*7fb0*/  FADD.FTZ R25, R57, R44 ;  /* 0x0000002c39197221 */ /* 0x000fe20000010000 */
[----:B------:R-:W-:Y:S01]  /*7fc0*/  F2FP.BF16.F32.PACK_AB R141, R28, R141 ;  /* 0x0000008d1c8d723e */ /* 0x000fe200000010ff */
[-C--:B------:R-:W-:Y:S01]  /*7fd0*/  FMUL.FTZ R102, R102, R21.reuse ;  /* 0x0000001566667220 */ /* 0x080fe20000410000 */
[----:B------:R-:W1:Y:S01]  /*7fe0*/  MUFU.EX2 R30, R30 ;  /* 0x0000001e001e7308 */ /* 0x000e620000000800 */
[----:B------:R-:W-:Y:S01]  /*7ff0*/  FADD.FTZ R44, R134, R25 ;  /* 0x00000019862c7221 */ /* 0x000fe20000010000 */
[----:B------:R-:W-:Y:S01]  /*8000*/  F2FP.BF16.F32.PACK_AB R134, R65, R134 ;  /* 0x000000864186723e */ /* 0x000fe200000010ff */
[-C--:B------:R-:W-:Y:S01]  /*8010*/  FMUL.FTZ R103, R103, R21.reuse ;  /* 0x0000001567677220 */ /* 0x080fe20000410000 */
[-C--:B------:R-:W-:Y:S01]  /*8020*/  FMUL.FTZ R106, R106, R21.reuse ;  /* 0x000000156a6a7220 */ /* 0x080fe20000410000 */
[----:B------:R-:W-:Y:S01]  /*8030*/  FADD.FTZ R25, R65, R44 ;  /* 0x0000002c41197221 */ /* 0x000fe20000010000 */
[-C--:B------:R-:W-:Y:S01]  /*8040*/  FMUL.FTZ R107, R107, R21.reuse ;  /* 0x000000156b6b7220 */ /* 0x080fe20000410000 */
[-C--:B------:R-:W-:Y:S01]  /*8050*/  FMUL.FTZ R110, R110, R21.reuse ;  /* 0x000000156e6e7220 */ /* 0x080fe20000410000 */
[----:B------:R-:W2:Y:S01]  /*8060*/  MUFU.EX2 R137, R137 ;  /* 0x0000008900897308 */ /* 0x000ea20000000800 */
[----:B------:R-:W-:Y:S01]  /*8070*/  FADD.FTZ R44, R128, R25 ;  /* 0x00000019802c7221 */ /* 0x000fe20000010000 */
[----:B----4-:R-:W-:Y:S01]  /*8080*/  FADD.FTZ R5, R143, R42 ;  /* 0x0000002a8f057221 */ /* 0x010fe20000010000 */
[----:B------:R-:W-:Y:S01]  /*8090*/  F2FP.BF16.F32.PACK_AB R128, R67, R128 ;  /* 0x000000804380723e */ /* 0x000fe200000010ff */
[-C--:B------:R-:W-:Y:S01]  /*80a0*/  FMUL.FTZ R111, R111, R21.reuse ;  /* 0x000000156f6f7220 */ /* 0x080fe20000410000 */
[----:B------:R-:W-:Y:S01]  /*80b0*/  FADD.FTZ R25, R67, R44 ;  /* 0x0000002c43197221 */ /* 0x000fe20000010000 */
[-C--:B------:R-:W-:Y:S01]  /*80c0*/  FMUL.FTZ R114, R114, R21.reuse ;  /* 0x0000001572727220 */ /* 0x080fe20000410000 */
[----:B------:R-:W-:Y:S01]  /*80d0*/  FMUL.FTZ R115, R115, R21 ;  /* 0x0000001573737220 */ /* 0x000fe20000410000 */
[----:B------:R-:W4:Y:S01]  /*80e0*/  MUFU.EX2 R71, R71 ;  /* 0x0000004700477308 */ /* 0x000f220000000800 */
[----:B-1----:R-:W-:Y:S01]  /*80f0*/  FADD.FTZ R42, R30, R5 ;  /* 0x000000051e2a7221 */ /* 0x002fe20000010000 */
[----:B------:R-:W-:Y:S01]  /*8100*/  FADD.FTZ R44, R130, R25 ;  /* 0x00000019822c7221 */ /* 0x000fe20000010000 */
[----:B------:R-:W-:Y:S01]  /*8110*/  F2FP.BF16.F32.PACK_AB R143, R30, R143 ;  /* 0x0000008f1e8f723e */ /* 0x000fe200000010ff */
[-C--:B------:R-:W-:Y:S01]  /*8120*/  FMUL.FTZ R118, R118, R21.reuse ;  /* 0x0000001576767220 */ /* 0x080fe20000410000 */
[----:B------:R-:W-:Y:S01]  /*8130*/  FMUL.FTZ R119, R119, R21 ;  /* 0x0000001577777220 */ /* 0x000fe20000410000 */
[----:B------:R-:W-:-:S02]  /*8140*/  IMAD.MOV.U32 R8, RZ, RZ, R11 ;  /* 0x000000ffff087224 */ /* 0x000fc400078e000b */
[----:B------:R-:W1:Y:S01]  /*8150*/  MUFU.EX2 R34, R34 ;  /* 0x0000002200227308 */ /* 0x000e620000000800 */
[----:B--2---:R-:W-:-:S07]  /*8160*/  FADD.FTZ R5, R137, R42 ;  /* 0x0000002a89057221 */ /* 0x004fce0000010000 */
[----:B------:R-:W2:Y:S01]  /*8170*/  MUFU.EX2 R124, R124 ;  /* 0x0000007c007c7308 */ /* 0x000ea20000000800 */
[C---:B----4-:R-:W-:Y:S01]  /*8180*/  FADD.FTZ R13, R71.reuse, R44 ;  /* 0x0000002c470d7221 */ /* 0x050fe20000010000 */
[----:B------:R-:W-:-:S06]  /*8190*/  F2FP.BF16.F32.PACK_AB R130, R71, R130 ;  /* 0x000000824782723e */ /* 0x000fcc00000010ff */
[----:B------:R-:W4:Y:S01]  /*81a0*/  MUFU.EX2 R139, R139 ;  /* 0x0000008b008b7308 */ /* 0x000f220000000800 */
[C---:B-1----:R-:W-:Y:S01]  /*81b0*/  FADD.FTZ R42, R34.reuse, R5 ;  /* 0x00000005222a7221 */ /* 0x042fe20000010000 */
[----:B------:R-:W-:-:S06]  /*81c0*/  F2FP.BF16.F32.PACK_AB R137, R34, R137 ;  /* 0x000000892289723e */ /* 0x000fcc00000010ff */
[----:B------:R-:W1:Y:S01]  /*81d0*/  MUFU.EX2 R15, R15 ;  /* 0x0000000f000f7308 */ /* 0x000e620000000800 */
[----:B--2---:R-:W-:-:S07]  /*81e0*/  FADD.FTZ R44, R124, R13 ;  /* 0x0000000d7c2c7221 */ /* 0x004fce0000010000 */
[----:B------:R-:W2:Y:S01]  /*81f0*/  MUFU.EX2 R126, R126 ;  /* 0x0000007e007e7308 */ /* 0x000ea20000000800 */
[----:B----4-:R-:W-:Y:S01]  /*8200*/  FADD.FTZ R5, R139, R42 ;  /* 0x0000002a8b057221 */ /* 0x010fe20000010000 */
[----:B------:R-:W-:-:S03]  /*8210*/  F2FP.BF16.F32.PACK_AB R139, R10, R139 ;  /* 0x0000008b0a8b723e */ /* 0x000fc600000010ff */
[----:B------:R-:W-:Y:S01]  /*8220*/  FADD.FTZ R42, R10, R5 ;  /* 0x000000050a2a7221 */ /* 0x000fe20000010000 */
[----:B------:R-:W-:Y:S02]  /*8230*/  IMAD.MOV.U32 R10, RZ, RZ, R12 ;  /* 0x000000ffff0a7224 */ /* 0x000fe400078e000c */
[----:B------:R-:W4:Y:S01]  /*8240*/  MUFU.EX2 R133, R133 ;  /* 0x0000008500857308 */ /* 0x000f220000000800 */
[C---:B-1----:R-:W-:Y:S01]  /*8250*/  FADD.FTZ R13, R15.reuse, R44 ;  /* 0x0000002c0f0d7221 */ /* 0x042fe20000010000 */
[----:B------:R-:W-:-:S06]  /*8260*/  F2FP.BF16.F32.PACK_AB R124, R15, R124 ;  /* 0x0000007c0f7c723e */ /* 0x000fcc00000010ff */
[----:B------:R-:W1:Y:S01]  /*8270*/  MUFU.EX2 R69, R69 ;  /* 0x0000004500457308 */ /* 0x000e620000000800 */
[----:B--2---:R-:W-:-:S07]  /*8280*/  FADD.FTZ R44, R126, R13 ;  /* 0x0000000d7e2c7221 */ /* 0x004fce0000010000 */
[----:B------:R-:W2:Y:S01]  /*8290*/  MUFU.EX2 R36, R36 ;  /* 0x0000002400247308 */ /* 0x000ea20000000800 */
[----:B----4-:R-:W-:-:S07]  /*82a0*/  FADD.FTZ R5, R133, R42 ;  /* 0x0000002a85057221 */ /* 0x010fce0000010000 */
        /* <DEDUP_REMOVED lines=22> */
[----:B------:R-:W-:-:S06]  /*8410*/  F2FP.BF16.F32.PACK_AB R129, R38, R129 ;  /* 0x000000812681723e */ /* 0x000fcc00000010ff */
[----:B------:R-:W4:Y:S01]  /*8420*/  MUFU.EX2 R125, R125 ;  /* 0x0000007d007d7308 */ /* 0x000f220000000800 */
[----:B-1----:R-:W-:-:S07]  /*8430*/  FADD.FTZ R13, R131, R42 ;  /* 0x0000002a830d7221 */ /* 0x002fce0000010000 */
[----:B------:R-:W1:Y:S01]  /*8440*/  MUFU.EX2 R61, R61 ;  /* 0x0000003d003d7308 */ /* 0x000e620000000800 */
[C---:B--2---:R-:W-:Y:S01]  /*8450*/  FADD.FTZ R42, R40.reuse, R13 ;  /* 0x0000000d282a7221 */ /* 0x044fe20000010000 */
[----:B------:R-:W-:-:S06]  /*8460*/  F2FP.BF16.F32.PACK_AB R131, R40, R131 ;  /* 0x000000832883723e */ /* 0x000fcc00000010ff */
[----:B------:R-:W2:Y:S01]  /*8470*/  MUFU.EX2 R127, R62 ;  /* 0x0000003e007f7308 */ /* 0x000ea20000000800 */
[----:B----4-:R-:W-:-:S07]  /*8480*/  FADD.FTZ R42, R125, R42 ;  /* 0x0000002a7d2a7221 */ /* 0x010fce0000010000 */
[----:B------:R-:W4:Y:S01]  /*8490*/  MUFU.EX2 R63, R63 ;  /* 0x0000003f003f7308 */ /* 0x000f220000000800 */
[C---:B-1----:R-:W-:Y:S01]  /*84a0*/  FADD.FTZ R42, R61.reuse, R42 ;  /* 0x0000002a3d2a7221 */ /* 0x042fe20000010000 */
[----:B------:R-:W-:-:S06]  /*84b0*/  F2FP.BF16.F32.PACK_AB R125, R61, R125 ;  /* 0x0000007d3d7d723e */ /* 0x000fcc00000010ff */
        /* <DEDUP_REMOVED lines=11> */
[----:B----4-:R-:W-:Y:S01]  /*8570*/  FADD.FTZ R42, R123, R42 ;  /* 0x0000002a7b2a7221 */ /* 0x010fe20000010000 */
[C---:B-1----:R-:W-:Y:S01]  /*8580*/  FADD.FTZ R5, R75.reuse, R44 ;  /* 0x0000002c4b057221 */ /* 0x042fe20000010000 */
[----:B------:R-:W-:Y:S02]  /*8590*/  F2FP.BF16.F32.PACK_AB R122, R75, R122 ;  /* 0x0000007a4b7a723e */ /* 0x000fe400000010ff */
[C---:B--2---:R-:W-:Y:S01]  /*85a0*/  FADD.FTZ R4, R32.reuse, R42 ;  /* 0x0000002a20047221 */ /* 0x044fe20000010000 */
[----:B------:R-:W-:Y:S01]  /*85b0*/  F2FP.BF16.F32.PACK_AB R123, R32, R123 ;  /* 0x0000007b207b723e */ /* 0x000fe200000010ff */
[----:B---3--:R-:W-:Y:S06]  /*85c0*/  @P2 BRA `(.L_x_694) ;  /* 0xffffffc800dc2947 */ /* 0x008fec000383ffff */
[----:B------:R-:W-:Y:S01]  /*85d0*/  IMAD.MOV.U32 R10, RZ, RZ, R12 ;  /* 0x000000ffff0a7224 */ /* 0x000fe200078e000c */
[----:B------:R-:W-:Y:S01]  /*85e0*/  UMOV UR39, UR28 ;  /* 0x0000001c00277c82 */ /* 0x000fe20008000000 */
[----:B------:R-:W-:Y:S01]  /*85f0*/  IMAD.MOV.U32 R8, RZ, RZ, R11 ;  /* 0x000000ffff087224 */ /* 0x000fe200078e000b */
[----:B------:R-:W-:-:S06]  /*8600*/  UMOV UR37, UR27 ;  /* 0x0000001b00257c82 */ /* 0x000fcc0008000000 */
.L_x_677:
[----:B------:R-:W-:Y:S01]  /*8610*/  ULDC UR11, c[0x0][0x9e4] ;  /* 0x00027900000b7ab9 */ /* 0x000fe20000000800 */
[----:B------:R-:W-:Y:S01]  /*8620*/  ULDC UR10, c[0x0][0x9dc] ;  /* 0x00027700000a7ab9 */ /* 0x000fe20000000800 */
[----:B------:R-:W-:Y:S02]  /*8630*/  UISETP.GE.AND UP0, UPT, UR11, 0x1, UPT ;  /* 0x000000010b00788c */ /* 0x000fe4000bf06270 */
[----:B------:R-:W-:-:S04]  /*8640*/  UIADD3 UR10, UR49, -UR10, URZ ;  /* 0x8000000a310a7290 */ /* 0x000fc8000fffe03f */
[----:B------:R-:W-:-:S13]  /*8650*/  PLOP3.LUT P5, PT, PT, PT, UP0, 0x80, 0x0 ;  /* 0x000000000000781c */ /* 0x000fda0003faf008 */
[----:B------:R-:W-:Y:S05]  /*8660*/  @!P5 BRA `(.L_x_695) ;  /* 0x000000000044d947 */ /* 0x000fea0003800000 */
        /* <DEDUP_REMOVED lines=10> */
.L_x_696:
[----:B------:R-:W-:-:S11]  /*8710*/  UISETP.NE.AND UP0, UPT, UR11, 0x1, UPT ;  /* 0x000000010b00788c */ /* 0x000fd6000bf05270 */
[----:B------:R-:W-:Y:S02]  /*8720*/  @UP0 ULDC.64 UR14, c[0x0][0x9e8] ;  /* 0x00027a00000e0ab9 */ /* 0x000fe40000000a00 */
[----:B------:R-:W-:-:S04]  /*8730*/  UIMAD.WIDE.U32 UR6, UR49, UR14, URZ ;  /* 0x0000000e310672a5 */ /* 0x000fc8000f8e003f */
[----:B------:R-:W-:-:S12]  /*8740*/  @UP0 USHF.R.U32.HI UR49, URZ, UR15, UR7 ;  /* 0x0000000f3f310299 */ /* 0x000fd80008011607 */
.L_x_697:
[----:B------:R-:W-:-:S04]  /*8750*/  UIMAD UR49, UR49, UR11, URZ ;  /* 0x0000000b313172a4 */ /* 0x000fc8000f8e023f */
[----:B------:R-:W-:-:S04]  /*8760*/  UISETP.LT.AND UP0, UPT, UR10, UR49, UPT ;  /* 0x000000310a00728c */ /* 0x000fc8000bf01270 */
[----:B------:R-:W-:-:S12]  /*8770*/  USEL UR10, UR10, UR49, !UP0 ;  /* 0x000000310a0a7287 */ /* 0x000fd8000c000000 */
.L_x_695:
[----:B------:R-:W-:-:S04]  /*8780*/  UIADD3 UR10, UR10, 0x7f, URZ ;  /* 0x0000007f0a0a7890 */ /* 0x000fc8000fffe03f */
[----:B------:R-:W-:-:S04]  /*8790*/  USHF.R.S32.HI UR6, URZ, 0x1f, UR10 ;  /* 0x0000001f3f067899 */ /* 0x000fc8000801140a */
[----:B------:R-:W-:-:S04]  /*87a0*/  ULEA.HI UR6, UR6, UR10, URZ, 0x7 ;  /* 0x0000000a06067291 */ /* 0x000fc8000f8f383f */
[----:B------:R-:W-:-:S04]  /*87b0*/  USHF.R.S32.HI UR6, URZ, 0x7, UR6 ;  /* 0x000000073f067899 */ /* 0x000fc80008011406 */
[----:B------:R-:W-:-:S04]  /*87c0*/  UISETP.LT.AND UP0, UPT, UR45, UR6, UPT ;  /* 0x000000062d00728c */ /* 0x000fc8000bf01270 */
[----:B------:R-:W-:-:S06]  /*87d0*/  USEL UR24, UR45, UR6, !UP0 ;  /* 0x000000062d187287 */ /* 0x000fcc000c000000 */
[----:B------:R-:W-:-:S13]  /*87e0*/  ISETP.GE.AND P2, PT, R7, UR24, PT ;  /* 0x0000001807007c0c */ /* 0x000fda000bf46270 */
[----:B------:R-:W-:Y:S05]  /*87f0*/  @!P2 BRA `(.L_x_698) ;  /* 0x00000024002ca947 */ /* 0x000fea0003800000 */
[----:B------:R-:W-:Y:S01]  /*8800*/  IMAD.MOV.U32 R9, RZ, RZ, R10 ;  /* 0x000000ffff097224 */ /* 0x000fe200078e000a */
[----:B------:R-:W-:Y:S01]  /*8810*/  UMOV UR26, UR37 ;  /* 0x00000025001a7c82 */ /* 0x000fe20008000000 */
[----:B------:R-:W-:Y:S01]  /*8820*/  IMAD.MOV.U32 R11, RZ, RZ, R8 ;  /* 0x000000ffff0b7224 */ /* 0x000fe200078e0008 */
[----:B------:R-:W-:Y:S01]  /*8830*/  UMOV UR25, UR39 ;  /* 0x0000002700197c82 */ /* 0x000fe20008000000 */
[----:B------:R-:W-:Y:S01]  /*8840*/  ULDC UR22, c[0x0][0x988] ;  /* 0x0002620000167ab9 */ /* 0x000fe20000000800 */
[----:B------:R-:W-:-:S05]  /*8850*/  ULDC UR23, c[0x0][0x9d8] ;  /* 0x0002760000177ab9 */ /* 0x000fca0000000800 */
.L_x_707:
        /* <DEDUP_REMOVED lines=9> */
.L_x_700:
[----:B------:R-:W-:Y:S01]  /*88f0*/  ULEA UR6, UR39, UR40, 0x3 ;  /* 0x0000002827067291 */ /* 0x000fe2000f8e183f */
[----:B------:R-:W-:-:S05]  /*8900*/  IMAD.U32 R8, RZ, RZ, UR37 ;  /* 0x00000025ff087e24 */ /* 0x000fca000f8e00ff */
[----:B------:R-:W-:-:S04]  /*8910*/  SHF.L.U32 R8, R8, 0x1f, RZ ;  /* 0x0000001f08087819 */ /* 0x000fc800000006ff */
[----:B------:R1:W2:Y:S01]  /*8920*/  SYNCS.PHASECHK.TRANS64.TRYWAIT P2, [UR6+0x16830], R8 ;  /* 0x01683008ff0075a7 */ /* 0x0002a20008040146 */
[----:B------:R-:W-:Y:S05]  /*8930*/  @!P0 BRA `(.L_x_701) ;  /* 0x0000000000048947 */ /* 0x000fea0003800000 */
[----:B------:R-:W-:Y:S01]  /*8940*/  BPT.TRAP 0x1 ;  /* 0x000000040000795c */ /* 0x000fe20000300000 */
.L_x_701:
[----:B--2---:R-:W-:Y:S05]  /*8950*/  @P2 BRA `(.L_x_699) ;  /* 0x0000000000082947 */ /* 0x004fea0003800000 */
[----:B------:R-:W2:Y:S02]  /*8960*/  SYNCS.PHASECHK.TRANS64.TRYWAIT P2, [UR6+0x16830], R8 ;  /* 0x01683008ff0075a7 */ /* 0x000ea40008040146 */
[----:B--2---:R-:W-:Y:S05]  /*8970*/  @!P2 BRA `(.L_x_702) ;  /* 0x0000009c0040a947 */ /* 0x004fea0003800000 */
.L_x_699:
        /* <DEDUP_REMOVED lines=25> */
.L_x_704:
[----:B------:R-:W-:Y:S01]  /*8b10*/  ULEA UR6, UR25, UR40, 0x3 ;  /* 0x0000002819067291 */ /* 0x000fe2000f8e183f */
[----:B------:R-:W-:-:S05]  /*8b20*/  IMAD.U32 R8, RZ, RZ, UR26 ;  /* 0x0000001aff087e24 */ /* 0x000fca000f8e00ff */
[----:B------:R-:W-:-:S04]  /*8b30*/  SHF.L.U32 R8, R8, 0x1f, RZ ;  /* 0x0000001f08087819 */ /* 0x000fc800000006ff */
[----:B------:R1:W2:Y:S01]  /*8b40*/  SYNCS.PHASECHK.TRANS64.TRYWAIT P2, [UR6+0x16850], R8 ;  /* 0x01685008ff0075a7 */ /* 0x0002a20008040146 */
[----:B------:R-:W-:Y:S05]  /*8b50*/  @!P0 BRA `(.L_x_705) ;  /* 0x0000000000048947 */ /* 0x000fea0003800000 */
[----:B------:R-:W-:Y:S01]  /*8b60*/  BPT.TRAP 0x1 ;  /* 0x000000040000795c */ /* 0x000fe20000300000 */
.L_x_705:
[----:B--2---:R-:W-:Y:S05]  /*8b70*/  @P2 BRA `(.L_x_703) ;  /* 0x0000000000082947 */ /* 0x004fea0003800000 */
[----:B------:R-:W2:Y:S02]  /*8b80*/  SYNCS.PHASECHK.TRANS64.TRYWAIT P2, [UR6+0x16850], R8 ;  /* 0x01685008ff0075a7 */ /* 0x000ea40008040146 */
[----:B--2---:R-:W-:Y:S05]  /*8b90*/  @!P2 BRA `(.L_x_706) ;  /* 0x0000009800d0a947 */ /* 0x004fea0003800000 */
.L_x_703:
[----:B------:R-:W-:Y:S01]  /*8ba0*/  UIADD3 UR6, UR40, 0x400, URZ ;  /* 0x0000040028067890 */ /* 0x000fe2000fffe03f */
[----:B------:R-:W-:Y:S01]  /*8bb0*/  WARPGROUP.ARRIVE ;  /* 0x00000000000079c5 */ /* 0x000fe20000000000 */
[----:B------:R-:W-:Y:S01]  /*8bc0*/  UMOV UR7, 0x40000040 ;  /* 0x4000004000077882 */ /* 0x000fe20000000000 */
[----:B------:R-:W-:Y:S01]  /*8bd0*/  FMUL.FTZ R10, R24, UR23 ;  /* 0x00000017180a7c20 */ /* 0x000fe20008410000 */
[----:B------:R-:W-:Y:S01]  /*8be0*/  USHF.R.U32.HI UR6, URZ, 0x4, UR6 ;  /* 0x000000043f067899 */ /* 0x000fe20008011606 */
[----:B--2---:R-:W-:Y:S01]  /*8bf0*/  FMUL.FTZ R13, R25, UR23 ;  /* 0x00000017190d7c20 */ /* 0x004fe20008410000 */
[----:B------:R-:W-:Y:S01]  /*8c00*/  FMUL.FTZ R15, R28, UR23 ;  /* 0x000000171c0f7c20 */ /* 0x000fe20008410000 */
[----:B------:R-:W-:Y:S01]  /*8c10*/  FMUL.FTZ R21, R29, UR23 ;  /* 0x000000171d157c20 */ /* 0x000fe20008410000 */
[----:B------:R-:W-:Y:S01]  /*8c20*/  ULOP3.LUT UR6, UR6, 0x3fff, URZ, 0xc0, !UPT ;  /* 0x00003fff06067892 */ /* 0x000fe2000f8ec03f */
[----:B------:R-:W1:Y:S01]  /*8c30*/  MUFU.TANH R10, R10 ;  /* 0x0000000a000a7308 */ /* 0x000e620000002400 */
[----:B------:R-:W-:Y:S01]  /*8c40*/  FMUL.FTZ R25, R32, UR23 ;  /* 0x0000001720197c20 */ /* 0x000fe20008410000 */
[----:B------:R-:W-:Y:S01]  /*8c50*/  FMUL.FTZ R12, R26, UR23 ;  /* 0x000000171a0c7c20 */ /* 0x000fe20008410000 */
[----:B------:R-:W-:Y:S01]  /*8c60*/  ULEA UR10, UR25, UR6, 0xa ;  /* 0x00000006190a7291 */ /* 0x000fe2000f8e503f */
[----:B------:R-:W-:Y:S01]  /*8c70*/  FMUL.FTZ R26, R33, UR23 ;  /* 0x00000017211a7c20 */ /* 0x000fe20008410000 */
[----:B------:R-:W-:Y:S01]  /*8c80*/  FMUL.FTZ R29, R36, UR23 ;  /* 0x00000017241d7c20 */ /* 0x000fe20008410000 */
[----:B------:R-:W-:Y:S01]  /*8c90*/  FMUL.FTZ R24, R31, UR23 ;  /* 0x000000171f187c20 */ /* 0x000fe20008410000 */
[----:B------:R-:W-:Y:S01]  /*8ca0*/  FMUL.FTZ R31, R37, UR23 ;  /* 0x00000017251f7c20 */ /* 0x000fe20008410000 */
[----:B------:R-:W2:Y:S01]  /*8cb0*/  MUFU.TANH R13, R13 ;  /* 0x0000000d000d7308 */ /* 0x000ea20000002400 */
[----:B------:R-:W-:Y:S01]  /*8cc0*/  FMUL.FTZ R33, R40, UR23 ;  /* 0x0000001728217c20 */ /* 0x000fe20008410000 */
[----:B------:R-:W-:Y:S01]  /*8cd0*/  UMOV UR6, UR10 ;  /* 0x0000000a00067c82 */ /* 0x000fe20008000000 */
[----:B------:R-:W-:Y:S01]  /*8ce0*/  FMUL.FTZ R14, R27, UR23 ;  /* 0x000000171b0e7c20 */ /* 0x000fe20008410000 */
[----:B------:R-:W-:Y:S01]  /*8cf0*/  HGMMA.64x64x16.F32.BF16 R88, R148, gdesc[UR4].tnspB, R88, gsb0 ;  /* 0x40e0000494587df0 */ /* 0x000fe20008001858 */
[----:B------:R-:W-:Y:S01]  /*8d00*/  UIADD3 UR6, UR10, 0x80, URZ ;  /* 0x000000800a067890 */ /* 0x000fe2000fffe03f */
[----:B------:R-:W-:Y:S01]  /*8d10*/  FMUL.FTZ R27, R34, UR23 ;  /* 0x00000017221b7c20 */ /* 0x000fe20008410000 */
[----:B------:R-:W-:Y:S01]  /*8d20*/  UMOV UR7, 0x40000040 ;  /* 0x4000004000077882 */ /* 0x000fe20000000000 */
[----:B------:R-:W3:Y:S01]  /*8d30*/  MUFU.TANH R15, R15 ;  /* 0x0000000f000f7308 */ /* 0x000ee20000002400 */
        /* <DEDUP_REMOVED lines=59> */
[----:B------:R-:W-:Y:S01]  /*90f0*/  ISETP.GE.U32.AND P2, PT, R2, 0x180, PT ;  /* 0x000001800200780c */ /* 0x000fe20003f46070 */
[----:B------:R-:W-:-:S03]  /*9100*/  UMOV UR26, UR37 ;  /* 0x00000025001a7c82 */ /* 0x000fc60008000000 */
[----:B------:R-:W2:Y:S01]  /*9110*/  MUFU.TANH R37, R37 ;  /* 0x0000002500257308 */ /* 0x000ea20000002400 */
[----:B---3--:R-:W-:-:S07]  /*9120*/  FMNMX.FTZ R61, R33, R8, !PT ;  /* 0x00000008213d7209 */ /* 0x008fce0007810000 */
[----:B------:R-:W3:Y:S01]  /*9130*/  MUFU.TANH R39, R39 ;  /* 0x0000002700277308 */ /* 0x000ee20000002400 */
[----:B-1----:R-:W-:Y:S01]  /*9140*/  FMNMX.FTZ R8, R34, R61, !PT ;  /* 0x0000003d22087209 */ /* 0x002fe20007810000 */
[----:B------:R-:W-:Y:S02]  /*9150*/  WARPGROUP.DEPBAR.LE gsb0, 0x0 ;  /* 0x00008000000079c5 */ /* 0x000fe40000010000 */
[----:B------:R-:W-:Y:S01]  /*9160*/  WARPGROUP.ARRIVE ;  /* 0x00000000000079c5 */ /* 0x000fe20000000000 */
[----:B------:R-:W-:-:S03]  /*9170*/  FMUL.FTZ R61, R73, UR23 ;  /* 0x00000017493d7c20 */ /* 0x000fc60008410000 */
[----:B------:R-:W1:Y:S01]  /*9180*/  MUFU.TANH R41, R41 ;  /* 0x0000002900297308 */ /* 0x000e620000002400 */
[----:B--2---:R-:W-:Y:S01]  /*9190*/  FMNMX.FTZ R8, R37, R8, !PT ;  /* 0x0000000825087209 */ /* 0x004fe20007810000 */
[----:B------:R-:W-:Y:S01]  /*91a0*/  HGMMA.64x64x16.F32.BF16 R88, R144, gdesc[UR4].tnspB, R88, gsb0 ;  /* 0x40e0000490587df0 */ /* 0x000fe20008001858 */
[----:B------:R-:W-:Y:S01]  /*91b0*/  UIADD3 UR6, UR10, 0x100, URZ ;  /* 0x000001000a067890 */ /* 0x000fe2000fffe03f */
[----:B------:R-:W-:-:S04]  /*91c0*/  UMOV UR7, 0x40000040 ;  /* 0x4000004000077882 */ /* 0x000fc80000000000 */
        /* <DEDUP_REMOVED lines=15> */
[----:B------:R-:W-:-:S05]  /*92c0*/  FMUL.FTZ R80, R86, UR23 ;  /* 0x0000001756507c20 */ /* 0x000fca0008410000 */
        /* <DEDUP_REMOVED lines=8> */
[----:B------:R-:W-:Y:S01]  /*9350*/  HGMMA.64x64x16.F32.BF16 R88, R140, gdesc[UR4].tnspB, R88, gsb0 ;  /* 0x40e000048c587df0 */ /* 0x000fe20008001858 */
[----:B------:R-:W-:Y:S02]  /*9360*/  UIADD3 UR6, UR10, 0x180, URZ ;  /* 0x000001800a067890 */ /* 0x000fe4000fffe03f */
[----:B-1----:R-:W-:Y:S01]  /*9370*/  FMNMX.FTZ R69, R57, R8, !PT ;  /* 0x0000000839457209 */ /* 0x002fe20007810000 */
[----:B------:R-:W-:Y:S02]  /*9380*/  UMOV UR7, 0x40000040 ;  /* 0x4000004000077882 */ /* 0x000fe40000000000 */
[----:B------:R-:W1:Y:S08]  /*9390*/  MUFU.TANH R59, R59 ;  /* 0x0000003b003b7308 */ /* 0x000e700000002400 */
[----:B------:R-:W3:Y:S01]  /*93a0*/  MUFU.TANH R60, R60 ;  /* 0x0000003c003c7308 */ /* 0x000ee20000002400 */
[----:B--2---:R-:W-:Y:S01]  /*93b0*/  FMNMX.FTZ R8, R58, R69, !PT ;  /* 0x000000453a087209 */ /* 0x004fe20007810000 */
[----:B------:R-:W-:-:S06]  /*93c0*/  FMUL.FTZ R69, R84, UR23 ;  /* 0x0000001754457c20 */ /* 0x000fcc0008410000 */
[----:B------:R-:W2:Y:S01]  /*93d0*/  MUFU.TANH R61, R61 ;  /* 0x0000003d003d7308 */ /* 0x000ea20000002400 */
[----:B-1----:R-:W-:-:S07]  /*93e0*/  FMNMX.FTZ R73, R59, R8, !PT ;  /* 0x000000083b497209 */ /* 0x002fce0007810000 */
[----:B------:R-:W1:Y:S01]  /*93f0*/  MUFU.TANH R62, R62 ;  /* 0x0000003e003e7308 */ /* 0x000e620000002400 */
[----:B---3--:R-:W-:-:S07]  /*9400*/  FMNMX.FTZ R8, R60, R73, !PT ;  /* 0x000000493c087209 */ /* 0x008fce0007810000 */
[----:B------:R-:W3:Y:S01]  /*9410*/  MUFU.TANH R64, R64 ;  /* 0x0000004000407308 */ /* 0x000ee20000002400 */
[----:B--2---:R-:W-:-:S07]  /*9420*/  FMNMX.FTZ R73, R61, R8, !PT ;  /* 0x000000083d497209 */ /* 0x004fce0007810000 */
        /* <DEDUP_REMOVED lines=9> */
[----:B---3--:R-:W-:Y:S01]  /*94c0*/  FMNMX.FTZ R73, R69, R8, !PT ;  /* 0x0000000845497209 */ /* 0x008fe20007810000 */
[----:B------:R-:W-:Y:S02]  /*94d0*/  WARPGROUP.DEPBAR.LE gsb0, 0x0 ;  /* 0x00008000000079c5 */ /* 0x000fe40000010000 */
[----:B------:R-:W-:-:S04]  /*94e0*/  WARPGROUP.ARRIVE ;  /* 0x00000000000079c5 */ /* 0x000fc80000000000 */
[----:B------:R-:W3:Y:S01]  /*94f0*/  MUFU.TANH R14, R14 ;  /* 0x0000000e000e7308 */ /* 0x000ee20000002400 */
[----:B--2---:R-:W-:Y:S01]  /*9500*/  FMNMX.FTZ R8, R72, R73, !PT ;  /* 0x0000004948087209 */ /* 0x004fe20007810000 */
[----:B------:R-:W-:Y:S01]  /*9510*/  HGMMA.64x64x16.F32.BF16 R88, R136, gdesc[UR4].tnspB, R88, gsb0 ;  /* 0x40e0000488587df0 */ /* 0x000fe20008001858 */
[----:B------:R-:W-:Y:S01]  /*9520*/  UIADD3 UR6, UR10, 0x200, URZ ;  /* 0x000002000a067890 */ /* 0x000fe2000fffe03f */
[----:B------:R-:W-:Y:S01]  /*9530*/  FMUL.FTZ R73, R74, UR23 ;  /* 0x000000174a497c20 */ /* 0x000fe20008410000 */
[----:B------:R-:W-:Y:S01]  /*9540*/  UMOV UR7, 0x40000040 ;  /* 0x4000004000077882 */ /* 0x000fe20000000000 */
[----:B------:R-:W2:Y:S02]  /*9550*/  SHFL.BFLY PT, R77, R8, 0x2, 0x1f ;  /* 0x0c401f00084d7f89 */ /* 0x000ea400000e0000 */
[----:B------:R-:W4:Y:S08]  /*9560*/  MUFU.TANH R20, R20 ;  /* 0x0000001400147308 */ /* 0x000f300000002400 */
[----:B------:R-:W5:Y:S08]  /*9570*/  MUFU.TANH R24, R24 ;  /* 0x0000001800187308 */ /* 0x000f700000002400 */
[----:B------:R-:W5:Y:S01]  /*9580*/  MUFU.TANH R27, R27 ;  /* 0x0000001b001b7308 */ /* 0x000f620000002400 */
[----:B--2---:R-:W-:Y:S01]  /*9590*/  FMNMX.FTZ R74, R8, R77, !PT ;  /* 0x0000004d084a7209 */ /* 0x004fe20007810000 */
[----:B------:R-:W-:-:S06]  /*95a0*/  FMUL.FTZ R77, R79, UR23 ;  /* 0x000000174f4d7c20 */ /* 0x000fcc0008410000 */
[----:B------:R-:W2:Y:S01]  /*95b0*/  MUFU.TANH R28, R28 ;  /* 0x0000001c001c7308 */ /* 0x000ea20000002400 */
[----:B------:R-:W-:Y:S01]  /*95c0*/  FMUL.FTZ R79, R83, UR23 ;  /* 0x00000017534f7c20 */ /* 0x000fe20008410000 */
[----:B------:R-:W1:Y:S06]  /*95d0*/  SHFL.BFLY PT, R85, R74, 0x1, 0x1f ;  /* 0x0c201f004a557f89 */ /* 0x000e6c00000e0000 */
[----:B------:R-:W2:Y:S08]  /*95e0*/  MUFU.TANH R30, R30 ;  /* 0x0000001e001e7308 */ /* 0x000eb00000002400 */
[----:B------:R-:W2:Y:S08]  /*95f0*/  MUFU.TANH R32, R32 ;  /* 0x0000002000207308 */ /* 0x000eb00000002400 */
[----:B------:R-:W2:Y:S01]  /*9600*/  MUFU.TANH R35, R35 ;  /* 0x0000002300237308 */ /* 0x000ea20000002400 */
[----:B-1----:R-:W-:-:S05]  /*9610*/  FMNMX.FTZ R8, R74, R85, !PT ;  /* 0x000000554a087209 */ /* 0x002fca0007810000 */
[C---:B------:R-:W-:Y:S01]  /*9620*/  FMUL.FTZ R82, R8.reuse, UR22 ;  /* 0x0000001608527c20 */ /* 0x040fe20008410000 */
[----:B------:R-:W-:Y:S01]  /*9630*/  FADD.FTZ R11, -R8, R11 ;  /* 0x0000000b080b7221 */ /* 0x000fe20000010100 */
[----:B------:R-:W1:Y:S02]  /*9640*/  MUFU.TANH R36, R36 ;  /* 0x0000002400247308 */ /* 0x000e640000002400 */
[--C-:B------:R-:W-:Y:S01]  /*9650*/  FFMA.FTZ R148, R13, UR22, -R82.reuse ;  /* 0x000000160d947c23 */ /* 0x100fe20008010852 */
[----:B------:R-:W-:Y:S01]  /*9660*/  FMNMX.FTZ R13, R12, R9, !PT ;  /* 0x000000090c0d7209 */ /* 0x000fe20007810000 */
[--C-:B------:R-:W-:Y:S01]  /*9670*/  FFMA.FTZ R150, R15, UR22, -R82.reuse ;  /* 0x000000160f967c23 */ /* 0x100fe20008010852 */
[--C-:B------:R-:W-:Y:S01]  /*9680*/  FFMA.FTZ R15, R21, UR22, -R82.reuse ;  /* 0x00000016150f7c23 */ /* 0x100fe20008010852 */
[----:B------:R-:W-:Y:S01]  /*9690*/  FMUL.FTZ R74, R11, UR22 ;  /* 0x000000160b4a7c20 */ /* 0x000fe20008410000 */
[----:B---3--:R-:W-:Y:S01]  /*96a0*/  FMNMX.FTZ R13, R14, R13, !PT ;  /* 0x0000000d0e0d7209 */ /* 0x008fe20007810000 */
[--C-:B------:R-:W-:Y:S01]  /*96b0*/  FFMA.FTZ R11, R10, UR22, -R82.reuse ;  /* 0x000000160a0b7c23 */ /* 0x100fe20008010852 */
[----:B------:R-:W3:Y:S01]  /*96c0*/  MUFU.TANH R38, R38 ;  /* 0x0000002600267308 */ /* 0x000ee20000002400 */
[--C-:B------:R-:W-:Y:S01]  /*96d0*/  FFMA.FTZ R144, R25, UR22, -R82.reuse ;  /* 0x0000001619907c23 */ /* 0x100fe20008010852 */
[----:B----4-:R-:W-:Y:S01]  /*96e0*/  FMNMX.FTZ R21, R20, R13, !PT ;  /* 0x0000000d14157209 */ /* 0x010fe20007810000 */
[--C-:B------:R-:W-:Y:S01]  /*96f0*/  FFMA.FTZ R25, R31, UR22, -R82.reuse ;  /* 0x000000161f197c23 */ /* 0x100fe20008010852 */
[----:B------:R-:W-:Y:S01]  /*9700*/  FFMA.FTZ R140, R33, UR22, -R82 ;  /* 0x00000016218c7c23 */ /* 0x000fe20008010852 */
[----:B------:R-:W-:-:S02]  /*9710*/  WARPGROUP.DEPBAR.LE gsb0, 0x0 ;  /* 0x00008000000079c5 */ /* 0x000fc40000010000 */
[----:B------:R-:W-:Y:S01]  /*9720*/  WARPGROUP.ARRIVE ;  /* 0x00000000000079c5 */ /* 0x000fe20000000000 */
[----:B-----5:R-:W-:Y:S01]  /*9730*/  FMNMX.FTZ R10, R24, R21, !PT ;  /* 0x00000015180a7209 */ /* 0x020fe20007810000 */
[----:B------:R-:W4:Y:S01]  /*9740*/  MUFU.TANH R40, R40 ;  /* 0x0000002800287308 */ /* 0x000f220000002400 */
[--C-:B------:R-:W-:Y:S01]  /*9750*/  FFMA.FTZ R26, R26, UR22, -R82.reuse ;  /* 0x000000161a1a7c23 */ /* 0x100fe20008010852 */
[--C-:B------:R-:W-:Y:S01]  /*9760*/  FFMA.FTZ R136, R41, UR22, -R82.reuse ;  /* 0x0000001629887c23 */ /* 0x100fe20008010852 */
[----:B------:R-:W-:Y:S01]  /*9770*/  FMNMX.FTZ R21, R27, R10, !PT ;  /* 0x0000000a1b157209 */ /* 0x000fe20007810000 */
[----:B------:R-:W-:Y:S01]  /*9780*/  HGMMA.64x64x16.F32.BF16 R88, R132, gdesc[UR4].tnspB, R88, gsb0 ;  /* 0x40e0000484587df0 */ /* 0x000fe20008001858 */
[----:B------:R-:W-:Y:S01]  /*9790*/  UIADD3 UR6, UR10, 0x280, URZ ;  /* 0x000002800a067890 */ /* 0x000fe2000fffe03f */
[--C-:B------:R-:W-:Y:S01]  /*97a0*/  FFMA.FTZ R41, R57, UR22, -R82.reuse ;  /* 0x0000001639297c23 */ /* 0x100fe20008010852 */
[----:B------:R-:W-:Y:S01]  /*97b0*/  UMOV UR7, 0x40000040 ;  /* 0x4000004000077882 */ /* 0x000fe20000000000 */
[----:B--2---:R-:W-:Y:S01]  /*97c0*/  FMNMX.FTZ R21, R28, R21, !PT ;  /* 0x000000151c157209 */ /* 0x004fe20007810000 */
[----:B------:R-:W2:Y:S01]  /*97d0*/  MUFU.TANH R42, R42 ;  /* 0x0000002a002a7308 */ /* 0x000ea20000002400 */
[--C-:B------:R-:W-:Y:S01]  /*97e0*/  FFMA.FTZ R146, R29, UR22, -R82.reuse ;  /* 0x000000161d927c23 */ /* 0x100fe20008010852 */
[--C-:B------:R-:W-:Y:S01]  /*97f0*/  FFMA.FTZ R29, R34, UR22, -R82.reuse ;  /* 0x00000016221d7c23 */ /* 0x100fe20008010852 */
[----:B------:R-:W-:Y:S01]  /*9800*/  FMNMX.FTZ R21, R30, R21, !PT ;  /* 0x000000151e157209 */ /* 0x000fe20007810000 */
[--C-:B------:R-:W-:Y:S01]  /*9810*/  FFMA.FTZ R142, R37, UR22, -R82.reuse ;  /* 0x00000016258e7c23 */ /* 0x100fe20008010852 */
[--C-:B------:R-:W-:Y:S01]  /*9820*/  FFMA.FTZ R138, R45, UR22, -R82.reuse ;  /* 0x000000162d8a7c23 */ /* 0x100fe20008010852 */
[--C-:B------:R-:W-:Y:S01]  /*9830*/  FFMA.FTZ R37, R46, UR22, -R82.reuse ;  /* 0x000000162e257c23 */ /* 0x100fe20008010852 */
[----:B------:R-:W-:Y:S01]  /*9840*/  FMNMX.FTZ R10, R32, R21, !PT ;  /* 0x00000015200a7209 */ /* 0x000fe20007810000 */
[----:B------:R-:W5:Y:S01]  /*9850*/  MUFU.TANH R44, R44 ;  /* 0x0000002c002c7308 */ /* 0x000f620000002400 */
[--C-:B------:R-:W-:Y:S01]  /*9860*/  FFMA.FTZ R50, R50, UR22, -R82.reuse ;  /* 0x0000001632327c23 */ /* 0x100fe20008010852 */
[--C-:B------:R-:W-:Y:S01]  /*9870*/  FFMA.FTZ R54, R54, UR22, -R82.reuse ;  /* 0x0000001636367c23 */ /* 0x100fe20008010852 */
[----:B------:R-:W-:Y:S01]  /*9880*/  FMNMX.FTZ R21, R35, R10, !PT ;  /* 0x0000000a23157209 */ /* 0x000fe20007810000 */
[--C-:B------:R-:W-:Y:S01]  /*9890*/  FFMA.FTZ R34, R58, UR22, -R82.reuse ;  /* 0x000000163a227c23 */ /* 0x100fe20008010852 */
[--C-:B------:R-:W-:Y:S01]  /*98a0*/  FFMA.FTZ R45, R60, UR22, -R82.reuse ;  /* 0x000000163c2d7c23 */ /* 0x100fe20008010852 */
[--C-:B------:R-:W-:Y:S01]  /*98b0*/  FFMA.FTZ R46, R61, UR22, -R82.reuse ;  /* 0x000000163d2e7c23 */ /* 0x100fe20008010852 */
[----:B-1----:R-:W-:Y:S01]  /*98c0*/  FMNMX.FTZ R21, R36, R21, !PT ;  /* 0x0000001524157209 */ /* 0x002fe20007810000 */
[----:B------:R-:W1:Y:S01]  /*98d0*/  MUFU.TANH R47, R47 ;  /* 0x0000002f002f7308 */ /* 0x000e620000002400 */
[--C-:B------:R-:W-:Y:S01]  /*98e0*/  FFMA.FTZ R69, R69, UR22, -R82.reuse ;  /* 0x0000001645457c23 */ /* 0x100fe20008010852 */
[----:B------:R-:W-:Y:S01]  /*98f0*/  FFMA.FTZ R72, R72, UR22, -R82 ;  /* 0x0000001648487c23 */ /* 0x000fe20008010852 */
[----:B---3--:R-:W-:-:S04]  /*9900*/  FMNMX.FTZ R21, R38, R21, !PT ;  /* 0x0000001526157209 */ /* 0x008fc80007810000 */
[----:B----4-:R-:W-:Y:S01]  /*9910*/  FMNMX.FTZ R21, R40, R21, !PT ;  /* 0x0000001528157209 */ /* 0x010fe20007810000 */
[----:B------:R-:W3:Y:S03]  /*9920*/  MUFU.TANH R48, R48 ;  /* 0x0000003000307308 */ /* 0x000ee60000002400 */
[----:B--2---:R-:W-:-:S04]  /*9930*/  FMNMX.FTZ R21, R42, R21, !PT ;  /* 0x000000152a157209 */ /* 0x004fc80007810000 */
[----:B-----5:R-:W-:Y:S01]  /*9940*/  FMNMX.FTZ R10, R44, R21, !PT ;  /* 0x000000152c0a7209 */ /* 0x020fe20007810000 */
[----:B------:R-:W2:Y:S01]  /*9950*/  MUFU.TANH R51, R51 ;  /* 0x0000003300337308 */ /* 0x000ea20000002400 */
[----:B------:R-:W-:Y:S02]  /*9960*/  FFMA.FTZ R21, R39, UR22, -R82 ;  /* 0x0000001627157c23 */ /* 0x000fe40008010852 */
[----:B-1----:R-:W-:-:S05]  /*9970*/  FMNMX.FTZ R31, R47, R10, !PT ;  /* 0x0000000a2f1f7209 */ /* 0x002fca0007810000 */
[----:B------:R-:W1:Y:S01]  /*9980*/  MUFU.TANH R52, R52 ;  /* 0x0000003400347308 */ /* 0x000e620000002400 */
[----:B---3--:R-:W-:-:S07]  /*9990*/  FMNMX.FTZ R10, R48, R31, !PT ;  /* 0x0000001f300a7209 */ /* 0x008fce0007810000 */
[----:B------:R-:W3:Y:S01]  /*99a0*/  MUFU.TANH R55, R55 ;  /* 0x0000003700377308 */ /* 0x000ee20000002400 */
[----:B--2---:R-:W-:-:S07]  /*99b0*/  FMNMX.FTZ R31, R51, R10, !PT ;  /* 0x0000000a331f7209 */ /* 0x004fce0007810000 */
[----:B------:R-:W2:Y:S01]  /*99c0*/  MUFU.TANH R63, R63 ;  /* 0x0000003f003f7308 */ /* 0x000ea20000002400 */
[----:B-1----:R-:W-:Y:S01]  /*99d0*/  FMNMX.FTZ R10, R52, R31, !PT ;  /* 0x0000001f340a7209 */ /* 0x002fe20007810000 */
[--C-:B------:R-:W-:Y:S01]  /*99e0*/  FFMA.FTZ R31, R43, UR22, -R82.reuse ;  /* 0x000000162b1f7c23 */ /* 0x100fe20008010852 */
[----:B------:R-:W-:-:S05]  /*99f0*/  FFMA.FTZ R43, R59, UR22, -R82 ;  /* 0x000000163b2b7c23 */ /* 0x000fca0008010852 */
[----:B------:R-:W1:Y:S01]  /*9a00*/  MUFU.TANH R66, R66 ;  /* 0x0000004200427308 */ /* 0x000e620000002400 */
[----:B---3--:R-:W-:-:S07]  /*9a10*/  FMNMX.FTZ R10, R55, R10, !PT ;  /* 0x0000000a370a7209 */ /* 0x008fce0007810000 */
[----:B------:R-:W3:Y:S01]  /*9a20*/  MUFU.TANH R67, R67 ;  /* 0x0000004300437308 */ /* 0x000ee20000002400 */
[----:B------:R-:W-:Y:S02]  /*9a30*/  WARPGROUP.DEPBAR.LE gsb0, 0x0 ;  /* 0x00008000000079c5 */ /* 0x000fe40000010000 */
[----:B------:R-:W-:Y:S01]  /*9a40*/  WARPGROUP.ARRIVE ;  /* 0x00000000000079c5 */ /* 0x000fe20000000000 */
[----:B--2---:R-:W-:Y:S01]  /*9a50*/  FMNMX.FTZ R33, R63, R10, !PT ;  /* 0x0000000a3f217209 */ /* 0x004fe20007810000 */
[--C-:B------:R-:W-:Y:S01]  /*9a60*/  FFMA.FTZ R132, R49, UR22, -R82.reuse ;  /* 0x0000001631847c23 */ /* 0x100fe20008010852 */
[--C-:B------:R-:W-:Y:S01]  /*9a70*/  FFMA.FTZ R134, R53, UR22, -R82.reuse ;  /* 0x0000001635867c23 */ /* 0x100fe20008010852 */
[----:B------:R-:W-:Y:S01]  /*9a80*/  FFMA.FTZ R53, R65, UR22, -R82 ;  /* 0x0000001641357c23 */ /* 0x000fe20008010852 */
[----:B------:R-:W2:Y:S01]  /*9a90*/  MUFU.TANH R70, R70 ;  /* 0x0000004600467308 */ /* 0x000ea20000002400 */
[----:B------:R-:W-:Y:S01]  /*9aa0*/  HGMMA.64x64x16.F32.BF16 R88, R128, gdesc[UR4].tnspB, R88, gsb0 ;  /* 0x40e0000480587df0 */ /* 0x000fe20008001858 */
[----:B------:R-:W-:Y:S01]  /*9ab0*/  UIADD3 UR6, UR10, 0x300, URZ ;  /* 0x000003000a067890 */ /* 0x000fe2000fffe03f */
[----:B-1----:R-:W-:Y:S01]  /*9ac0*/  FMNMX.FTZ R10, R66, R33, !PT ;  /* 0x00000021420a7209 */ /* 0x002fe20007810000 */
[----:B------:R-:W-:-:S04]  /*9ad0*/  UMOV UR7, 0x40000040 ;  /* 0x4000004000077882 */ /* 0x000fc80000000000 */
        /* <DEDUP_REMOVED lines=17> */
[----:B-1----:R-:W-:Y:S01]  /*9bf0*/  FMNMX.FTZ R39, R79, R10, !PT ;  /* 0x0000000a4f277209 */ /* 0x002fe20007810000 */
[----:B------:R-:W-:Y:S02]  /*9c00*/  WARPGROUP.DEPBAR.LE gsb0, 0x0 ;  /* 0x00008000000079c5 */ /* 0x000fe40000010000 */
[----:B------:R-:W-:Y:S01]  /*9c10*/  WARPGROUP.ARRIVE ;  /* 0x00000000000079c5 */ /* 0x000fe20000000000 */
[----:B---3--:R-:W-:-:S03]  /*9c20*/  FMNMX.FTZ R10, R80, R39, !PT ;  /* 0x00000027500a7209 */ /* 0x008fc60007810000 */
[----:B------:R1:W-:Y:S02]  /*9c30*/  MUFU.EX2 R13, R26 ;  /* 0x0000001a000d7308 */ /* 0x0003e40000000800 */
[----:B------:R-:W-:Y:S01]  /*9c40*/  HGMMA.64x64x16.F32.BF16 R88, R124, gdesc[UR4].tnspB, R88, gsb0 ;  /* 0x40e000047c587df0 */ /* 0x000fe20008001858 */
[----:B------:R-:W-:Y:S01]  /*9c50*/  UIADD3 UR6, UR10, 0x380, URZ ;  /* 0x000003800a067890 */ /* 0x000fe2000fffe03f */
[----:B--2---:R-:W-:Y:S01]  /*9c60*/  FMNMX.FTZ R10, R81, R10, !PT ;  /* 0x0000000a510a7209 */ /* 0x004fe20007810000 */
[----:B------:R-:W-:-:S03]  /*9c70*/  UMOV UR7, 0x40000040 ;  /* 0x4000004000077882 */ /* 0x000fc60000000000 */
[----:B------:R-:W-:Y:S01]  /*9c80*/  MUFU.EX2 R74, R74 ;  /* 0x0000004a004a7308 */ /* 0x000fe20000000800 */
[--C-:B-1----:R-:W-:Y:S01]  /*9c90*/  FFMA.FTZ R26, R56, UR22, -R82.reuse ;  /* 0x00000016381a7c23 */ /* 0x102fe20008010852 */
[----:B------:R-:W1:Y:S06]  /*9ca0*/  SHFL.BFLY PT, R49, R10, 0x2, 0x1f ;  /* 0x0c401f000a317f89 */ /* 0x000e6c00000e0000 */
[----:B------:R-:W2:Y:S08]  /*9cb0*/  MUFU.EX2 R11, R11 ;  /* 0x0000000b000b7308 */ /* 0x000eb00000000800 */
[----:B------:R-:W3:Y:S08]  /*9cc0*/  MUFU.EX2 R148, R148 ;  /* 0x0000009400947308 */ /* 0x000ef00000000800 */
[----:B------:R-:W4:Y:S01]  /*9cd0*/  MUFU.EX2 R150, R150 ;  /* 0x0000009600967308 */ /* 0x000f220000000800 */
[----:B--2---:R-:W-:Y:S01]  /*9ce0*/  FFMA.FTZ R5, R74, R5, R11 ;  /* 0x000000054a057223 */ /* 0x004fe2000001000b */
[----:B-1----:R-:W-:Y:S01]  /*9cf0*/  FMNMX.FTZ R56, R10, R49, !PT ;  /* 0x000000310a387209 */ /* 0x002fe20007810000 */
[----:B------:R-:W-:-:S04]  /*9d00*/  FFMA.FTZ R49, R62, UR22, -R82 ;  /* 0x000000163e317c23 */ /* 0x000fc80008010852 */
[----:B------:R-:W1:Y:S01]  /*9d10*/  SHFL.BFLY PT, R57, R56, 0x1, 0x1f ;  /* 0x0c201f0038397f89 */ /* 0x000e6200000e0000 */
[----:B------:R-:W-:Y:S01]  /*9d20*/  MUFU.EX2 R15, R15 ;  /* 0x0000000f000f7308 */ /* 0x000fe20000000800 */
[C---:B---3--:R-:W-:Y:S01]  /*9d30*/  FADD.FTZ R5, R148.reuse, R5 ;  /* 0x0000000594057221 */ /* 0x048fe20000010000 */
[----:B------:R-:W-:-:S06]  /*9d40*/  F2FP.BF16.F32.PACK_AB R148, R148, R11 ;  /* 0x0000000b9494723e */ /* 0x000fcc00000010ff */
[----:B------:R-:W-:Y:S08]  /*9d50*/  MUFU.EX2 R144, R144 ;  /* 0x0000009000907308 */ /* 0x000ff00000000800 */
[----:B------:R-:W-:Y:S01]  /*9d60*/  MUFU.EX2 R146, R146 ;  /* 0x0000009200927308 */ /* 0x000fe20000000800 */
[----:B-1----:R-:W-:-:S07]  /*9d70*/  FMNMX.FTZ R10, R56, R57, !PT ;  /* 0x00000039380a7209 */ /* 0x002fce0007810000 */
[----:B------:R-:W-:Y:S01]  /*9d80*/  MUFU.EX2 R25, R25 ;  /* 0x0000001900197308 */ /* 0x000fe20000000800 */
[C---:B------:R-:W-:Y:S01]  /*9d90*/  FMUL.FTZ R59, R10.reuse, UR22 ;  /* 0x000000160a3b7c20 */ /* 0x040fe20008410000 */
[----:B------:R-:W-:-:S03]  /*9da0*/  FADD.FTZ R57, -R10, R9 ;  /* 0x000000090a397221 */ /* 0x000fc60000010100 */
[--C-:B------:R-:W-:Y:S01]  /*9db0*/  FFMA.FTZ R145, R27, UR22, -R59.reuse ;  /* 0x000000161b917c23 */ /* 0x100fe2000801083b */
[----:B------:R-:W-:Y:S02]  /*9dc0*/  IMAD.U32 R27, RZ, RZ, UR39 ;  /* 0x00000027ff1b7e24 */ /* 0x000fe4000f8e00ff */
[----:B------:R-:W-:Y:S01]  /*9dd0*/  FMUL.FTZ R57, R57, UR22 ;  /* 0x0000001639397c20 */ /* 0x000fe20008410000 */
[--C-:B------:R-:W-:Y:S01]  /*9de0*/  FFMA.FTZ R12, R12, UR22, -R59.reuse ;  /* 0x000000160c0c7c23 */ /* 0x100fe2000801083b */
[--C-:B------:R-:W-:Y:S01]  /*9df0*/  FFMA.FTZ R149, R14, UR22, -R59.reuse ;  /* 0x000000160e957c23 */ /* 0x100fe2000801083b */
[----:B------:R-:W-:Y:S01]  /*9e00*/  FFMA.FTZ R141, R35, UR22, -R59 ;  /* 0x00000016238d7c23 */ /* 0x000fe2000801083b */
[----:B------:R-:W-:Y:S01]  /*9e10*/  @!P1 LEA R27, R27, UR40, 0x3 ;  /* 0x000000281b1b9c11 */ /* 0x000fe2000f8e18ff */
[----:B------:R-:W-:Y:S01]  /*9e20*/  VIADD R35, R16, 0x9 ;  /* 0x0000000910237836 */ /* 0x000fe20000000000 */
[----:B------:R-:W-:Y:S01]  /*9e30*/  MUFU.EX2 R57, R57 ;  /* 0x0000003900397308 */ /* 0x000fe20000000800 */
[----:B------:R-:W-:-:S02]  /*9e40*/  WARPGROUP.DEPBAR.LE gsb0, 0x0 ;  /* 0x00008000000079c5 */ /* 0x000fc40000010000 */
[----:B------:R-:W-:Y:S01]  /*9e50*/  WARPGROUP.ARRIVE ;  /* 0x00000000000079c5 */ /* 0x000fe20000000000 */
[--C-:B------:R-:W-:Y:S01]  /*9e60*/  FFMA.FTZ R151, R20, UR22, -R59.reuse ;  /* 0x0000001614977c23 */ /* 0x100fe2000801083b */
[----:B------:R-:W-:Y:S01]  /*9e70*/  @!P1 VIADD R27, R27, 0x16840 ;  /* 0x000168401b1b9836 */ /* 0x000fe20000000000 */
[----:B------:R-:W-:Y:S01]  /*9e80*/  SEL R35, R35, 0x9, !P2 ;  /* 0x0000000923237807 */ /* 0x000fe20005000000 */
[----:B------:R-:W-:Y:S01]  /*9e90*/  FFMA.FTZ R14, R24, UR22, -R59 ;  /* 0x00000016180e7c23 */ /* 0x000fe2000801083b */
[----:B------:R-:W1:Y:S01]  /*9ea0*/  MUFU.EX2 R12, R12 ;  /* 0x0000000c000c7308 */ /* 0x000e620000000800 */
[----:B------:R-:W-:Y:S01]  /*9eb0*/  HGMMA.64x64x16.F32.BF16 R88, R120, gdesc[UR4].tnspB, R88, gsb0 ;  /* 0x40e0000478587df0 */ /* 0x000fe20008001858 */
[----:B------:R-:W-:Y:S01]  /*9ec0*/  @!P1 PRMT R27, RZ, 0x654, R27 ;  /* 0x00000654ff1b9816 */ /* 0x000fe2000000001b */
[--C-:B------:R-:W-:Y:S01]  /*9ed0*/  FFMA.FTZ R20, R28, UR22, -R59.reuse ;  /* 0x000000161c147c23 */ /* 0x100fe2000801083b */
[--C-:B------:R-:W-:Y:S01]  /*9ee0*/  FFMA.FTZ R147, R30, UR22, -R59.reuse ;  /* 0x000000161e937c23 */ /* 0x100fe2000801083b */
[--C-:B------:R-:W-:Y:S01]  /*9ef0*/  FFMA.FTZ R30, R40, UR22, -R59.reuse ;  /* 0x00000016281e7c23 */ /* 0x100fe2000801083b */
[--C-:B------:R-:W-:Y:S01]  /*9f00*/  FFMA.FTZ R24, R32, UR22, -R59.reuse ;  /* 0x0000001620187c23 */ /* 0x100fe2000801083b */
[----:B------:R-:W-:Y:S01]  /*9f10*/  FFMA.FTZ R137, R42, UR22, -R59 ;  /* 0x000000162a897c23 */ /* 0x000fe2000801083b */
[----:B------:R-:W2:Y:S01]  /*9f20*/  MUFU.EX2 R149, R149 ;  /* 0x0000009500957308 */ /* 0x000ea20000000800 */
[----:B----4-:R-:W-:Y:S01]  /*9f30*/  FADD.FTZ R42, R150, R5 ;  /* 0x00000005962a7221 */ /* 0x010fe20000010000 */
[--C-:B------:R-:W-:Y:S01]  /*9f40*/  FFMA.FTZ R28, R36, UR22, -R59.reuse ;  /* 0x00000016241c7c23 */ /* 0x100fe2000801083b */
[--C-:B------:R-:W-:Y:S01]  /*9f50*/  FFMA.FTZ R143, R38, UR22, -R59.reuse ;  /* 0x00000016268f7c23 */ /* 0x100fe2000801083b */
[--C-:B------:R-:W-:Y:S01]  /*9f60*/  FFMA.FTZ R32, R44, UR22, -R59.reuse ;  /* 0x000000162c207c23 */ /* 0x100fe2000801083b */
[--C-:B------:R-:W-:Y:S01]  /*9f70*/  FFMA.FTZ R36, R48, UR22, -R59.reuse ;  /* 0x0000001630247c23 */ /* 0x100fe2000801083b */
[--C-:B------:R-:W-:Y:S01]  /*9f80*/  FFMA.FTZ R139, R47, UR22, -R59.reuse ;  /* 0x000000162f8b7c23 */ /* 0x100fe2000801083b */
[--C-:B------:R-:W-:Y:S01]  /*9f90*/  FFMA.FTZ R133, R51, UR22, -R59.reuse ;  /* 0x0000001633857c23 */ /* 0x100fe2000801083b */
[----:B------:R-:W3:Y:S01]  /*9fa0*/  MUFU.EX2 R151, R151 ;  /* 0x0000009700977308 */ /* 0x000ee20000000800 */
[----:B-1----:R-:W-:Y:S01]  /*9fb0*/  FFMA.FTZ R4, R57, R4, R12 ;  /* 0x0000000439047223 */ /* 0x002fe2000001000c */
[--C-:B------:R-:W-:Y:S01]  /*9fc0*/  FFMA.FTZ R38, R52, UR22, -R59.reuse ;  /* 0x0000001634267c23 */ /* 0x100fe2000801083b */
[--C-:B------:R-:W-:Y:S01]  /*9fd0*/  FFMA.FTZ R135, R55, UR22, -R59.reuse ;  /* 0x0000001637877c23 */ /* 0x100fe2000801083b */
[--C-:B------:R-:W-:Y:S01]  /*9fe0*/  FFMA.FTZ R129, R66, UR22, -R59.reuse ;  /* 0x0000001642817c23 */ /* 0x100fe2000801083b */
[--C-:B------:R-:W-:Y:S01]  /*9ff0*/  FFMA.FTZ R131, R70, UR22, -R59.reuse ;  /* 0x0000001646837c23 */ /* 0x100fe2000801083b */
[--C-:B------:R-:W-:Y:S01]  /*a000*/  FFMA.FTZ R125, R73, UR22, -R59.reuse ;  /* 0x00000016497d7c23 */ /* 0x100fe2000801083b */
[--C-:B------:R-:W-:Y:S01]  /*a010*/  FFMA.FTZ R75, R75, UR22, -R59.reuse ;  /* 0x000000164b4b7c23 */ /* 0x100fe2000801083b */
[----:B------:R-:W1:Y:S01]  /*a020*/  MUFU.EX2 R14, R14 ;  /* 0x0000000e000e7308 */ /* 0x000e620000000800 */
[----:B--2---:R-:W-:Y:S01]  /*a030*/  FADD.FTZ R40, R149, R4 ;  /* 0x0000000495287221 */ /* 0x004fe20000010000 */
[--C-:B------:R-:W-:Y:S01]  /*a040*/  FFMA.FTZ R4, R63, UR22, -R59.reuse ;  /* 0x000000163f047c23 */ /* 0x100fe2000801083b */
[----:B------:R-:W-:Y:S01]  /*a050*/  F2FP.BF16.F32.PACK_AB R149, R149, R12 ;  /* 0x0000000c9595723e */ /* 0x000fe200000010ff */
[--C-:B------:R-:W-:Y:S01]  /*a060*/  FFMA.FTZ R76, R76, UR22, -R59.reuse ;  /* 0x000000164c4c7c23 */ /* 0x100fe2000801083b */
[--C-:B------:R-:W-:Y:S01]  /*a070*/  FFMA.FTZ R77, R77, UR22, -R59.reuse ;  /* 0x000000164d4d7c23 */ /* 0x100fe2000801083b */
[--C-:B------:R-:W-:Y:S01]  /*a080*/  FFMA.FTZ R78, R78, UR22, -R59.reuse ;  /* 0x000000164e4e7c23 */ /* 0x100fe2000801083b */
[--C-:B------:R-:W-:Y:S01]  /*a090*/  FFMA.FTZ R79, R79, UR22, -R59.reuse ;  /* 0x000000164f4f7c23 */ /* 0x100fe2000801083b */
[----:B------:R-:W2:Y:S01]  /*a0a0*/  MUFU.EX2 R145, R145 ;  /* 0x0000009100917308 */ /* 0x000ea20000000800 */
[----:B---3--:R-:W-:Y:S01]  /*a0b0*/  FADD.FTZ R5, R151, R40 ;  /* 0x0000002897057221 */ /* 0x008fe20000010000 */
[----:B------:R-:W-:Y:S01]  /*a0c0*/  FFMA.FTZ R80, R80, UR22, -R59 ;  /* 0x0000001650507c23 */ /* 0x000fe2000801083b */
[C---:B------:R-:W-:Y:S01]  /*a0d0*/  ISETP.GT.AND P2, PT, R7.reuse, UR24, PT ;  /* 0x0000001807007c0c */ /* 0x040fe2000bf44270 */
[----:B------:R-:W-:Y:S01]  /*a0e0*/  VIADD R7, R7, 0xffffffff ;  /* 0xffffffff07077836 */ /* 0x000fe20000000000 */
[----:B------:R-:W-:-:S03]  /*a0f0*/  F2FP.BF16.F32.PACK_AB R150, R15, R150 ;  /* 0x000000960f96723e */ /* 0x000fc600000010ff */
[----:B------:R-:W3:Y:S01]  /*a100*/  MUFU.EX2 R20, R20 ;  /* 0x0000001400147308 */ /* 0x000ee20000000800 */
[C---:B-1----:R-:W-:Y:S01]  /*a110*/  FADD.FTZ R40, R14.reuse, R5 ;  /* 0x000000050e287221 */ /* 0x042fe20000010000 */
[----:B------:R-:W-:-:S06]  /*a120*/  F2FP.BF16.F32.PACK_AB R151, R14, R151 ;  /* 0x000000970e97723e */ /* 0x000fcc00000010ff */
[----:B------:R-:W1:Y:S01]  /*a130*/  MUFU.EX2 R147, R147 ;  /* 0x0000009300937308 */ /* 0x000e620000000800 */
[----:B--2---:R-:W-:Y:S01]  /*a140*/  FADD.FTZ R5, R145, R40 ;  /* 0x0000002891057221 */ /* 0x004fe20000010000 */
[----:B------:R-:W-:-:S06]  /*a150*/  FFMA.FTZ R40, R67, UR22, -R59 ;  /* 0x0000001643287c23 */ /* 0x000fcc000801083b */
[----:B------:R-:W2:Y:S01]  /*a160*/  MUFU.EX2 R24, R24 ;  /* 0x0000001800187308 */ /* 0x000ea20000000800 */
[C---:B---3--:R-:W-:Y:S01]  /*a170*/  FADD.FTZ R44, R20.reuse, R5 ;  /* 0x00000005142c7221 */ /* 0x048fe20000010000 */
[----:B------:R-:W-:-:S06]  /*a180*/  F2FP.BF16.F32.PACK_AB R145, R20, R145 ;  /* 0x000000911491723e */ /* 0x000fcc00000010ff */
[----:B------:R-:W-:Y:S01]  /*a190*/  MUFU.EX2 R140, R140 ;  /* 0x0000008c008c7308 */ /* 0x000fe20000000800 */
[----:B-1----:R-:W-:-:S07]  /*a1a0*/  FADD.FTZ R5, R147, R44 ;  /* 0x0000002c93057221 */ /* 0x002fce0000010000 */
[----:B------:R-:W1:Y:S01]  /*a1b0*/  MUFU.EX2 R141, R141 ;  /* 0x0000008d008d7308 */ /* 0x000e620000000800 */
[C---:B--2---:R-:W-:Y:S01]  /*a1c0*/  FADD.FTZ R44, R24.reuse, R5 ;  /* 0x00000005182c7221 */ /* 0x044fe20000010000 */
[----:B------:R-:W-:Y:S01]  /*a1d0*/  F2FP.BF16.F32.PACK_AB R147, R24, R147 ;  /* 0x000000931893723e */ /* 0x000fe200000010ff */
[----:B------:R-:W-:Y:S02]  /*a1e0*/  WARPGROUP.DEPBAR.LE gsb0, 0x0 ;  /* 0x00008000000079c5 */ /* 0x000fe40000010000 */
[----:B------:R2:W-:Y:S06]  /*a1f0*/  BAR.ARV R35, 0x100 ;  /* 0x000400230000751d */ /* 0x0005ec0000002000 */
[----:B------:R3:W-:Y:S01]  /*a200*/  @!P1 SYNCS.ARRIVE.TRANS64.RED.A1T0 RZ, [R27+URZ], RZ ;  /* 0x000000ff1bff99a7 */ /* 0x0007e2000810043f */
[----:B------:R-:W-:Y:S01]  /*a210*/  MUFU.EX2 R29, R29 ;  /* 0x0000001d001d7308 */ /* 0x000fe20000000800 */
[----:B-1----:R-:W-:Y:S01]  /*a220*/  FADD.FTZ R5, R141, R44 ;  /* 0x0000002c8d057221 */ /* 0x002fe20000010000 */
[-C--:B------:R-:W-:Y:S01]  /*a230*/  FMUL.FTZ R88, R88, R74.reuse ;  /* 0x0000004a58587220 */ /* 0x080fe20000410000 */
[-C--:B------:R-:W-:Y:S01]  /*a240*/  FMUL.FTZ R89, R89, R74.reuse ;  /* 0x0000004a59597220 */ /* 0x080fe20000410000 */
[-C--:B------:R-:W-:Y:S01]  /*a250*/  FMUL.FTZ R92, R92, R74.reuse ;  /* 0x0000004a5c5c7220 */ /* 0x080fe20000410000 */
[-C--:B------:R-:W-:Y:S01]  /*a260*/  FMUL.FTZ R93, R93, R74.reuse ;  /* 0x0000004a5d5d7220 */ /* 0x080fe20000410000 */
[-C--:B------:R-:W-:Y:S01]  /*a270*/  FMUL.FTZ R96, R96, R74.reuse ;  /* 0x0000004a60607220 */ /* 0x080fe20000410000 */
[----:B---3--:R-:W-:Y:S01]  /*a280*/  IMAD.U32 R27, RZ, RZ, UR25 ;  /* 0x00000019ff1b7e24 */ /* 0x008fe2000f8e00ff */
[----:B------:R-:W1:Y:S01]  /*a290*/  MUFU.EX2 R28, R28 ;  /* 0x0000001c001c7308 */ /* 0x000e620000000800 */
[----:B------:R-:W-:Y:S01]  /*a2a0*/  UMOV UR25, UR39 ;  /* 0x0000002700197c82 */ /* 0x000fe20008000000 */
[-C--:B------:R-:W-:Y:S01]  /*a2b0*/  FMUL.FTZ R97, R97, R74.reuse ;  /* 0x0000004a61617220 */ /* 0x080fe20000410000 */
[-C--:B------:R-:W-:Y:S01]  /*a2c0*/  FMUL.FTZ R100, R100, R74.reuse ;  /* 0x0000004a64647220 */ /* 0x080fe20000410000 */
[----:B------:R-:W-:Y:S01]  /*a2d0*/  @!P1 LEA R27, R27, UR40, 0x3 ;  /* 0x000000281b1b9c11 */ /* 0x000fe2000f8e18ff */
[-C--:B------:R-:W-:Y:S01]  /*a2e0*/  FMUL.FTZ R101, R101, R74.reuse ;  /* 0x0000004a65657220 */ /* 0x080fe20000410000 */
[-C--:B------:R-:W-:Y:S01]  /*a2f0*/  FMUL.FTZ R104, R104, R74.reuse ;  /* 0x0000004a68687220 */ /* 0x080fe20000410000 */
[----:B------:R-:W-:Y:S01]  /*a300*/  FMUL.FTZ R105, R105, R74 ;  /* 0x0000004a69697220 */ /* 0x000fe20000410000 */
[----:B------:R-:W-:Y:S01]  /*a310*/  MUFU.EX2 R142, R142 ;  /* 0x0000008e008e7308 */ /* 0x000fe20000000800 */
[----:B------:R-:W-:-:S02]  /*a320*/  @!P1 VIADD R27, R27, 0x16860 ;  /* 0x000168601b1b9836 */ /* 0x000fc40000000000 */
[-C--:B------:R-:W-:Y:S01]  /*a330*/  FMUL.FTZ R108, R108, R74.reuse ;  /* 0x0000004a6c6c7220 */ /* 0x080fe20000410000 */
[-C--:B------:R-:W-:Y:S01]  /*a340*/  FMUL.FTZ R109, R109, R74.reuse ;  /* 0x0000004a6d6d7220 */ /* 0x080fe20000410000 */
[-C--:B------:R-:W-:Y:S01]  /*a350*/  FMUL.FTZ R112, R112, R74.reuse ;  /* 0x0000004a70707220 */ /* 0x080fe20000410000 */
[----:B------:R-:W-:Y:S01]  /*a360*/  FMUL.FTZ R113, R113, R74 ;  /* 0x0000004a71717220 */ /* 0x000fe20000410000 */
[----:B--2---:R-:W-:Y:S01]  /*a370*/  @!P1 PRMT R35, RZ, 0x654, R27 ;  /* 0x00000654ff239816 */ /* 0x004fe2000000001b */
[----:B------:R-:W-:Y:S01]  /*a380*/  FADD.FTZ R27, R15, R42 ;  /* 0x0000002a0f1b7221 */ /* 0x000fe20000010000 */
[----:B------:R-:W2:Y:S01]  /*a390*/  MUFU.EX2 R143, R143 ;  /* 0x0000008f008f7308 */ /* 0x000ea20000000800 */
[----:B-1----:R-:W-:Y:S01]  /*a3a0*/  FADD.FTZ R44, R28, R5 ;  /* 0x000000051c2c7221 */ /* 0x002fe20000010000 */
[----:B------:R1:W-:Y:S01]  /*a3b0*/  @!P1 SYNCS.ARRIVE.TRANS64.RED.A1T0 RZ, [R35+URZ], RZ ;  /* 0x000000ff23ff99a7 */ /* 0x0003e2000810043f */
[----:B------:R-:W-:Y:S01]  /*a3c0*/  FADD.FTZ R42, R144, R27 ;  /* 0x0000001b902a7221 */ /* 0x000fe20000010000 */
[C---:B------:R-:W-:Y:S01]  /*a3d0*/  F2FP.BF16.F32.PACK_AB R144, R13.reuse, R144 ;  /* 0x000000900d90723e */ /* 0x040fe200000010ff */
[----:B------:R-:W-:Y:S01]  /*a3e0*/  FMUL.FTZ R116, R116, R74 ;  /* 0x0000004a74747220 */ /* 0x000fe20000410000 */
[----:B------:R-:W-:Y:S01]  /*a3f0*/  F2FP.BF16.F32.PACK_AB R141, R28, R141 ;  /* 0x0000008d1c8d723e */ /* 0x000fe200000010ff */
[----:B------:R-:W-:Y:S01]  /*a400*/  FADD.FTZ R27, R13, R42 ;  /* 0x0000002a0d1b7221 */ /* 0x000fe20000010000 */
[----:B------:R-:W3:Y:S01]  /*a410*/  MUFU.EX2 R21, R21 ;  /* 0x0000001500157308 */ /* 0x000ee20000000800 */
[--C-:B------:R-:W-:Y:S01]  /*a420*/  FFMA.FTZ R42, R71, UR22, -R59.reuse ;  /* 0x00000016472a7c23 */ /* 0x100fe2000801083b */
[----:B------:R-:W-:Y:S01]  /*a430*/  FFMA.FTZ R59, R81, UR22, -R59 ;  /* 0x00000016513b7c23 */ /* 0x000fe2000801083b */
[----:B------:R-:W-:Y:S01]  /*a440*/  FADD.FTZ R48, R146, R27 ;  /* 0x0000001b92307221 */ /* 0x000fe20000010000 */
[----:B------:R-:W-:Y:S01]  /*a450*/  F2FP.BF16.F32.PACK_AB R146, R25, R146 ;  /* 0x000000921992723e */ /* 0x000fe200000010ff */
[----:B------:R-:W-:Y:S01]  /*a460*/  FMUL.FTZ R117, R117, R74 ;  /* 0x0000004a75757220 */ /* 0x000fe20000410000 */
[-C--:B------:R-:W-:Y:S01]  /*a470*/  FMUL.FTZ R90, R90, R57.reuse ;  /* 0x000000395a5a7220 */ /* 0x080fe20000410000 */
[----:B------:R-:W-:Y:S01]  /*a480*/  FADD.FTZ R27, R25, R48 ;  /* 0x00000030191b7221 */ /* 0x000fe20000010000 */
[----:B------:R-:W4:Y:S01]  /*a490*/  MUFU.EX2 R30, R30 ;  /* 0x0000001e001e7308 */ /* 0x000f220000000800 */
[----:B--2---:R-:W-:Y:S01]  /*a4a0*/  FADD.FTZ R5, R143, R44 ;  /* 0x0000002c8f057221 */ /* 0x004fe20000010000 */
[-C--:B------:R-:W-:Y:S01]  /*a4b0*/  FMUL.FTZ R91, R91, R57.reuse ;  /* 0x000000395b5b7220 */ /* 0x080fe20000410000 */
[----:B------:R-:W-:Y:S01]  /*a4c0*/  FADD.FTZ R48, R140, R27 ;  /* 0x0000001b8c307221 */ /* 0x000fe20000010000 */
[----:B------:R-:W-:Y:S01]  /*a4d0*/  F2FP.BF16.F32.PACK_AB R140, R29, R140 ;  /* 0x0000008c1d8c723e */ /* 0x000fe200000010ff */
[-C--:B------:R-:W-:Y:S01]  /*a4e0*/  FMUL.FTZ R94, R94, R57.reuse ;  /* 0x000000395e5e7220 */ /* 0x080fe20000410000 */
[-C--:B------:R-:W-:Y:S01]  /*a4f0*/  FMUL.FTZ R95, R95, R57.reuse ;  /* 0x000000395f5f7220 */ /* 0x080fe20000410000 */
[----:B------:R-:W-:Y:S01]  /*a500*/  FADD.FTZ R27, R29, R48 ;  /* 0x000000301d1b7221 */ /* 0x000fe20000010000 */
[----:B------:R-:W2:Y:S01]  /*a510*/  MUFU.EX2 R136, R136 ;  /* 0x0000008800887308 */ /* 0x000ea20000000800 */
[-C--:B------:R-:W-:Y:S01]  /*a520*/  FMUL.FTZ R98, R98, R57.reuse ;  /* 0x0000003962627220 */ /* 0x080fe20000410000 */
[-C--:B------:R-:W-:Y:S01]  /*a530*/  FMUL.FTZ R99, R99, R57.reuse ;  /* 0x0000003963637220 */ /* 0x080fe20000410000 */
[----:B------:R-:W-:Y:S01]  /*a540*/  FADD.FTZ R48, R142, R27 ;  /* 0x0000001b8e307221 */ /* 0x000fe20000010000 */
[----:B---3--:R-:W-:Y:S01]  /*a550*/  F2FP.BF16.F32.PACK_AB R142, R21, R142 ;  /* 0x0000008e158e723e */ /* 0x008fe200000010ff */
[-C--:B------:R-:W-:Y:S01]  /*a560*/  FMUL.FTZ R102, R102, R57.reuse ;  /* 0x0000003966667220 */ /* 0x080fe20000410000 */
[----:B------:R-:W-:Y:S01]  /*a570*/  FMUL.FTZ R103, R103, R57 ;  /* 0x0000003967677220 */ /* 0x000fe20000410000 */
[----:B------:R-:W-:Y:S01]  /*a580*/  FADD.FTZ R27, R21, R48 ;  /* 0x00000030151b7221 */ /* 0x000fe20000010000 */
[----:B------:R-:W3:Y:S01]  /*a590*/  MUFU.EX2 R137, R137 ;  /* 0x0000008900897308 */ /* 0x000ee20000000800 */
[C---:B----4-:R-:W-:Y:S01]  /*a5a0*/  FADD.FTZ R44, R30.reuse, R5 ;  /* 0x000000051e2c7221 */ /* 0x050fe20000010000 */
        /* <DEDUP_REMOVED lines=8> */
[-C--:B------:R-:W-:Y:S01]  /*a630*/  FMUL.FTZ R115, R115, R57.reuse ;  /* 0x0000003973737220 */ /* 0x080fe20000410000 */
[-C--:B------:R-:W-:Y:S01]  /*a640*/  FMUL.FTZ R118, R118, R57.reuse ;  /* 0x0000003976767220 */ /* 0x080fe20000410000 */
[----:B------:R-:W-:-:S04]  /*a650*/  FMUL.FTZ R119, R119, R57 ;  /* 0x0000003977777220 */ /* 0x000fc80000410000 */
[----:B------:R-:W2:Y:S01]  /*a660*/  MUFU.EX2 R32, R32 ;  /* 0x0000002000207308 */ /* 0x000ea20000000800 */
[----:B---3--:R-:W-:-:S07]  /*a670*/  FADD.FTZ R5, R137, R44 ;  /* 0x0000002c89057221 */ /* 0x008fce0000010000 */
[----:B------:R-:W3:Y:S01]  /*a680*/  MUFU.EX2 R138, R138 ;  /* 0x0000008a008a7308 */ /* 0x000ee20000000800 */
[C---:B----4-:R-:W-:Y:S01]  /*a690*/  FADD.FTZ R11, R31.reuse, R48 ;  /* 0x000000301f0b7221 */ /* 0x050fe20000010000 */
[----:B------:R-:W-:-:S06]  /*a6a0*/  F2FP.BF16.F32.PACK_AB R136, R31, R136 ;  /* 0x000000881f88723e */ /* 0x000fcc00000010ff */
[----:B------:R-:W4:Y:S01]  /*a6b0*/  MUFU.EX2 R139, R139 ;  /* 0x0000008b008b7308 */ /* 0x000f220000000800 */
[C---:B--2---:R-:W-:Y:S01]  /*a6c0*/  FADD.FTZ R44, R32.reuse, R5 ;  /* 0x00000005202c7221 */ /* 0x044fe20000010000 */
[----:B------:R-:W-:-:S06]  /*a6d0*/  F2FP.BF16.F32.PACK_AB R137, R32, R137 ;  /* 0x000000892089723e */ /* 0x000fcc00000010ff */
        /* <DEDUP_REMOVED lines=9> */
[----:B------:R-:W-:-:S06]  /*a770*/  F2FP.BF16.F32.PACK_AB R139, R36, R139 ;  /* 0x0000008b248b723e */ /* 0x000fcc00000010ff */
[----:B------:R3:W5:Y:S01]  /*a780*/  MUFU.EX2 R33, R50 ;  /* 0x0000003200217308 */ /* 0x0007620000000800 */
[----:B----4-:R-:W-:-:S07]  /*a790*/  FADD.FTZ R20, R132, R11 ;  /* 0x0000000b84147221 */ /* 0x010fce0000010000 */
[----:B------:R-:W4:Y:S01]  /*a7a0*/  MUFU.EX2 R38, R38 ;  /* 0x0000002600267308 */ /* 0x000f220000000800 */
[----:B--2---:R-:W-:Y:S01]  /*a7b0*/  FADD.FTZ R5, R133, R14 ;  /* 0x0000000e85057221 */ /* 0x004fe20000010000 */
[----:B---3--:R-:W-:-:S06]  /*a7c0*/  FFMA.FTZ R50, R64, UR22, -R82 ;  /* 0x0000001640327c23 */ /* 0x008fcc0008010852 */
[----:B------:R-:W2:Y:S01]  /*a7d0*/  MUFU.EX2 R134, R134 ;  /* 0x0000008600867308 */ /* 0x000ea20000000800 */
[C---:B-----5:R-:W-:Y:S01]  /*a7e0*/  FADD.FTZ R11, R33.reuse, R20 ;  /* 0x00000014210b7221 */ /* 0x060fe20000010000 */
[----:B------:R-:W-:-:S06]  /*a7f0*/  F2FP.BF16.F32.PACK_AB R132, R33, R132 ;  /* 0x000000842184723e */ /* 0x000fcc00000010ff */
[----:B------:R-:W3:Y:S01]  /*a800*/  MUFU.EX2 R135, R135 ;  /* 0x0000008700877308 */ /* 0x000ee20000000800 */
[C---:B----4-:R-:W-:Y:S01]  /*a810*/  FADD.FTZ R14, R38.reuse, R5 ;  /* 0x00000005260e7221 */ /* 0x050fe20000010000 */
[----:B------:R-:W-:-:S06]  /*a820*/  F2FP.BF16.F32.PACK_AB R133, R38, R133 ;  /* 0x000000852685723e */ /* 0x000fcc00000010ff */
[----:B------:R4:W5:Y:S01]  /*a830*/  MUFU.EX2 R39, R54 ;  /* 0x0000003600277308 */ /* 0x0009620000000800 */
[----:B--2---:R-:W-:-:S07]  /*a840*/  FADD.FTZ R20, R134, R11 ;  /* 0x0000000b86147221 */ /* 0x004fce0000010000 */
[----:B------:R-:W2:Y:S01]  /*a850*/  MUFU.EX2 R4, R4 ;  /* 0x0000000400047308 */ /* 0x000ea20000000800 */
[----:B---3--:R-:W-:Y:S01]  /*a860*/  FADD.FTZ R5, R135, R14 ;  /* 0x0000000e87057221 */ /* 0x008fe20000010000 */
[----:B----4-:R-:W-:-:S06]  /*a870*/  FFMA.FTZ R54, R68, UR22, -R82 ;  /* 0x0000001644367c23 */ /* 0x010fcc0008010852 */
[----:B------:R-:W3:Y:S01]  /*a880*/  MUFU.EX2 R26, R26 ;  /* 0x0000001a001a7308 */ /* 0x000ee20000000800 */
[C---:B-----5:R-:W-:Y:S01]  /*a890*/  FADD.FTZ R11, R39.reuse, R20 ;  /* 0x00000014270b7221 */ /* 0x060fe20000010000 */
        /* <DEDUP_REMOVED lines=14> */
[----:B------:R-:W3:Y:S01]  /*a980*/  MUFU.EX2 R43, R43 ;  /* 0x0000002b002b7308 */ /* 0x000ee20000000800 */
[----:B----4-:R-:W-:-:S07]  /*a990*/  FADD.FTZ R20, R34, R11 ;  /* 0x0000000b22147221 */ /* 0x010fce0000010000 */
[----:B------:R-:W4:Y:S01]  /*a9a0*/  MUFU.EX2 R42, R42 ;  /* 0x0000002a002a7308 */ /* 0x000f220000000800 */
[----:B--2---:R-:W-:-:S07]  /*a9b0*/  FADD.FTZ R5, R131, R14 ;  /* 0x0000000e83057221 */ /* 0x004fce0000010000 */
[----:B------:R-:W2:Y:S01]  /*a9c0*/  MUFU.EX2 R45, R45 ;  /* 0x0000002d002d7308 */ /* 0x000ea20000000800 */
[C---:B---3--:R-:W-:Y:S01]  /*a9d0*/  FADD.FTZ R20, R43.reuse, R20 ;  /* 0x000000142b147221 */ /* 0x048fe20000010000 */
[----:B------:R-:W-:-:S06]  /*a9e0*/  F2FP.BF16.F32.PACK_AB R130, R43, R34 ;  /* 0x000000222b82723e */ /* 0x000fcc00000010ff */
[----:B------:R-:W3:Y:S01]  /*a9f0*/  MUFU.EX2 R125, R125 ;  /* 0x0000007d007d7308 */ /* 0x000ee20000000800 */
[C---:B----4-:R-:W-:Y:S01]  /*aa00*/  FADD.FTZ R14, R42.reuse, R5 ;  /* 0x000000052a0e7221 */ /* 0x050fe20000010000 */
[----:B------:R-:W-:-:S06]  /*aa10*/  F2FP.BF16.F32.PACK_AB R131, R42, R131 ;  /* 0x000000832a83723e */ /* 0x000fcc00000010ff */
[----:B------:R-:W4:Y:S01]  /*aa20*/  MUFU.EX2 R46, R46 ;  /* 0x0000002e002e7308 */ /* 0x000f220000000800 */
[----:B--2---:R-:W-:-:S07]  /*aa30*/  FADD.FTZ R5, R45, R20 ;  /* 0x000000142d057221 */ /* 0x004fce0000010000 */
        /* <DEDUP_REMOVED lines=31> */
[----:B---3--:R-:W-:Y:S01]  /*ac30*/  FADD.FTZ R11, R80, R11 ;  /* 0x0000000b500b7221 */ /* 0x008fe20000010000 */
[C---:B----4-:R-:W-:Y:S01]  /*ac40*/  FADD.FTZ R5, R9.reuse, R4 ;  /* 0x0000000409057221 */ /* 0x050fe20000010000 */
[----:B------:R-:W-:Y:S01]  /*ac50*/  F2FP.BF16.F32.PACK_AB R122, R9, R56 ;  /* 0x00000038097a723e */ /* 0x000fe200000010ff */
[----:B------:R-:W-:Y:S02]  /*ac60*/  IMAD.MOV.U32 R9, RZ, RZ, R10 ;  /* 0x000000ffff097224 */ /* 0x000fe400078e000a */
[C---:B--2---:R-:W-:Y:S01]  /*ac70*/  FADD.FTZ R4, R59.reuse, R11 ;  /* 0x0000000b3b047221 */ /* 0x044fe20000010000 */
[----:B------:R-:W-:Y:S01]  /*ac80*/  F2FP.BF16.F32.PACK_AB R123, R59, R80 ;  /* 0x000000503b7b723e */ /* 0x000fe200000010ff */
[----:B------:R-:W-:Y:S01]  /*ac90*/  IMAD.MOV.U32 R11, RZ, RZ, R8 ;  /* 0x000000ffff0b7224 */ /* 0x000fe200078e0008 */
[----:B-1----:R-:W-:Y:S06]  /*aca0*/  @P2 BRA `(.L_x_707) ;  /* 0xffffffd800ec2947 */ /* 0x002fec000383ffff */
.L_x_698:
[----:B------:R-:W-:-:S13]  /*acb0*/  ISETP.GE.AND P2, PT, R7, UR45, PT ;  /* 0x0000002d07007c0c */ /* 0x000fda000bf46270 */
[----:B------:R-:W-:Y:S05]  /*acc0*/  @!P2 BRA `(.L_x_708) ;  /* 0x000000340044a947 */ /* 0x000fea0003800000 */
[----:B------:R-:W-:Y:S01]  /*acd0*/  IMAD.MOV.U32 R12, RZ, RZ, R10 ;  /* 0x000000ffff0c7224 */ /* 0x000fe200078e000a */
[----:B------:R-:W-:Y:S01]  /*ace0*/  UMOV UR28, UR37 ;  /* 0x00000025001c7c82 */ /* 0x000fe20008000000 */
[----:B------:R-:W-:Y:S01]  /*acf0*/  IMAD.MOV.U32 R11, RZ, RZ, R8 ;  /* 0x000000ffff0b7224 */ /* 0x000fe200078e0008 */
[----:B------:R-:W-:Y:S01]  /*ad00*/  UMOV UR27, UR39 ;  /* 0x00000027001b7c82 */ /* 0x000fe20008000000 */
[----:B------:R-:W-:Y:S01]  /*ad10*/  IMAD.IADD R9, R3, 0x1, R6 ;  /* 0x0000000103097824 */ /* 0x000fe200078e0206 */
[----:B------:R-:W-:Y:S01]  /*ad20*/  ULDC UR23, c[0x0][0x9e4] ;  /* 0x0002790000177ab9 */ /* 0x000fe20000000800 */
[----:B------:R-:W-:Y:S01]  /*ad30*/  ULDC UR25, c[0x0][0x288] ;  /* 0x0000a20000197ab9 */ /* 0x000fe20000000800 */
[----:B------:R-:W-:Y:S01]  /*ad40*/  ULDC UR22, c[0x0][0x988] ;  /* 0x0002620000167ab9 */ /* 0x000fe20000000800 */
[----:B------:R-:W-:Y:S01]  /*ad50*/  ULDC UR26, c[0x0][0x9d8] ;  /* 0x00027600001a7ab9 */ /* 0x000fe20000000800 */
[----:B------:R-:W-:-:S05]  /*ad60*/  ULDC UR24, c[0x0][0x9e0] ;  /* 0x0002780000187ab9 */ /* 0x000fca0000000800 */
.L_x_725:
        /* <DEDUP_REMOVED lines=9> */
.L_x_710:
[----:B------:R-:W-:Y:S01]  /*ae00*/  ULEA UR6, UR39, UR40, 0x3 ;  /* 0x0000002827067291 */ /* 0x000fe2000f8e183f */
[----:B------:R-:W-:-:S05]  /*ae10*/  IMAD.U32 R8, RZ, RZ, UR37 ;  /* 0x00000025ff087e24 */ /* 0x000fca000f8e00ff */
[----:B------:R-:W-:-:S04]  /*ae20*/  SHF.L.U32 R8, R8, 0x1f, RZ ;  /* 0x0000001f08087819 */ /* 0x000fc800000006ff */
[----:B------:R1:W2:Y:S01]  /*ae30*/  SYNCS.PHASECHK.TRANS64.TRYWAIT P2, [UR6+0x16830], R8 ;  /* 0x01683008ff0075a7 */ /* 0x0002a20008040146 */
[----:B------:R-:W-:Y:S05]  /*ae40*/  @!P0 BRA `(.L_x_711) ;  /* 0x0000000000048947 */ /* 0x000fea0003800000 */
[----:B------:R-:W-:Y:S01]  /*ae50*/  BPT.TRAP 0x1 ;  /* 0x000000040000795c */ /* 0x000fe20000300000 */
.L_x_711:
[----:B--2---:R-:W-:Y:S05]  /*ae60*/  @P2 BRA `(.L_x_709) ;  /* 0x0000000000082947 */ /* 0x004fea0003800000 */
[----:B------:R-:W2:Y:S02]  /*ae70*/  SYNCS.PHASECHK.TRANS64.TRYWAIT P2, [UR6+0x16830], R8 ;  /* 0x01683008ff0075a7 */ /* 0x000ea40008040146 */
[----:B--2---:R-:W-:Y:S05]  /*ae80*/  @!P2 BRA `(.L_x_712) ;  /* 0x00000078002ca947 */ /* 0x004fea0003800000 */
.L_x_709:
        /* <DEDUP_REMOVED lines=25> */
.L_x_714:
[----:B------:R-:W-:Y:S01]  /*b020*/  ULEA UR6, UR27, UR40, 0x3 ;  /* 0x000000281b067291 */ /* 0x000fe2000f8e183f */
[----:B------:R-:W-:-:S05]  /*b030*/  IMAD.U32 R8, RZ, RZ, UR28 ;  /* 0x0000001cff087e24 */ /* 0x000fca000f8e00ff */
[----:B------:R-:W-:-:S04]  /*b040*/  SHF.L.U32 R8, R8, 0x1f, RZ ;  /* 0x0000001f08087819 */ /* 0x000fc800000006ff */
[----:B------:R1:W2:Y:S01]  /*b050*/  SYNCS.PHASECHK.TRANS64.TRYWAIT P2, [UR6+0x16850], R8 ;  /* 0x01685008ff0075a7 */ /* 0x0002a20008040146 */
[----:B------:R-:W-:Y:S05]  /*b060*/  @!P0 BRA `(.L_x_715) ;  /* 0x0000000000048947 */ /* 0x000fea0003800000 */
[----:B------:R-:W-:Y:S01]  /*b070*/  BPT.TRAP 0x1 ;  /* 0x000000040000795c */ /* 0x000fe20000300000 */
.L_x_715:
[----:B--2---:R-:W-:Y:S05]  /*b080*/  @P2 BRA `(.L_x_713) ;  /* 0x0000000000082947 */ /* 0x004fea0003800000 */
[----:B------:R-:W2:Y:S02]  /*b090*/  SYNCS.PHASECHK.TRANS64.TRYWAIT P2, [UR6+0x16850], R8 ;  /* 0x01685008ff0075a7 */ /* 0x000ea40008040146 */
[----:B--2---:R-:W-:Y:S05]  /*b0a0*/  @!P2 BRA `(.L_x_716) ;  /* 0x0000007400bca947 */ /* 0x004fea0003800000 */
.L_x_713:
[----:B------:R-:W-:Y:S01]  /*b0b0*/  UIADD3 UR6, UR40, 0x400, URZ ;  /* 0x0000040028067890 */ /* 0x000fe2000fffe03f */
[----:B------:R-:W-:Y:S01]  /*b0c0*/  WARPGROUP.ARRIVE ;  /* 0x00000000000079c5 */ /* 0x000fe20000000000 */
[----:B------:R-:W-:Y:S01]  /*b0d0*/  UMOV UR7, 0x40000040 ;  /* 0x4000004000077882 */ /* 0x000fe20000000000 */
[----:B------:R-:W-:Y:S01]  /*b0e0*/  FMUL.FTZ R44, R44, UR26 ;  /* 0x0000001a2c2c7c20 */ /* 0x000fe20008410000 */
[----:B------:R-:W-:Y:S01]  /*b0f0*/  USHF.R.U32.HI UR6, URZ, 0x4, UR6 ;  /* 0x000000043f067899 */ /* 0x000fe20008011606 */
[----:B------:R-:W-:Y:S01]  /*b100*/  FMUL.FTZ R20, R30, UR26 ;  /* 0x0000001a1e147c20 */ /* 0x000fe20008410000 */
[----:B------:R-:W-:Y:S01]  /*b110*/  FMUL.FTZ R30, R39, UR26 ;  /* 0x0000001a271e7c20 */ /* 0x000fe20008410000 */
[----:B-12---:R-:W-:Y:S01]  /*b120*/  FMUL.FTZ R8, R24, UR26 ;  /* 0x0000001a18087c20 */ /* 0x006fe20008410000 */
[----:B------:R-:W-:Y:S01]  /*b130*/  ULOP3.LUT UR6, UR6, 0x3fff, URZ, 0xc0, !UPT ;  /* 0x00003fff06067892 */ /* 0x000fe2000f8ec03f */
[----:B------:R-:W-:Y:S02]  /*b140*/  VIADD R39, R16, 0x9 ;  /* 0x0000000910277836 */ /* 0x000fe40000000000 */
[----:B------:R-:W-:Y:S01]  /*b150*/  FMUL.FTZ R24, R31, UR26 ;  /* 0x0000001a1f187c20 */ /* 0x000fe20008410000 */
[----:B------:R-:W-:Y:S01]  /*b160*/  ISETP.GE.U32.AND P2, PT, R2, 0x180, PT ;  /* 0x000001800200780c */ /* 0x000fe20003f46070 */
[----:B------:R-:W-:Y:S01]  /*b170*/  ULEA UR10, UR27, UR6, 0xa ;  /* 0x000000061b0a7291 */ /* 0x000fe2000f8e503f */
[----:B------:R-:W-:Y:S01]  /*b180*/  FMUL.FTZ R31, R36, UR26 ;  /* 0x0000001a241f7c20 */ /* 0x000fe20008410000 */
[----:B------:R-:W-:Y:S01]  /*b190*/  FMUL.FTZ R36, R41, UR26 ;  /* 0x0000001a29247c20 */ /* 0x000fe20008410000 */
[----:B------:R-:W-:Y:S01]  /*b1a0*/  FMUL.FTZ R41, R50, UR26 ;  /* 0x0000001a32297c20 */ /* 0x000fe20008410000 */
[----:B------:R-:W-:Y:S01]  /*b1b0*/  FMUL.FTZ R14, R27, UR26 ;  /* 0x0000001a1b0e7c20 */ /* 0x000fe20008410000 */
[----:B------:R-:W-:Y:S01]  /*b1c0*/  FMUL.FTZ R15, R28, UR26 ;  /* 0x0000001a1c0f7c20 */ /* 0x000fe20008410000 */
[----:B------:R-:W-:Y:S01]  /*b1d0*/  FMUL.FTZ R50, R53, UR26 ;  /* 0x0000001a35327c20 */ /* 0x000fe20008410000 */
[----:B------:R-:W-:Y:S01]  /*b1e0*/  UMOV UR6, UR10 ;  /* 0x0000000a00067c82 */ /* 0x000fe20008000000 */
[----:B------:R-:W-:Y:S01]  /*b1f0*/  SEL R39, R39, 0x9, !P2 ;  /* 0x0000000927277807 */ /* 0x000fe20005000000 */
        /* <DEDUP_REMOVED lines=40> */
[----:B------:R-:W1:Y:S08]  /*b480*/  MUFU.TANH R8, R8 ;  /* 0x0000000800087308 */ /* 0x000e700000002400 */
[----:B------:R-:W2:Y:S08]  /*b490*/  MUFU.TANH R13, R13 ;  /* 0x0000000d000d7308 */ /* 0x000eb00000002400 */
[----:B------:R-:W3:Y:S08]  /*b4a0*/  MUFU.TANH R10, R10 ;  /* 0x0000000a000a7308 */ /* 0x000ef00000002400 */
[----:B------:R-:W4:Y:S08]  /*b4b0*/  MUFU.TANH R14, R14 ;  /* 0x0000000e000e7308 */ /* 0x000f300000002400 */
        /* <DEDUP_REMOVED lines=66> */
[----:B------:R-:W-:Y:S01]  /*b8e0*/  FMUL.FTZ R133, R64, UR26 ;  /* 0x0000001a40857c20 */ /* 0x000fe20008410000 */
[----:B------:R-:W-:Y:S01]  /*b8f0*/  FMUL.FTZ R64, R83, UR26 ;  /* 0x0000001a53407c20 */ /* 0x000fe20008410000 */
[----:B------:R-:W-:Y:S01]  /*b900*/  HGMMA.64x64x16.F32.BF16 R88, R128, gdesc[UR4].tnspB, R88, gsb0 ;  /* 0x40e0000480587df0 */ /* 0x000fe20008001858 */
[----:B------:R-:W-:Y:S01]  /*b910*/  UIADD3 UR6, UR10, 0x300, URZ ;  /* 0x000003000a067890 */ /* 0x000fe2000fffe03f */
[----:B------:R-:W-:Y:S01]  /*b920*/  UMOV UR7, 0x40000040 ;  /* 0x4000004000077882 */ /* 0x000fe20000000000 */
[----:B-----5:R-:W-:Y:S01]  /*b930*/  FMUL.FTZ R44, R55, UR26 ;  /* 0x0000001a372c7c20 */ /* 0x020fe20008410000 */
[----:B------:R-:W-:Y:S01]  /*b940*/  FMUL.FTZ R55, R66, UR26 ;  /* 0x0000001a42377c20 */ /* 0x000fe20008410000 */
[----:B------:R-:W-:Y:S01]  /*b950*/  IMAD.U32 R66, RZ, RZ, UR39 ;  /* 0x00000027ff427e24 */ /* 0x000fe2000f8e00ff */
[----:B------:R-:W1:Y:S04]  /*b960*/  MUFU.TANH R133, R133 ;  /* 0x0000008500857308 */ /* 0x000e680000002400 */
[----:B------:R-:W-:-:S04]  /*b970*/  @!P1 LEA R66, R66, UR40, 0x3 ;  /* 0x0000002842429c11 */ /* 0x000fc8000f8e18ff */
[----:B------:R-:W1:Y:S01]  /*b980*/  MUFU.TANH R44, R44 ;  /* 0x0000002c002c7308 */ /* 0x000e620000002400 */
[----:B------:R-:W-:-:S05]  /*b990*/  @!P1 VIADD R66, R66, 0x16840 ;  /* 0x0001684042429836 */ /* 0x000fca0000000000 */
[----:B------:R-:W-:Y:S02]  /*b9a0*/  @!P1 PRMT R66, RZ, 0x654, R66 ;  /* 0x00000654ff429816 */ /* 0x000fe40000000042 */
[----:B------:R-:W1:Y:S08]  /*b9b0*/  MUFU.TANH R55, R55 ;  /* 0x0000003700377308 */ /* 0x000e700000002400 */
[----:B------:R-:W1:Y:S01]  /*b9c0*/  MUFU.TANH R64, R64 ;  /* 0x0000004000407308 */ /* 0x000e620000002400 */
[----:B------:R-:W-:-:S02]  /*b9d0*/  WARPGROUP.DEPBAR.LE gsb0, 0x0 ;  /* 0x00008000000079c5 */ /* 0x000fc40000010000 */
[----:B------:R-:W-:Y:S01]  /*b9e0*/  WARPGROUP.ARRIVE ;  /* 0x00000000000079c5 */ /* 0x000fe20000000000 */
[----:B------:R-:W-:Y:S01]  /*b9f0*/  FMUL.FTZ R130, R60, UR26 ;  /* 0x0000001a3c827c20 */ /* 0x000fe20008410000 */
[----:B------:R-:W-:Y:S01]  /*ba00*/  FMUL.FTZ R60, R75, UR26 ;  /* 0x0000001a4b3c7c20 */ /* 0x000fe20008410000 */
[----:B------:R-:W-:Y:S01]  /*ba10*/  FMUL.FTZ R128, R57, UR26 ;  /* 0x0000001a39807c20 */ /* 0x000fe20008410000 */
[----:B------:R-:W5:Y:S01]  /*ba20*/  LDC R75, c[0x0][0x2e0] ;  /* 0x0000b800ff4b7b82 */ /* 0x000f620000000800 */
[----:B------:R-:W-:Y:S01]  /*ba30*/  FMUL.FTZ R57, R70, UR26 ;  /* 0x0000001a46397c20 */ /* 0x000fe20008410000 */
[----:B------:R-:W-:Y:S01]  /*ba40*/  HGMMA.64x64x16.F32.BF16 R88, R124, gdesc[UR4].tnspB, R88, gsb0 ;  /* 0x40e000047c587df0 */ /* 0x000fe20008001858 */
[----:B------:R-:W-:Y:S01]  /*ba50*/  UIADD3 UR6, UR10, 0x380, URZ ;  /* 0x000003800a067890 */ /* 0x000fe2000fffe03f */
[----:B------:R-:W-:Y:S01]  /*ba60*/  FMUL.FTZ R70, R72, UR26 ;  /* 0x0000001a48467c20 */ /* 0x000fe20008410000 */
[----:B------:R-:W-:Y:S01]  /*ba70*/  UMOV UR7, 0x40000040 ;  /* 0x4000004000077882 */ /* 0x000fe20000000000 */
[----:B------:R-:W-:Y:S01]  /*ba80*/  FMUL.FTZ R72, R76, UR26 ;  /* 0x0000001a4c487c20 */ /* 0x000fe20008410000 */
[----:B------:R-:W-:-:S02]  /*ba90*/  IMAD.SHL.U32 R76, R7, 0x80, RZ ;  /* 0x00000080074c7824 */ /* 0x000fc400078e00ff */
[----:B------:R-:W-:Y:S01]  /*baa0*/  FMUL.FTZ R129, R61, UR26 ;  /* 0x0000001a3d817c20 */ /* 0x000fe20008410000 */
[----:B------:R-:W-:Y:S01]  /*bab0*/  FMUL.FTZ R131, R65, UR26 ;  /* 0x0000001a41837c20 */ /* 0x000fe20008410000 */
[----:B------:R-:W-:Y:S01]  /*bac0*/  FMUL.FTZ R61, R78, UR26 ;  /* 0x0000001a4e3d7c20 */ /* 0x000fe20008410000 */
[----:B------:R-:W-:Y:S01]  /*bad0*/  FMUL.FTZ R78, R84, UR26 ;  /* 0x0000001a544e7c20 */ /* 0x000fe20008410000 */
[----:B------:R-:W-:Y:S01]  /*bae0*/  IADD3 R38, -R76, 0x1, RZ ;  /* 0x000000014c267810 */ /* 0x000fe20007ffe1ff */
[----:B------:R-:W-:Y:S01]  /*baf0*/  FMUL.FTZ R65, R86, UR26 ;  /* 0x0000001a56417c20 */ /* 0x000fe20008410000 */
[----:B------:R-:W1:Y:S08]  /*bb00*/  MUFU.TANH R128, R128 ;  /* 0x0000008000807308 */ /* 0x000e700000002400 */
[----:B------:R-:W1:Y:S01]  /*bb10*/  MUFU.TANH R130, R130 ;  /* 0x0000008200827308 */ /* 0x000e620000002400 */
[----:B-----5:R-:W-:-:S04]  /*bb20*/  IMAD R38, R75, UR47, R38 ;  /* 0x0000002f4b267c24 */ /* 0x020fc8000f8e0226 */
[----:B------:R-:W-:-:S03]  /*bb30*/  VIADD R38, R38, -UR25 ;  /* 0x8000001926267c36 */ /* 0x000fc60008000000 */
[----:B------:R-:W1:Y:S01]  /*bb40*/  MUFU.TANH R129, R129 ;  /* 0x0000008100817308 */ /* 0x000e620000002400 */
[----:B------:R-:W-:-:S04]  /*bb50*/  IMAD R38, R17, -0x2, R38 ;  /* 0xfffffffe11267824 */ /* 0x000fc800078e0226 */
[----:B------:R-:W-:-:S03]  /*bb60*/  VIADD R84, R38, UR24 ;  /* 0x0000001826547c36 */ /* 0x000fc60008000000 */
[----:B------:R-:W1:Y:S01]  /*bb70*/  MUFU.TANH R131, R131 ;  /* 0x0000008300837308 */ /* 0x000e620000002400 */
[----:B------:R-:W-:Y:S02]  /*bb80*/  VIADD R82, R38, UR21 ;  /* 0x0000001526527c36 */ /* 0x000fe40008000000 */
[C---:B------:R-:W-:Y:S02]  /*bb90*/  IMAD.IADD R85, R3.reuse, 0x1, R84 ;  /* 0x0000000103557824 */ /* 0x040fe400078e0254 */
[----:B------:R-:W-:-:S03]  /*bba0*/  IMAD.IADD R86, R3, 0x1, R82 ;  /* 0x0000000103567824 */ /* 0x000fc600078e0252 */
        /* <DEDUP_REMOVED lines=8> */
[----:B------:R-:W-:Y:S07]  /*bc30*/  HGMMA.64x64x16.F32.BF16 R88, R120, gdesc[UR4].tnspB, R88, gsb0 ;  /* 0x40e0000478587df0 */ /* 0x000fee0008001858 */
[----:B------:R-:W1:Y:S01]  /*bc40*/  MUFU.TANH R65, R65 ;  /* 0x0000004100417308 */ /* 0x000e620000002400 */
[----:B------:R-:W-:Y:S02]  /*bc50*/  WARPGROUP.DEPBAR.LE gsb0, 0x0 ;  /* 0x00008000000079c5 */ /* 0x000fe40000010000 */
[----:B------:R1:W-:Y:S06]  /*bc60*/  BAR.ARV R39, 0x100 ;  /* 0x000400270000751d */ /* 0x0003ec0000002000 */
[----:B------:R5:W-:Y:S02]  /*bc70*/  @!P1 SYNCS.ARRIVE.TRANS64.RED.A1T0 RZ, [R66+URZ], RZ ;  /* 0x000000ff42ff99a7 */ /* 0x000be4000810043f */
[----:B-----5:R-:W-:-:S06]  /*bc80*/  FMUL.FTZ R66, R87, UR26 ;  /* 0x0000001a57427c20 */ /* 0x020fcc0008410000 */
[----:B------:R-:W1:Y:S01]  /*bc90*/  MUFU.TANH R66, R66 ;  /* 0x0000004200427308 */ /* 0x000e620000002400 */
[----:B--234-:R-:W-:Y:S05]  /*bca0*/  @!P5 BRA `(.L_x_717) ;  /* 0x00000000005cd947 */ /* 0x01cfea0003800000 */
        /* <DEDUP_REMOVED lines=11> */
.L_x_719:
[----:B------:R-:W-:-:S05]  /*bd60*/  IMAD.U32 R77, RZ, RZ, UR23 ;  /* 0x00000017ff4d7e24 */ /* 0x000fca000f8e00ff */
[----:B------:R-:W-:-:S13]  /*bd70*/  ISETP.NE.AND P2, PT, R77, 0x1, PT ;  /* 0x000000014d00780c */ /* 0x000fda0003f45270 */
[----:B-1----:R-:W1:Y:S01]  /*bd80*/  @P2 LDC.64 R38, c[0x0][0x9e8] ;  /* 0x00027a00ff262b82 */ /* 0x002e620000000a00 */
[----:B------:R-:W-:-:S04]  /*bd90*/  @P2 IMAD.IADD R75, R3, 0x1, R6 ;  /* 0x00000001034b2824 */ /* 0x000fc800078e0206 */
[----:B-1----:R-:W-:-:S04]  /*bda0*/  @P2 IMAD.HI.U32 R38, R75, R38, RZ ;  /* 0x000000264b262227 */ /* 0x002fc800078e00ff */
[----:B------:R-:W-:Y:S01]  /*bdb0*/  IMAD.MOV.U32 R75, RZ, RZ, R9 ;  /* 0x000000ffff4b7224 */ /* 0x000fe200078e0009 */
[----:B------:R-:W-:-:S07]  /*bdc0*/  @P2 SHF.R.U32.HI R75, RZ, R39, R38 ;  /* 0x00000027ff4b2219 */ /* 0x000fce0000011626 */
.L_x_720:
[----:B------:R-:W-:Y:S05]  /*bdd0*/  BSYNC B0 ;  /* 0x0000000000007941 */ /* 0x000fea0003800000 */
.L_x_718:
[----:B------:R-:W-:-:S04]  /*bde0*/  IMAD R38, R75, R77, -R76 ;  /* 0x0000004d4b267224 */ /* 0x000fc800078e0a4c */
[----:B------:R-:W-:-:S05]  /*bdf0*/  IMAD R38, R17, -0x2, R38 ;  /* 0xfffffffe11267824 */ /* 0x000fca00078e0226 */
[----:B------:R-:W-:Y:S02]  /*be00*/  VIADDMNMX R85, R38, R77, R85, PT ;  /* 0x0000004d26557246 */ /* 0x000fe40003800155 */
[----:B------:R-:W-:-:S07]  /*be10*/  VIMNMX R86, R86, R38, !PT ;  /* 0x0000002656567248 */ /* 0x000fce0007fe0100 */
.L_x_717:
[----:B------:R-:W-:-:S04]  /*be20*/  ISETP.GT.AND P2, PT, R7, -0x1, PT ;  /* 0xffffffff0700780c */ /* 0x000fc80003f44270 */
[C---:B------:R-:W-:Y:S02]  /*be30*/  ISETP.GT.AND P4, PT, R86.reuse, RZ, P2 ;  /* 0x000000ff5600720c */ /* 0x040fe40001784270 */
[----:B------:R-:W-:Y:S02]  /*be40*/  ISETP.GT.AND P6, PT, R86, 0x1, P2 ;  /* 0x000000015600780c */ /* 0x000fe400017c4270 */
[C---:B------:R-:W-:Y:S02]  /*be50*/  ISETP.LT.OR P4, PT, R85.reuse, 0x1, P4 ;  /* 0x000000015500780c */ /* 0x040fe40002781670 */
[----:B------:R-:W-:Y:S02]  /*be60*/  ISETP.LT.OR P6, PT, R85, 0x2, P6 ;  /* 0x000000025500780c */ /* 0x000fe400037c1670 */
[----:B-1----:R-:W-:Y:S02]  /*be70*/  FSEL R83, R8, -INF , !P4 ;  /* 0xff80000008537808 */ /* 0x002fe40006000000 */
[----:B------:R-:W-:-:S02]  /*be80*/  FSEL R81, R13, -INF , !P6 ;  /* 0xff8000000d517808 */ /* 0x000fc40007000000 */
[C---:B------:R-:W-:Y:S02]  /*be90*/  ISETP.GT.AND P3, PT, R86.reuse, 0x8, P2 ;  /* 0x000000085600780c */ /* 0x040fe40001764270 */
[C---:B------:R-:W-:Y:S02]  /*bea0*/  ISETP.GT.AND P4, PT, R86.reuse, 0x9, P2 ;  /* 0x000000095600780c */ /* 0x040fe40001784270 */
[----:B------:R-:W-:Y:S02]  /*beb0*/  ISETP.GT.AND P6, PT, R86, 0x10, P2 ;  /* 0x000000105600780c */ /* 0x000fe400017c4270 */
[C---:B------:R-:W-:Y:S02]  /*bec0*/  ISETP.LT.OR P3, PT, R85.reuse, 0x9, P3 ;  /* 0x000000095500780c */ /* 0x040fe40001f61670 */
[C---:B------:R-:W-:Y:S02]  /*bed0*/  ISETP.LT.OR P4, PT, R85.reuse, 0xa, P4 ;  /* 0x0000000a5500780c */ /* 0x040fe40002781670 */
[----:B------:R-:W-:-:S02]  /*bee0*/  ISETP.LT.OR P6, PT, R85, 0x11, P6 ;  /* 0x000000115500780c */ /* 0x000fc400037c1670 */
[----:B------:R-:W-:Y:S02]  /*bef0*/  FSEL R77, R15, -INF , !P3 ;  /* 0xff8000000f4d7808 */ /* 0x000fe40005800000 */
[----:B------:R-:W-:Y:S02]  /*bf00*/  FSEL R75, R21, -INF , !P4 ;  /* 0xff800000154b7808 */ /* 0x000fe40006000000 */
[----:B------:R-:W-:Y:S02]  /*bf10*/  FSEL R79, R25, -INF , !P6 ;  /* 0xff800000194f7808 */ /* 0x000fe40007000000 */
[C---:B------:R-:W-:Y:S02]  /*bf20*/  ISETP.GT.AND P3, PT, R86.reuse, 0x11, P2 ;  /* 0x000000115600780c */ /* 0x040fe40001764270 */
[C---:B------:R-:W-:Y:S02]  /*bf30*/  ISETP.GT.AND P4, PT, R86.reuse, 0x18, P2 ;  /* 0x000000185600780c */ /* 0x040fe40001784270 */
[----:B------:R-:W-:-:S02]  /*bf40*/  ISETP.GT.AND P6, PT, R86, 0x19, P2 ;  /* 0x000000195600780c */ /* 0x000fc400017c4270 */
[C---:B------:R-:W-:Y:S02]  /*bf50*/  ISETP.LT.OR P3, PT, R85.reuse, 0x12, P3 ;  /* 0x000000125500780c */ /* 0x040fe40001f61670 */
[C---:B------:R-:W-:Y:S02]  /*bf60*/  ISETP.LT.OR P4, PT, R85.reuse, 0x19, P4 ;  /* 0x000000195500780c */ /* 0x040fe40002781670 */
[----:B------:R-:W-:Y:S02]  /*bf70*/  ISETP.LT.OR P6, PT, R85, 0x1a, P6 ;  /* 0x0000001a5500780c */ /* 0x000fe400037c1670 */
[----:B------:R-:W-:Y:S02]  /*bf80*/  FSEL R27, R27, -INF , !P3 ;  /* 0xff8000001b1b7808 */ /* 0x000fe40005800000 */
[----:B------:R-:W-:Y:S02]  /*bf90*/  FSEL R31, R31, -INF , !P4 ;  /* 0xff8000001f1f7808 */ /* 0x000fe40006000000 */
        /* <DEDUP_REMOVED lines=53> */
[----:B------:R-:W-:Y:S01]  /*c2f0*/  FSEL R15, R70, -INF , !P4 ;  /* 0xff800000460f7808 */ /* 0x000fe20006000000 */
[----:B------:R-:W-:Y:S01]  /*c300*/  IMAD.IADD R70, R0, 0x1, R84 ;  /* 0x0000000100467824 */ /* 0x000fe200078e0254 */
        /* <DEDUP_REMOVED lines=8> */
[----:B------:R-:W-:Y:S01]  /*c390*/  FSEL R68, R71, -INF , !P4 ;  /* 0xff80000047447808 */ /* 0x000fe20006000000 */
[----:B------:R-:W-:Y:S01]  /*c3a0*/  IMAD.IADD R71, R0, 0x1, R82 ;  /* 0x0000000100477824 */ /* 0x000fe200078e0252 */
        /* <DEDUP_REMOVED lines=9> */
[----:B------:R-:W-:Y:S01]  /*c440*/  FSEL R73, R80, -INF , !P6 ;  /* 0xff80000050497808 */ /* 0x000fe20007000000 */
[----:B------:R-:W-:Y:S06]  /*c450*/  @!P5 BRA `(.L_x_721) ;  /* 0x000000000058d947 */ /* 0x000fec0003800000 */
        /* <DEDUP_REMOVED lines=12> */
.L_x_723:
[----:B------:R-:W-:-:S05]  /*c520*/  IMAD.U32 R87, RZ, RZ, UR23 ;  /* 0x00000017ff577e24 */ /* 0x000fca000f8e00ff */
[----:B------:R-:W-:-:S13]  /*c530*/  ISETP.NE.AND P3, PT, R87, 0x1, PT ;  /* 0x000000015700780c */ /* 0x000fda0003f65270 */
[----:B------:R-:W1:Y:S02]  /*c540*/  @P3 LDC.64 R38, c[0x0][0x9e8] ;  /* 0x00027a00ff263b82 */ /* 0x000e640000000a00 */
[----:B-1----:R-:W-:-:S05]  /*c550*/  @P3 IMAD.HI.U32 R38, R85, R38, RZ ;  /* 0x0000002655263227 */ /* 0x002fca00078e00ff */
[----:B------:R-:W-:-:S07]  /*c560*/  @P3 SHF.R.U32.HI R85, RZ, R39, R38 ;  /* 0x00000027ff553219 */ /* 0x000fce0000011626 */
.L_x_724:
[----:B------:R-:W-:Y:S05]  /*c570*/  BSYNC B0 ;  /* 0x0000000000007941 */ /* 0x000fea0003800000 */
.L_x_722:
[----:B------:R-:W-:-:S04]  /*c580*/  IMAD R76, R85, R87, -R76 ;  /* 0x00000057554c7224 */ /* 0x000fc800078e0a4c */
[----:B------:R-:W-:-:S05]  /*c590*/  IMAD R76, R17, -0x2, R76 ;  /* 0xfffffffe114c7824 */ /* 0x000fca00078e024c */
[----:B------:R-:W-:Y:S02]  /*c5a0*/  VIADDMNMX R70, R76, R87, R70, PT ;  /* 0x000000574c467246 */ /* 0x000fe40003800146 */
[----:B------:R-:W-:-:S07]  /*c5b0*/  VIMNMX R71, R71, R76, !PT ;  /* 0x0000004c47477248 */ /* 0x000fce0007fe0100 */
.L_x_721:
        /* <DEDUP_REMOVED lines=18> */
[----:B------:R-:W-:-:S02]  /*c6e0*/  ISETP.GT.AND P6, PT, R71, 0x8, P2 ;  /* 0x000000084700780c */ /* 0x000fc400017c4270 */
[----:B------:R-:W-:Y:S02]  /*c6f0*/  FMNMX.FTZ R39, R36, R39, !PT ;  /* 0x0000002724277209 */ /* 0x000fe40007810000 */
[----:B------:R-:W-:Y:S02]  /*c700*/  ISETP.GT.AND P4, PT, R71, 0x1, P2 ;  /* 0x000000014700780c */ /* 0x000fe40001784270 */
[----:B------:R-:W-:Y:S02]  /*c710*/  FMNMX.FTZ R8, R132, R39, !PT ;  /* 0x0000002784087209 */ /* 0x000fe40007810000 */
[----:B------:R-:W-:Y:S02]  /*c720*/  FSEL R30, R30, -INF , !P3 ;  /* 0xff8000001e1e7808 */ /* 0x000fe40005800000 */
[----:B------:R-:W-:Y:S02]  /*c730*/  FMNMX.FTZ R8, R45, R8, !PT ;  /* 0x000000082d087209 */ /* 0x000fe40007810000 */
[----:B------:R-:W-:-:S02]  /*c740*/  ISETP.GT.AND P3, PT, R71, 0x21, P2 ;  /* 0x000000214700780c */ /* 0x000fc40001764270 */
[----:B------:R-:W-:Y:S02]  /*c750*/  FMNMX.FTZ R39, R47, R8, !PT ;  /* 0x000000082f277209 */ /* 0x000fe40007810000 */
[----:B------:R-:W-:Y:S02]  /*c760*/  ISETP.LT.OR P6, PT, R70, 0x9, P6 ;  /* 0x000000094600780c */ /* 0x000fe400037c1670 */
[----:B------:R-:W-:Y:S02]  /*c770*/  FMNMX.FTZ R8, R46, R39, !PT ;  /* 0x000000272e087209 */ /* 0x000fe40007810000 */
[C---:B------:R-:W-:Y:S02]  /*c780*/  ISETP.LT.OR P4, PT, R70.reuse, 0x2, P4 ;  /* 0x000000024600780c */ /* 0x040fe40002781670 */
[----:B------:R-:W-:Y:S02]  /*c790*/  FMNMX.FTZ R39, R51, R8, !PT ;  /* 0x0000000833277209 */ /* 0x000fe40007810000 */
[----:B------:R-:W-:-:S02]  /*c7a0*/  ISETP.LT.OR P3, PT, R70, 0x22, P3 ;  /* 0x000000224600780c */ /* 0x000fc40001f61670 */
[----:B------:R-:W-:Y:S02]  /*c7b0*/  FMNMX.FTZ R8, R50, R39, !PT ;  /* 0x0000002732087209 */ /* 0x000fe40007810000 */
[----:B------:R-:W-:Y:S02]  /*c7c0*/  FSEL R20, R20, -INF , !P6 ;  /* 0xff80000014147808 */ /* 0x000fe40007000000 */
[----:B------:R-:W-:Y:S02]  /*c7d0*/  FMNMX.FTZ R39, R53, R8, !PT ;  /* 0x0000000835277209 */ /* 0x000fe40007810000 */
[----:B------:R-:W-:Y:S02]  /*c7e0*/  FSEL R14, R14, -INF , !P4 ;  /* 0xff8000000e0e7808 */ /* 0x000fe40006000000 */
[----:B------:R-:W-:Y:S02]  /*c7f0*/  FMNMX.FTZ R39, R128, R39, !PT ;  /* 0x0000002780277209 */ /* 0x000fe40007810000 */
[----:B------:R-:W-:-:S02]  /*c800*/  ISETP.GT.AND P4, PT, R71, 0x10, P2 ;  /* 0x000000104700780c */ /* 0x000fc40001784270 */
[----:B------:R-:W-:Y:S02]  /*c810*/  FMNMX.FTZ R8, R130, R39, !PT ;  /* 0x0000002782087209 */ /* 0x000fe40007810000 */
[----:B------:R-:W-:Y:S02]  /*c820*/  FSEL R34, R34, -INF , !P3 ;  /* 0xff80000022227808 */ /* 0x000fe40005800000 */
[----:B------:R-:W-:Y:S02]  /*c830*/  FMNMX.FTZ R8, R129, R8, !PT ;  /* 0x0000000881087209 */ /* 0x000fe40007810000 */
[----:B------:R-:W-:Y:S02]  /*c840*/  ISETP.GT.AND P3, PT, R71, RZ, P2 ;  /* 0x000000ff4700720c */ /* 0x000fe40001764270 */
[----:B------:R-:W-:Y:S02]  /*c850*/  FMNMX.FTZ R8, R133, R8, !PT ;  /* 0x0000000885087209 */ /* 0x000fe40007810000 */
[----:B------:R-:W-:-:S02]  /*c860*/  ISETP.LT.OR P4, PT, R70, 0x11, P4 ;  /* 0x000000114600780c */ /* 0x000fc40002781670 */
[----:B------:R-:W-:Y:S02]  /*c870*/  FMNMX.FTZ R8, R131, R8, !PT ;  /* 0x0000000883087209 */ /* 0x000fe40007810000 */
[----:B------:R-:W-:Y:S02]  /*c880*/  ISETP.LT.OR P3, PT, R70, 0x1, P3 ;  /* 0x000000014600780c */ /* 0x000fe40001f61670 */
[----:B------:R-:W-:Y:S02]  /*c890*/  FMNMX.FTZ R8, R67, R8, !PT ;  /* 0x0000000843087209 */ /* 0x000fe40007810000 */
[----:B------:R-:W-:Y:S02]  /*c8a0*/  FSEL R26, R26, -INF , !P4 ;  /* 0xff8000001a1a7808 */ /* 0x000fe40006000000 */
[----:B------:R-:W-:Y:S02]  /*c8b0*/  FMNMX.FTZ R8, R13, R8, !PT ;  /* 0x000000080d087209 */ /* 0x000fe40007810000 */
[----:B------:R-:W-:-:S02]  /*c8c0*/  ISETP.GT.AND P4, PT, R71, 0x18, P2 ;  /* 0x000000184700780c */ /* 0x000fc40001784270 */
        /* <DEDUP_REMOVED lines=14> */
[----:B------:R-:W-:-:S05]  /*c9b0*/  FMNMX.FTZ R38, R73, R8, !PT ;  /* 0x0000000849267209 */ /* 0x000fca0007810000 */
[----:B------:R-:W1:Y:S02]  /*c9c0*/  SHFL.BFLY PT, R39, R38, 0x2, 0x1f ;  /* 0x0c401f0026277f89 */ /* 0x000e6400000e0000 */
[----:B-1----:R-:W-:-:S05]  /*c9d0*/  FMNMX.FTZ R39, R38, R39, !PT ;  /* 0x0000002726277209 */ /* 0x002fca0007810000 */
[----:B------:R-:W1:Y:S02]  /*c9e0*/  SHFL.BFLY PT, R8, R39, 0x1, 0x1f ;  /* 0x0c201f0027087f89 */ /* 0x000e6400000e0000 */
[----:B-1----:R-:W-:-:S04]  /*c9f0*/  FMNMX.FTZ R8, R39, R8, !PT ;  /* 0x0000000827087209 */ /* 0x002fc80007810000 */
[C---:B------:R-:W-:Y:S01]  /*ca00*/  FSETP.NEU.FTZ.AND P6, PT, R8.reuse, -INF , PT ;  /* 0xff8000000800780b */ /* 0x040fe20003fdd000 */
[----:B------:R-:W-:-:S05]  /*ca10*/  FMUL.FTZ R38, R8, UR22 ;  /* 0x0000001608267c20 */ /* 0x000fca0008410000 */
[----:B------:R-:W-:-:S05]  /*ca20*/  FSEL R38, R38, RZ, P6 ;  /* 0x000000ff26267208 */ /* 0x000fca0003000000 */
[--C-:B------:R-:W-:Y:S01]  /*ca30*/  FFMA.FTZ R150, R77, UR22, -R38.reuse ;  /* 0x000000164d967c23 */ /* 0x100fe20008010826 */
[----:B------:R-:W-:Y:S01]  /*ca40*/  FSEL R77, R10, -INF , !P3 ;  /* 0xff8000000a4d7808 */ /* 0x000fe20005800000 */
[--C-:B------:R-:W-:Y:S01]  /*ca50*/  FFMA.FTZ R144, R79, UR22, -R38.reuse ;  /* 0x000000164f907c23 */ /* 0x100fe20008010826 */
        /* <DEDUP_REMOVED lines=26> */
[----:B------:R-:W-:Y:S01]  /*cc00*/  MUFU.EX2 R148, R148 ;  /* 0x0000009400947308 */ /* 0x000fe20000000800 */
        /* <DEDUP_REMOVED lines=10> */
[----:B------:R-:W-:Y:S01]  /*ccb0*/  ISETP.LT.OR P4, PT, R70, 0x32, P4 ;  /* 0x000000324600780c */ /* 0x000fe20002781670 */
[--C-:B------:R-:W-:Y:S01]  /*ccc0*/  FFMA.FTZ R15, R21, UR22, -R38.reuse ;  /* 0x00000016150f7c23 */ /* 0x100fe20008010826 */
[----:B------:R-:W-:Y:S01]  /*ccd0*/  FMNMX.FTZ R10, R34, R33, !PT ;  /* 0x00000021220a7209 */ /* 0x000fe20007810000 */
[--C-:B------:R-:W-:Y:S01]  /*cce0*/  FFMA.FTZ R126, R25, UR22, -R38.reuse ;  /* 0x00000016197e7c23 */ /* 0x100fe20008010826 */
[----:B------:R-:W-:Y:S01]  /*ccf0*/  ISETP.LT.OR P3, PT, R70, 0x39, P3 ;  /* 0x000000394600780c */ /* 0x000fe20001f61670 */
[----:B------:R1:W-:Y:S01]  /*cd00*/  MUFU.EX2 R33, R36 ;  /* 0x0000002400217308 */ /* 0x0003e20000000800 */
[----:B------:R-:W-:Y:S01]  /*cd10*/  FSEL R42, R42, -INF , !P4 ;  /* 0xff8000002a2a7808 */ /* 0x000fe20006000000 */
[--C-:B------:R-:W-:Y:S01]  /*cd20*/  FFMA.FTZ R129, R129, UR22, -R38.reuse ;  /* 0x0000001681817c23 */ /* 0x100fe20008010826 */
[----:B------:R-:W-:Y:S01]  /*cd30*/  FMNMX.FTZ R35, R75, R10, !PT ;  /* 0x0000000a4b237209 */ /* 0x000fe20007810000 */
[--C-:B------:R-:W-:Y:S01]  /*cd40*/  FFMA.FTZ R13, R13, UR22, -R38.reuse ;  /* 0x000000160d0d7c23 */ /* 0x100fe20008010826 */
[----:B------:R-:W-:Y:S01]  /*cd50*/  ISETP.GT.AND P4, PT, R71, 0x39, P2 ;  /* 0x000000394700780c */ /* 0x000fe20001784270 */
[--C-:B------:R-:W-:Y:S01]  /*cd60*/  FFMA.FTZ R21, R68, UR22, -R38.reuse ;  /* 0x0000001644157c23 */ /* 0x100fe20008010826 */
[----:B------:R-:W-:Y:S01]  /*cd70*/  FSEL R43, R43, -INF , !P3 ;  /* 0xff8000002b2b7808 */ /* 0x000fe20005800000 */
[----:B------:R-:W-:Y:S01]  /*cd80*/  MUFU.EX2 R150, R150 ;  /* 0x0000009600967308 */ /* 0x000fe20000000800 */
[----:B------:R-:W-:Y:S01]  /*cd90*/  FMNMX.FTZ R10, R40, R35, !PT ;  /* 0x00000023280a7209 */ /* 0x000fe20007810000 */
[--C-:B-1----:R-:W-:Y:S01]  /*cda0*/  FFMA.FTZ R36, R45, UR22, -R38.reuse ;  /* 0x000000162d247c23 */ /* 0x102fe20008010826 */
[----:B------:R-:W-:Y:S01]  /*cdb0*/  ISETP.GT.AND P3, PT, R71, 0x40, P2 ;  /* 0x000000404700780c */ /* 0x000fe20001764270 */
[--C-:B------:R-:W-:Y:S01]  /*cdc0*/  FFMA.FTZ R120, R69, UR22, -R38.reuse ;  /* 0x0000001645787c23 */ /* 0x100fe20008010826 */
[----:B------:R-:W-:Y:S01]  /*cdd0*/  ISETP.LT.OR P4, PT, R70, 0x3a, P4 ;  /* 0x0000003a4600780c */ /* 0x000fe20002781670 */
[--C-:B------:R-:W-:Y:S01]  /*cde0*/  FFMA.FTZ R25, R74, UR22, -R38.reuse ;  /* 0x000000164a197c23 */ /* 0x100fe20008010826 */
[----:B------:R-:W-:Y:S01]  /*cdf0*/  FMNMX.FTZ R35, R41, R10, !PT ;  /* 0x0000000a29237209 */ /* 0x000fe20007810000 */
[----:B------:R-:W-:Y:S01]  /*ce00*/  MUFU.EX2 R37, R76 ;  /* 0x0000004c00257308 */ /* 0x000fe20000000800 */
[----:B------:R-:W-:Y:S01]  /*ce10*/  ISETP.LT.OR P3, PT, R70, 0x41, P3 ;  /* 0x000000414600780c */ /* 0x000fe20001f61670 */
[--C-:B------:R-:W-:Y:S01]  /*ce20*/  FFMA.FTZ R122, R72, UR22, -R38.reuse ;  /* 0x00000016487a7c23 */ /* 0x100fe20008010826 */
[----:B------:R-:W-:Y:S01]  /*ce30*/  FSEL R44, R44, -INF , !P4 ;  /* 0xff8000002c2c7808 */ /* 0x000fe20006000000 */
[----:B------:R-:W-:Y:S01]  /*ce40*/  FFMA.FTZ R73, R73, UR22, -R38 ;  /* 0x0000001649497c23 */ /* 0x000fe20008010826 */
[----:B------:R-:W-:-:S02]  /*ce50*/  ISETP.GT.AND P4, PT, R71, 0x41, P2 ;  /* 0x000000414700780c */ /* 0x000fc40001784270 */
[----:B------:R-:W-:Y:S01]  /*ce60*/  FMNMX.FTZ R10, R42, R35, !PT ;  /* 0x000000232a0a7209 */ /* 0x000fe20007810000 */
[----:B------:R-:W-:Y:S01]  /*ce70*/  MUFU.EX2 R144, R144 ;  /* 0x0000009000907308 */ /* 0x000fe20000000800 */
[----:B------:R-:W-:Y:S02]  /*ce80*/  FSEL R48, R48, -INF , !P3 ;  /* 0xff80000030307808 */ /* 0x000fe40005800000 */
[----:B------:R-:W-:Y:S02]  /*ce90*/  ISETP.GT.AND P3, PT, R71, 0x48, P2 ;  /* 0x000000484700780c */ /* 0x000fe40001764270 */
[C---:B------:R-:W-:Y:S02]  /*cea0*/  ISETP.LT.OR P4, PT, R70.reuse, 0x42, P4 ;  /* 0x000000424600780c */ /* 0x040fe40002781670 */
[----:B------:R-:W-:Y:S01]  /*ceb0*/  FMNMX.FTZ R45, R43, R10, !PT ;  /* 0x0000000a2b2d7209 */ /* 0x000fe20007810000 */
[----:B------:R1:W-:Y:S01]  /*cec0*/  MUFU.EX2 R35, R36 ;  /* 0x0000002400237308 */ /* 0x0003e20000000800 */
[----:B------:R-:W-:-:S02]  /*ced0*/  ISETP.LT.OR P3, PT, R70, 0x49, P3 ;  /* 0x000000494600780c */ /* 0x000fc40001f61670 */
[----:B------:R-:W-:Y:S02]  /*cee0*/  FSEL R49, R49, -INF , !P4 ;  /* 0xff80000031317808 */ /* 0x000fe40006000000 */
[C---:B------:R-:W-:Y:S02]  /*cef0*/  ISETP.GT.AND P4, PT, R71.reuse, 0x49, P2 ;  /* 0x000000494700780c */ /* 0x040fe40001784270 */
[----:B------:R-:W-:Y:S01]  /*cf00*/  FMNMX.FTZ R45, R44, R45, !PT ;  /* 0x0000002d2c2d7209 */ /* 0x000fe20007810000 */
[----:B------:R-:W-:Y:S01]  /*cf10*/  MUFU.EX2 R27, R27 ;  /* 0x0000001b001b7308 */ /* 0x000fe20000000800 */
[----:B------:R-:W-:Y:S02]  /*cf20*/  FSEL R52, R52, -INF , !P3 ;  /* 0xff80000034347808 */ /* 0x000fe40005800000 */
[----:B------:R-:W-:Y:S02]  /*cf30*/  ISETP.GT.AND P3, PT, R71, 0x50, P2 ;  /* 0x000000504700780c */ /* 0x000fe40001764270 */
[----:B------:R-:W-:-:S02]  /*cf40*/  ISETP.LT.OR P4, PT, R70, 0x4a, P4 ;  /* 0x0000004a4600780c */ /* 0x000fc40002781670 */
[----:B------:R-:W-:Y:S01]  /*cf50*/  FMNMX.FTZ R10, R48, R45, !PT ;  /* 0x0000002d300a7209 */ /* 0x000fe20007810000 */
[----:B------:R-:W-:Y:S01]  /*cf60*/  FFMA.FTZ R45, R46, UR22, -R38 ;  /* 0x000000162e2d7c23 */ /* 0x000fe20008010826 */
[----:B------:R-:W-:Y:S01]  /*cf70*/  ISETP.LT.OR P3, PT, R70, 0x51, P3 ;  /* 0x000000514600780c */ /* 0x000fe20001f61670 */
[----:B------:R-:W-:Y:S01]  /*cf80*/  MUFU.EX2 R146, R146 ;  /* 0x0000009200927308 */ /* 0x000fe20000000800 */
[----:B------:R-:W-:Y:S02]  /*cf90*/  FSEL R54, R54, -INF , !P4 ;  /* 0xff80000036367808 */ /* 0x000fe40006000000 */
[----:B------:R-:W-:Y:S02]  /*cfa0*/  ISETP.GT.AND P4, PT, R71, 0x51, P2 ;  /* 0x000000514700780c */ /* 0x000fe40001784270 */
[----:B------:R-:W-:Y:S02]  /*cfb0*/  FMNMX.FTZ R47, R49, R10, !PT ;  /* 0x0000000a312f7209 */ /* 0x000fe40007810000 */
[----:B------:R-:W-:Y:S01]  /*cfc0*/  FSEL R55, R55, -INF , !P3 ;  /* 0xff80000037377808 */ /* 0x000fe20005800000 */
[----:B------:R-:W-:Y:S01]  /*cfd0*/  MUFU.EX2 R31, R31 ;  /* 0x0000001f001f7308 */ /* 0x000fe20000000800 */
[----:B------:R-:W-:-:S02]  /*cfe0*/  ISETP.GT.AND P3, PT, R71, 0x58, P2 ;  /* 0x000000584700780c */ /* 0x000fc40001764270 */
[----:B------:R-:W-:Y:S02]  /*cff0*/  ISETP.LT.OR P4, PT, R70, 0x52, P4 ;  /* 0x000000524600780c */ /* 0x000fe40002781670 */
[----:B------:R-:W-:Y:S02]  /*d000*/  FMNMX.FTZ R47, R52, R47, !PT ;  /* 0x0000002f342f7209 */ /* 0x000fe40007810000 */
[----:B------:R-:W-:Y:S01]  /*d010*/  ISETP.LT.OR P3, PT, R70, 0x59, P3 ;  /* 0x000000594600780c */ /* 0x000fe20001f61670 */
[----:B------:R-:W-:Y:S01]  /*d020*/  MUFU.EX2 R140, R140 ;  /* 0x0000008c008c7308 */ /* 0x000fe20000000800 */
[----:B------:R-:W-:Y:S02]  /*d030*/  FSEL R56, R56, -INF , !P4 ;  /* 0xff80000038387808 */ /* 0x000fe40006000000 */
        /* <DEDUP_REMOVED lines=9> */
[----:B------:R-:W-:-:S02]  /*d0d0*/  ISETP.LT.OR P3, PT, R70, 0x61, P3 ;  /* 0x000000614600780c */ /* 0x000fc40001f61670 */
[----:B------:R-:W-:Y:S02]  /*d0e0*/  FSEL R58, R58, -INF , !P4 ;  /* 0xff8000003a3a7808 */ /* 0x000fe40006000000 */
[----:B------:R-:W-:Y:S02]  /*d0f0*/  ISETP.GT.AND P4, PT, R71, 0x61, P2 ;  /* 0x000000614700780c */ /* 0x000fe40001784270 */
[----:B------:R-:W-:Y:S01]  /*d100*/  FMNMX.FTZ R51, R57, R10, !PT ;  /* 0x0000000a39337209 */ /* 0x000fe20007810000 */
[----:B------:R-:W-:Y:S01]  /*d110*/  MUFU.EX2 R47, R50 ;  /* 0x00000032002f7308 */ /* 0x000fe20000000800 */
[----:B------:R-:W-:Y:S02]  /*d120*/  FSEL R59, R59, -INF , !P3 ;  /* 0xff8000003b3b7808 */ /* 0x000fe40005800000 */
[----:B------:R-:W-:Y:S02]  /*d130*/  ISETP.GT.AND P3, PT, R71, 0x68, P2 ;  /* 0x000000684700780c */ /* 0x000fe40001764270 */
[----:B------:R-:W-:-:S02]  /*d140*/  ISETP.LT.OR P4, PT, R70, 0x62, P4 ;  /* 0x000000624600780c */ /* 0x000fc40002781670 */
[----:B------:R-:W-:Y:S01]  /*d150*/  FMNMX.FTZ R10, R58, R51, !PT ;  /* 0x000000333a0a7209 */ /* 0x000fe20007810000 */
[----:B------:R-:W-:Y:S01]  /*d160*/  MUFU.EX2 R45, R45 ;  /* 0x0000002d002d7308 */ /* 0x000fe20000000800 */
[----:B------:R-:W-:Y:S02]  /*d170*/  ISETP.LT.OR P3, PT, R70, 0x69, P3 ;  /* 0x000000694600780c */ /* 0x000fe40001f61670 */
[----:B------:R-:W-:Y:S02]  /*d180*/  FSEL R60, R60, -INF , !P4 ;  /* 0xff8000003c3c7808 */ /* 0x000fe40006000000 */
[----:B------:R-:W-:Y:S02]  /*d190*/  ISETP.GT.AND P4, PT, R71, 0x69, P2 ;  /* 0x000000694700780c */ /* 0x000fe40001784270 */
[----:B------:R-:W-:Y:S01]  /*d1a0*/  FMNMX.FTZ R51, R59, R10, !PT ;  /* 0x0000000a3b337209 */ /* 0x000fe20007810000 */
[----:B------:R-:W-:Y:S01]  /*d1b0*/  MUFU.EX2 R138, R138 ;  /* 0x0000008a008a7308 */ /* 0x000fe20000000800 */
[----:B------:R-:W-:-:S02]  /*d1c0*/  FSEL R61, R61, -INF , !P3 ;  /* 0xff8000003d3d7808 */ /* 0x000fc40005800000 */
[C---:B------:R-:W-:Y:S02]  /*d1d0*/  ISETP.GT.AND P3, PT, R71.reuse, 0x70, P2 ;  /* 0x000000704700780c */ /* 0x040fe40001764270 */
[----:B------:R-:W-:Y:S02]  /*d1e0*/  ISETP.LT.OR P4, PT, R70, 0x6a, P4 ;  /* 0x0000006a4600780c */ /* 0x000fe40002781670 */
[----:B------:R-:W-:Y:S01]  /*d1f0*/  FMNMX.FTZ R10, R60, R51, !PT ;  /* 0x000000333c0a7209 */ /* 0x000fe20007810000 */
[----:B------:R-:W-:Y:S01]  /*d200*/  MUFU.EX2 R132, R132 ;  /* 0x0000008400847308 */ /* 0x000fe20000000800 */
[----:B------:R-:W-:Y:S02]  /*d210*/  ISETP.LT.OR P3, PT, R70, 0x71, P3 ;  /* 0x000000714600780c */ /* 0x000fe40001f61670 */
[----:B------:R-:W-:Y:S02]  /*d220*/  FSEL R62, R62, -INF , !P4 ;  /* 0xff8000003e3e7808 */ /* 0x000fe40006000000 */
[----:B------:R-:W-:-:S02]  /*d230*/  ISETP.GT.AND P4, PT, R71, 0x71, P2 ;  /* 0x000000714700780c */ /* 0x000fc40001784270 */
[----:B------:R-:W-:Y:S01]  /*d240*/  FMNMX.FTZ R53, R61, R10, !PT ;  /* 0x0000000a3d357209 */ /* 0x000fe20007810000 */
[----:B------:R2:W-:Y:S01]  /*d250*/  MUFU.EX2 R51, R128 ;  /* 0x0000008000337308 */ /* 0x0005e20000000800 */
[----:B-1----:R-:W-:Y:S02]  /*d260*/  FSEL R36, R63, -INF , !P3 ;  /* 0xff8000003f247808 */ /* 0x002fe40005800000 */
[C---:B------:R-:W-:Y:S02]  /*d270*/  ISETP.GT.AND P3, PT, R71.reuse, 0x78, P2 ;  /* 0x000000784700780c */ /* 0x040fe40001764270 */
[----:B------:R-:W-:Y:S02]  /*d280*/  ISETP.LT.OR P4, PT, R70, 0x72, P4 ;  /* 0x000000724600780c */ /* 0x000fe40002781670 */
[----:B------:R-:W-:Y:S01]  /*d290*/  FMNMX.FTZ R53, R62, R53, !PT ;  /* 0x000000353e357209 */ /* 0x000fe20007810000 */
[----:B------:R-:W-:Y:S01]  /*d2a0*/  MUFU.EX2 R134, R134 ;  /* 0x0000008600867308 */ /* 0x000fe20000000800 */
[----:B------:R-:W-:Y:S01]  /*d2b0*/  ISETP.GT.AND P2, PT, R71, 0x79, P2 ;  /* 0x000000794700780c */ /* 0x000fe20001744270 */
[----:B--2---:R-:W-:Y:S01]  /*d2c0*/  FFMA.FTZ R128, R133, UR22, -R38 ;  /* 0x0000001685807c23 */ /* 0x004fe20008010826 */
[----:B------:R-:W-:-:S02]  /*d2d0*/  ISETP.LT.OR P3, PT, R70, 0x79, P3 ;  /* 0x000000794600780c */ /* 0x000fc40001f61670 */
[----:B------:R-:W-:Y:S02]  /*d2e0*/  FSEL R64, R64, -INF , !P4 ;  /* 0xff80000040407808 */ /* 0x000fe40006000000 */
[----:B------:R-:W-:Y:S01]  /*d2f0*/  FMNMX.FTZ R53, R36, R53, !PT ;  /* 0x0000003524357209 */ /* 0x000fe20007810000 */
[----:B------:R-:W-:Y:S01]  /*d300*/  MUFU.EX2 R128, R128 ;  /* 0x0000008000807308 */ /* 0x000fe20000000800 */
[----:B------:R-:W-:Y:S02]  /*d310*/  ISETP.LT.OR P2, PT, R70, 0x7a, P2 ;  /* 0x0000007a4600780c */ /* 0x000fe40001741670 */
[----:B------:R-:W-:Y:S02]  /*d320*/  FSEL R46, R65, -INF , !P3 ;  /* 0xff800000412e7808 */ /* 0x000fe40005800000 */
[----:B------:R-:W-:Y:S02]  /*d330*/  FMNMX.FTZ R63, R64, R53, !PT ;  /* 0x00000035403f7209 */ /* 0x000fe40007810000 */
[----:B------:R-:W-:Y:S01]  /*d340*/  FSEL R66, R66, -INF , !P2 ;  /* 0xff80000042427808 */ /* 0x000fe20005000000 */
[----:B------:R-:W-:Y:S01]  /*d350*/  MUFU.EX2 R53, R129 ;  /* 0x0000008100357308 */ /* 0x000fe20000000800 */
[----:B------:R-:W-:-:S02]  /*d360*/  FMNMX.FTZ R63, R46, R63, !PT ;  /* 0x0000003f2e3f7209 */ /* 0x000fc40007810000 */
[----:B------:R-:W-:Y:S02]  /*d370*/  FSEL R50, R8, RZ, P6 ;  /* 0x000000ff08327208 */ /* 0x000fe40003000000 */
[----:B------:R-:W-:Y:S01]  /*d380*/  FMNMX.FTZ R10, R66, R63, !PT ;  /* 0x0000003f420a7209 */ /* 0x000fe20007810000 */
[----:B------:R-:W-:Y:S02]  /*d390*/  FFMA.FTZ R63, R131, UR22, -R38 ;  /* 0x00000016833f7c23 */ /* 0x000fe40008010826 */
[----:B------:R-:W-:Y:S01]  /*d3a0*/  FADD.FTZ R50, -R50, R11 ;  /* 0x0000000b32327221 */ /* 0x000fe20000010100 */
[----:B------:R-:W-:Y:S01]  /*d3b0*/  MUFU.EX2 R130, R130 ;  /* 0x0000008200827308 */ /* 0x000fe20000000800 */
[----:B------:R-:W1:Y:S02]  /*d3c0*/  SHFL.BFLY PT, R65, R10, 0x2, 0x1f ;  /* 0x0c401f000a417f89 */ /* 0x000e6400000e0000 */
[----:B------:R-:W-:-:S05]  /*d3d0*/  FMUL.FTZ R11, R50, UR22 ;  /* 0x00000016320b7c20 */ /* 0x000fca0008410000 */
[----:B------:R-:W-:Y:S08]  /*d3e0*/  MUFU.EX2 R63, R63 ;  /* 0x0000003f003f7308 */ /* 0x000ff00000000800 */
[----:B------:R-:W2:Y:S08]  /*d3f0*/  MUFU.EX2 R11, R11 ;  /* 0x0000000b000b7308 */ /* 0x000eb00000000800 */
[----:B------:R-:W-:Y:S01]  /*d400*/  MUFU.EX2 R13, R13 ;  /* 0x0000000d000d7308 */ /* 0x000fe20000000800 */
[----:B-1----:R-:W-:-:S05]  /*d410*/  FMNMX.FTZ R65, R10, R65, !PT ;  /* 0x000000410a417209 */ /* 0x002fca0007810000 */
[----:B------:R-:W1:Y:S02]  /*d420*/  SHFL.BFLY PT, R10, R65, 0x1, 0x1f ;  /* 0x0c201f00410a7f89 */ /* 0x000e6400000e0000 */
[----:B------:R-:W-:Y:S01]  /*d430*/  MUFU.EX2 R124, R124 ;  /* 0x0000007c007c7308 */ /* 0x000fe20000000800 */
[-C--:B--2---:R-:W-:Y:S01]  /*d440*/  FMUL.FTZ R88, R88, R11.reuse ;  /* 0x0000000b58587220 */ /* 0x084fe20000410000 */
[-C--:B------:R-:W-:Y:S01]  /*d450*/  FMUL.FTZ R89, R89, R11.reuse ;  /* 0x0000000b59597220 */ /* 0x080fe20000410000 */
[-C--:B------:R-:W-:Y:S01]  /*d460*/  FMUL.FTZ R92, R92, R11.reuse ;  /* 0x0000000b5c5c7220 */ /* 0x080fe20000410000 */
[-C--:B------:R-:W-:Y:S01]  /*d470*/  FMUL.FTZ R93, R93, R11.reuse ;  /* 0x0000000b5d5d7220 */ /* 0x080fe20000410000 */
[-C--:B------:R-:W-:Y:S01]  /*d480*/  FMUL.FTZ R96, R96, R11.reuse ;  /* 0x0000000b60607220 */ /* 0x080fe20000410000 */
[-C--:B------:R-:W-:Y:S01]  /*d490*/  FMUL.FTZ R97, R97, R11.reuse ;  /* 0x0000000b61617220 */ /* 0x080fe20000410000 */
[-C--:B------:R-:W-:Y:S01]  /*d4a0*/  FMUL.FTZ R100, R100, R11.reuse ;  /* 0x0000000b64647220 */ /* 0x080fe20000410000 */
[----:B------:R-:W-:Y:S01]  /*d4b0*/  MUFU.EX2 R15, R15 ;  /* 0x0000000f000f7308 */ /* 0x000fe20000000800 */
[-C--:B------:R-:W-:Y:S01]  /*d4c0*/  FMUL.FTZ R101, R101, R11.reuse ;  /* 0x0000000b65657220 */ /* 0x080fe20000410000 */
        /* <DEDUP_REMOVED lines=8> */
[----:B------:R-:W-:Y:S01]  /*d550*/  FMUL.FTZ R117, R117, R11 ;  /* 0x0000000b75757220 */ /* 0x000fe20000410000 */
[----:B-1----:R-:W-:-:S05]  /*d560*/  FMNMX.FTZ R10, R65, R10, !PT ;  /* 0x0000000a410a7209 */ /* 0x002fca0007810000 */
[----:B------:R-:W-:Y:S01]  /*d570*/  MUFU.EX2 R21, R21 ;  /* 0x0000001500157308 */ /* 0x000fe20000000800 */
[C---:B------:R-:W-:Y:S01]  /*d580*/  FSETP.NEU.FTZ.AND P2, PT, R10.reuse, -INF , PT ;  /* 0xff8000000a00780b */ /* 0x040fe20003f5d000 */
[----:B------:R-:W-:-:S05]  /*d590*/  FMUL.FTZ R67, R10, UR22 ;  /* 0x000000160a437c20 */ /* 0x000fca0008410000 */
[----:B------:R-:W-:Y:S01]  /*d5a0*/  FSEL R67, R67, RZ, P2 ;  /* 0x000000ff43437208 */ /* 0x000fe20001000000 */
[----:B------:R-:W-:Y:S04]  /*d5b0*/  MUFU.EX2 R120, R120 ;  /* 0x0000007800787308 */ /* 0x000fe80000000800 */
[--C-:B------:R-:W-:Y:S01]  /*d5c0*/  FFMA.FTZ R141, R32, UR22, -R67.reuse ;  /* 0x00000016208d7c23 */ /* 0x100fe20008010843 */
[----:B------:R-:W-:Y:S01]  /*d5d0*/  FFMA.FTZ R32, R11, R5, R148 ;  /* 0x000000050b207223 */ /* 0x000fe20000010094 */
[--C-:B------:R-:W-:Y:S01]  /*d5e0*/  FFMA.FTZ R147, R29, UR22, -R67.reuse ;  /* 0x000000161d937c23 */ /* 0x100fe20008010843 */
[--C-:B------:R-:W-:Y:S01]  /*d5f0*/  FFMA.FTZ R38, R77, UR22, -R67.reuse ;  /* 0x000000164d267c23 */ /* 0x100fe20008010843 */
[--C-:B------:R-:W-:Y:S01]  /*d600*/  FFMA.FTZ R149, R14, UR22, -R67.reuse ;  /* 0x000000160e957c23 */ /* 0x100fe20008010843 */
[----:B------:R-:W-:Y:S01]  /*d610*/  FADD.FTZ R5, R39, R32 ;  /* 0x0000002027057221 */ /* 0x000fe20000010000 */
[--C-:B------:R-:W-:Y:S01]  /*d620*/  FFMA.FTZ R151, R20, UR22, -R67.reuse ;  /* 0x0000001614977c23 */ /* 0x100fe20008010843 */
[--C-:B------:R-:W-:Y:S01]  /*d630*/  FFMA.FTZ R20, R28, UR22, -R67.reuse ;  /* 0x000000161c147c23 */ /* 0x100fe20008010843 */
[----:B------:R-:W-:Y:S01]  /*d640*/  FFMA.FTZ R137, R41, UR22, -R67 ;  /* 0x0000001629897c23 */ /* 0x000fe20008010843 */
[----:B------:R-:W-:Y:S01]  /*d650*/  FADD.FTZ R32, R150, R5 ;  /* 0x0000000596207221 */ /* 0x000fe20000010000 */
[----:B------:R-:W-:Y:S01]  /*d660*/  FSEL R5, R10, RZ, P2 ;  /* 0x000000ff0a057208 */ /* 0x000fe20001000000 */
[----:B------:R-:W-:Y:S01]  /*d670*/  MUFU.EX2 R38, R38 ;  /* 0x0000002600267308 */ /* 0x000fe20000000800 */
[----:B------:R-:W-:Y:S01]  /*d680*/  FFMA.FTZ R28, R40, UR22, -R67 ;  /* 0x00000016281c7c23 */ /* 0x000fe20008010843 */
[----:B------:R-:W-:Y:S01]  /*d690*/  FADD.FTZ R29, R37, R32 ;  /* 0x00000020251d7221 */ /* 0x000fe20000010000 */
[----:B------:R-:W-:-:S02]  /*d6a0*/  IMAD.U32 R40, RZ, RZ, UR27 ;  /* 0x0000001bff287e24 */ /* 0x000fc4000f8e00ff */
[----:B------:R-:W-:Y:S01]  /*d6b0*/  FADD.FTZ R5, -R5, R12 ;  /* 0x0000000c05057221 */ /* 0x000fe20000010100 */
[----:B------:R-:W-:Y:S01]  /*d6c0*/  FFMA.FTZ R14, R24, UR22, -R67 ;  /* 0x00000016180e7c23 */ /* 0x000fe20008010843 */
[----:B------:R-:W-:Y:S01]  /*d6d0*/  FADD.FTZ R32, R144, R29 ;  /* 0x0000001d90207221 */ /* 0x000fe20000010000 */
[--C-:B------:R-:W-:Y:S01]  /*d6e0*/  FFMA.FTZ R145, R26, UR22, -R67.reuse ;  /* 0x000000161a917c23 */ /* 0x100fe20008010843 */
[----:B------:R-:W-:Y:S01]  /*d6f0*/  FMUL.FTZ R5, R5, UR22 ;  /* 0x0000001605057c20 */ /* 0x000fe20008410000 */
[----:B------:R-:W-:Y:S01]  /*d700*/  MUFU.EX2 R149, R149 ;  /* 0x0000009500957308 */ /* 0x000fe20000000800 */
[----:B------:R-:W-:Y:S01]  /*d710*/  FADD.FTZ R29, R27, R32 ;  /* 0x000000201b1d7221 */ /* 0x000fe20000010000 */
[----:B------:R-:W-:Y:S01]  /*d720*/  @!P1 LEA R40, R40, UR40, 0x3 ;  /* 0x0000002828289c11 */ /* 0x000fe2000f8e18ff */
[--C-:B------:R-:W-:Y:S01]  /*d730*/  FFMA.FTZ R26, R34, UR22, -R67.reuse ;  /* 0x00000016221a7c23 */ /* 0x100fe20008010843 */
[----:B------:R-:W-:Y:S01]  /*d740*/  FFMA.FTZ R24, R30, UR22, -R67 ;  /* 0x000000161e187c23 */ /* 0x000fe20008010843 */
[----:B------:R-:W-:Y:S01]  /*d750*/  FADD.FTZ R32, R146, R29 ;  /* 0x0000001d92207221 */ /* 0x000fe20000010000 */
[--C-:B------:R-:W-:Y:S01]  /*d760*/  FFMA.FTZ R30, R42, UR22, -R67.reuse ;  /* 0x000000162a1e7c23 */ /* 0x100fe20008010843 */
[----:B------:R-:W-:Y:S01]  /*d770*/  @!P1 VIADD R40, R40, 0x16860 ;  /* 0x0001686028289836 */ /* 0x000fe20000000000 */
[----:B------:R1:W2:Y:S01]  /*d780*/  MUFU.EX2 R29, R5 ;  /* 0x00000005001d7308 */ /* 0x0002a20000000800 */
[----:B------:R-:W-:Y:S01]  /*d790*/  FADD.FTZ R41, R31, R32 ;  /* 0x000000201f297221 */ /* 0x000fe20000010000 */
[--C-:B------:R-:W-:Y:S01]  /*d7a0*/  FFMA.FTZ R143, R75, UR22, -R67.reuse ;  /* 0x000000164b8f7c23 */ /* 0x100fe20008010843 */
[----:B------:R-:W-:Y:S01]  /*d7b0*/  FFMA.FTZ R44, R44, UR22, -R67 ;  /* 0x000000162c2c7c23 */ /* 0x000fe20008010843 */
[----:B------:R-:W-:Y:S01]  /*d7c0*/  @!P1 PRMT R40, RZ, 0x654, R40 ;  /* 0x00000654ff289816 */ /* 0x000fe20000000028 */
[----:B------:R-:W-:Y:S01]  /*d7d0*/  FADD.FTZ R32, R140, R41 ;  /* 0x000000298c207221 */ /* 0x000fe20000010000 */
[--C-:B------:R-:W-:Y:S01]  /*d7e0*/  FFMA.FTZ R139, R43, UR22, -R67.reuse ;  /* 0x000000162b8b7c23 */ /* 0x100fe20008010843 */
[--C-:B------:R-:W-:Y:S01]  /*d7f0*/  FFMA.FTZ R133, R48, UR22, -R67.reuse ;  /* 0x0000001630857c23 */ /* 0x100fe20008010843 */
[----:B------:R-:W3:Y:S01]  /*d800*/  MUFU.EX2 R151, R151 ;  /* 0x0000009700977308 */ /* 0x000ee20000000800 */
[----:B------:R-:W-:Y:S01]  /*d810*/  FADD.FTZ R41, R33, R32 ;  /* 0x0000002021297221 */ /* 0x000fe20000010000 */
[----:B------:R4:W-:Y:S01]  /*d820*/  @!P1 SYNCS.ARRIVE.TRANS64.RED.A1T0 RZ, [R40+URZ], RZ ;  /* 0x000000ff28ff99a7 */ /* 0x0009e2000810043f */
[--C-:B------:R-:W-:Y:S01]  /*d830*/  FFMA.FTZ R32, R49, UR22, -R67.reuse ;  /* 0x0000001631207c23 */ /* 0x100fe20008010843 */
[----:B------:R-:W-:Y:S01]  /*d840*/  FFMA.FTZ R135, R52, UR22, -R67 ;  /* 0x0000001634877c23 */ /* 0x000fe20008010843 */
[----:B------:R-:W-:Y:S01]  /*d850*/  FADD.FTZ R34, R142, R41 ;  /* 0x000000298e227221 */ /* 0x000fe20000010000 */
[----:B------:R-:W-:Y:S01]  /*d860*/  F2FP.BF16.F32.PACK_AB R144, R27, R144 ;  /* 0x000000901b90723e */ /* 0x000fe200000010ff */
[--C-:B------:R-:W-:Y:S01]  /*d870*/  FFMA.FTZ R129, R55, UR22, -R67.reuse ;  /* 0x0000001637817c23 */ /* 0x100fe20008010843 */
[----:B------:R-:W5:Y:S01]  /*d880*/  MUFU.EX2 R14, R14 ;  /* 0x0000000e000e7308 */ /* 0x000f620000000800 */
[----:B-1----:R-:W-:Y:S01]  /*d890*/  FADD.FTZ R5, R35, R34 ;  /* 0x0000002223057221 */ /* 0x002fe20000010000 */
[----:B--2---:R-:W-:Y:S01]  /*d8a0*/  FFMA.FTZ R34, R29, R4, R38 ;  /* 0x000000041d227223 */ /* 0x004fe20000010026 */
[--C-:B------:R-:W-:Y:S01]  /*d8b0*/  FFMA.FTZ R4, R54, UR22, -R67.reuse ;  /* 0x0000001636047c23 */ /* 0x100fe20008010843 */
[----:B------:R-:W-:Y:S01]  /*d8c0*/  FFMA.FTZ R131, R57, UR22, -R67 ;  /* 0x0000001639837c23 */ /* 0x000fe20008010843 */
[----:B------:R-:W-:Y:S01]  /*d8d0*/  FADD.FTZ R42, R136, R5 ;  /* 0x00000005882a7221 */ /* 0x000fe20000010000 */
[----:B----4-:R-:W-:Y:S01]  /*d8e0*/  FADD.FTZ R40, R149, R34 ;  /* 0x0000002295287221 */ /* 0x010fe20000010000 */
[--C-:B------:R-:W-:Y:S01]  /*d8f0*/  FFMA.FTZ R34, R56, UR22, -R67.reuse ;  /* 0x0000001638227c23 */ /* 0x100fe20008010843 */
[----:B------:R-:W1:Y:S01]  /*d900*/  MUFU.EX2 R145, R145 ;  /* 0x0000009100917308 */ /* 0x000e620000000800 */
[----:B------:R-:W-:Y:S01]  /*d910*/  FADD.FTZ R41, R45, R42 ;  /* 0x0000002a2d297221 */ /* 0x000fe20000010000 */
[----:B---3--:R-:W-:Y:S01]  /*d920*/  FADD.FTZ R5, R151, R40 ;  /* 0x0000002897057221 */ /* 0x008fe20000010000 */
[--C-:B------:R-:W-:Y:S01]  /*d930*/  FFMA.FTZ R125, R59, UR22, -R67.reuse ;  /* 0x000000163b7d7c23 */ /* 0x100fe20008010843 */
[----:B------:R-:W-:Y:S01]  /*d940*/  FFMA.FTZ R60, R60, UR22, -R67 ;  /* 0x000000163c3c7c23 */ /* 0x000fe20008010843 */
[----:B------:R-:W-:Y:S01]  /*d950*/  FADD.FTZ R40, R138, R41 ;  /* 0x000000298a287221 */ /* 0x000fe20000010000 */
[--C-:B------:R-:W-:Y:S01]  /*d960*/  FFMA.FTZ R61, R61, UR22, -R67.reuse ;  /* 0x000000163d3d7c23 */ /* 0x100fe20008010843 */
[----:B------:R-:W-:Y:S01]  /*d970*/  FFMA.FTZ R62, R62, UR22, -R67 ;  /* 0x000000163e3e7c23 */ /* 0x000fe20008010843 */
[----:B------:R-:W2:Y:S01]  /*d980*/  MUFU.EX2 R20, R20 ;  /* 0x0000001400147308 */ /* 0x000ea20000000800 */
[----:B-----5:R-:W-:Y:S01]  /*d990*/  FADD.FTZ R42, R14, R5 ;  /* 0x000000050e2a7221 */ /* 0x020fe20000010000 */
[----:B------:R-:W-:Y:S01]  /*d9a0*/  FADD.FTZ R41, R47, R40 ;  /* 0x000000282f297221 */ /* 0x000fe20000010000 */
[--C-:B------:R-:W-:Y:S01]  /*d9b0*/  FFMA.FTZ R40, R58, UR22, -R67.reuse ;  /* 0x000000163a287c23 */ /* 0x100fe20008010843 */
[--C-:B------:R-:W-:Y:S01]  /*d9c0*/  FFMA.FTZ R36, R36, UR22, -R67.reuse ;  /* 0x0000001624247c23 */ /* 0x100fe20008010843 */
[--C-:B------:R-:W-:Y:S01]  /*d9d0*/  FFMA.FTZ R64, R64, UR22, -R67.reuse ;  /* 0x0000001640407c23 */ /* 0x100fe20008010843 */
[--C-:B------:R-:W-:Y:S01]  /*d9e0*/  FFMA.FTZ R46, R46, UR22, -R67.reuse ;  /* 0x000000162e2e7c23 */ /* 0x100fe20008010843 */
[----:B------:R-:W-:Y:S01]  /*d9f0*/  FFMA.FTZ R66, R66, UR22, -R67 ;  /* 0x0000001642427c23 */ /* 0x000fe20008010843 */
[----:B------:R-:W3:Y:S01]  /*da00*/  MUFU.EX2 R147, R147 ;  /* 0x0000009300937308 */ /* 0x000ee20000000800 */
[----:B-1----:R-:W-:Y:S01]  /*da10*/  FADD.FTZ R5, R145, R42 ;  /* 0x0000002a91057221 */ /* 0x002fe20000010000 */
[----:B------:R-:W-:Y:S01]  /*da20*/  ISETP.GT.AND P2, PT, R7, UR45, PT ;  /* 0x0000002d07007c0c */ /* 0x000fe2000bf44270 */
[----:B------:R-:W-:Y:S01]  /*da30*/  UMOV UR27, UR39 ;  /* 0x00000027001b7c82 */ /* 0x000fe20008000000 */
[----:B------:R-:W-:Y:S01]  /*da40*/  F2FP.BF16.F32.PACK_AB R148, R39, R148 ;  /* 0x000000942794723e */ /* 0x000fe200000010ff */
[----:B------:R-:W-:Y:S01]  /*da50*/  VIADD R7, R7, 0xffffffff ;  /* 0xffffffff07077836 */ /* 0x000fe20000000000 */
[----:B------:R-:W-:Y:S01]  /*da60*/  F2FP.BF16.F32.PACK_AB R150, R37, R150 ;  /* 0x000000962596723e */ /* 0x000fe200000010ff */
[-C--:B------:R-:W-:Y:S01]  /*da70*/  FMUL.FTZ R90, R90, R29.reuse ;  /* 0x0000001d5a5a7220 */ /* 0x080fe20000410000 */
[----:B------:R-:W1:Y:S01]  /*da80*/  MUFU.EX2 R24, R24 ;  /* 0x0000001800187308 */ /* 0x000e620000000800 */
[----:B--2---:R-:W-:Y:S01]  /*da90*/  FADD.FTZ R42, R20, R5 ;  /* 0x00000005142a7221 */ /* 0x004fe20000010000 */
[----:B------:R-:W-:Y:S01]  /*daa0*/  F2FP.BF16.F32.PACK_AB R146, R31, R146 ;  /* 0x000000921f92723e */ /* 0x000fe200000010ff */
[-C--:B------:R-:W-:Y:S01]  /*dab0*/  FMUL.FTZ R91, R91, R29.reuse ;  /* 0x0000001d5b5b7220 */ /* 0x080fe20000410000 */
[----:B------:R-:W-:Y:S01]  /*dac0*/  F2FP.BF16.F32.PACK_AB R140, R33, R140 ;  /* 0x0000008c218c723e */ /* 0x000fe200000010ff */
[-C--:B------:R-:W-:Y:S01]  /*dad0*/  FMUL.FTZ R94, R94, R29.reuse ;  /* 0x0000001d5e5e7220 */ /* 0x080fe20000410000 */
[----:B------:R-:W-:Y:S01]  /*dae0*/  F2FP.BF16.F32.PACK_AB R142, R35, R142 ;  /* 0x0000008e238e723e */ /* 0x000fe200000010ff */
[-C--:B------:R-:W-:Y:S01]  /*daf0*/  FMUL.FTZ R95, R95, R29.reuse ;  /* 0x0000001d5f5f7220 */ /* 0x080fe20000410000 */
[----:B------:R-:W2:Y:S01]  /*db00*/  MUFU.EX2 R141, R141 ;  /* 0x0000008d008d7308 */ /* 0x000ea20000000800 */
[----:B---3--:R-:W-:Y:S01]  /*db10*/  FADD.FTZ R5, R147, R42 ;  /* 0x0000002a93057221 */ /* 0x008fe20000010000 */
[----:B------:R-:W-:Y:S01]  /*db20*/  F2FP.BF16.F32.PACK_AB R136, R45, R136 ;  /* 0x000000882d88723e */ /* 0x000fe200000010ff */
[-C--:B------:R-:W-:Y:S01]  /*db30*/  FMUL.FTZ R98, R98, R29.reuse ;  /* 0x0000001d62627220 */ /* 0x080fe20000410000 */
[----:B------:R-:W-:Y:S01]  /*db40*/  F2FP.BF16.F32.PACK_AB R138, R47, R138 ;  /* 0x0000008a2f8a723e */ /* 0x000fe200000010ff */
[-C--:B------:R-:W-:Y:S01]  /*db50*/  FMUL.FTZ R99, R99, R29.reuse ;  /* 0x0000001d63637220 */ /* 0x080fe20000410000 */
[----:B------:R-:W-:Y:S01]  /*db60*/  F2FP.BF16.F32.PACK_AB R149, R149, R38 ;  /* 0x000000269595723e */ /* 0x000fe200000010ff */
[----:B------:R-:W-:Y:S01]  /*db70*/  FMUL.FTZ R102, R102, R29 ;  /* 0x0000001d66667220 */ /* 0x000fe20000410000 */
[----:B------:R-:W3:Y:S01]  /*db80*/  MUFU.EX2 R26, R26 ;  /* 0x0000001a001a7308 */ /* 0x000ee20000000800 */
[----:B-1----:R-:W-:Y:S01]  /*db90*/  FADD.FTZ R42, R24, R5 ;  /* 0x00000005182a7221 */ /* 0x002fe20000010000 */
[----:B------:R-:W-:Y:S01]  /*dba0*/  F2FP.BF16.F32.PACK_AB R151, R14, R151 ;  /* 0x000000970e97723e */ /* 0x000fe200000010ff */
[----:B------:R-:W-:Y:S01]  /*dbb0*/  FMUL.FTZ R103, R103, R29 ;  /* 0x0000001d67677220 */ /* 0x000fe20000410000 */
[----:B------:R-:W-:Y:S01]  /*dbc0*/  F2FP.BF16.F32.PACK_AB R145, R20, R145 ;  /* 0x000000911491723e */ /* 0x000fe200000010ff */
[----:B------:R-:W-:Y:S01]  /*dbd0*/  FMUL.FTZ R106, R106, R29 ;  /* 0x0000001d6a6a7220 */ /* 0x000fe20000410000 */
[----:B------:R-:W-:Y:S01]  /*dbe0*/  F2FP.BF16.F32.PACK_AB R147, R24, R147 ;  /* 0x000000931893723e */ /* 0x000fe200000010ff */
[-C--:B------:R-:W-:Y:S01]  /*dbf0*/  FMUL.FTZ R107, R107, R29.reuse ;  /* 0x0000001d6b6b7220 */ /* 0x080fe20000410000 */
[----:B------:R1:W-:Y:S01]  /*dc00*/  MUFU.EX2 R12, R44 ;  /* 0x0000002c000c7308 */ /* 0x0003e20000000800 */
[----:B--2---:R-:W-:Y:S01]  /*dc10*/  FADD.FTZ R5, R141, R42 ;  /* 0x0000002a8d057221 */ /* 0x004fe20000010000 */
[-C--:B------:R-:W-:Y:S01]  /*dc20*/  FMUL.FTZ R110, R110, R29.reuse ;  /* 0x0000001d6e6e7220 */ /* 0x080fe20000410000 */
[-C--:B------:R-:W-:Y:S01]  /*dc30*/  FMUL.FTZ R111, R111, R29.reuse ;  /* 0x0000001d6f6f7220 */ /* 0x080fe20000410000 */
[-C--:B------:R-:W-:Y:S01]  /*dc40*/  FMUL.FTZ R114, R114, R29.reuse ;  /* 0x0000001d72727220 */ /* 0x080fe20000410000 */
[-C--:B------:R-:W-:Y:S01]  /*dc50*/  FMUL.FTZ R115, R115, R29.reuse ;  /* 0x0000001d73737220 */ /* 0x080fe20000410000 */
[-C--:B------:R-:W-:Y:S01]  /*dc60*/  FMUL.FTZ R118, R118, R29.reuse ;  /* 0x0000001d76767220 */ /* 0x080fe20000410000 */
[----:B------:R-:W-:Y:S01]  /*dc70*/  FMUL.FTZ R119, R119, R29 ;  /* 0x0000001d77777220 */ /* 0x000fe20000410000 */
[----:B------:R-:W2:Y:S01]  /*dc80*/  MUFU.EX2 R143, R143 ;  /* 0x0000008f008f7308 */ /* 0x000ea20000000800 */
[----:B-1----:R-:W-:Y:S01]  /*dc90*/  FADD.FTZ R44, R132, R41 ;  /* 0x00000029842c7221 */ /* 0x002fe20000010000 */
[----:B---3--:R-:W-:Y:S01]  /*dca0*/  FADD.FTZ R42, R26, R5 ;  /* 0x000000051a2a7221 */ /* 0x008fe20000010000 */
[----:B------:R-:W-:Y:S01]  /*dcb0*/  F2FP.BF16.F32.PACK_AB R132, R51, R132 ;  /* 0x000000843384723e */ /* 0x000fe200000010ff */
[----:B------:R-:W-:-:S02]  /*dcc0*/  IMAD.MOV.U32 R11, RZ, RZ, R8 ;  /* 0x000000ffff0b7224 */ /* 0x000fc400078e0008 */
[----:B------:R-:W-:Y:S01]  /*dcd0*/  FADD.FTZ R41, R51, R44 ;  /* 0x0000002c33297221 */ /* 0x000fe20000010000 */
[----:B------:R-:W-:Y:S01]  /*dce0*/  F2FP.BF16.F32.PACK_AB R141, R26, R141 ;  /* 0x0000008d1a8d723e */ /* 0x000fe200000010ff */
[----:B------:R-:W1:Y:S02]  /*dcf0*/  MUFU.EX2 R28, R28 ;  /* 0x0000001c001c7308 */ /* 0x000e640000000800 */
[----:B------:R-:W-:Y:S01]  /*dd00*/  FADD.FTZ R44, R134, R41 ;  /* 0x00000029862c7221 */ /* 0x000fe20000010000 */
[----:B------:R-:W-:-:S03]  /*dd10*/  F2FP.BF16.F32.PACK_AB R134, R53, R134 ;  /* 0x000000863586723e */ /* 0x000fc600000010ff */
[----:B------:R-:W-:Y:S02]  /*dd20*/  FADD.FTZ R41, R53, R44 ;  /* 0x0000002c35297221 */ /* 0x000fe40000010000 */
[----:B------:R-:W3:Y:S02]  /*dd30*/  MUFU.EX2 R137, R137 ;  /* 0x0000008900897308 */ /* 0x000ee40000000800 */
[----:B------:R-:W-:Y:S01]  /*dd40*/  FADD.FTZ R44, R128, R41 ;  /* 0x00000029802c7221 */ /* 0x000fe20000010000 */
[----:B--2---:R-:W-:Y:S01]  /*dd50*/  FADD.FTZ R5, R143, R42 ;  /* 0x0000002a8f057221 */ /* 0x004fe20000010000 */
[C---:B------:R-:W-:Y:S02]  /*dd60*/  F2FP.BF16.F32.PACK_AB R128, R63.reuse, R128 ;  /* 0x000000803f80723e */ /* 0x040fe400000010ff */
[----:B------:R-:W-:Y:S02]  /*dd70*/  FADD.FTZ R41, R63, R44 ;  /* 0x0000002c3f297221 */ /* 0x000fe40000010000 */
[----:B------:R-:W2:Y:S01]  /*dd80*/  MUFU.EX2 R30, R30 ;  /* 0x0000001e001e7308 */ /* 0x000ea20000000800 */
[----:B-1----:R-:W-:Y:S01]  /*dd90*/  FADD.FTZ R42, R28, R5 ;  /* 0x000000051c2a7221 */ /* 0x002fe20000010000 */
[----:B------:R-:W-:Y:S01]  /*dda0*/  FADD.FTZ R44, R130, R41 ;  /* 0x00000029822c7221 */ /* 0x000fe20000010000 */
[----:B------:R-:W-:-:S02]  /*ddb0*/  F2FP.BF16.F32.PACK_AB R130, R13, R130 ;  /* 0x000000820d82723e */ /* 0x000fc400000010ff */
[----:B------:R-:W-:Y:S01]  /*ddc0*/  F2FP.BF16.F32.PACK_AB R143, R28, R143 ;  /* 0x0000008f1c8f723e */ /* 0x000fe200000010ff */
[----:B------:R-:W-:Y:S02]  /*ddd0*/  FADD.FTZ R27, R13, R44 ;  /* 0x0000002c0d1b7221 */ /* 0x000fe40000010000 */
[----:B------:R-:W1:Y:S01]  /*dde0*/  MUFU.EX2 R139, R139 ;  /* 0x0000008b008b7308 */ /* 0x000e620000000800 */
[----:B---3--:R-:W-:Y:S01]  /*ddf0*/  FADD.FTZ R5, R137, R42 ;  /* 0x0000002a89057221 */ /* 0x008fe20000010000 */
[----:B------:R-:W-:Y:S01]  /*de00*/  FADD.FTZ R44, R124, R27 ;  /* 0x0000001b7c2c7221 */ /* 0x000fe20000010000 */
[----:B------:R-:W-:-:S03]  /*de10*/  F2FP.BF16.F32.PACK_AB R124, R15, R124 ;  /* 0x0000007c0f7c723e */ /* 0x000fc600000010ff */
[----:B------:R-:W-:Y:S02]  /*de20*/  FADD.FTZ R27, R15, R44 ;  /* 0x0000002c0f1b7221 */ /* 0x000fe40000010000 */
[----:B------:R-:W3:Y:S01]  /*de30*/  MUFU.EX2 R133, R133 ;  /* 0x0000008500857308 */ /* 0x000ee20000000800 */
[----:B--2---:R-:W-:Y:S01]  /*de40*/  FADD.FTZ R42, R30, R5 ;  /* 0x000000051e2a7221 */ /* 0x004fe20000010000 */
[----:B------:R-:W-:Y:S01]  /*de50*/  FADD.FTZ R44, R126, R27 ;  /* 0x0000001b7e2c7221 */ /* 0x000fe20000010000 */
[C---:B------:R-:W-:Y:S02]  /*de60*/  F2FP.BF16.F32.PACK_AB R126, R21.reuse, R126 ;  /* 0x0000007e157e723e */ /* 0x040fe400000010ff */
[----:B------:R-:W-:Y:S01]  /*de70*/  F2FP.BF16.F32.PACK_AB R137, R30, R137 ;  /* 0x000000891e89723e */ /* 0x000fe200000010ff */
[----:B------:R-:W-:Y:S02]  /*de80*/  FADD.FTZ R27, R21, R44 ;  /* 0x0000002c151b7221 */ /* 0x000fe40000010000 */
[----:B------:R-:W2:Y:S01]  /*de90*/  MUFU.EX2 R32, R32 ;  /* 0x0000002000207308 */ /* 0x000ea20000000800 */
[----:B-1----:R-:W-:Y:S01]  /*dea0*/  FADD.FTZ R5, R139, R42 ;  /* 0x0000002a8b057221 */ /* 0x002fe20000010000 */
[----:B------:R-:W-:Y:S01]  /*deb0*/  FADD.FTZ R44, R120, R27 ;  /* 0x0000001b782c7221 */ /* 0x000fe20000010000 */
[----:B------:R-:W-:-:S02]  /*dec0*/  F2FP.BF16.F32.PACK_AB R139, R12, R139 ;  /* 0x0000008b0c8b723e */ /* 0x000fc400000010ff */
[----:B------:R-:W-:Y:S01]  /*ded0*/  FADD.FTZ R42, R12, R5 ;  /* 0x000000050c2a7221 */ /* 0x000fe20000010000 */
[----:B------:R-:W-:Y:S02]  /*dee0*/  IMAD.MOV.U32 R12, RZ, RZ, R10 ;  /* 0x000000ffff0c7224 */ /* 0x000fe400078e000a */
[----:B------:R-:W1:Y:S01]  /*def0*/  MUFU.EX2 R135, R135 ;  /* 0x0000008700877308 */ /* 0x000e620000000800 */
[----:B---3--:R-:W-:-:S07]  /*df00*/  FADD.FTZ R5, R133, R42 ;  /* 0x0000002a85057221 */ /* 0x008fce0000010000 */
[----:B------:R-:W3:Y:S01]  /*df10*/  MUFU.EX2 R25, R25 ;  /* 0x0000001900197308 */ /* 0x000ee20000000800 */
[C---:B--2---:R-:W-:Y:S01]  /*df20*/  FADD.FTZ R42, R32.reuse, R5 ;  /* 0x00000005202a7221 */ /* 0x044fe20000010000 */
[----:B------:R-:W-:-:S06]  /*df30*/  F2FP.BF16.F32.PACK_AB R133, R32, R133 ;  /* 0x000000852085723e */ /* 0x000fcc00000010ff */
[----:B------:R-:W2:Y:S01]  /*df40*/  MUFU.EX2 R4, R4 ;  /* 0x0000000400047308 */ /* 0x000ea20000000800 */
[----:B-1----:R-:W-:-:S07]  /*df50*/  FADD.FTZ R5, R135, R42 ;  /* 0x0000002a87057221 */ /* 0x002fce0000010000 */
[----:B------:R-:W1:Y:S01]  /*df60*/  MUFU.EX2 R122, R122 ;  /* 0x0000007a007a7308 */ /* 0x000e620000000800 */
[C---:B---3--:R-:W-:Y:S01]  /*df70*/  FADD.FTZ R13, R25.reuse, R44 ;  /* 0x0000002c190d7221 */ /* 0x048fe20000010000 */
[----:B------:R-:W-:-:S06]  /*df80*/  F2FP.BF16.F32.PACK_AB R120, R25, R120 ;  /* 0x000000781978723e */ /* 0x000fcc00000010ff */
[----:B------:R-:W3:Y:S01]  /*df90*/  MUFU.EX2 R129, R129 ;  /* 0x0000008100817308 */ /* 0x000ee20000000800 */
[C---:B--2---:R-:W-:Y:S01]  /*dfa0*/  FADD.FTZ R42, R4.reuse, R5 ;  /* 0x00000005042a7221 */ /* 0x044fe20000010000 */
[----:B------:R-:W-:-:S06]  /*dfb0*/  F2FP.BF16.F32.PACK_AB R135, R4, R135 ;  /* 0x000000870487723e */ /* 0x000fcc00000010ff */
[----:B------:R-:W2:Y:S01]  /*dfc0*/  MUFU.EX2 R34, R34 ;  /* 0x0000002200227308 */ /* 0x000ea20000000800 */
[----:B-1----:R-:W-:-:S07]  /*dfd0*/  FADD.FTZ R44, R122, R13 ;  /* 0x0000000d7a2c7221 */ /* 0x002fce0000010000 */
        /* <DEDUP_REMOVED lines=11> */
[----:B--2---:R-:W-:-:S07]  /*e090*/  FADD.FTZ R42, R125, R42 ;  /* 0x0000002a7d2a7221 */ /* 0x004fce0000010000 */
[----:B------:R-:W2:Y:S01]  /*e0a0*/  MUFU.EX2 R62, R62 ;  /* 0x0000003e003e7308 */ /* 0x000ea20000000800 */
[C---:B-1----:R-:W-:Y:S01]  /*e0b0*/  FADD.FTZ R42, R60.reuse, R42 ;  /* 0x0000002a3c2a7221 */ /* 0x042fe20000010000 */
[----:B------:R-:W-:-:S06]  /*e0c0*/  F2FP.BF16.F32.PACK_AB R125, R60, R125 ;  /* 0x0000007d3c7d723e */ /* 0x000fcc00000010ff */
        /* <DEDUP_REMOVED lines=11> */
[----:B--2---:R-:W-:Y:S01]  /*e180*/  FADD.FTZ R42, R123, R42 ;  /* 0x0000002a7b2a7221 */ /* 0x004fe20000010000 */
[C---:B-1----:R-:W-:Y:S01]  /*e190*/  FADD.FTZ R5, R65.reuse, R44 ;  /* 0x0000002c41057221 */ /* 0x042fe20000010000 */
[----:B------:R-:W-:Y:S02]  /*e1a0*/  F2FP.BF16.F32.PACK_AB R122, R65, R122 ;  /* 0x0000007a417a723e */ /* 0x000fe400000010ff */
[C---:B---3--:R-:W-:Y:S01]  /*e1b0*/  FADD.FTZ R4, R66.reuse, R42 ;  /* 0x0000002a42047221 */ /* 0x048fe20000010000 */
[----:B------:R-:W-:Y:S01]  /*e1c0*/  F2FP.BF16.F32.PACK_AB R123, R66, R123 ;  /* 0x0000007b427b723e */ /* 0x000fe200000010ff */
[----:B------:R-:W-:Y:S06]  /*e1d0*/  @P2 BRA `(.L_x_725) ;  /* 0xffffffc800e42947 */ /* 0x000fec000383ffff */
.L_x_708:
[----:B------:R-:W-:Y:S06]  /*e1e0*/  BAR.ARV 0x8, 0x1a0 ;  /* 0x0206800000007b1d */ /* 0x000fec0000002000 */
[----:B------:R-:W-:Y:S05]  /*e1f0*/  @!P0 BRA `(.L_x_726) ;  /* 0x0000000000048947 */ /* 0x000fea0003800000 */
[----:B------:R-:W-:Y:S01]  /*e200*/  BPT.TRAP 0x1 ;  /* 0x000000040000795c */ /* 0x000fe20000300000 */
.L_x_726:
[----:B------:R-:W-:Y:S01]  /*e210*/  ULEA UR5, UR39, UR40, 0x3 ;  /* 0x0000002827057291 */ /* 0x000fe2000f8e183f */
[----:B------:R-:W-:-:S05]  /*e220*/  IMAD.U32 R0, RZ, RZ, UR37 ;  /* 0x00000025ff007e24 */ /* 0x000fca000f8e00ff */
[----:B------:R-:W-:-:S04]  /*e230*/  SHF.L.U32 R0, R0, 0x1f, RZ ;  /* 0x0000001f00007819 */ /* 0x000fc800000006ff */
[----:B------:R1:W2:Y:S01]  /*e240*/  SYNCS.PHASECHK.TRANS64.TRYWAIT P2, [UR5+0x16850], R0 ;  /* 0x01685000ff0075a7 */ /* 0x0002a20008040145 */
[----:B------:R-:W-:Y:S05]  /*e250*/  @!P0 BRA `(.L_x_727) ;  /* 0x0000000000048947 */ /* 0x000fea0003800000 */
[----:B------:R-:W-:Y:S01]  /*e260*/  BPT.TRAP 0x1 ;  /* 0x000000040000795c */ /* 0x000fe20000300000 */
.L_x_727:
[----:B--2---:R-:W-:Y:S05]  /*e270*/  @P2 BRA `(.L_x_728) ;  /* 0x0000000000082947 */ /* 0x004fea0003800000 */
[----:B------:R-:W2:Y:S02]  /*e280*/  SYNCS.PHASECHK.TRANS64.TRYWAIT P0, [UR5+0x16850], R0 ;  /* 0x01685000ff0075a7 */ /* 0x000ea40008000145 */
[----:B--2---:R-:W-:Y:S05]  /*e290*/  @!P0 BRA `(.L_x_729) ;  /* 0x0000004400588947 */ /* 0x004fea0003800000 */
.L_x_728:
[----:B------:R-:W-:Y:S01]  /*e2a0*/  UIADD3 UR40, UR40, 0x400, URZ ;  /* 0x0000040028287890 */ /* 0x000fe2000fffe03f */
[----:B------:R-:W-:Y:S01]  /*e2b0*/  WARPGROUP.ARRIVE ;  /* 0x00000000000079c5 */ /* 0x000fe20000000000 */
[----:B------:R-:W-:Y:S01]  /*e2c0*/  UMOV UR7, 0x40000040 ;  /* 0x4000004000077882 */ /* 0x000fe20000000000 */
[----:B-12---:R-:W1:Y:S01]  /*e2d0*/  SHFL.BFLY PT, R0, R5, 0x2, 0x1f ;  /* 0x0c401f0005007f89 */ /* 0x006e6200000e0000 */
[----:B------:R-:W-:Y:S01]  /*e2e0*/  USHF.R.U32.HI UR40, URZ, 0x4, UR40 ;  /* 0x000000043f287899 */ /* 0x000fe20008011628 */
[----:B------:R-:W-:Y:S01]  /*e2f0*/  IMAD.MOV.U32 R15, RZ, RZ, -0x800000 ;  /* 0xff800000ff0f7424 */ /* 0x000fe200078e00ff */
[----:B------:R-:W-:Y:S01]  /*e300*/  UIADD3 UR36, UR36, 0x1, URZ ;  /* 0x0000000124247890 */ /* 0x000fe2000fffe03f */
[----:B------:R-:W2:Y:S01]  /*e310*/  SHFL.BFLY PT, R3, R4, 0x2, 0x1f ;  /* 0x0c401f0004037f89 */ /* 0x000ea200000e0000 */
[----:B------:R-:W-:Y:S01]  /*e320*/  ULOP3.LUT UR4, UR40, 0x3fff, URZ, 0xc0, !UPT ;  /* 0x00003fff28047892 */ /* 0x000fe2000f8ec03f */
[----:B------:R-:W-:-:S03]  /*e330*/  IMAD.MOV.U32 R11, RZ, RZ, RZ ;  /* 0x000000ffff0b7224 */ /* 0x000fc600078e00ff */
[----:B------:R-:W-:Y:S02]  /*e340*/  ULEA UR4, UR39, UR4, 0xa ;  /* 0x0000000427047291 */ /* 0x000fe4000f8e503f */
[----:B------:R-:W-:-:S04]  /*e350*/  UIADD3 UR39, UR39, 0x1, URZ ;  /* 0x0000000127277890 */ /* 0x000fc8000fffe03f */
[----:B------:R-:W-:Y:S01]  /*e360*/  UISETP.NE.AND UP0, UPT, UR39, 0x2, UPT ;  /* 0x000000022700788c */ /* 0x000fe2000bf05270 */
[----:B------:R-:W-:Y:S02]  /*e370*/  UMOV UR6, UR4 ;  /* 0x0000000400067c82 */ /* 0x000fe40008000000 */
[----:B------:R-:W-:Y:S01]  /*e380*/  HGMMA.64x64x16.F32.BF16 R88, R148, gdesc[UR4].tnspB, R88, gsb0 ;  /* 0x40e0000494587df0 */ /* 0x000fe20008001858 */
[----:B------:R-:W-:Y:S01]  /*e390*/  UIADD3 UR6, UR4, 0x80, URZ ;  /* 0x0000008004067890 */ /* 0x000fe2000fffe03f */
[----:B------:R-:W-:Y:S01]  /*e3a0*/  UMOV UR7, 0x40000040 ;  /* 0x4000004000077882 */ /* 0x000fe20000000000 */
[----:B------:R-:W-:Y:S01]  /*e3b0*/  USEL UR39, UR39, URZ, UP0 ;  /* 0x0000003f27277287 */ /* 0x000fe20008000000 */
[----:B-1----:R-:W-:Y:S01]  /*e3c0*/  FADD.FTZ R0, R0, R5 ;  /* 0x0000000500007221 */ /* 0x002fe20000010000 */
[----:B------:R-:W-:Y:S02]  /*e3d0*/  IMAD.U32 R5, RZ, RZ, UR22 ;  /* 0x00000016ff057e24 */ /* 0x000fe4000f8e00ff */
[----:B--2---:R-:W-:Y:S01]  /*e3e0*/  FADD.FTZ R6, R3, R4 ;  /* 0x0000000403067221 */ /* 0x004fe20000010000 */
[----:B------:R-:W-:Y:S01]  /*e3f0*/  IMAD.MOV.U32 R4, RZ, RZ, RZ ;  /* 0x000000ffff047224 */ /* 0x000fe200078e00ff */
[----:B------:R-:W1:Y:S04]  /*e400*/  SHFL.BFLY PT, R3, R0, 0x1, 0x1f ;  /* 0x0c201f0000037f89 */ /* 0x000e6800000e0000 */
[----:B------:R-:W2:Y:S01]  /*e410*/  SHFL.BFLY PT, R7, R6, 0x1, 0x1f ;  /* 0x0c201f0006077f89 */ /* 0x000ea200000e0000 */
[----:B-1----:R-:W-:Y:S01]  /*e420*/  FADD.FTZ R12, R0, R3 ;  /* 0x00000003000c7221 */ /* 0x002fe20000010000 */
[----:B------:R-:W-:-:S02]  /*e430*/  IMAD.U32 R0, RZ, RZ, UR22 ;  /* 0x00000016ff007e24 */ /* 0x000fc4000f8e00ff */
[----:B------:R-:W-:Y:S02]  /*e440*/  IMAD.MOV.U32 R3, RZ, RZ, -0x800000 ;  /* 0xff800000ff037424 */ /* 0x000fe400078e00ff */
[----:B--2---:R-:W-:Y:S01]  /*e450*/  FADD.FTZ R13, R6, R7 ;  /* 0x00000007060d7221 */ /* 0x004fe20000010000 */
[----:B------:R-:W-:Y:S01]  /*e460*/  FSETP.NE.FTZ.AND P0, PT, R12, RZ, PT ;  /* 0x000000ff0c00720b */ /* 0x000fe20003f15000 */
[----:B------:R-:W-:-:S03]  /*e470*/  IMAD.U32 R6, RZ, RZ, UR5 ;  /* 0x00000005ff067e24 */ /* 0x000fc6000f8e00ff */
[----:B------:R-:W-:Y:S01]  /*e480*/  FSETP.NE.FTZ.AND P2, PT, R13, RZ, PT ;  /* 0x000000ff0d00720b */ /* 0x000fe20003f55000 */
[----:B------:R-:W-:-:S08]  /*e490*/  @!P1 VIADD R6, R6, 0x16860 ;  /* 0x0001686006069836 */ /* 0x000fd00000000000 */
[----:B------:R-:W1:Y:S01]  /*e4a0*/  @P0 MUFU.LG2 R7, R12 ;  /* 0x0000000c00070308 */ /* 0x000e620000000c00 */
[----:B------:R-:W-:-:S07]  /*e4b0*/  @P0 FMUL.FTZ R5, R5, 0.69314718246459960938 ;  /* 0x3f31721805050820 */ /* 0x000fce0000410000 */
[----:B------:R2:W-:Y:S08]  /*e4c0*/  @P0 MUFU.RCP R4, R12 ;  /* 0x0000000c00040308 */ /* 0x0005f00000001000 */
[----:B------:R-:W3:Y:S01]  /*e4d0*/  @P2 MUFU.LG2 R9, R13 ;  /* 0x0000000d00092308 */ /* 0x000ee20000000c00 */
[----:B--2---:R-:W-:Y:S01]  /*e4e0*/  @P2 FMUL.FTZ R12, R0, 0.69314718246459960938 ;  /* 0x3f317218000c2820 */ /* 0x004fe20000410000 */
[----:B-1----:R-:W-:-:S04]  /*e4f0*/  @P0 FMUL.FTZ R0, R7, 0.69314718246459960938 ;  /* 0x3f31721807000820 */ /* 0x002fc80000410000 */
[----:B------:R-:W-:Y:S01]  /*e500*/  @P0 FFMA.FTZ R15, R5, R8, R0 ;  /* 0x00000008050f0223 */ /* 0x000fe20000010000 */
[----:B------:R-:W-:Y:S01]  /*e510*/  @!P1 PRMT R5, RZ, 0x654, R6 ;  /* 0x00000654ff059816 */ /* 0x000fe20000000006 */
[----:B------:R-:W1:Y:S01]  /*e520*/  @P2 MUFU.RCP R11, R13 ;  /* 0x0000000d000b2308 */ /* 0x000e620000001000 */
[----:B------:R-:W-:Y:S02]  /*e530*/  WARPGROUP.DEPBAR.LE gsb0, 0x0 ;  /* 0x00008000000079c5 */ /* 0x000fe40000010000 */
[----:B------:R-:W-:Y:S01]  /*e540*/  WARPGROUP.ARRIVE ;  /* 0x00000000000079c5 */ /* 0x000fe20000000000 */
[----:B------:R-:W-:-:S05]  /*e550*/  PLOP3.LUT P0, PT, PT, PT, PT, 0x8, 0x0 ;  /* 0x000000000000781c */ /* 0x000fca0003f0e170 */
[----:B------:R-:W-:Y:S01]  /*e560*/  HGMMA.64x64x16.F32.BF16 R88, R144, gdesc[UR4].tnspB, R88, gsb0 ;  /* 0x40e0000490587df0 */ /* 0x000fe20008001858 */
[----:B------:R-:W-:Y:S01]  /*e570*/  UIADD3 UR6, UR4, 0x100, URZ ;  /* 0x0000010004067890 */ /* 0x000fe2000fffe03f */
[----:B---3--:R-:W-:Y:S01]  /*e580*/  @P2 FMUL.FTZ R9, R9, 0.69314718246459960938 ;  /* 0x3f31721809092820 */ /* 0x008fe20000410000 */
[----:B------:R-:W-:-:S03]  /*e590*/  UMOV UR7, 0x40000040 ;  /* 0x4000004000077882 */ /* 0x000fc60000000000 */
[----:B------:R-:W-:Y:S01]  /*e5a0*/  @P2 FFMA.FTZ R3, R12, R10, R9 ;  /* 0x0000000a0c032223 */ /* 0x000fe20000010009 */
[----:B------:R-:W-:Y:S02]  /*e5b0*/  WARPGROUP.DEPBAR.LE gsb0, 0x0 ;  /* 0x00008000000079c5 */ /* 0x000fe40000010000 */
[----:B------:R-:W-:-:S06]  /*e5c0*/  WARPGROUP.ARRIVE ;  /* 0x00000000000079c5 */ /* 0x000fcc0000000000 */
[----:B------:R-:W-:Y:S01]  /*e5d0*/  HGMMA.64x64x16.F32.BF16 R88, R140, gdesc[UR4].tnspB, R88, gsb0 ;  /* 0x40e000048c587df0 */ /* 0x000fe20008001858 */
[----:B------:R-:W-:Y:S01]  /*e5e0*/  UIADD3 UR6, UR4, 0x180, URZ ;  /* 0x0000018004067890 */ /* 0x000fe2000fffe03f */
[----:B------:R-:W-:Y:S01]  /*e5f0*/  UMOV UR7, 0x40000040 ;  /* 0x4000004000077882 */ /* 0x000fe20000000000 */
        /* <DEDUP_REMOVED lines=15> */
[----:B------:R-:W-:Y:S01]  /*e6f0*/  UIADD3 UR4, UR4, 0x380, URZ ;  /* 0x0000038004047890 */ /* 0x000fe2000fffe03f */
[----:B------:R-:W-:Y:S02]  /*e700*/  WARPGROUP.DEPBAR.LE gsb0, 0x0 ;  /* 0x00008000000079c5 */ /* 0x000fe40000010000 */
[----:B------:R-:W-:-:S06]  /*e710*/  WARPGROUP.ARRIVE ;  /* 0x00000000000079c5 */ /* 0x000fcc0000000000 */
[----:B------:R-:W-:Y:S01]  /*e720*/  HGMMA.64x64x16.F32.BF16 R88, R124, gdesc[UR4].tnspB, R88, gsb0 ;  /* 0x40e000047c587df0 */ /* 0x000fe20008001858 */
[----:B------:R-:W-:Y:S01]  /*e730*/  UMOV UR6, UR4 ;  /* 0x0000000400067c82 */ /* 0x000fe20008000000 */
[----:B------:R-:W-:Y:S01]  /*e740*/  UMOV UR7, 0x40000040 ;  /* 0x4000004000077882 */ /* 0x000fe20000000000 */
[----:B------:R-:W-:-:S04]  /*e750*/  USEL UR4, URZ, 0x1, UP0 ;  /* 0x000000013f047887 */ /* 0x000fc80008000000 */
[----:B------:R-:W-:Y:S01]  /*e760*/  ULOP3.LUT UR37, UR37, UR4, URZ, 0x3c, !UPT ;  /* 0x0000000425257292 */ /* 0x000fe2000f8e3c3f */
[----:B------:R-:W-:Y:S02]  /*e770*/  WARPGROUP.DEPBAR.LE gsb0, 0x0 ;  /* 0x00008000000079c5 */ /* 0x000fe40000010000 */
[----:B------:R-:W-:-:S06]  /*e780*/  WARPGROUP.ARRIVE ;  /* 0x00000000000079c5 */ /* 0x000fcc0000000000 */
[----:B------:R-:W-:Y:S03]  /*e790*/  HGMMA.64x64x16.F32.BF16 R88, R120, gdesc[UR4].tnspB, R88, gsb0 ;  /* 0x40e0000478587df0 */ /* 0x000fe60008001858 */
        /* <DEDUP_REMOVED lines=33> */
[----:B--2---:R-:W-:-:S07]  /*e9b0*/  FMUL.FTZ R119, R119, R11 ;  /* 0x0000000b77777220 */ /* 0x004fce0000410000 */
.L_x_659:
[----:B------:R-:W1:Y:S08]  /*e9c0*/  S2UR UR4, SR_CgaCtaId ;  /* 0x00000000000479c3 */ /* 0x000e700000008800 */
[----:B------:R-:W-:Y:S01]  /*e9d0*/  BAR.SYNC.DEFER_BLOCKING 0x5, 0x1a0 ;  /* 0x0146800000007b1d */ /* 0x000fe20000010000 */
[----:B------:R-:W-:-:S05]  /*e9e0*/  VIADD R8, R2, 0xffffff80 ;  /* 0xffffff8002087836 */ /* 0x000fca0000000000 */
[----:B------:R-:W-:Y:S02]  /*e9f0*/  UMOV UR40, 0x400 ;  /* 0x0000040000287882 */ /* 0x000fe40000000000 */
[----:B-1----:R-:W-:-:S09]  /*ea00*/  ULEA UR40, UR4, UR40, 0x18 ;  /* 0x0000002804287291 */ /* 0x002fd2000f8ec03f */
[----:B------:R-:W1:Y:S02]  /*ea10*/  LDS R4, [UR40+0x168d0] ;  /* 0x0168d028ff047984 */ /* 0x000e640008000800 */
[----:B-1----:R-:W-:Y:S01]  /*ea20*/  R2UR UR4, R4 ;  /* 0x00000000040472ca */ /* 0x002fe200000e0000 */
[----:B------:R-:W-:Y:S06]  /*ea30*/  BAR.ARV 0x4, 0x1a0 ;  /* 0x0106800000007b1d */ /* 0x000fec0000002000 */
[----:B------:R-:W-:Y:S08]  /*ea40*/  @P0 BRA `(.L_x_730) ;  /* 0x0000000400a40947 */ /* 0x000ff00003800000 */
[----:B------:R-:W-:Y:S01]  /*ea50*/  SHF.R.S32.HI R11, RZ, 0x1f, R8 ;  /* 0x0000001fff0b7819 */ /* 0x000fe20000011408 */
[----:B------:R-:W-:Y:S01]  /*ea60*/  BAR.SYNC.DEFER_BLOCKING 0x1, 0x180 ;  /* 0x0046000000007b1d */ /* 0x000fe20000010000 */
[----:B------:R-:W-:Y:S01]  /*ea70*/  IADD3 R13, P3, R22, 0x20, RZ ;  /* 0x00000020160d7810 */ /* 0x000fe20007f7e0ff */
[----:B------:R-:W-:Y:S01]  /*ea80*/  USHF.R.S32.HI UR5, URZ, 0x1f, UR43 ;  /* 0x0000001f3f057899 */ /* 0x000fe2000801142b */
[-C--:B------:R-:W-:Y:S01]  /*ea90*/  LEA.HI R4, R11, R8.reuse, RZ, 0x7 ;  /* 0x000000080b047211 */ /* 0x080fe200078f38ff */
[----:B------:R-:W-:Y:S01]  /*eaa0*/  VIADD R25, R18, UR42 ;  /* 0x0000002a12197c36 */ /* 0x000fe20008000000 */
[----:B------:R-:W-:Y:S01]  /*eab0*/  LOP3.LUT R12, R13, 0x380, RZ, 0xc0, !PT ;  /* 0x000003800d0c7812 */ /* 0x000fe200078ec0ff */
[----:B------:R-:W-:Y:S01]  /*eac0*/  ULDC.64 UR8, c[0x0][0xb70] ;  /* 0x0002dc0000087ab9 */ /* 0x000fe20000000a00 */
[----:B------:R-:W-:Y:S01]  /*ead0*/  LOP3.LUT R21, R4, 0xffffff80, RZ, 0xc0, !PT ;  /* 0xffffff8004157812 */ /* 0x000fe200078ec0ff */
[----:B------:R-:W-:Y:S01]  /*eae0*/  UIMAD UR5, UR5, UR8, URZ ;  /* 0x00000008050572a4 */ /* 0x000fe2000f8e023f */
[----:B------:R-:W-:Y:S01]  /*eaf0*/  SHF.R.U64 R12, R12, 0x3, RZ ;  /* 0x000000030c0c7819 */ /* 0x000fe200000012ff */
[----:B------:R-:W-:Y:S01]  /*eb00*/  UIMAD.WIDE.U32 UR6, UR43, UR8, URZ ;  /* 0x000000082b0672a5 */ /* 0x000fe2000f8e003f */
[----:B------:R-:W-:Y:S01]  /*eb10*/  LEA.HI R24, R11, R8, RZ, 0x5 ;  /* 0x000000080b187211 */ /* 0x000fe200078f28ff */
[----:B------:R-:W-:Y:S01]  /*eb20*/  IMAD.IADD R21, R8, 0x1, -R21 ;  /* 0x0000000108157824 */ /* 0x000fe200078e0a15 */
[C---:B------:R-:W-:Y:S01]  /*eb30*/  LOP3.LUT R5, R22.reuse, 0x380, RZ, 0xc0, !PT ;  /* 0x0000038016057812 */ /* 0x040fe200078ec0ff */
[----:B------:R-:W-:Y:S01]  /*eb40*/  UIMAD UR5, UR43, UR9, UR5 ;  /* 0x000000092b0572a4 */ /* 0x000fe2000f8e0205 */
[----:B------:R-:W-:Y:S01]  /*eb50*/  IADD3 R11, P2, R22, 0x40, RZ ;  /* 0x00000040160b7810 */ /* 0x000fe20007f5e0ff */
[----:B------:R-:W-:Y:S01]  /*eb60*/  USHF.R.S32.HI UR8, URZ, 0x1f, UR44 ;  /* 0x0000001f3f087899 */ /* 0x000fe2000801142c */
[----:B------:R-:W-:Y:S01]  /*eb70*/  LOP3.LUT P0, RZ, R21, 0x3, RZ, 0xc0, !PT ;  /* 0x0000000315ff7812 */ /* 0x000fe2000780c0ff */
[----:B------:R-:W-:Y:S01]  /*eb80*/  UIADD3 UR5, UR7, UR5, URZ ;  /* 0x0000000507057290 */ /* 0x000fe2000fffe03f */
[----:B------:R-:W1:Y:S01]  /*eb90*/  LDC.64 R20, c[0x0][0xb78] ;  /* 0x0002de00ff147b82 */ /* 0x000e620000000a00 */
[----:B------:R-:W-:-:S02]  /*eba0*/  LOP3.LUT R12, R12, R13, RZ, 0x3c, !PT ;  /* 0x0000000d0c0c7212 */ /* 0x000fc400078e3cff */
[----:B------:R-:W-:Y:S02]  /*ebb0*/  IADD3 R13, P1, R22, 0x60, RZ ;  /* 0x00000060160d7810 */ /* 0x000fe40007f3e0ff */
[----:B------:R-:W-:Y:S02]  /*ebc0*/  SHF.R.U64 R5, R5, 0x3, RZ ;  /* 0x0000000305057819 */ /* 0x000fe400000012ff */
[----:B------:R-:W-:Y:S02]  /*ebd0*/  LOP3.LUT R10, R11, 0x380, RZ, 0xc0, !PT ;  /* 0x000003800b0a7812 */ /* 0x000fe400078ec0ff */
[----:B------:R-:W-:Y:S02]  /*ebe0*/  LOP3.LUT R8, R13, 0x380, RZ, 0xc0, !PT ;  /* 0x000003800d087812 */ /* 0x000fe400078ec0ff */
[----:B------:R-:W-:Y:S01]  /*ebf0*/  LOP3.LUT R4, R5, R22, RZ, 0x3c, !PT ;  /* 0x0000001605047212 */ /* 0x000fe200078e3cff */
[----:B------:R-:W-:Y:S01]  /*ec00*/  IMAD.MOV.U32 R5, RZ, RZ, R23 ;  /* 0x000000ffff057224 */ /* 0x000fe200078e0017 */
[----:B------:R-:W-:-:S02]  /*ec10*/  SHF.R.U64 R10, R10, 0x3, RZ ;  /* 0x000000030a0a7819 */ /* 0x000fc400000012ff */
[----:B------:R-:W-:Y:S02]  /*ec20*/  SHF.R.U64 R8, R8, 0x3, RZ ;  /* 0x0000000308087819 */ /* 0x000fe400000012ff */
[----:B------:R-:W-:Y:S01]  /*ec30*/  LOP3.LUT R10, R10, R11, RZ, 0x3c, !PT ;  /* 0x0000000b0a0a7212 */ /* 0x000fe200078e3cff */
[--C-:B------:R-:W-:Y:S01]  /*ec40*/  IMAD.X R11, RZ, RZ, R23.reuse, P2 ;  /* 0x000000ffff0b7224 */ /* 0x100fe200010e0617 */
[----:B------:R-:W-:Y:S01]  /*ec50*/  F2FP.BF16.F32.PACK_AB R6, R6, R9 ;  /* 0x000000090606723e */ /* 0x000fe200000010ff */
[----:B------:R-:W-:Y:S01]  /*ec60*/  IMAD.X R9, RZ, RZ, R23, P1 ;  /* 0x000000ffff097224 */ /* 0x000fe200008e0617 */
[----:B------:R-:W-:Y:S02]  /*ec70*/  MOV R14, R4 ;  /* 0x00000004000e7202 */ /* 0x000fe40000000f00 */
[----:B------:R-:W-:Y:S01]  /*ec80*/  F2FP.BF16.F32.PACK_AB R4, R89, R0 ;  /* 0x000000005904723e */ /* 0x000fe200000010ff */
[----:B-1----:R-:W-:Y:S01]  /*ec90*/  IMAD R0, R20, UR8, RZ ;  /* 0x0000000814007c24 */ /* 0x002fe2000f8e02ff */
[----:B------:R-:W-:-:S02]  /*eca0*/  F2FP.BF16.F32.PACK_AB R5, R91, R90 ;  /* 0x0000005a5b05723e */ /* 0x000fc400000010ff */
[----:B------:R-:W-:Y:S01]  /*ecb0*/  F2FP.BF16.F32.PACK_AB R7, R7, R94 ;  /* 0x0000005e0707723e */ /* 0x000fe200000010ff */
[----:B------:R-:W-:Y:S01]  /*ecc0*/  IMAD R0, R21, UR44, R0 ;  /* 0x0000002c15007c24 */ /* 0x000fe2000f8e0200 */
[----:B------:R-:W-:Y:S01]  /*ecd0*/  LOP3.LUT R8, R8, R13, RZ, 0x3c, !PT ;  /* 0x0000000d08087212 */ /* 0x000fe200078e3cff */
[----:B------:R-:W-:Y:S01]  /*ece0*/  IMAD.X R13, RZ, RZ, R23, P3 ;  /* 0x000000ffff0d7224 */ /* 0x000fe200018e0617 */
[----:B------:R-:W-:Y:S01]  /*ecf0*/  MOV R11, R10 ;  /* 0x0000000a000b7202 */ /* 0x000fe20000000f00 */
[----:B------:R1:W-:Y:S01]  /*ed00*/  STSM.16.M88.4 [R14], R4 ;  /* 0x000000040e007844 */ /* 0x0003e20000000200 */
[----:B------:R-:W-:Y:S01]  /*ed10*/  MOV R10, R8 ;  /* 0x00000008000a7202 */ /* 0x000fe20000000f00 */
[----:B------:R-:W-:Y:S01]  /*ed20*/  IMAD.U32 R9, RZ, RZ, UR7 ;  /* 0x00000007ff097e24 */ /* 0x000fe2000f8e00ff */
[----:B------:R-:W-:Y:S01]  /*ed30*/  F2FP.BF16.F32.PACK_AB R104, R105, R104 ;  /* 0x000000686968723e */ /* 0x000fe200000010ff */
[----:B------:R-:W-:Y:S01]  /*ed40*/  IMAD.U32 R8, RZ, RZ, UR6 ;  /* 0x00000006ff087e24 */ /* 0x000fe2000f8e00ff */
[----:B------:R-:W-:Y:S01]  /*ed50*/  MOV R12, R12 ;  /* 0x0000000c000c7202 */ /* 0x000fe20000000f00 */
[----:B------:R-:W-:Y:S01]  /*ed60*/  IMAD.U32 R9, RZ, RZ, UR5 ;  /* 0x00000005ff097e24 */ /* 0x000fe2000f8e00ff */
[----:B------:R-:W-:Y:S01]  /*ed70*/  F2FP.BF16.F32.PACK_AB R105, R107, R106 ;  /* 0x0000006a6b69723e */ /* 0x000fe200000010ff */
[----:B------:R-:W-:Y:S01]  /*ed80*/  VIADD R13, R25, 0x8 ;  /* 0x00000008190d7836 */ /* 0x000fe20000000000 */
[----:B------:R-:W-:Y:S01]  /*ed90*/  F2FP.BF16.F32.PACK_AB R112, R113, R112 ;  /* 0x000000707170723e */ /* 0x000fe200000010ff */
[----:B------:R-:W-:Y:S01]  /*eda0*/  IMAD.WIDE.U32 R8, R20, UR44, R8 ;  /* 0x0000002c14087c25 */ /* 0x000fe2000f8e0008 */
[----:B------:R-:W-:Y:S01]  /*edb0*/  F2FP.BF16.F32.PACK_AB R106, R109, R108 ;  /* 0x0000006c6d6a723e */ /* 0x000fe200000010ff */
[----:B------:R-:W-:Y:S01]  /*edc0*/  ULDC UR5, c[0x0][0xa88] ;  /* 0x0002a20000057ab9 */ /* 0x000fe20000000800 */
[----:B------:R-:W-:Y:S01]  /*edd0*/  F2FP.BF16.F32.PACK_AB R107, R111, R110 ;  /* 0x0000006e6f6b723e */ /* 0x000fe200000010ff */
[----:B------:R-:W-:Y:S01]  /*ede0*/  ULDC.64 UR6, c[0x0][0xb40] ;  /* 0x0002d00000067ab9 */ /* 0x000fe20000000a00 */
[----:B------:R-:W-:-:S02]  /*edf0*/  F2FP.BF16.F32.PACK_AB R113, R115, R114 ;  /* 0x000000727371723e */ /* 0x000fc400000010ff */
[----:B-1----:R-:W-:Y:S02]  /*ee00*/  F2FP.BF16.F32.PACK_AB R4, R97, R96 ;  /* 0x000000606104723e */ /* 0x002fe400000010ff */
[----:B------:R-:W-:Y:S02]  /*ee10*/  F2FP.BF16.F32.PACK_AB R5, R99, R98 ;  /* 0x000000626305723e */ /* 0x000fe400000010ff */
[----:B------:R-:W-:Y:S02]  /*ee20*/  F2FP.BF16.F32.PACK_AB R6, R101, R100 ;  /* 0x000000646506723e */ /* 0x000fe400000010ff */
[----:B------:R-:W-:Y:S02]  /*ee30*/  F2FP.BF16.F32.PACK_AB R7, R103, R102 ;  /* 0x000000666707723e */ /* 0x000fe400000010ff */
[----:B------:R-:W-:Y:S02]  /*ee40*/  F2FP.BF16.F32.PACK_AB R114, R117, R116 ;  /* 0x000000747572723e */ /* 0x000fe400000010ff */
[----:B------:R-:W-:Y:S01]  /*ee50*/  F2FP.BF16.F32.PACK_AB R115, R119, R118 ;  /* 0x000000767773723e */ /* 0x000fe200000010ff */
[----:B------:R1:W-:Y:S01]  /*ee60*/  STSM.16.M88.4 [R12], R4 ;  /* 0x000000040c007844 */ /* 0x0003e20000000200 */
[----:B------:R-:W-:-:S02]  /*ee70*/  ISETP.GE.OR P1, PT, R13, UR5, P0 ;  /* 0x000000050d007c0c */ /* 0x000fc40008726670 */
[----:B------:R-:W-:Y:S01]  /*ee80*/  SHF.R.S32.HI R13, RZ, 0x1f, R25 ;  /* 0x0000001fff0d7819 */ /* 0x000fe20000011419 */
[----:B------:R-:W-:Y:S01]  /*ee90*/  STSM.16.M88.4 [R11], R104 ;  /* 0x000000680b007844 */ /* 0x000fe20000000200 */
[----:B------:R-:W-:Y:S02]  /*eea0*/  SHF.R.S32.HI R24, RZ, 0x5, R24 ;  /* 0x00000005ff187819 */ /* 0x000fe40000011418 */
[C---:B------:R-:W-:Y:S01]  /*eeb0*/  ISETP.GE.OR P0, PT, R25.reuse, UR5, P0 ;  /* 0x0000000519007c0c */ /* 0x040fe20008706670 */
[----:B------:R-:W-:Y:S01]  /*eec0*/  STSM.16.M88.4 [R10], R112 ;  /* 0x000000700a007844 */ /* 0x000fe20000000200 */
[----:B------:R-:W-:Y:S01]  /*eed0*/  @!PT LDS RZ, [RZ] ;  /* 0x00000000fffff984 */ /* 0x000fe20000000800 */
[----:B------:R-:W-:Y:S01]  /*eee0*/  @!PT LDS RZ, [RZ] ;  /* 0x00000000fffff984 */ /* 0x000fe20000000800 */
[----:B------:R-:W-:Y:S01]  /*eef0*/  @!PT LDS RZ, [RZ] ;  /* 0x00000000fffff984 */ /* 0x000fe20000000800 */
[----:B------:R-:W-:Y:S01]  /*ef00*/  @!PT LDS RZ, [RZ] ;  /* 0x00000000fffff984 */ /* 0x000fe20000000800 */
[----:B------:R2:W-:Y:S06]  /*ef10*/  MEMBAR.ALL.CTA ;  /* 0x0000000000007992 */ /* 0x0005ec0000008000 */
[----:B--2---:R-:W2:Y:S02]  /*ef20*/  FENCE.VIEW.ASYNC.S ;  /* 0x00000000000073c6 */ /* 0x004ea40000000000 */
[----:B--2---:R-:W-:Y:S06]  /*ef30*/  BAR.ARV 0x1, 0x1a0 ;  /* 0x0046800000007b1d */ /* 0x004fec0000002000 */
[----:B-1----:R-:W-:-:S04]  /*ef40*/  IADD3 R5, P2, R25, R8, RZ ;  /* 0x0000000819057210 */ /* 0x002fc80007f5e0ff */
[----:B------:R-:W-:Y:S02]  /*ef50*/  IADD3.X R8, R13, R9, R0, P2, !PT ;  /* 0x000000090d087210 */ /* 0x000fe400017fe400 */
[----:B------:R-:W1:Y:S01]  /*ef60*/  SHFL.IDX PT, R0, R24, RZ, 0x1f ;  /* 0x00001fff18007589 */ /* 0x000e6200000e0000 */
[----:B------:R-:W-:-:S04]  /*ef70*/  LEA R4, P2, R5, UR6, 0x2 ;  /* 0x0000000605047c11 */ /* 0x000fc8000f8410ff */
[----:B------:R-:W-:-:S05]  /*ef80*/  LEA.HI.X R5, R5, UR7, R8, 0x2, P2 ;  /* 0x0000000705057c11 */ /* 0x000fca00090f1408 */
[----:B------:R2:W-:Y:S04]  /*ef90*/  @!P1 STG.E desc[UR50][R4.64+0x20], R3 ;  /* 0x0000200304009986 */ /* 0x0005e8000c101932 */
[----:B------:R2:W-:Y:S01]  /*efa0*/  @!P0 STG.E desc[UR50][R4.64], R15 ;  /* 0x0000000f04008986 */ /* 0x0005e2000c101932 */
[----:B-1----:R-:W-:-:S13]  /*efb0*/  ISETP.NE.AND P0, PT, R0, 0xb, PT ;  /* 0x0000000b0000780c */ /* 0x002fda0003f05270 */
[----:B--2---:R-:W-:Y:S05]  /*efc0*/  @P0 BRA `(.L_x_731) ;  /* 0x0000000800280947 */ /* 0x004fea0003800000 */
[----:B------:R-:W-:Y:S01]  /*efd0*/  BAR.SYNC.DEFER_BLOCKING 0x1, 0x1a0 ;  /* 0x0046800000007b1d */ /* 0x000fe20000010000 */
[----:B------:R-:W-:-:S05]  /*efe0*/  ELECT P0, URZ, PT ;  /* 0x00000000003f782f */ /* 0x000fca0003800000 */
[----:B------:R-:W-:Y:S08]  /*eff0*/  BSSY B0, `(.L_x_732) ;  /* 0x000000d000007945 */ /* 0x000ff00003800000 */
[----:B------:R-:W-:Y:S05]  /*f000*/  @!P0 BRA `(.L_x_733) ;  /* 0x00000000002c8947 */ /* 0x000fea0003800000 */
[----:B------:R-:W-:Y:S01]  /*f010*/  ULDC.64 UR6, c[0x0][0x198] ;  /* 0x0000660000067ab9 */ /* 0x000fe20000000a00 */
[----:B------:R-:W-:Y:S01]  /*f020*/  UMOV UR41, URZ ;  /* 0x0000003f00297c82 */ /* 0x000fe20008000000 */
[----:B------:R-:W-:Y:S01]  /*f030*/  UIADD3 UR6, UP0, UR6, 0x9f0, URZ ;  /* 0x000009f006067890 */ /* 0x000fe2000ff1e03f */
[----:B------:R-:W-:Y:S01]  /*f040*/  UMOV UR45, URZ ;  /* 0x0000003f002d7c82 */ /* 0x000fe20008000000 */
[----:B------:R-:W-:Y:S02]  /*f050*/  UIADD3 UR5, UR40, 0x16820, URZ ;  /* 0x0001682028057890 */ /* 0x000fe4000fffe03f */
[----:B------:R-:W-:Y:S02]  /*f060*/  UIADD3.X UR7, URZ, UR7, URZ, UP0, !UPT ;  /* 0x000000073f077290 */ /* 0x000fe400087fe43f */
[----:B------:R-:W-:-:S07]  /*f070*/  UPRMT UR5, URZ, 0x654, UR5 ;  /* 0x000006543f057896 */ /* 0x000fce0008000005 */
[----:B------:R1:W-:Y:S01]  /*f080*/  UTMASTG.5D [UR40], [UR6] ;  /* 0x00000028060073b5 */ /* 0x0003e20008020000 */
[----:B------:R0:W-:Y:S01]  /*f090*/  UTMACMDFLUSH ;  /* 0x00000000000079b7 */ /* 0x0001e20000000000 */
[----:B------:R-:W-:-:S04]  /*f0a0*/  DEPBAR.LE SB0, 0x0 ;  /* 0x000080000000791a */ /* 0x000fc80000000000 */
[----:B-1----:R-:W-:Y:S01]  /*f0b0*/  SYNCS.ARRIVE.TRANS64.RED.A1T0 RZ, [UR5], RZ ;  /* 0x000000ffffff79a7 */ /* 0x002fe20008100405 */
.L_x_733:
[----:B------:R-:W-:Y:S05]  /*f0c0*/  BSYNC B0 ;  /* 0x0000000000007941 */ /* 0x000fea0003800000 */
.L_x_732:
[----:B------:R-:W-:Y:S05]  /*f0d0*/  BRA `(.L_x_731) ;  /* 0x0000000400e47947 */ /* 0x000fea0003800000 */
.L_x_730:
[----:B------:R-:W1:Y:S01]  /*f0e0*/  LDC.64 R12, c[0x0][0xae0] ;  /* 0x0002b800ff0c7b82 */ /* 0x000e620000000a00 */
[----:B------:R-:W-:Y:S01]  /*f0f0*/  SHF.R.S32.HI R3, RZ, 0x1f, R8 ;  /* 0x0000001fff037819 */ /* 0x000fe20000011408 */
[----:B------:R-:W-:Y:S01]  /*f100*/  USHF.R.S32.HI UR5, URZ, 0x1f, UR43 ;  /* 0x0000001f3f057899 */ /* 0x000fe2000801142b */
[----:B------:R-:W-:Y:S01]  /*f110*/  ISETP.GT.AND P0, PT, R8, 0xbf, PT ;  /* 0x000000bf0800780c */ /* 0x000fe20003f04270 */
[----:B------:R-:W-:Y:S01]  /*f120*/  USHF.R.S32.HI UR6, URZ, 0x1f, UR44 ;  /* 0x0000001f3f067899 */ /* 0x000fe2000801142c */
[----:B------:R-:W-:Y:S01]  /*f130*/  LEA.HI R26, R3, R8, RZ, 0x3 ;  /* 0x00000008031a7211 */ /* 0x000fe200078f18ff */
[----:B------:R-:W-:Y:S02]  /*f140*/  BSSY B0, `(.L_x_734) ;  /* 0x000001f000007945 */ /* 0x000fe40003800000 */
[----:B------:R-:W2:Y:S01]  /*f150*/  LDC R11, c[0x0][0xdac] ;  /* 0x00036b00ff0b7b82 */ /* 0x000ea20000000800 */
[----:B------:R-:W-:-:S05]  /*f160*/  LOP3.LUT R3, R26, 0x1ffffff8, RZ, 0xc0, !PT ;  /* 0x1ffffff81a037812 */ /* 0x000fca00078ec0ff */
[----:B------:R-:W-:Y:S02]  /*f170*/  IMAD.IADD R3, R8, 0x1, -R3 ;  /* 0x0000000108037824 */ /* 0x000fe400078e0a03 */
[----:B------:R-:W3:Y:S02]  /*f180*/  LDC.64 R24, c[0x0][0xa88] ;  /* 0x0002a200ff187b82 */ /* 0x000ee40000000a00 */
[----:B------:R-:W-:-:S05]  /*f190*/  IMAD.SHL.U32 R8, R3, 0x8, RZ ;  /* 0x0000000803087824 */ /* 0x000fca00078e00ff */
[----:B------:R-:W-:Y:S01]  /*f1a0*/  SHF.R.S32.HI R9, RZ, 0x1f, R8 ;  /* 0x0000001fff097819 */ /* 0x000fe20000011408 */
[----:B------:R-:W4:Y:S01]  /*f1b0*/  LDC.64 R14, c[0x0][0xae8] ;  /* 0x0002ba00ff0e7b82 */ /* 0x000f220000000a00 */
[----:B-1----:R-:W-:Y:S01]  /*f1c0*/  IMAD R10, R12, UR5, RZ ;  /* 0x000000050c0a7c24 */ /* 0x002fe2000f8e02ff */
[----:B------:R-:W-:Y:S06]  /*f1d0*/  @P0 BRA `(.L_x_735) ;  /* 0x0000000000540947 */ /* 0x000fec0003800000 */
[----:B------:R-:W-:Y:S01]  /*f1e0*/  IMAD.U32 R5, RZ, RZ, UR42 ;  /* 0x0000002aff057e24 */ /* 0x000fe2000f8e00ff */
[----:B------:R-:W-:-:S04]  /*f1f0*/  ULDC UR7, c[0x0][0xa88] ;  /* 0x0002a20000077ab9 */ /* 0x000fc80000000800 */
[----:B------:R-:W-:-:S04]  /*f200*/  IADD3 R4, R5, -0x80, R2 ;  /* 0xffffff8005047810 */ /* 0x000fc80007ffe002 */
[----:B------:R-:W-:-:S13]  /*f210*/  ISETP.GE.AND P0, PT, R4, UR7, PT ;  /* 0x0000000704007c0c */ /* 0x000fda000bf06270 */
[----:B------:R-:W-:Y:S05]  /*f220*/  @P0 BRA `(.L_x_735) ;  /* 0x0000000000400947 */ /* 0x000fea0003800000 */
[----:B------:R-:W1:Y:S01]  /*f230*/  LDC.64 R6, c[0x0][0xb70] ;  /* 0x0002dc00ff067b82 */ /* 0x000e620000000a00 */
[----:B------:R-:W-:Y:S01]  /*f240*/  SHF.R.S32.HI R5, RZ, 0x1f, R4 ;  /* 0x0000001fff057819 */ /* 0x000fe20000011404 */
[----:B------:R-:W-:-:S06]  /*f250*/  ULDC.64 UR8, c[0x0][0xb40] ;  /* 0x0002d00000087ab9 */ /* 0x000fcc0000000a00 */
[----:B------:R-:W5:Y:S01]  /*f260*/  LDC.64 R20, c[0x0][0xb78] ;  /* 0x0002de00ff147b82 */ /* 0x000f620000000a00 */
[C---:B-1----:R-:W-:Y:S02]  /*f270*/  IMAD R0, R6.reuse, UR5, RZ ;  /* 0x0000000506007c24 */ /* 0x042fe4000f8e02ff */
[----:B------:R-:W-:-:S04]  /*f280*/  IMAD.WIDE.U32 R4, R6, UR43, R4 ;  /* 0x0000002b06047c25 */ /* 0x000fc8000f8e0004 */
[----:B------:R-:W-:Y:S02]  /*f290*/  IMAD R3, R7, UR43, R0 ;  /* 0x0000002b07037c24 */ /* 0x000fe4000f8e0200 */
[C---:B-----5:R-:W-:Y:S02]  /*f2a0*/  IMAD R0, R20.reuse, UR6, RZ ;  /* 0x0000000614007c24 */ /* 0x060fe4000f8e02ff */
[----:B------:R-:W-:Y:S02]  /*f2b0*/  IMAD.IADD R5, R5, 0x1, R3 ;  /* 0x0000000105057824 */ /* 0x000fe400078e0203 */
[----:B------:R-:W-:Y:S02]  /*f2c0*/  IMAD R3, R21, UR44, R0 ;  /* 0x0000002c15037c24 */ /* 0x000fe4000f8e0200 */
[----:B------:R-:W-:-:S04]  /*f2d0*/  IMAD.WIDE.U32 R4, R20, UR44, R4 ;  /* 0x0000002c14047c25 */ /* 0x000fc8000f8e0004 */
[----:B------:R-:W-:Y:S01]  /*f2e0*/  IMAD.IADD R3, R5, 0x1, R3 ;  /* 0x0000000105037824 */ /* 0x000fe200078e0203 */
[----:B------:R-:W-:-:S04]  /*f2f0*/  LEA R6, P0, R4, UR8, 0x2 ;  /* 0x0000000804067c11 */ /* 0x000fc8000f8010ff */
[----:B------:R-:W-:Y:S01]  /*f300*/  LEA.HI.X R7, R4, UR9, R3, 0x2, P0 ;  /* 0x0000000904077c11 */ /* 0x000fe200080f1403 */
[----:B------:R-:W-:-:S05]  /*f310*/  IMAD.MOV.U32 R3, RZ, RZ, -0x800000 ;  /* 0xff800000ff037424 */ /* 0x000fca00078e00ff */
[----:B------:R1:W-:Y:S03]  /*f320*/  STG.E desc[UR50][R6.64], R3 ;  /* 0x0000000306007986 */ /* 0x0003e6000c101932 */
.L_x_735:
[----:B------:R-:W-:Y:S05]  /*f330*/  BSYNC B0 ;  /* 0x0000000000007941 */ /* 0x000fea0003800000 */
.L_x_734:
[----:B------:R-:W-:Y:S01]  /*f340*/  ULOP3.LUT UR48, URZ, UR48, URZ, 0x33, !UPT ;  /* 0x000000303f307292 */ /* 0x000fe2000f8e333f */
[----:B-1----:R-:W-:Y:S01]  /*f350*/  IMAD R3, R13, UR43, R10 ;  /* 0x0000002b0d037c24 */ /* 0x002fe2000f8e020a */
[----:B------:R-:W-:Y:S01]  /*f360*/  SHF.R.S32.HI R4, RZ, 0x3, R26 ;  /* 0x00000003ff047819 */ /* 0x000fe2000001141a */
[----:B------:R-:W-:Y:S01]  /*f370*/  IMAD.WIDE.U32 R6, R12, UR43, R8 ;  /* 0x0000002b0c067c25 */ /* 0x000fe2000f8e0008 */
[----:B---3--:R-:W-:Y:S01]  /*f380*/  ISETP.GE.AND P0, PT, R8, R25, PT ;  /* 0x000000190800720c */ /* 0x008fe20003f06270 */
[----:B------:R-:W-:Y:S02]  /*f390*/  BSSY B0, `(.L_x_736) ;  /* 0x000001d000007945 */ /* 0x000fe40003800000 */
[----:B--2---:R-:W-:Y:S02]  /*f3a0*/  VIADD R11, R11, UR48 ;  /* 0x000000300b0b7c36 */ /* 0x004fe40008000000 */
[----:B------:R-:W-:Y:S02]  /*f3b0*/  IMAD.IADD R7, R7, 0x1, R3 ;  /* 0x0000000107077824 */ /* 0x000fe400078e0203 */
[----:B------:R-:W-:-:S02]  /*f3c0*/  IMAD R8, R11, -0xc0, R24 ;  /* 0xffffff400b087824 */ /* 0x000fc400078e0218 */
[C---:B------:R-:W-:Y:S02]  /*f3d0*/  VIADD R0, R4.reuse, 0x30 ;  /* 0x0000003004007836 */ /* 0x040fe40000000000 */
[C---:B------:R-:W-:Y:S02]  /*f3e0*/  VIADD R3, R4.reuse, 0x60 ;  /* 0x0000006004037836 */ /* 0x040fe40000000000 */
[----:B------:R-:W-:Y:S01]  /*f3f0*/  VIADD R5, R4, 0x90 ;  /* 0x0000009004057836 */ /* 0x000fe20000000000 */
[-C--:B------:R-:W-:Y:S01]  /*f400*/  ISETP.GE.OR P3, PT, R0, R8.reuse, P0 ;  /* 0x000000080000720c */ /* 0x080fe20000766670 */
[----:B----4-:R-:W-:Y:S01]  /*f410*/  IMAD R0, R14, UR6, RZ ;  /* 0x000000060e007c24 */ /* 0x010fe2000f8e02ff */
[-C--:B------:R-:W-:Y:S02]  /*f420*/  ISETP.GE.OR P1, PT, R3, R8.reuse, P0 ;  /* 0x000000080300720c */ /* 0x080fe40000726670 */
[-C--:B------:R-:W-:Y:S01]  /*f430*/  ISETP.GE.OR P2, PT, R5, R8.reuse, P0 ;  /* 0x000000080500720c */ /* 0x080fe20000746670 */
[----:B------:R-:W-:Y:S01]  /*f440*/  IMAD R3, R15, UR44, R0 ;  /* 0x0000002c0f037c24 */ /* 0x000fe2000f8e0200 */
[----:B------:R-:W-:Y:S01]  /*f450*/  ISETP.GE.OR P0, PT, R4, R8, P0 ;  /* 0x000000080400720c */ /* 0x000fe20000706670 */
[----:B------:R-:W-:Y:S01]  /*f460*/  IMAD.WIDE.U32 R8, R14, UR44, R6 ;  /* 0x0000002c0e087c25 */ /* 0x000fe2000f8e0006 */
[----:B------:R-:W-:-:S03]  /*f470*/  SHF.R.S32.HI R5, RZ, 0x1f, R4 ;  /* 0x0000001fff057819 */ /* 0x000fc60000011404 */
[----:B------:R-:W-:-:S04]  /*f480*/  IMAD.WIDE R6, R11, 0xc0, R4 ;  /* 0x000000c00b067825 */ /* 0x000fc800078e0204 */
[----:B------:R-:W-:-:S04]  /*f490*/  IMAD.IADD R11, R9, 0x1, R3 ;  /* 0x00000001090b7824 */ /* 0x000fc800078e0203 */
        /* <DEDUP_REMOVED lines=12> */
.L_x_737:
[----:B------:R-:W-:Y:S05]  /*f560*/  BSYNC B0 ;  /* 0x0000000000007941 */ /* 0x000fea0003800000 */
.L_x_736:
        /* <DEDUP_REMOVED lines=14> */
[----:B------:R2:W-:Y:S02]  /*f650*/  STG.E.128 desc[UR50][R12.64], RZ ;  /* 0x000000ff0c007986 */ /* 0x0005e4000c101d32 */
.L_x_739:
[----:B------:R-:W-:Y:S05]  /*f660*/  BSYNC B0 ;  /* 0x0000000000007941 */ /* 0x000fea0003800000 */
.L_x_738:
        /* <DEDUP_REMOVED lines=14> */
[----:B------:R3:W-:Y:S02]  /*f750*/  STG.E.128 desc[UR50][R12.64], RZ ;  /* 0x000000ff0c007986 */ /* 0x0007e4000c101d32 */
.L_x_741:
[----:B------:R-:W-:Y:S05]  /*f760*/  BSYNC B0 ;  /* 0x0000000000007941 */ /* 0x000fea0003800000 */
.L_x_740:
        /* <DEDUP_REMOVED lines=14> */
[----:B------:R4:W-:Y:S02]  /*f850*/  STG.E.128 desc[UR50][R6.64], RZ ;  /* 0x000000ff06007986 */ /* 0x0009e4000c101d32 */
.L_x_742:
[----:B------:R-:W-:Y:S05]  /*f860*/  BSYNC B0 ;  /* 0x0000000000007941 */ /* 0x000fea0003800000 */
.L_x_731:
[----:B------:R-:W5:Y:S02]  /*f870*/  LDC R0, c[0x0][0xda8] ;  /* 0x00036a00ff007b82 */ /* 0x000f640000000800 */
[----:B-----5:R-:W-:-:S13]  /*f880*/  ISETP.LE.AND P0, PT, R0, UR4, PT ;  /* 0x0000000400007c0c */ /* 0x020fda000bf03270 */
[----:B------:R-:W-:Y:S05]  /*f890*/  @!P0 BRA `(.L_x_743) ;  /* 0xffffff1400308947 */ /* 0x000fea000383ffff */
[----:B------:R-:W-:Y:S05]  /*f8a0*/  EXIT ;  /* 0x000000000000794d */ /* 0x000fea0003800000 */
.L_x_649:
[----:B------:R-:W-:-:S08]  /*f8b0*/  NOP ;  /* 0x0000000000007918 */ /* 0x000fd00000000000 */
[----:B------:R-:W1:-:S00]  /*f8c0*/  USETMAXREG.DEALLOC.CTAPOOL 0x20 ;  /* 0x00000020000079c8 */ /* 0x000e4000080e0500 */
[----:B-1----:R-:W-:-:S05]  /*f8d0*/  LOP3.LUT R16, R0, 0x3, RZ, 0xc0, !PT ;  /* 0x0000000300107812 */ /* 0x002fca00078ec0ff */
[----:B------:R-:W1:Y:S02]  /*f8e0*/  SHFL.IDX PT, R0, R16, RZ, 0x1f ;  /* 0x00001fff10007589 */ /* 0x000e6400000e0000 */
[----:B-1----:R-:W-:-:S13]  /*f8f0*/  ISETP.NE.AND P0, PT, R0, RZ, PT ;  /* 0x000000ff0000720c */ /* 0x002fda0003f05270 */
[----:B------:R-:W-:Y:S05]  /*f900*/  @P0 EXIT ;  /* 0x000000000000094d */ /* 0x000fea0003800000 */
[----:B------:R-:W1:Y:S01]  /*f910*/  S2UR UR4, SR_CTAID.X ;  /* 0x00000000000479c3 */ /* 0x000e620000002500 */
[----:B------:R-:W-:Y:S01]  /*f920*/  UMOV UR47, URZ ;  /* 0x0000003f002f7c82 */ /* 0x000fe20008000000 */
[----:B------:R-:W-:Y:S02]  /*f930*/  IMAD.MOV.U32 R19, RZ, RZ, RZ ;  /* 0x000000ffff137224 */ /* 0x000fe400078e00ff */
[----:B------:R-:W-:-:S04]  /*f940*/  IMAD.MOV.U32 R18, RZ, RZ, 0x1 ;  /* 0x00000001ff127424 */ /* 0x000fc800078e00ff */
[----:B------:R-:W1:Y:S02]  /*f950*/  LDC R0, c[0x0][0xda8] ;  /* 0x00036a00ff007b82 */ /* 0x000e640000000800 */
[----:B-1----:R-:W-:-:S13]  /*f960*/  ISETP.LE.AND P0, PT, R0, UR4, PT ;  /* 0x0000000400007c0c */ /* 0x002fda000bf03270 */
[----:B------:R-:W-:Y:S05]  /*f970*/  @P0 BRA `(.L_x_744) ;  /* 0x0000002800200947 */ /* 0x000fea0003800000 */
[----:B------:R-:W-:Y:S01]  /*f980*/  LOP3.LUT R23, R2, 0x1f, RZ, 0xc0, !PT ;  /* 0x0000001f02177812 */ /* 0x000fe200078ec0ff */
[----:B------:R-:W-:Y:S01]  /*f990*/  IMAD.U32 R22, RZ, RZ, UR4 ;  /* 0x00000004ff167e24 */ /* 0x000fe2000f8e00ff */
[----:B------:R-:W-:Y:S01]  /*f9a0*/  ULDC UR46, c[0x0][0xc] ;  /* 0x00000300002e7ab9 */ /* 0x000fe20000000800 */
[----:B------:R-:W-:Y:S01]  /*f9b0*/  IMAD.MOV.U32 R18, RZ, RZ, 0x1 ;  /* 0x00000001ff127424 */ /* 0x000fe200078e00ff */
[----:B------:R-:W-:Y:S01]  /*f9c0*/  ULDC.64 UR48, c[0x0][0x198] ;  /* 0x0000660000307ab9 */ /* 0x000fe20000000a00 */
[----:B------:R-:W-:Y:S01]  /*f9d0*/  IMAD.MOV.U32 R19, RZ, RZ, RZ ;  /* 0x000000ffff137224 */ /* 0x000fe200078e00ff */
[----:B------:R-:W-:-:S06]  /*f9e0*/  UMOV UR47, URZ ;  /* 0x0000003f002f7c82 */ /* 0x000fcc0008000000 */
.L_x_798:
[----:B------:R-:W-:Y:S01]  /*f9f0*/  ULDC UR8, c[0x0][0xdd0] ;  /* 0x0003740000087ab9 */ /* 0x000fe20000000800 */
[----:B-1----:R-:W1:Y:S01]  /*fa00*/  LDC R0, c[0x0][0xde8] ;  /* 0x00037a00ff007b82 */ /* 0x002e620000000800 */
[C---:B------:R-:W-:Y:S01]  /*fa10*/  R2UR UR6, R22.reuse ;  /* 0x00000000160672ca */ /* 0x040fe200000e0000 */
[----:B------:R-:W-:Y:S01]  /*fa20*/  UISETP.NE.AND UP0, UPT, UR8, 0x1, UPT ;  /* 0x000000010800788c */ /* 0x000fe2000bf05270 */
[----:B------:R-:W-:-:S10]  /*fa30*/  R2UR UR7, R22 ;  /* 0x00000000160772ca */ /* 0x000fd400000e0000 */
[----:B------:R-:W-:Y:S01]  /*fa40*/  @UP0 ULDC UR4, c[0x0][0xdd4] ;  /* 0x0003750000040ab9 */ /* 0x000fe20000000800 */
[----:B------:R-:W-:Y:S01]  /*fa50*/  @UP0 ULDC UR9, c[0x0][0xdd8] ;  /* 0x0003760000090ab9 */ /* 0x000fe20000000800 */
[----:B------:R-:W-:-:S04]  /*fa60*/  UIMAD.WIDE.U32 UR4, UR6, UR4, URZ ;  /* 0x00000004060472a5 */ /* 0x000fc8000f8e003f */
[----:B------:R-:W-:-:S04]  /*fa70*/  @UP0 USHF.R.U32.HI UR6, URZ, UR9, UR5 ;  /* 0x000000093f060299 */ /* 0x000fc80008011605 */
[----:B------:R-:W-:Y:S02]  /*fa80*/  UIADD3 UR4, -UR6, URZ, URZ ;  /* 0x0000003f06047290 */ /* 0x000fe4000fffe13f */
[----:B-1----:R-:W-:Y:S02]  /*fa90*/  ISETP.LE.AND P0, PT, R0, UR6, PT ;  /* 0x0000000600007c0c */ /* 0x002fe4000bf03270 */
[----:B------:R-:W-:-:S11]  /*faa0*/  UIMAD UR8, UR8, UR4, UR7 ;  /* 0x00000004080872a4 */ /* 0x000fd6000f8e0207 */
[----:B------:R-:W-:Y:S05]  /*fab0*/  @!P0 BRA `(.L_x_745) ;  /* 0x0000000000208947 */ /* 0x000fea0003800000 */
        /* <DEDUP_REMOVED lines=8> */
.L_x_745:
[----:B------:R-:W-:Y:S01]  /*fb40*/  ULDC UR9, c[0x0][0xdc4] ;  /* 0x0003710000097ab9 */ /* 0x000fe20000000800 */
[----:B------:R-:W-:Y:S01]  /*fb50*/  UMOV UR7, UR8 ;  /* 0x0000000800077c82 */ /* 0x000fe20008000000 */
[----:B------:R-:W-:-:S11]  /*fb60*/  UISETP.NE.AND UP0, UPT, UR9, 0x1, UPT ;  /* 0x000000010900788c */ /* 0x000fd6000bf05270 */
[----:B------:R-:W-:Y:S02]  /*fb70*/  @UP0 ULDC.64 UR10, c[0x0][0xdc8] ;  /* 0x00037200000a0ab9 */ /* 0x000fe40000000a00 */
[----:B------:R-:W-:-:S04]  /*fb80*/  UIMAD.WIDE.U32 UR4, UR8, UR10, URZ ;  /* 0x0000000a080472a5 */ /* 0x000fc8000f8e003f */
[----:B------:R-:W-:-:S04]  /*fb90*/  @UP0 USHF.R.U32.HI UR7, URZ, UR11, UR5 ;  /* 0x0000000b3f070299 */ /* 0x000fc80008011605 */
[----:B------:R-:W-:-:S12]  /*fba0*/  UIMAD UR4, UR7, UR9, URZ ;  /* 0x00000009070472a4 */ /* 0x000fd8000f8e023f */
.L_x_746:
[----:B------:R-:W-:Y:S01]  /*fbb0*/  ULDC.64 UR10, c[0x0][0x3f8] ;  /* 0x0000fe00000a7ab9 */ /* 0x000fe20000000a00 */
[----:B------:R-:W-:Y:S02]  /*fbc0*/  UIADD3 UR8, UR8, -UR4, URZ ;  /* 0x8000000408087290 */ /* 0x000fe4000fffe03f */
[----:B------:R-:W-:Y:S02]  /*fbd0*/  UISETP.NE.U32.AND UP0, UPT, UR10, URZ, UPT ;  /* 0x0000003f0a00728c */ /* 0x000fe4000bf05070 */
[----:B------:R-:W-:Y:S01]  /*fbe0*/  ULOP3.LUT UR7, URZ, UR7, URZ, 0x33, !UPT ;  /* 0x000000073f077292 */ /* 0x000fe2000f8e333f */
[----:B------:R-:W-:Y:S01]  /*fbf0*/  ULDC UR10, c[0x0][0xdb8] ;  /* 0x00036e00000a7ab9 */ /* 0x000fe20000000800 */
[----:B------:R-:W-:Y:S01]  /*fc00*/  ULDC.64 UR4, c[0x0][0x9e0] ;  /* 0x0002780000047ab9 */ /* 0x000fe20000000a00 */
[----:B------:R-:W-:Y:S01]  /*fc10*/  UISETP.NE.AND UP1, UPT, UR10, 0x1, UPT ;  /* 0x000000010a00788c */ /* 0x000fe2000bf25270 */
[----:B------:R-:W-:Y:S01]  /*fc20*/  ULDC UR9, c[0x0][0xdc4] ;  /* 0x0003710000097ab9 */ /* 0x000fe20000000800 */
[----:B------:R-:W-:Y:S01]  /*fc30*/  ULDC UR41, c[0x0][0xdac] ;  /* 0x00036b0000297ab9 */ /* 0x000fe20000000800 */
[----:B------:R-:W-:-:S02]  /*fc40*/  UISETP.GE.AND UP2, UPT, UR5, 0x1, UPT ;  /* 0x000000010500788c */ /* 0x000fc4000bf46270 */
[----:B------:R-:W-:Y:S02]  /*fc50*/  UIMAD UR9, UR6, UR9, UR8 ;  /* 0x00000009060972a4 */ /* 0x000fe4000f8e0208 */
[----:B------:R-:W-:Y:S02]  /*fc60*/  UIADD3 UR41, UR7, UR41, URZ ;  /* 0x0000002907297290 */ /* 0x000fe4000fffe03f */
[----:B------:R-:W-:Y:S01]  /*fc70*/  UISETP.NE.AND.EX UP0, UPT, UR11, URZ, UPT, UP0 ;  /* 0x0000003f0b00728c */ /* 0x000fe2000bf05300 */
[----:B------:R-:W-:Y:S01]  /*fc80*/  PLOP3.LUT P1, PT, PT, PT, UP2, 0x80, 0x0 ;  /* 0x000000000000781c */ /* 0x000fe20003f2f028 */
[----:B------:R-:W-:Y:S01]  /*fc90*/  @UP1 ULDC UR6, c[0x0][0xdbc] ;  /* 0x00036f0000061ab9 */ /* 0x000fe20000000800 */
[----:B------:R-:W-:Y:S02]  /*fca0*/  UIMAD UR41, UR41, 0xc0, URZ ;  /* 0x000000c0292978a4 */ /* 0x000fe4000f8e023f */
[----:B------:R-:W-:Y:S01]  /*fcb0*/  UIMAD.WIDE.U32 UR6, UR9, UR6, URZ ;  /* 0x00000006090672a5 */ /* 0x000fe2000f8e003f */
[----:B------:R-:W-:Y:S01]  /*fcc0*/  ULDC UR11, c[0x0][0x404] ;  /* 0x00010100000b7ab9 */ /* 0x000fe20000000800 */
[----:B------:R-:W-:Y:S01]  /*fcd0*/  ULDC UR12, c[0x0][0x288] ;  /* 0x0000a200000c7ab9 */ /* 0x000fe20000000800 */
[----:B------:R-:W-:Y:S01]  /*fce0*/  @UP1 ULDC UR14, c[0x0][0xdc0] ;  /* 0x00037000000e1ab9 */ /* 0x000fe20000000800 */
[----:B------:R-:W-:Y:S01]  /*fcf0*/  UMOV UR43, UR9 ;  /* 0x00000009002b7c82 */ /* 0x000fe20008000000 */
[----:B------:R-:W-:-:S02]  /*fd00*/  USEL UR11, UR11, 0x1, UP0 ;  /* 0x000000010b0b7887 */ /* 0x000fc40008000000 */
[----:B------:R-:W-:Y:S02]  /*fd10*/  UIADD3 UR8, UR41, 0xc0, -UR12 ;  /* 0x000000c029087890 */ /* 0x000fe4000fffe80c */
[----:B------:R-:W-:Y:S01]  /*fd20*/  @UP1 USHF.R.U32.HI UR43, URZ, UR14, UR7 ;  /* 0x0000000e3f2b1299 */ /* 0x000fe20008011607 */
[----:B------:R-:W-:Y:S02]  /*fd30*/  ULDC UR13, c[0x0][0x2e0] ;  /* 0x0000b800000d7ab9 */ /* 0x000fe40000000800 */
[----:B------:R-:W-:Y:S02]  /*fd40*/  UIMAD UR6, UR11, UR13, UR8 ;  /* 0x0000000d0b0672a4 */ /* 0x000fe4000f8e0208 */
[----:B------:R-:W-:Y:S02]  /*fd50*/  UIADD3 UR42, -UR43, URZ, URZ ;  /* 0x0000003f2b2a7290 */ /* 0x000fe4000fffe13f */
[----:B------:R-:W-:Y:S02]  /*fd60*/  UIADD3 UR4, UR6, UR4, URZ ;  /* 0x0000000406047290 */ /* 0x000fe4000fffe03f */
[----:B------:R-:W-:Y:S01]  /*fd70*/  UIMAD UR42, UR10, UR42, UR9 ;  /* 0x0000002a0a2a72a4 */ /* 0x000fe2000f8e0209 */
[----:B------:R-:W-:Y:S11]  /*fd80*/  @!P1 BRA `(.L_x_747) ;  /* 0x0000000000449947 */ /* 0x000ff60003800000 */
        /* <DEDUP_REMOVED lines=10> */
.L_x_748:
[----:B------:R-:W-:-:S11]  /*fe30*/  UISETP.NE.AND UP0, UPT, UR5, 0x1, UPT ;  /* 0x000000010500788c */ /* 0x000fd6000bf05270 */
[----:B------:R-:W-:Y:S02]  /*fe40*/  @UP0 ULDC.64 UR14, c[0x0][0x9e8] ;  /* 0x00027a00000e0ab9 */ /* 0x000fe40000000a00 */
[----:B------:R-:W-:-:S04]  /*fe50*/  UIMAD.WIDE.U32 UR6, UR8, UR14, URZ ;  /* 0x0000000e080672a5 */ /* 0x000fc8000f8e003f */
[----:B------:R-:W-:-:S12]  /*fe60*/  @UP0 USHF.R.U32.HI UR8, URZ, UR15, UR7 ;  /* 0x0000000f3f080299 */ /* 0x000fd80008011607 */
.L_x_749:
[----:B------:R-:W-:-:S04]  /*fe70*/  UIMAD UR8, UR8, UR5, UR5 ;  /* 0x00000005080872a4 */ /* 0x000fc8000f8e0205 */
[----:B------:R-:W-:-:S04]  /*fe80*/  UISETP.LT.AND UP0, UPT, UR4, UR8, UPT ;  /* 0x000000080400728c */ /* 0x000fc8000bf01270 */
[----:B------:R-:W-:-:S12]  /*fe90*/  USEL UR4, UR4, UR8, UP0 ;  /* 0x0000000804047287 */ /* 0x000fd80008000000 */
.L_x_747:
[----:B------:R-:W-:Y:S02]  /*fea0*/  UIMAD UR7, UR11, UR13, 0x7f ;  /* 0x0000007f0b0774a4 */ /* 0x000fe4000f8e020d */
[----:B------:R-:W-:Y:S02]  /*feb0*/  UIADD3 UR4, UR4, 0x7f, URZ ;  /* 0x0000007f04047890 */ /* 0x000fe4000fffe03f */
[----:B------:R-:W-:Y:S02]  /*fec0*/  USHF.R.S32.HI UR8, URZ, 0x1f, UR7 ;  /* 0x0000001f3f087899 */ /* 0x000fe40008011407 */
[----:B------:R-:W-:Y:S02]  /*fed0*/  USHF.R.S32.HI UR6, URZ, 0x1f, UR4 ;  /* 0x0000001f3f067899 */ /* 0x000fe40008011404 */
[----:B------:R-:W-:Y:S02]  /*fee0*/  ULEA.HI UR8, UR8, UR7, URZ, 0x7 ;  /* 0x0000000708087291 */ /* 0x000fe4000f8f383f */
[----:B------:R-:W-:-:S02]  /*fef0*/  ULEA.HI UR6, UR6, UR4, URZ, 0x7 ;  /* 0x0000000406067291 */ /* 0x000fc4000f8f383f */
[----:B------:R-:W-:Y:S02]  /*ff00*/  UIADD3 UR4, UR41, -UR12, URZ ;  /* 0x8000000c29047290 */ /* 0x000fe4000fffe03f */
[----:B------:R-:W-:Y:S02]  /*ff10*/  USHF.R.S32.HI UR45, URZ, 0x7, UR8 ;  /* 0x000000073f2d7899 */ /* 0x000fe40008011408 */
[----:B------:R-:W-:Y:S02]  /*ff20*/  USHF.R.S32.HI UR6, URZ, 0x7, UR6 ;  /* 0x000000073f067899 */ /* 0x000fe40008011406 */
[----:B------:R-:W-:Y:S02]  /*ff30*/  UIMAD UR4, UR11, UR13, UR4 ;  /* 0x0000000d0b0472a4 */ /* 0x000fe4000f8e0204 */
[----:B------:R-:W-:Y:S01]  /*ff40*/  UISETP.LT.AND UP0, UPT, UR45, UR6, UPT ;  /* 0x000000062d00728c */ /* 0x000fe2000bf01270 */
[----:B------:R-:W-:Y:S02]  /*ff50*/  ULDC UR8, c[0x0][0x9dc] ;  /* 0x0002770000087ab9 */ /* 0x000fe40000000800 */
[----:B------:R-:W-:-:S02]  /*ff60*/  UIADD3 UR8, UR4, -UR8, URZ ;  /* 0x8000000804087290 */ /* 0x000fc4000fffe03f */
[----:B------:R-:W-:Y:S01]  /*ff70*/  USEL UR45, UR45, UR6, UP0 ;  /* 0x000000062d2d7287 */ /* 0x000fe20008000000 */
[----:B------:R-:W-:Y:S11]  /*ff80*/  @!P1 BRA `(.L_x_750) ;  /* 0x0000000000449947 */ /* 0x000ff60003800000 */
        /* <DEDUP_REMOVED lines=10> */
.L_x_751:
[----:B------:R-:W-:-:S11]  /*10030*/  UISETP.NE.AND UP0, UPT, UR5, 0x1, UPT ;  /* 0x000000010500788c */ /* 0x000fd6000bf05270 */
[----:B------:R-:W-:Y:S02]  /*10040*/  @UP0 ULDC.64 UR10, c[0x0][0x9e8] ;  /* 0x00027a00000a0ab9 */ /* 0x000fe40000000a00 */
[----:B------:R-:W-:-:S04]  /*10050*/  UIMAD.WIDE.U32 UR6, UR4, UR10, URZ ;  /* 0x0000000a040672a5 */ /* 0x000fc8000f8e003f */
[----:B------:R-:W-:-:S12]  /*10060*/  @UP0 USHF.R.U32.HI UR4, URZ, UR11, UR7 ;  /* 0x0000000b3f040299 */ /* 0x000fd80008011607 */
.L_x_752:
[----:B------:R-:W-:-:S04]  /*10070*/  UIMAD UR4, UR4, UR5, URZ ;  /* 0x00000005040472a4 */ /* 0x000fc8000f8e023f */
[----:B------:R-:W-:-:S04]  /*10080*/  UISETP.LT.AND UP0, UPT, UR8, UR4, UPT ;  /* 0x000000040800728c */ /* 0x000fc8000bf01270 */
[----:B------:R-:W-:-:S12]  /*10090*/  USEL UR8, UR8, UR4, !UP0 ;  /* 0x0000000408087287 */ /* 0x000fd8000c000000 */
.L_x_750:
[----:B------:R-:W-:Y:S01]  /*100a0*/  USHF.R.S32.HI UR4, URZ, 0x1f, UR8 ;  /* 0x0000001f3f047899 */ /* 0x000fe20008011408 */
[----:B------:R-:W-:Y:S03]  /*100b0*/  BSSY B6, `(.L_x_753) ;  /* 0x0000205000067945 */ /* 0x000fe60003800000 */
[----:B------:R-:W-:-:S04]  /*100c0*/  ULEA.HI UR4, UR4, UR8, URZ, 0x7 ;  /* 0x0000000804047291 */ /* 0x000fc8000f8f383f */
[----:B------:R-:W-:-:S04]  /*100d0*/  USHF.R.S32.HI UR4, URZ, 0x7, UR4 ;  /* 0x000000073f047899 */ /* 0x000fc80008011404 */
[----:B------:R-:W-:-:S04]  /*100e0*/  UISETP.LT.AND UP0, UPT, URZ, UR4, UPT ;  /* 0x000000043f00728c */ /* 0x000fc8000bf01270 */
[----:B------:R-:W-:-:S04]  /*100f0*/  USEL UR44, URZ, UR4, !UP0 ;  /* 0x000000043f2c7287 */ /* 0x000fc8000c000000 */
[----:B------:R-:W-:-:S06]  /*10100*/  UISETP.GT.AND UP0, UPT, UR45, UR44, UPT ;  /* 0x0000002c2d00728c */ /* 0x000fcc000bf04270 */
[----:B------:R-:W-:-:S13]  /*10110*/  PLOP3.LUT P0, PT, PT, PT, UP0, 0x80, 0x0 ;  /* 0x000000000000781c */ /* 0x000fda0003f0f008 */
[----:B------:R-:W-:Y:S05]  /*10120*/  @P0 BRA `(.L_x_754) ;  /* 0x0000000000400947 */ /* 0x000fea0003800000 */
[----:B------:R-:W-:Y:S01]  /*10130*/  ISETP.NE.AND P0, PT, R23, RZ, PT ;  /* 0x000000ff1700720c */ /* 0x000fe20003f05270 */
[----:B------:R-:W-:-:S12]  /*10140*/  IMAD.MOV.U32 R13, RZ, RZ, R22 ;  /* 0x000000ffff0d7224 */ /* 0x000fd800078e0016 */
[----:B------:R-:W-:Y:S05]  /*10150*/  @P0 BRA `(.L_x_755) ;  /* 0x0000001c00e80947 */ /* 0x000fea0003800000 */
[----:B------:R-:W1:Y:S01]  /*10160*/  S2R R7, SR_LANEID ;  /* 0x0000000000077919 */ /* 0x000e620000000000 */
[----:B------:R-:W-:Y:S01]  /*10170*/  VOTEU.ANY UR4, UPT, PT ;  /* 0x0000000000047886 */ /* 0x000fe200038e0100 */
[----:B------:R-:W2:Y:S01]  /*10180*/  LDC.64 R2, c[0x0][0xdf0] ;  /* 0x00037c00ff027b82 */ /* 0x000ea20000000a00 */
[----:B------:R-:W1:Y:S08]  /*10190*/  FLO.U32 R0, UR4 ;  /* 0x0000000400007d00 */ /* 0x000e7000080e0000 */
[----:B------:R-:W2:Y:S01]  /*101a0*/  POPC R5, UR4 ;  /* 0x0000000400057d09 */ /* 0x000ea20008000000 */
[----:B-1----:R-:W-:-:S13]  /*101b0*/  ISETP.EQ.U32.AND P0, PT, R0, R7, PT ;  /* 0x000000070000720c */ /* 0x002fda0003f02070 */
[----:B--2---:R-:W2:Y:S01]  /*101c0*/  @P0 ATOMG.E.ADD.STRONG.GPU PT, R3, desc[UR50][R2.64], R5 ;  /* 0x00000005020309a8 */ /* 0x004ea200081ee1f2 */
[----:B------:R-:W1:Y:S02]  /*101d0*/  S2R R4, SR_LTMASK ;  /* 0x0000000000047919 */ /* 0x000e640000003900 */
[----:B-1----:R-:W-:-:S04]  /*101e0*/  LOP3.LUT R4, R4, UR4, RZ, 0xc0, !PT ;  /* 0x0000000404047c12 */ /* 0x002fc8000f8ec0ff */
[----:B------:R-:W1:Y:S01]  /*101f0*/  POPC R13, R4 ;  /* 0x00000004000d7309 */ /* 0x000e620000000000 */
[----:B--2---:R-:W1:Y:S02]  /*10200*/  SHFL.IDX PT, R0, R3, R0, 0x1f ;  /* 0x00001f0003007589 */ /* 0x004e6400000e0000 */
[----:B-1----:R-:W-:Y:S01]  /*10210*/  IADD3 R13, R0, UR46, R13 ;  /* 0x0000002e000d7c10 */ /* 0x002fe2000fffe00d */
[----:B------:R-:W-:Y:S06]  /*10220*/  BRA `(.L_x_755) ;  /* 0x0000001c00b47947 */ /* 0x000fec0003800000 */
.L_x_754:
[----:B------:R-:W1:Y:S01]  /*10230*/  S2UR UR4, SR_CgaCtaId ;  /* 0x00000000000479c3 */ /* 0x000e620000008800 */
[----:B------:R-:W-:Y:S02]  /*10240*/  UMOV UR39, 0x400 ;  /* 0x0000040000277882 */ /* 0x000fe40000000000 */
[----:B-1----:R-:W-:-:S04]  /*10250*/  ULEA UR39, UR4, UR39, 0x18 ;  /* 0x0000002704277291 */ /* 0x002fc8000f8ec03f */
[----:B------:R-:W-:-:S04]  /*10260*/  UIADD3 UR4, UR39, 0xe400, URZ ;  /* 0x0000e40027047890 */ /* 0x000fc8000fffe03f */
[----:B------:R-:W-:-:S06]  /*10270*/  ULOP3.LUT UP0, URZ, UR4, 0x3ff, URZ, 0xc0, !UPT ;  /* 0x000003ff043f7892 */ /* 0x000fcc000f80c03f */
[----:B------:R-:W-:-:S13]  /*10280*/  PLOP3.LUT P0, PT, PT, PT, UP0, 0x80, 0x0 ;  /* 0x000000000000781c */ /* 0x000fda0003f0f008 */
[----:B------:R-:W-:Y:S05]  /*10290*/  @!P0 BRA `(.L_x_756) ;  /* 0x0000000000408947 */ /* 0x000fea0003800000 */
[----:B------:R-:W-:Y:S01]  /*102a0*/  MOV R2, 0x0 ;  /* 0x0000000000027802 */ /* 0x000fe20000000f00 */
[----:B------:R-:W-:Y:S01]  /*102b0*/  ULDC.64 UR4, c[0x4][0xa8] ;  /* 0x01002a0000047ab9 */ /* 0x000fe20000000a00 */
[----:B------:R-:W-:Y:S01]  /*102c0*/  ULDC.64 UR6, c[0x4][0xb0] ;  /* 0x01002c0000067ab9 */ /* 0x000fe20000000a00 */
[----:B------:R-:W-:Y:S02]  /*102d0*/  IMAD.U32 R4, RZ, RZ, UR4 ;  /* 0x00000004ff047e24 */ /* 0x000fe4000f8e00ff */
[----:B------:R-:W-:Y:S01]  /*102e0*/  IMAD.U32 R5, RZ, RZ, UR5 ;  /* 0x00000005ff057e24 */ /* 0x000fe2000f8e00ff */
[----:B------:R-:W1:Y:S01]  /*102f0*/  LDC.64 R2, c[0x4][R2] ;  /* 0x0100000002027b82 */ /* 0x000e620000000a00 */
[----:B------:R-:W-:Y:S01]  /*10300*/  ULDC.64 UR4, c[0x4][0x8] ;  /* 0x0100020000047ab9 */ /* 0x000fe20000000a00 */
[----:B------:R-:W-:Y:S02]  /*10310*/  IMAD.U32 R6, RZ, RZ, UR6 ;  /* 0x00000006ff067e24 */ /* 0x000fe4000f8e00ff */
[----:B------:R-:W-:-:S02]  /*10320*/  IMAD.U32 R7, RZ, RZ, UR7 ;  /* 0x00000007ff077e24 */ /* 0x000fc4000f8e00ff */
[----:B------:R-:W-:Y:S02]  /*10330*/  IMAD.U32 R10, RZ, RZ, UR4 ;  /* 0x00000004ff0a7e24 */ /* 0x000fe4000f8e00ff */
[----:B------:R-:W-:Y:S02]  /*10340*/  IMAD.U32 R11, RZ, RZ, UR5 ;  /* 0x00000005ff0b7e24 */ /* 0x000fe4000f8e00ff */
[----:B------:R-:W-:Y:S02]  /*10350*/  IMAD.MOV.U32 R8, RZ, RZ, 0x70 ;  /* 0x00000070ff087424 */ /* 0x000fe400078e00ff */
[----:B------:R-:W-:Y:S02]  /*10360*/  IMAD.MOV.U32 R12, RZ, RZ, 0x1 ;  /* 0x00000001ff0c7424 */ /* 0x000fe400078e00ff */
[----:B------:R-:W-:-:S07]  /*10370*/  IMAD.MOV.U32 R13, RZ, RZ, RZ ;  /* 0x000000ffff0d7224 */ /* 0x000fce00078e00ff */
[----:B------:R-:W-:-:S07]  /*10380*/  LEPC R20, `(.L_x_756) ;  /* 0x000000001014794e */ /* 0x000fce0000000000 */
[----:B-1----:R-:W-:Y:S05]  /*10390*/  CALL.ABS.NOINC R2 ;  /* 0x0000000002007343 */ /* 0x002fea0003c00000 */
.L_x_756:
[----:B------:R-:W-:-:S04]  /*103a0*/  UIADD3 UR4, UR39, 0x400, URZ ;  /* 0x0000040027047890 */ /* 0x000fc8000fffe03f */
[----:B------:R-:W-:-:S06]  /*103b0*/  ULOP3.LUT UP0, URZ, UR4, 0x3ff, URZ, 0xc0, !UPT ;  /* 0x000003ff043f7892 */ /* 0x000fcc000f80c03f */
[----:B------:R-:W-:-:S13]  /*103c0*/  PLOP3.LUT P0, PT, PT, PT, UP0, 0x80, 0x0 ;  /* 0x000000000000781c */ /* 0x000fda0003f0f008 */
[----:B------:R-:W-:Y:S05]  /*103d0*/  @!P0 BRA `(.L_x_757) ;  /* 0x00000000007c8947 */ /* 0x000fea0003800000 */
        /* <DEDUP_REMOVED lines=16> */
.L_x_758:
[----:B------:R1:W2:Y:S01]  /*104e0*/  LDC.64 R2, c[0x4][R24] ;  /* 0x0100000018027b82 */ /* 0x0002a20000000a00 */
[----:B------:R-:W-:Y:S01]  /*104f0*/  ULDC.64 UR4, c[0x4][0xa8] ;  /* 0x01002a0000047ab9 */ /* 0x000fe20000000a00 */
[----:B------:R-:W-:Y:S01]  /*10500*/  ULDC.64 UR6, c[0x4][0xb0] ;  /* 0x01002c0000067ab9 */ /* 0x000fe20000000a00 */
[----:B------:R-:W-:Y:S02]  /*10510*/  IMAD.U32 R4, RZ, RZ, UR4 ;  /* 0x00000004ff047e24 */ /* 0x000fe4000f8e00ff */
        /* <DEDUP_REMOVED lines=11> */
.L_x_757:
[----:B------:R-:W-:Y:S01]  /*105d0*/  ULDC.64 UR4, c[0x0][0x9f8] ;  /* 0x00027e0000047ab9 */ /* 0x000fe20000000a00 */
[----:B------:R-:W-:Y:S01]  /*105e0*/  IMAD.U32 R5, RZ, RZ, UR43 ;  /* 0x0000002bff057e24 */ /* 0x000fe2000f8e00ff */
[----:B------:R-:W-:Y:S01]  /*105f0*/  ISETP.NE.U32.AND P0, PT, RZ, UR4, PT ;  /* 0x00000004ff007c0c */ /* 0x000fe2000bf05070 */
[----:B------:R-:W-:-:S03]  /*10600*/  IMAD.U32 R0, RZ, RZ, UR43 ;  /* 0x0000002bff007e24 */ /* 0x000fc6000f8e00ff */
[----:B------:R-:W-:-:S13]  /*10610*/  ISETP.NE.AND.EX P0, PT, RZ, UR5, PT, P0 ;  /* 0x00000005ff007c0c */ /* 0x000fda000bf05300 */
[----:B------:R-:W1:Y:S02]  /*10620*/  @P0 LDC.64 R2, c[0x0][0x9f8] ;  /* 0x00027e00ff020b82 */ /* 0x000e640000000a00 */
[----:B-1----:R-:W-:-:S06]  /*10630*/  @P0 IMAD.WIDE R4, R5, 0x4, R2 ;  /* 0x0000000405040825 */ /* 0x002fcc00078e0202 */
[----:B------:R-:W1:Y:S01]  /*10640*/  LDC R2, c[0x0][0x428] ;  /* 0x00010a00ff027b82 */ /* 0x000e620000000800 */
[----:B------:R2:W3:Y:S01]  /*10650*/  @P0 LDG.E R0, desc[UR50][R4.64] ;  /* 0x0000003204000981 */ /* 0x0004e2000c1e1900 */
[----:B------:R-:W-:Y:S01]  /*10660*/  ISETP.NE.AND P1, PT, R23, RZ, PT ;  /* 0x000000ff1700720c */ /* 0x000fe20003f25270 */
[----:B------:R-:W-:Y:S01]  /*10670*/  UMOV UR40, URZ ;  /* 0x0000003f00287c82 */ /* 0x000fe20008000000 */
[----:B------:R-:W-:Y:S01]  /*10680*/  UMOV UR6, 0xffffffff ;  /* 0xffffffff00067882 */ /* 0x000fe20000000000 */
[----:B------:R-:W-:-:S04]  /*10690*/  IMAD.U32 R7, RZ, RZ, UR45 ;  /* 0x0000002dff077e24 */ /* 0x000fc8000f8e00ff */
[----:B------:R-:W-:-:S06]  /*106a0*/  VIADD R7, R7, 0xffffffff ;  /* 0xffffffff07077836 */ /* 0x000fcc0000000000 */
[----:B------:R-:W-:-:S05]  /*106b0*/  VOTEU.ALL UP1, P1 ;  /* 0x00000000003f7886 */ /* 0x000fca0000820000 */
[----:B------:R-:W-:Y:S01]  /*106c0*/  @!UP1 UIADD3 UR4, UP0, UR48, 0x270, URZ ;  /* 0x0000027030049890 */ /* 0x000fe2000ff1e03f */
[----:B-1----:R-:W-:Y:S02]  /*106d0*/  ISETP.NE.AND P2, PT, R2, 0x1, PT ;  /* 0x000000010200780c */ /* 0x002fe40003f45270 */
[----:B------:R-:W1:Y:S01]  /*106e0*/  LDC.64 R2, c[0x0][0x3f8] ;  /* 0x0000fe00ff027b82 */ /* 0x000e620000000a00 */
[----:B------:R-:W-:-:S09]  /*106f0*/  @!UP1 UIADD3.X UR5, URZ, UR49, URZ, UP0, !UPT ;  /* 0x000000313f059290 */ /* 0x000fd200087fe43f */
[----:B------:R4:W-:Y:S01]  /*10700*/  @!UP1 UTMAPF.L2.4D [UR40], [UR4] ;  /* 0x00000028040095b8 */ /* 0x0009e20008018000 */
[----:B------:R-:W2:Y:S08]  /*10710*/  @P2 LDC R6, c[0x0][0x42c] ;  /* 0x00010b00ff062b82 */ /* 0x000eb00000000800 */
[----:B------:R-:W5:Y:S01]  /*10720*/  @P2 LDC R9, c[0x0][0x430] ;  /* 0x00010c00ff092b82 */ /* 0x000f620000000800 */
[----:B-1----:R-:W-:-:S04]  /*10730*/  ISETP.NE.U32.AND P0, PT, R2, RZ, PT ;  /* 0x000000ff0200720c */ /* 0x002fc80003f05070 */
[----:B------:R-:W-:Y:S01]  /*10740*/  ISETP.NE.AND.EX P0, PT, R3, RZ, PT, P0 ;  /* 0x000000ff0300720c */ /* 0x000fe20003f05300 */
[----:B--2---:R-:W-:-:S04]  /*10750*/  @P2 IMAD.HI.U32 R4, R6, UR42, RZ ;  /* 0x0000002a06042c27 */ /* 0x004fc8000f8e00ff */
[----:B------:R-:W-:Y:S01]  /*10760*/  IMAD.U32 R6, RZ, RZ, UR42 ;  /* 0x0000002aff067e24 */ /* 0x000fe2000f8e00ff */
[----:B-----5:R-:W-:Y:S02]  /*10770*/  @P2 SHF.R.U32.HI R6, RZ, R9, R4 ;  /* 0x00000009ff062219 */ /* 0x020fe40000011604 */
[----:B---3--:R-:W-:Y:S01]  /*10780*/  SEL R9, R0, RZ, !P0 ;  /* 0x000000ff00097207 */ /* 0x008fe20004000000 */
[----:B----4-:R-:W-:Y:S06]  /*10790*/  BRA.DIV UR6, `(.L_x_759) ;  /* 0x0000002206307947 */ /* 0x010fec000b800000 */
.L_x_810:
[----:B------:R-:W-:Y:S01]  /*107a0*/  UMOV UR4, 0xffffffff ;  /* 0xffffffff00047882 */ /* 0x000fe20000000000 */
[----:B------:R-:W-:Y:S02]  /*107b0*/  SHF.R.S32.HI R8, RZ, 0x1f, R0 ;  /* 0x0000001fff087819 */ /* 0x000fe40000011400 */
[----:B------:R-:W-:Y:S05]  /*107c0*/  BRA.DIV UR4, `(.L_x_760) ;  /* 0x0000002204447947 */ /* 0x000fea000b800000 */
[----:B------:R-:W-:-:S13]  /*107d0*/  ELECT P6, URZ, PT ;  /* 0x00000000003f782f */ /* 0x000fda00038c0000 */
.L_x_813:
[----:B------:R-:W-:Y:S05]  /*107e0*/  @!P6 BRA `(.L_x_761) ;  /* 0x0000000000bce947 */ /* 0x000fea0003800000 */
[----:B------:R-:W-:Y:S01]  /*107f0*/  LEA R13, R19, UR39, 0x3 ;  /* 0x00000027130d7c11 */ /* 0x000fe2000f8e18ff */
[----:B------:R-:W-:Y:S01]  /*10800*/  IMAD.MOV.U32 R9, RZ, RZ, R0 ;  /* 0x000000ffff097224 */ /* 0x000fe200078e0000 */
[----:B------:R-:W-:Y:S01]  /*10810*/  SHF.L.U32 R12, R18, 0x1f, RZ ;  /* 0x0000001f120c7819 */ /* 0x000fe200000006ff */
        /* <DEDUP_REMOVED lines=9> */
[----:B------:R-:W-:-:S04]  /*108b0*/  @P2 SHF.R.U32.HI R15, RZ, R5, R4 ;  /* 0x00000005ff0f2219 */ /* 0x000fc80000011604 */
[--C-:B------:R-:W-:Y:S01]  /*108c0*/  SHF.R.S32.HI R5, RZ, 0x1f, R15.reuse ;  /* 0x0000001fff057819 */ /* 0x100fe2000001140f */
[----:B------:R-:W-:-:S04]  /*108d0*/  IMAD.MOV.U32 R4, RZ, RZ, R15 ;  /* 0x000000ffff047224 */ /* 0x000fc800078e000f */
[----:B------:R-:W-:-:S04]  /*108e0*/  IMAD.WIDE.U32 R10, R0, UR4, R4 ;  /* 0x00000004000a7c25 */ /* 0x000fc8000f8e0004 */
[----:B------:R-:W-:Y:S01]  /*108f0*/  IMAD.IADD R5, R11, 0x1, R9 ;  /* 0x000000010b057824 */ /* 0x000fe200078e0209 */
[----:B------:R-:W-:-:S04]  /*10900*/  LEA R4, P2, R10, R2, 0x2 ;  /* 0x000000020a047211 */ /* 0x000fc800078410ff */
[----:B------:R-:W-:-:S05]  /*10910*/  LEA.HI.X R5, R10, R3, R5, 0x2, P2 ;  /* 0x000000030a057211 */ /* 0x000fca00010f1405 */
[----:B------:R1:W5:Y:S01]  /*10920*/  LDG.E R9, desc[UR50][R4.64] ;  /* 0x0000003204097981 */ /* 0x000362000c1e1900 */
[----:B------:R-:W-:-:S04]  /*10930*/  IMAD.MOV R10, RZ, RZ, -R15 ;  /* 0x000000ffff0a7224 */ /* 0x000fc800078e0a0f */
[----:B------:R-:W-:-:S07]  /*10940*/  IMAD R7, R14, R10, R7 ;  /* 0x0000000a0e077224 */ /* 0x000fce00078e0207 */
.L_x_762:
[----:B------:R-:W2:Y:S01]  /*10950*/  SYNCS.PHASECHK.TRANS64.TRYWAIT P2, [R13+URZ+0x16840], R12 ;  /* 0x0168400c0d0075a7 */ /* 0x000ea2000804017f */
[----:B------:R-:W-:Y:S01]  /*10960*/  ISETP.NE.AND P3, PT, R17, RZ, PT ;  /* 0x000000ff1100720c */ /* 0x000fe20003f65270 */
[----:B--2---:R-:W-:-:S12]  /*10970*/  @!P2 BRA `(.L_x_763) ;  /* 0x0000001c00f8a947 */ /* 0x004fd80003800000 */
.L_x_814:
[----:B------:R-:W-:Y:S05]  /*10980*/  @P3 BRA `(.L_x_764) ;  /* 0x0000000000143947 */ /* 0x000fea0003800000 */
[----:B------:R-:W-:Y:S01]  /*10990*/  ISETP.NE.AND P2, PT, R23, RZ, PT ;  /* 0x000000ff1700720c */ /* 0x000fe20003f45270 */
[----:B-1----:R-:W-:-:S04]  /*109a0*/  IMAD.MOV.U32 R4, RZ, RZ, 0x4000 ;  /* 0x00004000ff047424 */ /* 0x002fc800078e00ff */
[----:B------:R3:W-:Y:S08]  /*109b0*/  SYNCS.ARRIVE.TRANS64 RZ, [R13+URZ+0x16830], R4 ;  /* 0x016830040dff79a7 */ /* 0x0007f0000800003f */
[----:B------:R-:W-:Y:S05]  /*109c0*/  @!P2 BRA `(.L_x_764) ;  /* 0x000000000004a947 */ /* 0x000fea0003800000 */
[----:B------:R-:W-:Y:S01]  /*109d0*/  BPT.TRAP 0x1 ;  /* 0x000000040000795c */ /* 0x000fe20000300000 */
.L_x_764:
        /* <DEDUP_REMOVED lines=8> */
[----:B-----5:R-:W-:Y:S01]  /*10a60*/  R2UR UR13, R9 ;  /* 0x00000000090d72ca */ /* 0x020fe200000e0000 */
[----:B------:R-:W-:-:S04]  /*10a70*/  UMOV UR10, URZ ;  /* 0x0000003f000a7c82 */ /* 0x000fc80008000000 */
[----:B------:R-:W-:Y:S02]  /*10a80*/  ULEA UR8, UR8, UR39, 0xe ;  /* 0x0000002708087291 */ /* 0x000fe4000f8e703f */
[----:B------:R-:W-:Y:S02]  /*10a90*/  USHF.L.U32 UR11, UR11, 0x7, URZ ;  /* 0x000000070b0b7899 */ /* 0x000fe4000800063f */
[----:B------:R-:W-:Y:S02]  /*10aa0*/  UIADD3 UR9, UR9, 0x16830, URZ ;  /* 0x0001683009097890 */ /* 0x000fe4000fffe03f */
[----:B------:R-:W-:-:S09]  /*10ab0*/  UIADD3 UR8, UR8, 0xe400, URZ ;  /* 0x0000e40008087890 */ /* 0x000fd2000fffe03f */
[----:B------:R4:W-:Y:S02]  /*10ac0*/  UTMALDG.4D [UR8], [UR4], desc[UR6] ;  /* 0x00000608040075b4 */ /* 0x0009e40008019000 */
[----:B----4-:R-:W-:Y:S01]  /*10ad0*/  NOP ;  /* 0x0000000000007918 */ /* 0x010fe20000000000 */
.L_x_761:
[----:B------:R-:W-:Y:S05]  /*10ae0*/  WARPSYNC.ALL ;  /* 0x0000000000007948 */ /* 0x000fea0003800000 */
[----:B------:R-:W-:Y:S01]  /*10af0*/  BAR.SYNC.DEFER_BLOCKING 0x8, 0x1a0 ;  /* 0x0206800000007b1d */ /* 0x000fe20000010000 */
[----:B------:R-:W-:Y:S01]  /*10b00*/  ELECT P2, URZ, PT ;  /* 0x00000000003f782f */ /* 0x000fe20003840000 */
[----:B------:R-:W-:Y:S02]  /*10b10*/  UIADD3 UR47, UR47, 0x1, URZ ;  /* 0x000000012f2f7890 */ /* 0x000fe4000fffe03f */
[----:B------:R-:W-:Y:S02]  /*10b20*/  UIADD3 UR6, UP0, UR48, 0x270, URZ ;  /* 0x0000027030067890 */ /* 0x000fe4000ff1e03f */
[----:B------:R-:W-:-:S02]  /*10b30*/  ULEA.HI UR4, UR47, UR47, URZ, 0x1 ;  /* 0x0000002f2f047291 */ /* 0x000fc4000f8f083f */
[----:B------:R-:W-:Y:S02]  /*10b40*/  UIADD3 UR8, UR39, 0x8400, URZ ;  /* 0x0000840027087890 */ /* 0x000fe4000fffe03f */
[----:B------:R-:W-:Y:S02]  /*10b50*/  ULOP3.LUT UR4, UR4, 0xfffffffe, URZ, 0xc0, !UPT ;  /* 0xfffffffe04047892 */ /* 0x000fe4000f8ec03f */
[----:B------:R-:W-:Y:S02]  /*10b60*/  UIADD3 UR9, UR39, 0x16800, URZ ;  /* 0x0001680027097890 */ /* 0x000fe4000fffe03f */
[----:B-1-3--:R-:W-:Y:S01]  /*10b70*/  @P2 IMAD.MOV.U32 R4, RZ, RZ, 0x6000 ;  /* 0x00006000ff042424 */ /* 0x00afe200078e00ff */
[----:B------:R-:W-:Y:S02]  /*10b80*/  UIADD3 UR4, UR47, -UR4, URZ ;  /* 0x800000042f047290 */ /* 0x000fe4000fffe03f */
[----:B------:R-:W-:Y:S01]  /*10b90*/  UIADD3.X UR7, URZ, UR49, URZ, UP0, !UPT ;  /* 0x000000313f077290 */ /* 0x000fe200087fe43f */
[----:B------:R-:W-:Y:S01]  /*10ba0*/  UMOV UR11, UR41 ;  /* 0x00000029000b7c82 */ /* 0x000fe20008000000 */
[----:B------:R-:W-:Y:S01]  /*10bb0*/  UMOV UR12, UR42 ;  /* 0x0000002a000c7c82 */ /* 0x000fe20008000000 */
[----:B------:R-:W-:Y:S01]  /*10bc0*/  UMOV UR13, UR43 ;  /* 0x0000002b000d7c82 */ /* 0x000fe20008000000 */
[----:B------:R-:W-:Y:S01]  /*10bd0*/  UMOV UR5, 0x12f00000 ;  /* 0x12f0000000057882 */ /* 0x000fe20000000000 */
[----:B------:R-:W-:Y:S01]  /*10be0*/  UMOV UR10, URZ ;  /* 0x0000003f000a7c82 */ /* 0x000fe20008000000 */
[----:B------:R1:W-:Y:S02]  /*10bf0*/  @P2 SYNCS.ARRIVE.TRANS64 RZ, [UR39+0x16800], R4 ;  /* 0x01680004ffff29a7 */ /* 0x0003e40008000027 */
[----:B-1----:R-:W-:Y:S01]  /*10c00*/  IMAD.U32 R4, RZ, RZ, UR4 ;  /* 0x00000004ff047e24 */ /* 0x002fe2000f8e00ff */
[----:B------:R-:W-:-:S02]  /*10c10*/  UMOV UR4, 0x0 ;  /* 0x0000000000047882 */ /* 0x000fc40000000000 */
[----:B------:R1:W-:Y:S02]  /*10c20*/  UTMALDG.4D [UR8], [UR6], desc[UR4] ;  /* 0x00000408060075b4 */ /* 0x0003e40008019000 */
[----:B------:R-:W-:-:S04]  /*10c30*/  SHF.L.U32 R4, R4, 0x1f, RZ ;  /* 0x0000001f04047819 */ /* 0x000fc800000006ff */
[----:B------:R-:W3:Y:S02]  /*10c40*/  SYNCS.PHASECHK.TRANS64.TRYWAIT P2, [UR39+0x16820], R4 ;  /* 0x01682004ff0075a7 */ /* 0x000ee40008040167 */
[----:B-1-3--:R-:W-:Y:S05]  /*10c50*/  @!P2 BRA `(.L_x_765) ;  /* 0x0000001c0054a947 */ /* 0x00afea0003800000 */
.L_x_815:
[----:B------:R-:W-:-:S04]  /*10c60*/  UIADD3 UR4, UR45, -0x2, URZ ;  /* 0xfffffffe2d047890 */ /* 0x000fc8000fffe03f */
[----:B------:R-:W-:-:S06]  /*10c70*/  UISETP.GE.AND UP0, UPT, UR4, UR44, UPT ;  /* 0x0000002c0400728c */ /* 0x000fcc000bf06270 */
[----:B------:R-:W-:-:S13]  /*10c80*/  PLOP3.LUT P2, PT, PT, PT, UP0, 0x80, 0x0 ;  /* 0x000000000000781c */ /* 0x000fda0003f4f008 */
[----:B------:R-:W-:Y:S05]  /*10c90*/  @!P2 BRA `(.L_x_766) ;  /* 0x00000010004ca947 */ /* 0x000fea0003800000 */
[----:B-1----:R-:W-:Y:S01]  /*10ca0*/  IMAD R5, RZ, RZ, -UR45 ;  /* 0x8000002dff057e24 */ /* 0x002fe2000f8e02ff */
[----:B------:R-:W-:Y:S01]  /*10cb0*/  LOP3.LUT R10, RZ, UR44, RZ, 0x33, !PT ;  /* 0x0000002cff0a7c12 */ /* 0x000fe2000f8e33ff */
[----:B------:R-:W-:Y:S01]  /*10cc0*/  IMAD.U32 R11, RZ, RZ, UR4 ;  /* 0x00000004ff0b7e24 */ /* 0x000fe2000f8e00ff */
[----:B------:R-:W-:Y:S02]  /*10cd0*/  ULDC.64 UR36, c[0x0][0x408] ;  /* 0x0001020000247ab9 */ /* 0x000fe40000000a00 */
[----:B------:R-:W-:-:S05]  /*10ce0*/  VIADDMNMX R10, R5, 0x1, R10, !PT ;  /* 0x00000001050a7846 */ /* 0x000fca000780010a */
[----:B------:R-:W-:-:S05]  /*10cf0*/  VIADD R4, R10, UR45 ;  /* 0x0000002d0a047c36 */ /* 0x000fca0008000000 */
[----:B------:R-:W-:-:S04]  /*10d00*/  LOP3.LUT R4, R4, 0x1, RZ, 0xc0, !PT ;  /* 0x0000000104047812 */ /* 0x000fc800078ec0ff */
[----:B------:R-:W-:-:S13]  /*10d10*/  ISETP.NE.U32.AND P2, PT, R4, 0x1, PT ;  /* 0x000000010400780c */ /* 0x000fda0003f45070 */
[----:B------:R-:W-:Y:S05]  /*10d20*/  @P2 BRA `(.L_x_767) ;  /* 0x0000000400602947 */ /* 0x000fea0003800000 */
[----:B--2---:R-:W-:Y:S01]  /*10d30*/  VIADD R12, R19, 0x1 ;  /* 0x00000001130c7836 */ /* 0x004fe20000000000 */
[----:B------:R-:W-:Y:S04]  /*10d40*/  BSSY B0, `(.L_x_768) ;  /* 0x0000052000007945 */ /* 0x000fe80003800000 */
[----:B------:R-:W-:-:S04]  /*10d50*/  ISETP.NE.AND P2, PT, R12, 0x2, PT ;  /* 0x000000020c00780c */ /* 0x000fc80003f45270 */
[----:B------:R-:W-:Y:S02]  /*10d60*/  SEL R13, RZ, 0x1, P2 ;  /* 0x00000001ff0d7807 */ /* 0x000fe40001000000 */
[----:B------:R-:W-:Y:S02]  /*10d70*/  SEL R12, R12, RZ, P2 ;  /* 0x000000ff0c0c7207 */ /* 0x000fe40001000000 */
[----:B------:R-:W-:Y:S01]  /*10d80*/  LOP3.LUT R13, R18, R13, RZ, 0x3c, !PT ;  /* 0x0000000d120d7212 */ /* 0x000fe200078e3cff */
[----:B------:R-:W-:Y:S06]  /*10d90*/  @!P6 BRA `(.L_x_769) ;  /* 0x000000040030e947 */ /* 0x000fec0003800000 */
[----:B------:R-:W-:Y:S01]  /*10da0*/  IMAD.MOV.U32 R4, RZ, RZ, R9 ;  /* 0x000000ffff047224 */ /* 0x000fe200078e0009 */
        /* <DEDUP_REMOVED lines=19> */
.L_x_770:
[----:B-1----:R-:W-:Y:S02]  /*10ee0*/  LEA R3, R12, UR39, 0x3 ;  /* 0x000000270c037c11 */ /* 0x002fe4000f8e18ff */
[----:B------:R-:W-:Y:S02]  /*10ef0*/  SHF.L.U32 R2, R13, 0x1f, RZ ;  /* 0x0000001f0d027819 */ /* 0x000fe400000006ff */
[----:B------:R-:W-:Y:S02]  /*10f00*/  ISETP.NE.AND P2, PT, R17, RZ, PT ;  /* 0x000000ff1100720c */ /* 0x000fe40003f45270 */
[----:B------:R-:W1:Y:S02]  /*10f10*/  SYNCS.PHASECHK.TRANS64.TRYWAIT P3, [R3+URZ+0x16840], R2 ;  /* 0x01684002030075a7 */ /* 0x000e64000806017f */
[----:B-1----:R-:W-:Y:S09]  /*10f20*/  @!P3 BRA `(.L_x_771) ;  /* 0x0000001800b8b947 */ /* 0x002ff20003800000 */
.L_x_816:
[----:B------:R-:W-:Y:S05]  /*10f30*/  @P2 BRA `(.L_x_772) ;  /* 0x0000000000142947 */ /* 0x000fea0003800000 */
[----:B------:R-:W-:Y:S01]  /*10f40*/  ISETP.NE.AND P3, PT, R23, RZ, PT ;  /* 0x000000ff1700720c */ /* 0x000fe20003f65270 */
[----:B-1----:R-:W-:-:S04]  /*10f50*/  IMAD.MOV.U32 R2, RZ, RZ, 0x4000 ;  /* 0x00004000ff027424 */ /* 0x002fc800078e00ff */
[----:B------:R2:W-:Y:S08]  /*10f60*/  SYNCS.ARRIVE.TRANS64 RZ, [R3+URZ+0x16830], R2 ;  /* 0x0168300203ff79a7 */ /* 0x0005f0000800003f */
[----:B------:R-:W-:Y:S05]  /*10f70*/  @!P3 BRA `(.L_x_772) ;  /* 0x000000000004b947 */ /* 0x000fea0003800000 */
[----:B------:R-:W-:Y:S01]  /*10f80*/  BPT.TRAP 0x1 ;  /* 0x000000040000795c */ /* 0x000fe20000300000 */
.L_x_772:
[----:B------:R-:W-:Y:S01]  /*10f90*/  R2UR UR8, R12 ;  /* 0x000000000c0872ca */ /* 0x000fe200000e0000 */
[----:B------:R-:W-:Y:S01]  /*10fa0*/  UIADD3 UR6, UP0, UR48, 0x370, URZ ;  /* 0x0000037030067890 */ /* 0x000fe2000ff1e03f */
[----:B------:R-:W-:Y:S01]  /*10fb0*/  R2UR UR9, R3 ;  /* 0x00000000030972ca */ /* 0x000fe200000e0000 */
[----:B------:R-:W-:Y:S01]  /*10fc0*/  UIADD3 UR4, UR39, 0x16800, URZ ;  /* 0x0001680027047890 */ /* 0x000fe2000fffe03f */
[----:B------:R-:W-:Y:S01]  /*10fd0*/  R2UR UR11, R11 ;  /* 0x000000000b0b72ca */ /* 0x000fe200000e0000 */
[----:B------:R-:W-:Y:S01]  /*10fe0*/  UIADD3.X UR7, URZ, UR49, URZ, UP0, !UPT ;  /* 0x000000313f077290 */ /* 0x000fe200087fe43f */
[----:B------:R-:W-:Y:S01]  /*10ff0*/  R2UR UR12, R6 ;  /* 0x00000000060c72ca */ /* 0x000fe200000e0000 */
[----:B------:R-:W-:Y:S01]  /*11000*/  UMOV UR14, 0x0 ;  /* 0x00000000000e7882 */ /* 0x000fe20000000000 */
[----:B-----5:R-:W-:Y:S01]  /*11010*/  R2UR UR13, R4 ;  /* 0x00000000040d72ca */ /* 0x020fe200000e0000 */
[----:B------:R-:W-:Y:S01]  /*11020*/  UMOV UR15, 0x14f00000 ;  /* 0x14f00000000f7882 */ /* 0x000fe20000000000 */
[----:B-12---:R-:W-:Y:S01]  /*11030*/  SHF.L.U32 R3, R18, 0x1f, RZ ;  /* 0x0000001f12037819 */ /* 0x006fe200000006ff */
[----:B------:R-:W-:Y:S01]  /*11040*/  UMOV UR10, URZ ;  /* 0x0000003f000a7c82 */ /* 0x000fe20008000000 */
[----:B------:R-:W-:Y:S01]  /*11050*/  LEA R2, R19, UR4, 0x3 ;  /* 0x0000000413027c11 */ /* 0x000fe2000f8e18ff */
[----:B------:R-:W-:-:S02]  /*11060*/  ULEA UR8, UR8, UR39, 0xe ;  /* 0x0000002708087291 */ /* 0x000fc4000f8e703f */
[----:B------:R-:W-:Y:S02]  /*11070*/  UIADD3 UR9, UR9, 0x16830, URZ ;  /* 0x0001683009097890 */ /* 0x000fe4000fffe03f */
[----:B------:R-:W-:Y:S02]  /*11080*/  USHF.L.U32 UR11, UR11, 0x7, URZ ;  /* 0x000000070b0b7899 */ /* 0x000fe4000800063f */
[----:B------:R-:W-:-:S09]  /*11090*/  UIADD3 UR8, UR8, 0xe400, URZ ;  /* 0x0000e40008087890 */ /* 0x000fd2000fffe03f */
[----:B------:R1:W-:Y:S01]  /*110a0*/  UTMALDG.4D [UR8], [UR6], desc[UR14] ;  /* 0x00000e08060075b4 */ /* 0x0003e20008019000 */
[----:B------:R-:W2:Y:S02]  /*110b0*/  SYNCS.PHASECHK.TRANS64.TRYWAIT P3, [R2+URZ+0x60], R3 ;  /* 0x00006003020075a7 */ /* 0x000ea4000806017f */
[----:B-12---:R-:W-:Y:S05]  /*110c0*/  @!P3 BRA `(.L_x_773) ;  /* 0x000000180064b947 */ /* 0x006fea0003800000 */
.L_x_817:
[----:B------:R-:W-:Y:S05]  /*110d0*/  @P2 BRA `(.L_x_774) ;  /* 0x0000000000182947 */ /* 0x000fea0003800000 */
[----:B------:R-:W-:Y:S01]  /*110e0*/  ISETP.NE.AND P2, PT, R23, RZ, PT ;  /* 0x000000ff1700720c */ /* 0x000fe20003f45270 */
[----:B-1----:R-:W-:Y:S01]  /*110f0*/  IMAD.MOV.U32 R3, RZ, RZ, 0x4000 ;  /* 0x00004000ff037424 */ /* 0x002fe200078e00ff */
[----:B------:R-:W-:-:S04]  /*11100*/  LEA R2, R19, UR39, 0x3 ;  /* 0x0000002713027c11 */ /* 0x000fc8000f8e18ff */
[----:B------:R2:W-:Y:S07]  /*11110*/  SYNCS.ARRIVE.TRANS64 RZ, [R2+URZ+0x16850], R3 ;  /* 0x0168500302ff79a7 */ /* 0x0005ee000800003f */
[----:B------:R-:W-:Y:S05]  /*11120*/  @!P2 BRA `(.L_x_774) ;  /* 0x000000000004a947 */ /* 0x000fea0003800000 */
[----:B------:R-:W-:Y:S01]  /*11130*/  BPT.TRAP 0x1 ;  /* 0x000000040000795c */ /* 0x000fe20000300000 */
.L_x_774:
        /* <DEDUP_REMOVED lines=9> */
[----:B------:R-:W-:Y:S02]  /*111d0*/  IMAD.MOV.U32 R9, RZ, RZ, R4 ;  /* 0x000000ffff097224 */ /* 0x000fe400078e0004 */
[----:B------:R-:W-:-:S02]  /*111e0*/  IMAD.MOV.U32 R7, RZ, RZ, R11 ;  /* 0x000000ffff077224 */ /* 0x000fc400078e000b */
[----:B------:R-:W-:Y:S02]  /*111f0*/  ULEA UR8, UR9, UR39, 0xe ;  /* 0x0000002709087291 */ /* 0x000fe4000f8e703f */
[----:B------:R-:W-:Y:S02]  /*11200*/  ULEA UR9, UR9, UR39, 0x3 ;  /* 0x0000002709097291 */ /* 0x000fe4000f8e183f */
[----:B------:R-:W-:Y:S02]  /*11210*/  USHF.L.U32 UR11, UR11, 0x7, URZ ;  /* 0x000000070b0b7899 */ /* 0x000fe4000800063f */
[----:B------:R-:W-:Y:S02]  /*11220*/  UIADD3 UR8, UR8, 0x400, URZ ;  /* 0x0000040008087890 */ /* 0x000fe4000fffe03f */
[----:B------:R-:W-:-:S09]  /*11230*/  UIADD3 UR9, UR9, 0x16850, URZ ;  /* 0x0001685009097890 */ /* 0x000fd2000fffe03f */
[----:B------:R3:W-:Y:S02]  /*11240*/  UTMALDG.4D [UR8], [UR4], desc[UR6] ;  /* 0x00000608040075b4 */ /* 0x0007e40008019000 */
[----:B---3--:R-:W-:Y:S01]  /*11250*/  NOP ;  /* 0x0000000000007918 */ /* 0x008fe20000000000 */
.L_x_769:
[----:B------:R-:W-:Y:S05]  /*11260*/  BSYNC B0 ;  /* 0x0000000000007941 */ /* 0x000fea0003800000 */
.L_x_768:
[----:B------:R-:W-:Y:S01]  /*11270*/  UIADD3 UR4, UR45, -0x3, URZ ;  /* 0xfffffffd2d047890 */ /* 0x000fe2000fffe03f */
[----:B------:R-:W-:Y:S02]  /*11280*/  IMAD.MOV.U32 R19, RZ, RZ, R12 ;  /* 0x000000ffff137224 */ /* 0x000fe400078e000c */
[----:B------:R-:W-:-:S03]  /*11290*/  IMAD.MOV.U32 R18, RZ, RZ, R13 ;  /* 0x000000ffff127224 */ /* 0x000fc600078e000d */
[----:B------:R-:W-:-:S07]  /*112a0*/  IMAD.U32 R11, RZ, RZ, UR4 ;  /* 0x00000004ff0b7e24 */ /* 0x000fce000f8e00ff */
.L_x_767:
[----:B------:R-:W-:Y:S01]  /*112b0*/  ULOP3.LUT UR4, URZ, UR45, URZ, 0x33, !UPT ;  /* 0x0000002d3f047292 */ /* 0x000fe2000f8e333f */
[----:B------:R-:W-:Y:S01]  /*112c0*/  VIADD R10, R10, 0xfffffffe ;  /* 0xfffffffe0a0a7836 */ /* 0x000fe20000000000 */
[----:B------:R-:W-:Y:S04]  /*112d0*/  BSSY B0, `(.L_x_766) ;  /* 0x00000af000007945 */ /* 0x000fe80003800000 */
[----:B------:R-:W-:-:S13]  /*112e0*/  ISETP.NE.AND P2, PT, R10, UR4, PT ;  /* 0x000000040a007c0c */ /* 0x000fda000bf45270 */
[----:B------:R-:W-:Y:S05]  /*112f0*/  @!P2 BRA `(.L_x_775) ;  /* 0x0000000800b0a947 */ /* 0x000fea0003800000 */
[----:B-12---:R-:W-:-:S07]  /*11300*/  IMAD.MOV.U32 R2, RZ, RZ, R9 ;  /* 0x000000ffff027224 */ /* 0x006fce00078e0009 */
.L_x_790:
[----:B------:R-:W-:Y:S01]  /*11310*/  VIADD R10, R19, 0x1 ;  /* 0x00000001130a7836 */ /* 0x000fe20000000000 */
[----:B------:R-:W-:Y:S05]  /*11320*/  YIELD ;  /* 0x0000000000007946 */ /* 0x000fea0003800000 */
[----:B------:R-:W-:Y:S01]  /*11330*/  ISETP.NE.AND P2, PT, R10, 0x2, PT ;  /* 0x000000020a00780c */ /* 0x000fe20003f45270 */
[----:B------:R-:W-:Y:S03]  /*11340*/  BSSY B1, `(.L_x_776) ;  /* 0x0000050000017945 */ /* 0x000fe60003800000 */
[----:B-12---:R-:W-:-:S02]  /*11350*/  SEL R3, RZ, 0x1, P2 ;  /* 0x00000001ff037807 */ /* 0x006fc40001000000 */
[----:B------:R-:W-:Y:S02]  /*11360*/  SEL R10, R10, RZ, P2 ;  /* 0x000000ff0a0a7207 */ /* 0x000fe40001000000 */
[----:B------:R-:W-:Y:S01]  /*11370*/  LOP3.LUT R12, R18, R3, RZ, 0x3c, !PT ;  /* 0x00000003120c7212 */ /* 0x000fe200078e3cff */
[----:B------:R-:W-:Y:S06]  /*11380*/  @!P6 BRA `(.L_x_777) ;  /* 0x00000004002ce947 */ /* 0x000fec0003800000 */
[----:B------:R-:W-:Y:S01]  /*11390*/  IMAD.MOV.U32 R14, RZ, RZ, R11 ;  /* 0x000000ffff0e7224 */ /* 0x000fe200078e000b */
[----:B------:R-:W-:Y:S06]  /*113a0*/  @!P0 BRA `(.L_x_778) ;  /* 0x0000000000488947 */ /* 0x000fec0003800000 */
[----:B------:R-:W1:Y:S01]  /*113b0*/  LDC R14, c[0x0][0x41c] ;  /* 0x00010700ff0e7b82 */ /* 0x000e620000000800 */
[----:B------:R-:W-:Y:S02]  /*113c0*/  IMAD.MOV.U32 R13, RZ, RZ, R11 ;  /* 0x000000ffff0d7224 */ /* 0x000fe400078e000b */
[----:B------:R-:W-:-:S04]  /*113d0*/  IMAD R15, R8, UR36, RZ ;  /* 0x00000024080f7c24 */ /* 0x000fc8000f8e02ff */
[----:B------:R-:W-:Y:S01]  /*113e0*/  IMAD R15, R0, UR37, R15 ;  /* 0x00000025000f7c24 */ /* 0x000fe2000f8e020f */
[----:B------:R-:W2:Y:S01]  /*113f0*/  LDC.64 R2, c[0x0][0x3f8] ;  /* 0x0000fe00ff027b82 */ /* 0x000ea20000000a00 */
        /* <DEDUP_REMOVED lines=8> */
[----:B--2---:R-:W-:-:S04]  /*11480*/  LEA R2, P2, R4, R2, 0x2 ;  /* 0x0000000204027211 */ /* 0x004fc800078410ff */
[----:B------:R-:W-:-:S05]  /*11490*/  LEA.HI.X R3, R4, R3, R5, 0x2, P2 ;  /* 0x0000000304037211 */ /* 0x000fca00010f1405 */
[----:B------:R1:W5:Y:S01]  /*114a0*/  LDG.E R2, desc[UR50][R2.64] ;  /* 0x0000003202027981 */ /* 0x000362000c1e1900 */
[----:B------:R-:W-:-:S04]  /*114b0*/  IMAD.MOV R4, RZ, RZ, -R13 ;  /* 0x000000ffff047224 */ /* 0x000fc800078e0a0d */
[----:B------:R-:W-:-:S07]  /*114c0*/  IMAD R14, R14, R4, R11 ;  /* 0x000000040e0e7224 */ /* 0x000fce00078e020b */
.L_x_778:
[----:B------:R-:W-:Y:S02]  /*114d0*/  LEA R4, R10, UR39, 0x3 ;  /* 0x000000270a047c11 */ /* 0x000fe4000f8e18ff */
[----:B-1----:R-:W-:Y:S02]  /*114e0*/  SHF.L.U32 R3, R12, 0x1f, RZ ;  /* 0x0000001f0c037819 */ /* 0x002fe400000006ff */
[----:B------:R-:W-:Y:S02]  /*114f0*/  ISETP.NE.AND P2, PT, R17, RZ, PT ;  /* 0x000000ff1100720c */ /* 0x000fe40003f45270 */
[----:B------:R-:W1:Y:S02]  /*11500*/  SYNCS.PHASECHK.TRANS64.TRYWAIT P3, [R4+URZ+0x16840], R3 ;  /* 0x01684003040075a7 */ /* 0x000e64000806017f */
[----:B-1----:R-:W-:Y:S09]  /*11510*/  @!P3 BRA `(.L_x_779) ;  /* 0x000000140064b947 */ /* 0x002ff20003800000 */
.L_x_818:
[----:B------:R-:W-:Y:S05]  /*11520*/  @P2 BRA `(.L_x_780) ;  /* 0x0000000000142947 */ /* 0x000fea0003800000 */
[----:B------:R-:W-:Y:S01]  /*11530*/  ISETP.NE.AND P3, PT, R23, RZ, PT ;  /* 0x000000ff1700720c */ /* 0x000fe20003f65270 */
[----:B-1----:R-:W-:-:S04]  /*11540*/  IMAD.MOV.U32 R3, RZ, RZ, 0x4000 ;  /* 0x00004000ff037424 */ /* 0x002fc800078e00ff */
[----:B------:R2:W-:Y:S08]  /*11550*/  SYNCS.ARRIVE.TRANS64 RZ, [R4+URZ+0x16830], R3 ;  /* 0x0168300304ff79a7 */ /* 0x0005f0000800003f */
[----:B------:R-:W-:Y:S05]  /*11560*/  @!P3 BRA `(.L_x_780) ;  /* 0x000000000004b947 */ /* 0x000fea0003800000 */
[----:B------:R-:W-:Y:S01]  /*11570*/  BPT.TRAP 0x1 ;  /* 0x000000040000795c */ /* 0x000fe20000300000 */
.L_x_780:
        /* <DEDUP_REMOVED lines=10> */
[----:B------:R-:W-:Y:S01]  /*11620*/  SHF.L.U32 R18, R18, 0x1f, RZ ;  /* 0x0000001f12127819 */ /* 0x000fe200000006ff */
[----:B------:R-:W-:Y:S01]  /*11630*/  UMOV UR10, URZ ;  /* 0x0000003f000a7c82 */ /* 0x000fe20008000000 */
[----:B-12---:R-:W-:Y:S01]  /*11640*/  LEA R3, R19, UR4, 0x3 ;  /* 0x0000000413037c11 */ /* 0x006fe2000f8e18ff */
[----:B------:R-:W-:-:S02]  /*11650*/  ULEA UR8, UR8, UR39, 0xe ;  /* 0x0000002708087291 */ /* 0x000fc4000f8e703f */
[----:B------:R-:W-:Y:S02]  /*11660*/  UIADD3 UR9, UR9, 0x16830, URZ ;  /* 0x0001683009097890 */ /* 0x000fe4000fffe03f */
[----:B------:R-:W-:Y:S02]  /*11670*/  USHF.L.U32 UR11, UR11, 0x7, URZ ;  /* 0x000000070b0b7899 */ /* 0x000fe4000800063f */
[----:B------:R-:W-:-:S09]  /*11680*/  UIADD3 UR8, UR8, 0xe400, URZ ;  /* 0x0000e40008087890 */ /* 0x000fd2000fffe03f */
[----:B------:R1:W-:Y:S01]  /*11690*/  UTMALDG.4D [UR8], [UR6], desc[UR14] ;  /* 0x00000e08060075b4 */ /* 0x0003e20008019000 */
[----:B------:R-:W2:Y:S02]  /*116a0*/  SYNCS.PHASECHK.TRANS64.TRYWAIT P3, [R3+URZ+0x60], R18 ;  /* 0x00006012030075a7 */ /* 0x000ea4000806017f */
[----:B-12---:R-:W-:Y:S05]  /*116b0*/  @!P3 BRA `(.L_x_781) ;  /* 0x000000140010b947 */ /* 0x006fea0003800000 */
.L_x_819:
[----:B------:R-:W-:Y:S05]  /*116c0*/  @P2 BRA `(.L_x_782) ;  /* 0x0000000000142947 */ /* 0x000fea0003800000 */
[----:B------:R-:W-:Y:S01]  /*116d0*/  ISETP.NE.AND P2, PT, R23, RZ, PT ;  /* 0x000000ff1700720c */ /* 0x000fe20003f45270 */
[----:B------:R-:W-:-:S04]  /*116e0*/  IMAD.MOV.U32 R4, RZ, RZ, 0x4000 ;  /* 0x00004000ff047424 */ /* 0x000fc800078e00ff */
[----:B------:R2:W-:Y:S08]  /*116f0*/  SYNCS.ARRIVE.TRANS64 RZ, [R3+URZ+0x50], R4 ;  /* 0x0000500403ff79a7 */ /* 0x0005f0000800003f */
[----:B------:R-:W-:Y:S05]  /*11700*/  @!P2 BRA `(.L_x_782) ;  /* 0x000000000004a947 */ /* 0x000fea0003800000 */
[----:B------:R-:W-:Y:S01]  /*11710*/  BPT.TRAP 0x1 ;  /* 0x000000040000795c */ /* 0x000fe20000300000 */
.L_x_782:
        /* <DEDUP_REMOVED lines=9> */
[----:B------:R-:W-:Y:S01]  /*117b0*/  UMOV UR10, URZ ;  /* 0x0000003f000a7c82 */ /* 0x000fe20008000000 */
[----:B------:R-:W-:-:S02]  /*117c0*/  IMAD.MOV.U32 R7, RZ, RZ, R14 ;  /* 0x000000ffff077224 */ /* 0x000fc400078e000e */
[----:B------:R-:W-:Y:S01]  /*117d0*/  IMAD.MOV.U32 R9, RZ, RZ, R2 ;  /* 0x000000ffff097224 */ /* 0x000fe200078e0002 */
[----:B------:R-:W-:Y:S02]  /*117e0*/  ULEA UR8, UR8, UR39, 0xe ;  /* 0x0000002708087291 */ /* 0x000fe4000f8e703f */
[----:B------:R-:W-:Y:S02]  /*117f0*/  USHF.L.U32 UR11, UR11, 0x7, URZ ;  /* 0x000000070b0b7899 */ /* 0x000fe4000800063f */
[----:B------:R-:W-:Y:S02]  /*11800*/  UIADD3 UR9, UR9, 0x50, URZ ;  /* 0x0000005009097890 */ /* 0x000fe4000fffe03f */
[----:B------:R-:W-:-:S09]  /*11810*/  UIADD3 UR8, UR8, 0x400, URZ ;  /* 0x0000040008087890 */ /* 0x000fd2000fffe03f */
[----:B------:R3:W-:Y:S02]  /*11820*/  UTMALDG.4D [UR8], [UR4], desc[UR6] ;  /* 0x00000608040075b4 */ /* 0x0007e40008019000 */
[----:B---3--:R-:W-:Y:S01]  /*11830*/  NOP ;  /* 0x0000000000007918 */ /* 0x008fe20000000000 */
.L_x_777:
[----:B------:R-:W-:Y:S05]  /*11840*/  BSYNC B1 ;  /* 0x0000000000017941 */ /* 0x000fea0003800000 */
.L_x_776:
[----:B------:R-:W-:Y:S01]  /*11850*/  VIADD R19, R10, 0x1 ;  /* 0x000000010a137836 */ /* 0x000fe20000000000 */
[----:B------:R-:W-:Y:S01]  /*11860*/  BSSY B1, `(.L_x_783) ;  /* 0x0000052000017945 */ /* 0x000fe20003800000 */
[----:B------:R-:W-:-:S03]  /*11870*/  VIADD R13, R11, 0xffffffff ;  /* 0xffffffff0b0d7836 */ /* 0x000fc60000000000 */
[----:B------:R-:W-:-:S04]  /*11880*/  ISETP.NE.AND P2, PT, R19, 0x2, PT ;  /* 0x000000021300780c */ /* 0x000fc80003f45270 */
[----:B-12---:R-:W-:Y:S02]  /*11890*/  SEL R3, RZ, 0x1, P2 ;  /* 0x00000001ff037807 */ /* 0x006fe40001000000 */
        /* <DEDUP_REMOVED lines=9> */
[----:B-1----:R-:W-:-:S13]  /*11930*/  ISETP.NE.AND P2, PT, R14, 0x1, PT ;  /* 0x000000010e00780c */ /* 0x002fda0003f45270 */
[----:B------:R-:W1:Y:S02]  /*11940*/  @P2 LDC.64 R2, c[0x0][0x420] ;  /* 0x00010800ff022b82 */ /* 0x000e640000000a00 */
[----:B-1----:R-:W-:-:S05]  /*11950*/  @P2 IMAD.HI.U32 R2, R13, R2, RZ ;  /* 0x000000020d022227 */ /* 0x002fca00078e00ff */
[----:B------:R-:W-:Y:S02]  /*11960*/  @P2 SHF.R.U32.HI R15, RZ, R3, R2 ;  /* 0x00000003ff0f2219 */ /* 0x000fe40000011602 */
[----:B------:R-:W1:Y:S02]  /*11970*/  LDC.64 R2, c[0x0][0x3f8] ;  /* 0x0000fe00ff027b82 */ /* 0x000e640000000a00 */
[--C-:B------:R-:W-:Y:S01]  /*11980*/  SHF.R.S32.HI R5, RZ, 0x1f, R15.reuse ;  /* 0x0000001fff057819 */ /* 0x100fe2000001140f */
[----:B------:R-:W-:-:S04]  /*11990*/  IMAD.MOV.U32 R4, RZ, RZ, R15 ;  /* 0x000000ffff047224 */ /* 0x000fc800078e000f */
[----:B------:R-:W-:-:S04]  /*119a0*/  IMAD.WIDE.U32 R4, R0, UR36, R4 ;  /* 0x0000002400047c25 */ /* 0x000fc8000f8e0004 */
[----:B------:R-:W-:Y:S01]  /*119b0*/  IMAD.IADD R5, R21, 0x1, R5 ;  /* 0x0000000115057824 */ /* 0x000fe200078e0205 */
[----:B-1----:R-:W-:-:S04]  /*119c0*/  LEA R2, P2, R4, R2, 0x2 ;  /* 0x0000000204027211 */ /* 0x002fc800078410ff */
[----:B------:R-:W-:-:S05]  /*119d0*/  LEA.HI.X R3, R4, R3, R5, 0x2, P2 ;  /* 0x0000000304037211 */ /* 0x000fca00010f1405 */
[----:B------:R1:W5:Y:S01]  /*119e0*/  LDG.E R2, desc[UR50][R2.64] ;  /* 0x0000003202027981 */ /* 0x000362000c1e1900 */
[----:B------:R-:W-:-:S04]  /*119f0*/  IMAD.MOV R4, RZ, RZ, -R15 ;  /* 0x000000ffff047224 */ /* 0x000fc800078e0a0f */
[----:B------:R-:W-:-:S07]  /*11a00*/  IMAD R14, R14, R4, R13 ;  /* 0x000000040e0e7224 */ /* 0x000fce00078e020d */
.L_x_785:
[----:B-1----:R-:W-:Y:S02]  /*11a10*/  LEA R3, R19, UR39, 0x3 ;  /* 0x0000002713037c11 */ /* 0x002fe4000f8e18ff */
[----:B------:R-:W-:Y:S02]  /*11a20*/  SHF.L.U32 R4, R18, 0x1f, RZ ;  /* 0x0000001f12047819 */ /* 0x000fe400000006ff */
[----:B------:R-:W-:Y:S02]  /*11a30*/  ISETP.NE.AND P2, PT, R17, RZ, PT ;  /* 0x000000ff1100720c */ /* 0x000fe40003f45270 */
[----:B------:R-:W1:Y:S02]  /*11a40*/  SYNCS.PHASECHK.TRANS64.TRYWAIT P3, [R3+URZ+0x16840], R4 ;  /* 0x01684004030075a7 */ /* 0x000e64000806017f */
[----:B-1----:R-:W-:Y:S09]  /*11a50*/  @!P3 BRA `(.L_x_786) ;  /* 0x00000010003cb947 */ /* 0x002ff20003800000 */
.L_x_820:
[----:B------:R-:W-:Y:S05]  /*11a60*/  @P2 BRA `(.L_x_787) ;  /* 0x0000000000142947 */ /* 0x000fea0003800000 */
[----:B------:R-:W-:Y:S01]  /*11a70*/  ISETP.NE.AND P3, PT, R23, RZ, PT ;  /* 0x000000ff1700720c */ /* 0x000fe20003f65270 */
[----:B-1----:R-:W-:-:S04]  /*11a80*/  IMAD.MOV.U32 R4, RZ, RZ, 0x4000 ;  /* 0x00004000ff047424 */ /* 0x002fc800078e00ff */
[----:B------:R2:W-:Y:S08]  /*11a90*/  SYNCS.ARRIVE.TRANS64 RZ, [R3+URZ+0x16830], R4 ;  /* 0x0168300403ff79a7 */ /* 0x0005f0000800003f */
[----:B------:R-:W-:Y:S05]  /*11aa0*/  @!P3 BRA `(.L_x_787) ;  /* 0x000000000004b947 */ /* 0x000fea0003800000 */
[----:B------:R-:W-:Y:S01]  /*11ab0*/  BPT.TRAP 0x1 ;  /* 0x000000040000795c */ /* 0x000fe20000300000 */
.L_x_787:
[----:B------:R-:W-:Y:S01]  /*11ac0*/  R2UR UR9, R19 ;  /* 0x00000000130972ca */ /* 0x000fe200000e0000 */
[----:B------:R-:W-:Y:S01]  /*11ad0*/  UIADD3 UR4, UR39, 0x16800, URZ ;  /* 0x0001680027047890 */ /* 0x000fe2000fffe03f */
[----:B------:R-:W-:Y:S01]  /*11ae0*/  R2UR UR11, R14 ;  /* 0x000000000e0b72ca */ /* 0x000fe200000e0000 */
[----:B------:R-:W-:Y:S01]  /*11af0*/  UIADD3 UR6, UP0, UR48, 0x370, URZ ;  /* 0x0000037030067890 */ /* 0x000fe2000ff1e03f */
[----:B------:R-:W-:Y:S01]  /*11b00*/  R2UR UR12, R6 ;  /* 0x00000000060c72ca */ /* 0x000fe200000e0000 */
[----:B------:R-:W-:Y:S01]  /*11b10*/  UMOV UR14, 0x0 ;  /* 0x00000000000e7882 */ /* 0x000fe20000000000 */
[----:B-----5:R-:W-:Y:S01]  /*11b20*/  R2UR UR13, R2 ;  /* 0x00000000020d72ca */ /* 0x020fe200000e0000 */
[----:B------:R-:W-:Y:S01]  /*11b30*/  UIADD3.X UR7, URZ, UR49, URZ, UP0, !UPT ;  /* 0x000000313f077290 */ /* 0x000fe200087fe43f */
[----:B------:R-:W-:Y:S01]  /*11b40*/  SHF.L.U32 R12, R12, 0x1f, RZ ;  /* 0x0000001f0c0c7819 */ /* 0x000fe200000006ff */
[----:B------:R-:W-:Y:S01]  /*11b50*/  UMOV UR15, 0x14f00000 ;  /* 0x14f00000000f7882 */ /* 0x000fe20000000000 */
[----:B-12---:R-:W-:Y:S01]  /*11b60*/  LEA R3, R10, UR4, 0x3 ;  /* 0x000000040a037c11 */ /* 0x006fe2000f8e18ff */
[----:B------:R-:W-:-:S02]  /*11b70*/  UMOV UR10, URZ ;  /* 0x0000003f000a7c82 */ /* 0x000fc40008000000 */
[----:B------:R-:W-:Y:S02]  /*11b80*/  ULEA UR8, UR9, UR39, 0xe ;  /* 0x0000002709087291 */ /* 0x000fe4000f8e703f */
[----:B------:R-:W-:Y:S02]  /*11b90*/  ULEA UR9, UR9, UR4, 0x3 ;  /* 0x0000000409097291 */ /* 0x000fe4000f8e183f */
[----:B------:R-:W-:Y:S02]  /*11ba0*/  USHF.L.U32 UR11, UR11, 0x7, URZ ;  /* 0x000000070b0b7899 */ /* 0x000fe4000800063f */
[----:B------:R-:W-:Y:S02]  /*11bb0*/  UIADD3 UR8, UR8, 0xe400, URZ ;  /* 0x0000e40008087890 */ /* 0x000fe4000fffe03f */
[----:B------:R-:W-:-:S09]  /*11bc0*/  UIADD3 UR9, UR9, 0x30, URZ ;  /* 0x0000003009097890 */ /* 0x000fd2000fffe03f */
[----:B------:R1:W-:Y:S01]  /*11bd0*/  UTMALDG.4D [UR8], [UR6], desc[UR14] ;  /* 0x00000e08060075b4 */ /* 0x0003e20008019000 */
[----:B------:R-:W2:Y:S02]  /*11be0*/  SYNCS.PHASECHK.TRANS64.TRYWAIT P3, [R3+URZ+0x60], R12 ;  /* 0x0000600c030075a7 */ /* 0x000ea4000806017f */
[----:B-12---:R-:W-:Y:S05]  /*11bf0*/  @!P3 BRA `(.L_x_788) ;  /* 0x0000000c00e8b947 */ /* 0x006fea0003800000 */
.L_x_821:
[----:B------:R-:W-:Y:S05]  /*11c00*/  @P2 BRA `(.L_x_789) ;  /* 0x0000000000142947 */ /* 0x000fea0003800000 */
[----:B------:R-:W-:Y:S01]  /*11c10*/  ISETP.NE.AND P2, PT, R23, RZ, PT ;  /* 0x000000ff1700720c */ /* 0x000fe20003f45270 */
[----:B------:R-:W-:-:S04]  /*11c20*/  IMAD.MOV.U32 R4, RZ, RZ, 0x4000 ;  /* 0x00004000ff047424 */ /* 0x000fc800078e00ff */
[----:B------:R2:W-:Y:S08]  /*11c30*/  SYNCS.ARRIVE.TRANS64 RZ, [R3+URZ+0x50], R4 ;  /* 0x0000500403ff79a7 */ /* 0x0005f0000800003f */
[----:B------:R-:W-:Y:S05]  /*11c40*/  @!P2 BRA `(.L_x_789) ;  /* 0x000000000004a947 */ /* 0x000fea0003800000 */
[----:B------:R-:W-:Y:S01]  /*11c50*/  BPT.TRAP 0x1 ;  /* 0x000000040000795c */ /* 0x000fe20000300000 */
.L_x_789:
        /* <DEDUP_REMOVED lines=18> */
.L_x_784:
[----:B------:R-:W-:Y:S05]  /*11d80*/  BSYNC B1 ;  /* 0x0000000000017941 */ /* 0x000fea0003800000 */
.L_x_783:
[----:B------:R-:W-:Y:S01]  /*11d90*/  ISETP.GT.AND P2, PT, R13, UR44, PT ;  /* 0x0000002c0d007c0c */ /* 0x000fe2000bf44270 */
[----:B------:R-:W-:-:S12]  /*11da0*/  VIADD R11, R11, 0xfffffffe ;  /* 0xfffffffe0b0b7836 */ /* 0x000fd80000000000 */
[----:B------:R-:W-:Y:S05]  /*11db0*/  @P2 BRA `(.L_x_790) ;  /* 0xfffffff400542947 */ /* 0x000fea000383ffff */
.L_x_775:
[----:B------:R-:W-:Y:S05]  /*11dc0*/  BSYNC B0 ;  /* 0x0000000000007941 */ /* 0x000fea0003800000 */
.L_x_766:
[----:B------:R-:W-:Y:S04]  /*11dd0*/  BSSY B0, `(.L_x_791) ;  /* 0x000000e000007945 */ /* 0x000fe80003800000 */
[----:B------:R-:W-:Y:S05]  /*11de0*/  @P1 BRA `(.L_x_792) ;  /* 0x0000000000301947 */ /* 0x000fea0003800000 */
[----:B------:R-:W3:Y:S01]  /*11df0*/  S2R R11, SR_LANEID ;  /* 0x00000000000b7919 */ /* 0x000ee20000000000 */
[----:B------:R-:W-:Y:S01]  /*11e00*/  VOTEU.ANY UR4, UPT, PT ;  /* 0x0000000000047886 */ /* 0x000fe200038e0100 */
[----:B-12---:R-:W1:Y:S01]  /*11e10*/  LDC.64 R2, c[0x0][0xdf0] ;  /* 0x00037c00ff027b82 */ /* 0x006e620000000a00 */
[----:B------:R-:W3:Y:S08]  /*11e20*/  FLO.U32 R0, UR4 ;  /* 0x0000000400007d00 */ /* 0x000ef000080e0000 */
[----:B------:R-:W1:Y:S01]  /*11e30*/  POPC R5, UR4 ;  /* 0x0000000400057d09 */ /* 0x000e620008000000 */
[----:B---3--:R-:W-:-:S13]  /*11e40*/  ISETP.EQ.U32.AND P0, PT, R0, R11, PT ;  /* 0x0000000b0000720c */ /* 0x008fda0003f02070 */
[----:B-1----:R-:W2:Y:S01]  /*11e50*/  @P0 ATOMG.E.ADD.STRONG.GPU PT, R3, desc[UR50][R2.64], R5 ;  /* 0x00000005020309a8 */ /* 0x002ea200081ee1f2 */
[----:B------:R-:W1:Y:S02]  /*11e60*/  S2R R4, SR_LTMASK ;  /* 0x0000000000047919 */ /* 0x000e640000003900 */
[----:B-1----:R-:W-:-:S04]  /*11e70*/  LOP3.LUT R4, R4, UR4, RZ, 0xc0, !PT ;  /* 0x0000000404047c12 */ /* 0x002fc8000f8ec0ff */
[----:B------:R-:W1:Y:S01]  /*11e80*/  POPC R11, R4 ;  /* 0x00000004000b7309 */ /* 0x000e620000000000 */
[----:B--2---:R-:W1:Y:S02]  /*11e90*/  SHFL.IDX PT, R0, R3, R0, 0x1f ;  /* 0x00001f0003007589 */ /* 0x004e6400000e0000 */
[----:B-1----:R-:W-:-:S07]  /*11ea0*/  IADD3 R22, R0, UR46, R11 ;  /* 0x0000002e00167c10 */ /* 0x002fce000fffe00b */
.L_x_792:
[----:B------:R-:W-:Y:S05]  /*11eb0*/  BSYNC B0 ;  /* 0x0000000000007941 */ /* 0x000fea0003800000 */
.L_x_791:
[----:B------:R-:W-:Y:S04]  /*11ec0*/  BSSY B0, `(.L_x_793) ;  /* 0x000001d000007945 */ /* 0x000fe80003800000 */
[----:B------:R-:W-:Y:S05]  /*11ed0*/  @!P6 BRA `(.L_x_794) ;  /* 0x00000000006ce947 */ /* 0x000fea0003800000 */
[----:B-12---:R-:W-:Y:S02]  /*11ee0*/  LEA R3, R19, UR39, 0x3 ;  /* 0x0000002713037c11 */ /* 0x006fe4000f8e18ff */
[----:B------:R-:W-:Y:S02]  /*11ef0*/  SHF.L.U32 R0, R18, 0x1f, RZ ;  /* 0x0000001f12007819 */ /* 0x000fe400000006ff */
[----:B------:R-:W-:Y:S02]  /*11f00*/  ISETP.NE.AND P1, PT, R17, RZ, PT ;  /* 0x000000ff1100720c */ /* 0x000fe40003f25270 */
[----:B------:R-:W1:Y:S02]  /*11f10*/  SYNCS.PHASECHK.TRANS64.TRYWAIT P0, [R3+URZ+0x16860], R0 ;  /* 0x01686000030075a7 */ /* 0x000e64000800017f */
[----:B-1----:R-:W-:Y:S09]  /*11f20*/  @!P0 BRA `(.L_x_795) ;  /* 0x0000000c00308947 */ /* 0x002ff20003800000 */
.L_x_822:
[----:B------:R-:W-:Y:S05]  /*11f30*/  @P1 BRA `(.L_x_796) ;  /* 0x0000000000141947 */ /* 0x000fea0003800000 */
[----:B------:R-:W-:Y:S01]  /*11f40*/  ISETP.NE.AND P0, PT, R23, RZ, PT ;  /* 0x000000ff1700720c */ /* 0x000fe20003f05270 */
[----:B-1----:R-:W-:-:S04]  /*11f50*/  IMAD.MOV.U32 R0, RZ, RZ, 0x4000 ;  /* 0x00004000ff007424 */ /* 0x002fc800078e00ff */
[----:B------:R2:W-:Y:S08]  /*11f60*/  SYNCS.ARRIVE.TRANS64 RZ, [R3+URZ+0x16850], R0 ;  /* 0x0168500003ff79a7 */ /* 0x0005f0000800003f */
[----:B------:R-:W-:Y:S05]  /*11f70*/  @!P0 BRA `(.L_x_796) ;  /* 0x0000000000048947 */ /* 0x000fea0003800000 */
[----:B------:R-:W-:Y:S01]  /*11f80*/  BPT.TRAP 0x1 ;  /* 0x000000040000795c */ /* 0x000fe20000300000 */
.L_x_796:
        /* <DEDUP_REMOVED lines=10> */
[----:B------:R-:W-:Y:S02]  /*12030*/  ULEA UR8, UR8, UR39, 0xe ;  /* 0x0000002708087291 */ /* 0x000fe4000f8e703f */
[----:B------:R-:W-:Y:S02]  /*12040*/  USHF.L.U32 UR11, UR11, 0x7, URZ ;  /* 0x000000070b0b7899 */ /* 0x000fe4000800063f */
[----:B------:R-:W-:Y:S02]  /*12050*/  UIADD3 UR9, UR9, 0x16850, URZ ;  /* 0x0001685009097890 */ /* 0x000fe4000fffe03f */
[----:B------:R-:W-:-:S09]  /*12060*/  UIADD3 UR8, UR8, 0x400, URZ ;  /* 0x0000040008087890 */ /* 0x000fd2000fffe03f */
[----:B------:R3:W-:Y:S02]  /*12070*/  UTMALDG.4D [UR8], [UR4], desc[UR6] ;  /* 0x00000608040075b4 */ /* 0x0007e40008019000 */
[----:B---3--:R-:W-:Y:S01]  /*12080*/  NOP ;  /* 0x0000000000007918 */ /* 0x008fe20000000000 */
.L_x_794:
[----:B------:R-:W-:Y:S05]  /*12090*/  BSYNC B0 ;  /* 0x0000000000007941 */ /* 0x000fea0003800000 */
.L_x_793:
[----:B------:R-:W-:Y:S02]  /*120a0*/  VIADD R19, R19, 0x1 ;  /* 0x0000000113137836 */ /* 0x000fe40000000000 */
[----:B--2---:R-:W-:-:S03]  /*120b0*/  IMAD.MOV.U32 R13, RZ, RZ, R22 ;  /* 0x000000ffff0d7224 */ /* 0x004fc600078e0016 */
[----:B------:R-:W-:-:S04]  /*120c0*/  ISETP.NE.AND P0, PT, R19, 0x2, PT ;  /* 0x000000021300780c */ /* 0x000fc80003f05270 */
[----:B-1----:R-:W-:Y:S02]  /*120d0*/  SEL R3, RZ, 0x1, P0 ;  /* 0x00000001ff037807 */ /* 0x002fe40000000000 */
[----:B------:R-:W-:Y:S02]  /*120e0*/  SEL R19, R19, RZ, P0 ;  /* 0x000000ff13137207 */ /* 0x000fe40000000000 */
[----:B------:R-:W-:-:S07]  /*120f0*/  LOP3.LUT R18, R18, R3, RZ, 0x3c, !PT ;  /* 0x0000000312127212 */ /* 0x000fce00078e3cff */
.L_x_755:
[----:B------:R-:W-:Y:S05]  /*12100*/  BSYNC B6 ;  /* 0x0000000000067941 */ /* 0x000fea0003800000 */
.L_x_753:
[----:B------:R-:W-:-:S03]  /*12110*/  UMOV UR4, 0xffffffff ;  /* 0xffffffff00047882 */ /* 0x000fc60000000000 */
[----:B------:R-:W-:Y:S05]  /*12120*/  BRA.DIV UR4, `(.L_x_797) ;  /* 0x0000000a04c47947 */ /* 0x000fea000b800000 */
[----:B------:R1:W2:Y:S02]  /*12130*/  SHFL.IDX PT, R14, R13, RZ, 0x1f ;  /* 0x00001fff0d0e7589 */ /* 0x0002a400000e0000 */
.L_x_825:
[----:B------:R-:W-:Y:S01]  /*12140*/  ISETP.NE.AND P0, PT, R23, RZ, PT ;  /* 0x000000ff1700720c */ /* 0x000fe20003f05270 */
[----:B------:R-:W-:Y:S05]  /*12150*/  WARPSYNC.ALL ;  /* 0x0000000000007948 */ /* 0x000fea0003800000 */
[----:B------:R-:W-:Y:S01]  /*12160*/  BAR.SYNC.DEFER_BLOCKING 0x4, 0x1a0 ;  /* 0x0106800000007b1d */ /* 0x000fe20000010000 */
[----:B--2---:R-:W-:-:S05]  /*12170*/  IMAD.MOV.U32 R22, RZ, RZ, R14 ;  /* 0x000000ffff167224 */ /* 0x004fca00078e000e */
[----:B------:R-:W-:Y:S01]  /*12180*/  ULDC UR4, c[0x0][0xda8] ;  /* 0x00036a0000047ab9 */ /* 0x000fe20000000800 */
[----:B------:R-:W-:Y:S01]  /*12190*/  @!P0 MOV R0, 0x400 ;  /* 0x0000040000008802 */ /* 0x000fe20000000f00 */
[----:B------:R-:W2:Y:S03]  /*121a0*/  @!P0 S2R R3, SR_CgaCtaId ;  /* 0x0000000000038919 */ /* 0x000ea60000008800 */
[----:B--2---:R-:W-:-:S05]  /*121b0*/  @!P0 LEA R0, R3, R0, 0x18 ;  /* 0x0000000003008211 */ /* 0x004fca00078ec0ff */
[----:B------:R2:W-:Y:S01]  /*121c0*/  @!P0 STS [R0+0x168d0], R13 ;  /* 0x0168d00d00008388 */ /* 0x0005e20000000800 */
[----:B------:R-:W-:Y:S06]  /*121d0*/  BAR.ARV 0x5, 0x1a0 ;  /* 0x0146800000007b1d */ /* 0x000fec0000002000 */
[----:B------:R-:W-:-:S13]  /*121e0*/  ISETP.GE.AND P0, PT, R22, UR4, PT ;  /* 0x0000000416007c0c */ /* 0x000fda000bf06270 */
[----:B--2---:R-:W-:Y:S05]  /*121f0*/  @!P0 BRA `(.L_x_798) ;  /* 0xffffffd400fc8947 */ /* 0x004fea000383ffff */
.L_x_744:
[----:B------:R-:W2:Y:S01]  /*12200*/  S2R R3, SR_CgaCtaId ;  /* 0x0000000000037919 */ /* 0x000ea20000008800 */
[----:B------:R-:W-:Y:S01]  /*12210*/  UIADD3 UR47, UR47, 0x1, URZ ;  /* 0x000000012f2f7890 */ /* 0x000fe2000fffe03f */
[----:B------:R-:W-:-:S03]  /*12220*/  MOV R0, 0x400 ;  /* 0x0000040000007802 */ /* 0x000fc60000000f00 */
[----:B------:R-:W-:-:S04]  /*12230*/  ULEA.HI UR4, UR47, UR47, URZ, 0x1 ;  /* 0x0000002f2f047291 */ /* 0x000fc8000f8f083f */
[----:B------:R-:W-:-:S04]  /*12240*/  ULOP3.LUT UR4, UR4, 0xfffffffe, URZ, 0xc0, !UPT ;  /* 0xfffffffe04047892 */ /* 0x000fc8000f8ec03f */
[----:B------:R-:W-:-:S06]  /*12250*/  UIADD3 UR4, UR47, -UR4, URZ ;  /* 0x800000042f047290 */ /* 0x000fcc000fffe03f */
[----:B------:R-:W-:Y:S01]  /*12260*/  IMAD.U32 R2, RZ, RZ, UR4 ;  /* 0x00000004ff027e24 */ /* 0x000fe2000f8e00ff */
[----:B--2---:R-:W-:-:S04]  /*12270*/  LEA R9, R3, R0, 0x18 ;  /* 0x0000000003097211 */ /* 0x004fc800078ec0ff */
[----:B------:R-:W-:-:S04]  /*12280*/  SHF.L.U32 R0, R2, 0x1f, RZ ;  /* 0x0000001f02007819 */ /* 0x000fc800000006ff */
[----:B------:R-:W2:Y:S02]  /*12290*/  SYNCS.PHASECHK.TRANS64.TRYWAIT P0, [R9+URZ+0x16820], R0 ;  /* 0x01682000090075a7 */ /* 0x000ea4000800017f */
[----:B--2---:R-:W-:Y:S05]  /*122a0*/  @!P0 BRA `(.L_x_799) ;  /* 0x0000000800888947 */ /* 0x004fea0003800000 */
.L_x_826:
[----:B------:R-:W3:Y:S02]  /*122b0*/  SHFL.IDX PT, R16, R16, RZ, 0x1f ;  /* 0x00001fff10107589 */ /* 0x000ee400000e0000 */
[----:B---3--:R-:W-:-:S13]  /*122c0*/  ISETP.NE.AND P0, PT, R16, RZ, PT ;  /* 0x000000ff1000720c */ /* 0x008fda0003f05270 */
[----:B------:R-:W-:Y:S05]  /*122d0*/  @P0 EXIT ;  /* 0x000000000000094d */ /* 0x000fea0003800000 */
[----:B------:R-:W-:Y:S01]  /*122e0*/  ELECT P0, URZ, PT ;  /* 0x00000000003f782f */ /* 0x000fe20003800000 */
[----:B------:R-:W-:-:S12]  /*122f0*/  BSSY B0, `(.L_x_800) ;  /* 0x0000020000007945 */ /* 0x000fd80003800000 */
[----:B------:R-:W-:Y:S05]  /*12300*/  @!P0 BRA `(.L_x_801) ;  /* 0x0000000000788947 */ /* 0x000fea0003800000 */
[----:B------:R-:W-:-:S06]  /*12310*/  ULOP3.LUT UR4, UR38, 0x2, URZ, 0xfc, !UPT ;  /* 0x0000000226047892 */ /* 0x000fcc000f8efc3f */
[----:B--2---:R-:W-:-:S05]  /*12320*/  IMAD.U32 R0, RZ, RZ, UR4 ;  /* 0x00000004ff007e24 */ /* 0x004fca000f8e00ff */
[----:B------:R-:W-:-:S13]  /*12330*/  ISETP.NE.AND P2, PT, R0, 0x3, PT ;  /* 0x000000030000780c */ /* 0x000fda0003f45270 */
[----:B------:R-:W-:Y:S05]  /*12340*/  @!P2 BRA `(.L_x_802) ;  /* 0x000000000004a947 */ /* 0x000fea0003800000 */
[----:B------:R-:W-:Y:S01]  /*12350*/  BPT.TRAP 0x1 ;  /* 0x000000040000795c */ /* 0x000fe20000300000 */
.L_x_802:
[----:B------:R-:W-:Y:S01]  /*12360*/  VIADD R0, R9, 0x16840 ;  /* 0x0001684009007836 */ /* 0x000fe20000000000 */
[----:B------:R-:W-:Y:S01]  /*12370*/  SHF.L.U32 R4, R18, 0x1f, RZ ;  /* 0x0000001f12047819 */ /* 0x000fe200000006ff */
[C---:B------:R-:W-:Y:S02]  /*12380*/  VIADD R2, R19.reuse, 0x1 ;  /* 0x0000000113027836 */ /* 0x040fe40000000000 */
[----:B------:R-:W-:-:S03]  /*12390*/  IMAD R5, R19, 0x8, R0 ;  /* 0x0000000813057824 */ /* 0x000fc600078e0200 */
[C---:B------:R-:W-:Y:S01]  /*123a0*/  ISETP.NE.AND P1, PT, R2.reuse, 0x2, PT ;  /* 0x000000020200780c */ /* 0x040fe20003f25270 */
[----:B------:R-:W2:Y:S03]  /*123b0*/  SYNCS.PHASECHK.TRANS64.TRYWAIT P0, [R5+URZ], R4 ;  /* 0x00000004050075a7 */ /* 0x000ea6000800017f */
[----:B------:R-:W-:Y:S02]  /*123c0*/  SEL R3, RZ, 0x1, P1 ;  /* 0x00000001ff037807 */ /* 0x000fe40000800000 */
[----:B------:R-:W-:Y:S02]  /*123d0*/  SEL R7, R2, RZ, P1 ;  /* 0x000000ff02077207 */ /* 0x000fe40000800000 */
[----:B------:R-:W-:-:S03]  /*123e0*/  LOP3.LUT R2, R18, R3, RZ, 0x3c, !PT ;  /* 0x0000000312027212 */ /* 0x000fc600078e3cff */
[----:B------:R-:W-:Y:S01]  /*123f0*/  IMAD R3, R7, 0x8, R0 ;  /* 0x0000000807037824 */ /* 0x000fe200078e0200 */
[----:B------:R-:W-:Y:S01]  /*12400*/  SHF.L.U32 R2, R2, 0x1f, RZ ;  /* 0x0000001f02027819 */ /* 0x000fe200000006ff */
[----:B--2---:R-:W-:Y:S06]  /*12410*/  @!P0 BRA `(.L_x_803) ;  /* 0x0000000800408947 */ /* 0x004fec0003800000 */
.L_x_827:
[----:B------:R-:W3:Y:S02]  /*12420*/  SYNCS.PHASECHK.TRANS64.TRYWAIT P0, [R3+URZ], R2 ;  /* 0x00000002030075a7 */ /* 0x000ee4000800017f */
[----:B---3--:R-:W-:Y:S05]  /*12430*/  @!P0 BRA `(.L_x_804) ;  /* 0x00000008004c8947 */ /* 0x008fea0003800000 */
.L_x_828:
[----:B------:R-:W-:Y:S05]  /*12440*/  @!P2 BRA `(.L_x_805) ;  /* 0x000000000004a947 */ /* 0x000fea0003800000 */
[----:B------:R-:W-:Y:S01]  /*12450*/  BPT.TRAP 0x1 ;  /* 0x000000040000795c */ /* 0x000fe20000300000 */
.L_x_805:
[----:B------:R-:W-:-:S04]  /*12460*/  VIADD R0, R9, 0x16860 ;  /* 0x0001686009007836 */ /* 0x000fc80000000000 */
[----:B------:R-:W-:-:S04]  /*12470*/  IMAD R19, R19, 0x8, R0 ;  /* 0x0000000813137824 */ /* 0x000fc800078e0200 */
[----:B------:R-:W4:Y:S02]  /*12480*/  SYNCS.PHASECHK.TRANS64.TRYWAIT P0, [R19+URZ], R4 ;  /* 0x00000004130075a7 */ /* 0x000f24000800017f */
[----:B----4-:R-:W-:Y:S05]  /*12490*/  @!P0 BRA `(.L_x_806) ;  /* 0x0000000800488947 */ /* 0x010fea0003800000 */
.L_x_829:
[----:B------:R-:W-:-:S07]  /*124a0*/  IMAD R7, R7, 0x8, R0 ;  /* 0x0000000807077824 */ /* 0x000fce00078e0200 */
.L_x_807:
[----:B------:R1:W1:Y:S02]  /*124b0*/  SYNCS.PHASECHK.TRANS64.TRYWAIT P0, [R7+URZ], R2 ;  /* 0x00000002070075a7 */ /* 0x000264000800017f */
[----:B-1----:R-:W-:Y:S05]  /*124c0*/  @!P0 NANOSLEEP.SYNCS 0x989680 ;  /* 0x009896800000895d */ /* 0x002fea0003900000 */
[----:B------:R-:W1:Y:S02]  /*124d0*/  @!P0 SYNCS.PHASECHK.TRANS64 P0, [R7+URZ], R2 ;  /* 0x00000002070085a7 */ /* 0x000e64000800007f */
[----:B-1----:R-:W-:Y:S05]  /*124e0*/  @!P0 BRA `(.L_x_807) ;  /* 0xfffffffc00f08947 */ /* 0x002fea000383ffff */
.L_x_801:
[----:B------:R-:W-:Y:S05]  /*124f0*/  BSYNC B0 ;  /* 0x0000000000007941 */ /* 0x000fea0003800000 */
.L_x_800:
[----:B------:R-:W-:Y:S05]  /*12500*/  EXIT ;  /* 0x000000000000794d */ /* 0x000fea0003800000 */
.L_x_661:
[----:B-1----:R-:W-:-:S04]  /*12510*/  IMAD.U32 R3, RZ, RZ, UR40 ;  /* 0x00000028ff037e24 */ /* 0x002fc8000f8e00ff */
[----:B------:R1:W2:Y:S03]  /*12520*/  SYNCS.PHASECHK.TRANS64.TRYWAIT P1, [R3+URZ+0x16800], R0 ;  /* 0x01680000030075a7 */ /* 0x0002a6000802017f */
[----:B--2---:R-:W-:Y:S05]  /*12530*/  @!P1 NANOSLEEP.SYNCS 0x989680 ;  /* 0x009896800000995d */ /* 0x004fea0003900000 */
[----:B------:R-:W2:Y:S02]  /*12540*/  @!P1 SYNCS.PHASECHK.TRANS64 P1, [R3+URZ+0x16800], R0 ;  /* 0x01680000030095a7 */ /* 0x000ea4000802007f */
[----:B--2---:R-:W-:Y:S05]  /*12550*/  @!P1 BRA `(.L_x_661) ;  /* 0xfffffffc00ec9947 */ /* 0x004fea000383ffff */
[----:B------:R-:W-:Y:S05]  /*12560*/  BRA `(.L_x_808) ;  /* 0xfffffef000b87947 */ /* 0x000fea000383ffff */
.L_x_665:
[----:B--2---:R2:W3:Y:S02]  /*12570*/  SYNCS.PHASECHK.TRANS64.TRYWAIT P2, [R3+URZ+0x16830], R0 ;  /* 0x01683000030075a7 */ /* 0x0044e4000804017f */
[----:B---3--:R-:W-:Y:S05]  /*12580*/  @!P2 NANOSLEEP.SYNCS 0x989680 ;  /* 0x009896800000a95d */ /* 0x008fea0003900000 */
[----:B------:R-:W3:Y:S02]  /*12590*/  @!P2 SYNCS.PHASECHK.TRANS64 P2, [R3+URZ+0x16830], R0 ;  /* 0x016830000300a5a7 */ /* 0x000ee4000804007f */
[----:B---3--:R-:W-:Y:S05]  /*125a0*/  @!P2 BRA `(.L_x_665) ;  /* 0xfffffffc00f0a947 */ /* 0x008fea000383ffff */
[----:B------:R-:W-:Y:S05]  /*125b0*/  BRA `(.L_x_664) ;  /* 0xfffffef000d87947 */ /* 0x000fea000383ffff */
.L_x_681:
[----:B--2---:R-:W-:-:S04]  /*125c0*/  IMAD.U32 R12, RZ, RZ, UR6 ;  /* 0x00000006ff0c7e24 */ /* 0x004fc8000f8e00ff */
[----:B------:R2:W3:Y:S03]  /*125d0*/  SYNCS.PHASECHK.TRANS64.TRYWAIT P2, [R12+URZ+0x16830], R11 ;  /* 0x0168300b0c0075a7 */ /* 0x0004e6000804017f */
[----:B---3--:R-:W-:Y:S05]  /*125e0*/  @!P2 NANOSLEEP.SYNCS 0x989680 ;  /* 0x009896800000a95d */ /* 0x008fea0003900000 */
[----:B------:R-:W3:Y:S02]  /*125f0*/  @!P2 SYNCS.PHASECHK.TRANS64 P2, [R12+URZ+0x16830], R11 ;  /* 0x0168300b0c00a5a7 */ /* 0x000ee4000804007f */
[----:B---3--:R-:W-:Y:S05]  /*12600*/  @!P2 BRA `(.L_x_681) ;  /* 0xfffffffc00eca947 */ /* 0x008fea000383ffff */
[----:B------:R-:W-:Y:S05]  /*12610*/  BRA `(.L_x_678) ;  /* 0xffffff2c00107947 */ /* 0x000fea000383ffff */
.L_x_685:
[----:B--2---:R-:W-:-:S04]  /*12620*/  IMAD.U32 R12, RZ, RZ, UR6 ;  /* 0x00000006ff0c7e24 */ /* 0x004fc8000f8e00ff */
[----:B------:R2:W3:Y:S03]  /*12630*/  SYNCS.PHASECHK.TRANS64.TRYWAIT P2, [R12+URZ+0x16850], R11 ;  /* 0x0168500b0c0075a7 */ /* 0x0004e6000804017f */
[----:B---3--:R-:W-:Y:S05]  /*12640*/  @!P2 NANOSLEEP.SYNCS 0x989680 ;  /* 0x009896800000a95d */ /* 0x008fea0003900000 */
[----:B------:R-:W3:Y:S02]  /*12650*/  @!P2 SYNCS.PHASECHK.TRANS64 P2, [R12+URZ+0x16850], R11 ;  /* 0x0168500b0c00a5a7 */ /* 0x000ee4000804007f */
[----:B---3--:R-:W-:Y:S05]  /*12660*/  @!P2 BRA `(.L_x_685) ;  /* 0xfffffffc00eca947 */ /* 0x008fea000383ffff */
[----:B------:R-:W-:Y:S05]  /*12670*/  BRA `(.L_x_682) ;  /* 0xffffff2c00807947 */ /* 0x000fea000383ffff */
.L_x_702:
[----:B--2---:R-:W-:-:S04]  /*12680*/  IMAD.U32 R13, RZ, RZ, UR6 ;  /* 0x00000006ff0d7e24 */ /* 0x004fc8000f8e00ff */
[----:B------:R2:W3:Y:S03]  /*12690*/  SYNCS.PHASECHK.TRANS64.TRYWAIT P2, [R13+URZ+0x16830], R8 ;  /* 0x016830080d0075a7 */ /* 0x0004e6000804017f */
[----:B---3--:R-:W-:Y:S05]  /*126a0*/  @!P2 NANOSLEEP.SYNCS 0x989680 ;  /* 0x009896800000a95d */ /* 0x008fea0003900000 */
[----:B------:R-:W3:Y:S02]  /*126b0*/  @!P2 SYNCS.PHASECHK.TRANS64 P2, [R13+URZ+0x16830], R8 ;  /* 0x016830080d00a5a7 */ /* 0x000ee4000804007f */
[----:B---3--:R-:W-:Y:S05]  /*126c0*/  @!P2 BRA `(.L_x_702) ;  /* 0xfffffffc00eca947 */ /* 0x008fea000383ffff */
[----:B------:R-:W-:Y:S05]  /*126d0*/  BRA `(.L_x_699) ;  /* 0xffffff6000a87947 */ /* 0x000fea000383ffff */
.L_x_706:
[----:B--2---:R-:W-:-:S04]  /*126e0*/  IMAD.U32 R13, RZ, RZ, UR6 ;  /* 0x00000006ff0d7e24 */ /* 0x004fc8000f8e00ff */
[----:B------:R2:W3:Y:S03]  /*126f0*/  SYNCS.PHASECHK.TRANS64.TRYWAIT P2, [R13+URZ+0x16850], R8 ;  /* 0x016850080d0075a7 */ /* 0x0004e6000804017f */
[----:B---3--:R-:W-:Y:S05]  /*12700*/  @!P2 NANOSLEEP.SYNCS 0x989680 ;  /* 0x009896800000a95d */ /* 0x008fea0003900000 */
[----:B------:R-:W3:Y:S02]  /*12710*/  @!P2 SYNCS.PHASECHK.TRANS64 P2, [R13+URZ+0x16850], R8 ;  /* 0x016850080d00a5a7 */ /* 0x000ee4000804007f */
[----:B---3--:R-:W-:Y:S05]  /*12720*/  @!P2 BRA `(.L_x_706) ;  /* 0xfffffffc00eca947 */ /* 0x008fea000383ffff */
[----:B------:R-:W-:Y:S05]  /*12730*/  BRA `(.L_x_703) ;  /* 0xffffff6400187947 */ /* 0x000fea000383ffff */
.L_x_712:
[----:B--2---:R-:W-:-:S04]  /*12740*/  IMAD.U32 R13, RZ, RZ, UR6 ;  /* 0x00000006ff0d7e24 */ /* 0x004fc8000f8e00ff */
[----:B------:R2:W3:Y:S03]  /*12750*/  SYNCS.PHASECHK.TRANS64.TRYWAIT P2, [R13+URZ+0x16830], R8 ;  /* 0x016830080d0075a7 */ /* 0x0004e6000804017f */
[----:B---3--:R-:W-:Y:S05]  /*12760*/  @!P2 NANOSLEEP.SYNCS 0x989680 ;  /* 0x009896800000a95d */ /* 0x008fea0003900000 */
[----:B------:R-:W3:Y:S02]  /*12770*/  @!P2 SYNCS.PHASECHK.TRANS64 P2, [R13+URZ+0x16830], R8 ;  /* 0x016830080d00a5a7 */ /* 0x000ee4000804007f */
[----:B---3--:R-:W-:Y:S05]  /*12780*/  @!P2 BRA `(.L_x_712) ;  /* 0xfffffffc00eca947 */ /* 0x008fea000383ffff */
[----:B------:R-:W-:Y:S05]  /*12790*/  BRA `(.L_x_709) ;  /* 0xffffff8400bc7947 */ /* 0x000fea000383ffff */
.L_x_716:
[----:B--2---:R-:W-:-:S04]  /*127a0*/  IMAD.U32 R13, RZ, RZ, UR6 ;  /* 0x00000006ff0d7e24 */ /* 0x004fc8000f8e00ff */
[----:B------:R2:W3:Y:S03]  /*127b0*/  SYNCS.PHASECHK.TRANS64.TRYWAIT P2, [R13+URZ+0x16850], R8 ;  /* 0x016850080d0075a7 */ /* 0x0004e6000804017f */
[----:B---3--:R-:W-:Y:S05]  /*127c0*/  @!P2 NANOSLEEP.SYNCS 0x989680 ;  /* 0x009896800000a95d */ /* 0x008fea0003900000 */
[----:B------:R-:W3:Y:S02]  /*127d0*/  @!P2 SYNCS.PHASECHK.TRANS64 P2, [R13+URZ+0x16850], R8 ;  /* 0x016850080d00a5a7 */ /* 0x000ee4000804007f */
[----:B---3--:R-:W-:Y:S05]  /*127e0*/  @!P2 BRA `(.L_x_716) ;  /* 0xfffffffc00eca947 */ /* 0x008fea000383ffff */
[----:B------:R-:W-:Y:S05]  /*127f0*/  BRA `(.L_x_713) ;  /* 0xffffff88002c7947 */ /* 0x000fea000383ffff */
.L_x_729:
[----:B--2---:R-:W-:-:S04]  /*12800*/  IMAD.U32 R3, RZ, RZ, UR5 ;  /* 0x00000005ff037e24 */ /* 0x004fc8000f8e00ff */
[----:B------:R2:W3:Y:S03]  /*12810*/  SYNCS.PHASECHK.TRANS64.TRYWAIT P0, [R3+URZ+0x16850], R0 ;  /* 0x01685000030075a7 */ /* 0x0004e6000800017f */
[----:B---3--:R-:W-:Y:S05]  /*12820*/  @!P0 NANOSLEEP.SYNCS 0x989680 ;  /* 0x009896800000895d */ /* 0x008fea0003900000 */
[----:B------:R-:W3:Y:S02]  /*12830*/  @!P0 SYNCS.PHASECHK.TRANS64 P0, [R3+URZ+0x16850], R0 ;  /* 0x01685000030085a7 */ /* 0x000ee4000800007f */
[----:B---3--:R-:W-:Y:S05]  /*12840*/  @!P0 BRA `(.L_x_729) ;  /* 0xfffffffc00ec8947 */ /* 0x008fea000383ffff */
[----:B------:R-:W-:Y:S05]  /*12850*/  BRA `(.L_x_728) ;  /* 0xffffffb800907947 */ /* 0x000fea000383ffff */
.L_x_759:
[----:B------:R-:W-:Y:S02]  /*12860*/  IMAD.MOV.U32 R13, RZ, RZ, R16 ;  /* 0x000000ffff0d7224 */ /* 0x000fe400078e0010 */
[----:B------:R-:W-:Y:S02]  /*12870*/  IMAD.MOV.U32 R12, RZ, RZ, RZ ;  /* 0x000000ffff0c7224 */ /* 0x000fe400078e00ff */
[----:B------:R-:W-:Y:S02]  /*12880*/  IMAD.MOV.U32 R11, RZ, RZ, 0x1f ;  /* 0x0000001fff0b7424 */ /* 0x000fe400078e00ff */
[----:B------:R-:W-:-:S07]  /*12890*/  IMAD.MOV.U32 R15, RZ, RZ, -0x1 ;  /* 0xffffffffff0f7424 */ /* 0x000fce00078e00ff */
[----:B------:R-:W-:Y:S05]  /*128a0*/  WARPSYNC.COLLECTIVE R15, `(.L_x_809) ;  /* 0x000000000f087348 */ /* 0x000fea0003c00000 */
[----:B------:R1:W2:Y:S02]  /*128b0*/  SHFL.IDX P6, R14, R13, R12, R11 ;  /* 0x0000000c0d0e7389 */ /* 0x0002a400000c000b */
[----:B-12---:R-:W-:Y:S01]  /*128c0*/  ENDCOLLECTIVE ;  /* 0x000000000000791b */ /* 0x006fe20003800000 */
.L_x_809:
[----:B------:R-:W-:Y:S05]  /*128d0*/  BRA `(.L_x_810) ;  /* 0xffffffdc00b07947 */ /* 0x000fea000383ffff */
.L_x_760:
[----:B------:R-:W-:Y:S01]  /*128e0*/  BSSY B0, `(.L_x_811) ;  /* 0x0000006000007945 */ /* 0x000fe20003800000 */
[----:B------:R-:W-:-:S07]  /*128f0*/  IMAD.MOV.U32 R15, RZ, RZ, -0x1 ;  /* 0xffffffffff0f7424 */ /* 0x000fce00078e00ff */
[----:B------:R-:W-:Y:S05]  /*12900*/  WARPSYNC.COLLECTIVE R15, `(.L_x_812) ;  /* 0x000000000f0c7348 */ /* 0x000fea0003c00000 */
[----:B------:R-:W-:Y:S02]  /*12910*/  ELECT P6, UR62, PT ;  /* 0x00000000003e782f */ /* 0x000fe400038c0000 */
[----:B------:R-:W-:Y:S01]  /*12920*/  MOV R14, UR62 ;  /* 0x0000003e000e7c02 */ /* 0x000fe20008000f00 */
[----:B------:R-:W-:Y:S10]  /*12930*/  ENDCOLLECTIVE ;  /* 0x000000000000791b */ /* 0x000ff40003800000 */
.L_x_812:
[----:B------:R-:W-:Y:S05]  /*12940*/  BSYNC B0 ;  /* 0x0000000000007941 */ /* 0x000fea0003800000 */
.L_x_811:
[----:B------:R-:W-:Y:S05]  /*12950*/  BRA `(.L_x_813) ;  /* 0xffffffdc00a07947 */ /* 0x000fea000383ffff */
.L_x_763:
[----:B--2---:R2:W3:Y:S02]  /*12960*/  SYNCS.PHASECHK.TRANS64.TRYWAIT P2, [R13+URZ+0x16840], R12 ;  /* 0x0168400c0d0075a7 */ /* 0x0044e4000804017f */
[----:B---3--:R-:W-:Y:S05]  /*12970*/  @!P2 NANOSLEEP.SYNCS 0x989680 ;  /* 0x009896800000a95d */ /* 0x008fea0003900000 */
[----:B------:R-:W3:Y:S02]  /*12980*/  @!P2 SYNCS.PHASECHK.TRANS64 P2, [R13+URZ+0x16840], R12 ;  /* 0x0168400c0d00a5a7 */ /* 0x000ee4000804007f */
[----:B---3--:R-:W-:Y:S05]  /*12990*/  @!P2 BRA `(.L_x_763) ;  /* 0xfffffffc00f0a947 */ /* 0x008fea000383ffff */
[----:B------:R-:W-:Y:S05]  /*129a0*/  BRA `(.L_x_814) ;  /* 0xffffffdc00f47947 */ /* 0x000fea000383ffff */
.L_x_765:
[----:B-1----:R-:W-:-:S04]  /*129b0*/  IMAD.U32 R5, RZ, RZ, UR39 ;  /* 0x00000027ff057e24 */ /* 0x002fc8000f8e00ff */
[----:B------:R1:W3:Y:S03]  /*129c0*/  SYNCS.PHASECHK.TRANS64.TRYWAIT P2, [R5+URZ+0x16820], R4 ;  /* 0x01682004050075a7 */ /* 0x0002e6000804017f */
[----:B---3--:R-:W-:Y:S05]  /*129d0*/  @!P2 NANOSLEEP.SYNCS 0x989680 ;  /* 0x009896800000a95d */ /* 0x008fea0003900000 */
[----:B------:R-:W3:Y:S02]  /*129e0*/  @!P2 SYNCS.PHASECHK.TRANS64 P2, [R5+URZ+0x16820], R4 ;  /* 0x016820040500a5a7 */ /* 0x000ee4000804007f */
[----:B---3--:R-:W-:Y:S05]  /*129f0*/  @!P2 BRA `(.L_x_765) ;  /* 0xfffffffc00eca947 */ /* 0x008fea000383ffff */
[----:B------:R-:W-:Y:S05]  /*12a00*/  BRA `(.L_x_815) ;  /* 0xffffffe000947947 */ /* 0x000fea000383ffff */
.L_x_771:
[----:B-1----:R1:W2:Y:S02]  /*12a10*/  SYNCS.PHASECHK.TRANS64.TRYWAIT P3, [R3+URZ+0x16840], R2 ;  /* 0x01684002030075a7 */ /* 0x0022a4000806017f */
[----:B--2---:R-:W-:Y:S05]  /*12a20*/  @!P3 NANOSLEEP.SYNCS 0x989680 ;  /* 0x009896800000b95d */ /* 0x004fea0003900000 */
[----:B------:R-:W2:Y:S02]  /*12a30*/  @!P3 SYNCS.PHASECHK.TRANS64 P3, [R3+URZ+0x16840], R2 ;  /* 0x016840020300b5a7 */ /* 0x000ea4000806007f */
[----:B--2---:R-:W-:Y:S05]  /*12a40*/  @!P3 BRA `(.L_x_771) ;  /* 0xfffffffc00f0b947 */ /* 0x004fea000383ffff */
[----:B------:R-:W-:Y:S05]  /*12a50*/  BRA `(.L_x_816) ;  /* 0xffffffe400347947 */ /* 0x000fea000383ffff */
.L_x_773:
[----:B-1----:R1:W2:Y:S02]  /*12a60*/  SYNCS.PHASECHK.TRANS64.TRYWAIT P3, [R2+URZ+0x60], R3 ;  /* 0x00006003020075a7 */ /* 0x0022a4000806017f */
[----:B--2---:R-:W-:Y:S05]  /*12a70*/  @!P3 NANOSLEEP.SYNCS 0x989680 ;  /* 0x009896800000b95d */ /* 0x004fea0003900000 */
[----:B------:R-:W2:Y:S02]  /*12a80*/  @!P3 SYNCS.PHASECHK.TRANS64 P3, [R2+URZ+0x60], R3 ;  /* 0x000060030200b5a7 */ /* 0x000ea4000806007f */
[----:B--2---:R-:W-:Y:S05]  /*12a90*/  @!P3 BRA `(.L_x_773) ;  /* 0xfffffffc00f0b947 */ /* 0x004fea000383ffff */
[----:B------:R-:W-:Y:S05]  /*12aa0*/  BRA `(.L_x_817) ;  /* 0xffffffe400887947 */ /* 0x000fea000383ffff */
.L_x_779:
[----:B-1----:R1:W2:Y:S02]  /*12ab0*/  SYNCS.PHASECHK.TRANS64.TRYWAIT P3, [R4+URZ+0x16840], R3 ;  /* 0x01684003040075a7 */ /* 0x0022a4000806017f */
[----:B--2---:R-:W-:Y:S05]  /*12ac0*/  @!P3 NANOSLEEP.SYNCS 0x989680 ;  /* 0x009896800000b95d */ /* 0x004fea0003900000 */
[----:B------:R-:W2:Y:S02]  /*12ad0*/  @!P3 SYNCS.PHASECHK.TRANS64 P3, [R4+URZ+0x16840], R3 ;  /* 0x016840030400b5a7 */ /* 0x000ea4000806007f */
[----:B--2---:R-:W-:Y:S05]  /*12ae0*/  @!P3 BRA `(.L_x_779) ;  /* 0xfffffffc00f0b947 */ /* 0x004fea000383ffff */
[----:B------:R-:W-:Y:S05]  /*12af0*/  BRA `(.L_x_818) ;  /* 0xffffffe800887947 */ /* 0x000fea000383ffff */
.L_x_781:
[----:B-1----:R1:W2:Y:S02]  /*12b00*/  SYNCS.PHASECHK.TRANS64.TRYWAIT P3, [R3+URZ+0x60], R18 ;  /* 0x00006012030075a7 */ /* 0x0022a4000806017f */
[----:B--2---:R-:W-:Y:S05]  /*12b10*/  @!P3 NANOSLEEP.SYNCS 0x989680 ;  /* 0x009896800000b95d */ /* 0x004fea0003900000 */
[----:B------:R-:W2:Y:S02]  /*12b20*/  @!P3 SYNCS.PHASECHK.TRANS64 P3, [R3+URZ+0x60], R18 ;  /* 0x000060120300b5a7 */ /* 0x000ea4000806007f */
[----:B--2---:R-:W-:Y:S05]  /*12b30*/  @!P3 BRA `(.L_x_781) ;  /* 0xfffffffc00f0b947 */ /* 0x004fea000383ffff */
[----:B------:R-:W-:Y:S05]  /*12b40*/  BRA `(.L_x_819) ;  /* 0xffffffe800dc7947 */ /* 0x000fea000383ffff */
.L_x_786:
[----:B-1----:R1:W2:Y:S02]  /*12b50*/  SYNCS.PHASECHK.TRANS64.TRYWAIT P3, [R3+URZ+0x16840], R4 ;  /* 0x01684004030075a7 */ /* 0x0022a4000806017f */
[----:B--2---:R-:W-:Y:S05]  /*12b60*/  @!P3 NANOSLEEP.SYNCS 0x989680 ;  /* 0x009896800000b95d */ /* 0x004fea0003900000 */
[----:B------:R-:W2:Y:S02]  /*12b70*/  @!P3 SYNCS.PHASECHK.TRANS64 P3, [R3+URZ+0x16840], R4 ;  /* 0x016840040300b5a7 */ /* 0x000ea4000806007f */
[----:B--2---:R-:W-:Y:S05]  /*12b80*/  @!P3 BRA `(.L_x_786) ;  /* 0xfffffffc00f0b947 */ /* 0x004fea000383ffff */
[----:B------:R-:W-:Y:S05]  /*12b90*/  BRA `(.L_x_820) ;  /* 0xffffffec00b07947 */ /* 0x000fea000383ffff */
.L_x_788:
[----:B-1----:R1:W2:Y:S02]  /*12ba0*/  SYNCS.PHASECHK.TRANS64.TRYWAIT P3, [R3+URZ+0x60], R12 ;  /* 0x0000600c030075a7 */ /* 0x0022a4000806017f */
[----:B--2---:R-:W-:Y:S05]  /*12bb0*/  @!P3 NANOSLEEP.SYNCS 0x989680 ;  /* 0x009896800000b95d */ /* 0x004fea0003900000 */
[----:B------:R-:W2:Y:S02]  /*12bc0*/  @!P3 SYNCS.PHASECHK.TRANS64 P3, [R3+URZ+0x60], R12 ;  /* 0x0000600c0300b5a7 */ /* 0x000ea4000806007f */
[----:B--2---:R-:W-:Y:S05]  /*12bd0*/  @!P3 BRA `(.L_x_788) ;  /* 0xfffffffc00f0b947 */ /* 0x004fea000383ffff */
[----:B------:R-:W-:Y:S05]  /*12be0*/  BRA `(.L_x_821) ;  /* 0xfffffff000047947 */ /* 0x000fea000383ffff */
.L_x_795:
[----:B-1----:R1:W2:Y:S02]  /*12bf0*/  SYNCS.PHASECHK.TRANS64.TRYWAIT P0, [R3+URZ+0x16860], R0 ;  /* 0x01686000030075a7 */ /* 0x0022a4000800017f */
[----:B--2---:R-:W-:Y:S05]  /*12c00*/  @!P0 NANOSLEEP.SYNCS 0x989680 ;  /* 0x009896800000895d */ /* 0x004fea0003900000 */
[----:B------:R-:W2:Y:S02]  /*12c10*/  @!P0 SYNCS.PHASECHK.TRANS64 P0, [R3+URZ+0x16860], R0 ;  /* 0x01686000030085a7 */ /* 0x000ea4000800007f */
[----:B--2---:R-:W-:Y:S05]  /*12c20*/  @!P0 BRA `(.L_x_795) ;  /* 0xfffffffc00f08947 */ /* 0x004fea000383ffff */
[----:B------:R-:W-:Y:S05]  /*12c30*/  BRA `(.L_x_822) ;  /* 0xfffffff000bc7947 */ /* 0x000fea000383ffff */
.L_x_797:
[----:B------:R-:W-:Y:S01]  /*12c40*/  BSSY B0, `(.L_x_823) ;  /* 0x0000007000007945 */ /* 0x000fe20003800000 */
[----:B------:R-:W-:Y:S02]  /*12c50*/  IMAD.MOV.U32 R12, RZ, RZ, RZ ;  /* 0x000000ffff0c7224 */ /* 0x000fe400078e00ff */
[----:B------:R-:W-:Y:S02]  /*12c60*/  IMAD.MOV.U32 R11, RZ, RZ, 0x1f ;  /* 0x0000001fff0b7424 */ /* 0x000fe400078e00ff */
[----:B------:R-:W-:-:S07]  /*12c70*/  IMAD.MOV.U32 R15, RZ, RZ, -0x1 ;  /* 0xffffffffff0f7424 */ /* 0x000fce00078e00ff */
[----:B------:R-:W-:Y:S05]  /*12c80*/  WARPSYNC.COLLECTIVE R15, `(.L_x_824) ;  /* 0x000000000f087348 */ /* 0x000fea0003c00000 */
[----:B------:R1:W2:Y:S02]  /*12c90*/  SHFL.IDX P6, R14, R13, R12, R11 ;  /* 0x0000000c0d0e7389 */ /* 0x0002a400000c000b */
[----:B-12---:R-:W-:Y:S01]  /*12ca0*/  ENDCOLLECTIVE ;  /* 0x000000000000791b */ /* 0x006fe20003800000 */
.L_x_824:
[----:B------:R-:W-:Y:S05]  /*12cb0*/  BSYNC B0 ;  /* 0x0000000000007941 */ /* 0x000fea0003800000 */
.L_x_823:
[----:B------:R-:W-:Y:S05]  /*12cc0*/  BRA `(.L_x_825) ;  /* 0xfffffff4001c7947 */ /* 0x000fea000383ffff */
.L_x_799:
[----:B--2---:R2:W3:Y:S02]  /*12cd0*/  SYNCS.PHASECHK.TRANS64.TRYWAIT P0, [R9+URZ+0x16820], R0 ;  /* 0x01682000090075a7 */ /* 0x0044e4000800017f */
[----:B---3--:R-:W-:Y:S05]  /*12ce0*/  @!P0 NANOSLEEP.SYNCS 0x989680 ;  /* 0x009896800000895d */ /* 0x008fea0003900000 */
[----:B------:R-:W3:Y:S02]  /*12cf0*/  @!P0 SYNCS.PHASECHK.TRANS64 P0, [R9+URZ+0x16820], R0 ;  /* 0x01682000090085a7 */ /* 0x000ee4000800007f */
[----:B---3--:R-:W-:Y:S05]  /*12d00*/  @!P0 BRA `(.L_x_799) ;  /* 0xfffffffc00f08947 */ /* 0x008fea000383ffff */
[----:B------:R-:W-:Y:S05]  /*12d10*/  BRA `(.L_x_826) ;  /* 0xfffffff400647947 */ /* 0x000fea000383ffff */
.L_x_803:
[----:B--2---:R2:W3:Y:S02]  /*12d20*/  SYNCS.PHASECHK.TRANS64.TRYWAIT P0, [R5+URZ], R4 ;  /* 0x00000004050075a7 */ /* 0x0044e4000800017f */
[----:B---3--:R-:W-:Y:S05]  /*12d30*/  @!P0 NANOSLEEP.SYNCS 0x989680 ;  /* 0x009896800000895d */ /* 0x008fea0003900000 */
[----:B------:R-:W3:Y:S02]  /*12d40*/  @!P0 SYNCS.PHASECHK.TRANS64 P0, [R5+URZ], R4 ;  /* 0x00000004050085a7 */ /* 0x000ee4000800007f */
[----:B---3--:R-:W-:Y:S05]  /*12d50*/  @!P0 BRA `(.L_x_803) ;  /* 0xfffffffc00f08947 */ /* 0x008fea000383ffff */
[----:B------:R-:W-:Y:S05]  /*12d60*/  BRA `(.L_x_827) ;  /* 0xfffffff400ac7947 */ /* 0x000fea000383ffff */
.L_x_804:
[----:B---3--:R3:W4:Y:S02]  /*12d70*/  SYNCS.PHASECHK.TRANS64.TRYWAIT P0, [R3+URZ], R2 ;  /* 0x00000002030075a7 */ /* 0x008724000800017f */
[----:B----4-:R-:W-:Y:S05]  /*12d80*/  @!P0 NANOSLEEP.SYNCS 0x989680 ;  /* 0x009896800000895d */ /* 0x010fea0003900000 */
[----:B------:R-:W4:Y:S02]  /*12d90*/  @!P0 SYNCS.PHASECHK.TRANS64 P0, [R3+URZ], R2 ;  /* 0x00000002030085a7 */ /* 0x000f24000800007f */
[----:B----4-:R-:W-:Y:S05]  /*12da0*/  @!P0 BRA `(.L_x_804) ;  /* 0xfffffffc00f08947 */ /* 0x010fea000383ffff */
[----:B------:R-:W-:Y:S05]  /*12db0*/  BRA `(.L_x_828) ;  /* 0xfffffff400a07947 */ /* 0x000fea000383ffff */
.L_x_806:
[----:B----4-:R4:W1:Y:S02]  /*12dc0*/  SYNCS.PHASECHK.TRANS64.TRYWAIT P0, [R19+URZ], R4 ;  /* 0x00000004130075a7 */ /* 0x010864000800017f */
[----:B-1----:R-:W-:Y:S05]  /*12dd0*/  @!P0 NANOSLEEP.SYNCS 0x989680 ;  /* 0x009896800000895d */ /* 0x002fea0003900000 */
[----:B------:R-:W1:Y:S02]  /*12de0*/  @!P0 SYNCS.PHASECHK.TRANS64 P0, [R19+URZ], R4 ;  /* 0x00000004130085a7 */ /* 0x000e64000800007f */
[----:B-1----:R-:W-:Y:S05]  /*12df0*/  @!P0 BRA `(.L_x_806) ;  /* 0xfffffffc00f08947 */ /* 0x002fea000383ffff */
[----:B------:R-:W-:Y:S05]  /*12e00*/  BRA `(.L_x_829) ;  /* 0xfffffff400a47947 */ /* 0x000fea000383ffff */
.L_x_830:
        /* <DEDUP_REMOVED lines=15> */
.L_x_2278:


//--------------------- .text._ZN7cutlass13device_kernelIN5flash11enable_sm90INS1_16FlashAttnFwdSm90INS1_25CollectiveMainloopFwdSm90ILi2EN4cute5tupleIJNS5_1CILi1EEES8_S8_EEENS6_IJNS7_ILi192EEENS7_ILi128EEENS7_ILi64EEEEEELi64ENS_10bfloat16_tEfNS_4arch4Sm90ELb0ELb1ELb1ELb1ELb0ELb0ELb0ELb1ELb1ELb0ELb0ELb0EEENS1_21CollectiveEpilogueFwdINS6_IJSA_SC_SB_EEES9_SE_SG_Li384ELb1ELb0ELb0ELb0EEENS1_36VarlenDynamicPersistentTileSchedulerILi192ELi128ELi384ELi32ELb0ELb0ELb1ELb1ELb0ELb1EEEEEEEEEvNT_6ParamsE --------------------------
	.section	.text._ZN7cutlass13device_kernelIN5flash11enable_sm90INS1_16FlashAttnFwdSm90INS1_25CollectiveMainloopFwdSm90ILi2EN4cute5tupleIJNS5_1CILi1EEES8_S8_EEENS6_IJNS7_ILi192EEENS7_ILi128EEENS7_ILi64EEEEEELi64ENS_10bfloat16_tEfNS_4arch4Sm90ELb0ELb1ELb1ELb1ELb0ELb0ELb0ELb1ELb1ELb0ELb0ELb0EEENS1_21CollectiveEpilogueFwdINS6_IJSA_SC_SB_EEES9_SE_SG_Li384ELb1ELb0ELb0ELb0EEENS1_36VarlenDynamicPersistentTileSchedulerILi192ELi128ELi384ELi32ELb0ELb0ELb1ELb1ELb0ELb1EEEEEEEEEvNT_6ParamsE,"ax",@progbits
	.align	128
.text._ZN7cutlass13device_kernelIN5flash11enable_sm90INS1_16FlashAttnFwdSm90INS1_25CollectiveMainloopFwdSm90ILi2EN4cute5tupleIJNS5_1CILi1EEES8_S8_EEENS6_IJNS7_ILi192EEENS7_ILi128EEENS7_ILi64EEEEEELi64ENS_10bfloat16_tEfNS_4arch4Sm90ELb0ELb1ELb1ELb1ELb0ELb0ELb0ELb1ELb1ELb0ELb0ELb0EEENS1_21CollectiveEpilogueFwdINS6_IJSA_SC_SB_EEES9_SE_SG_Li384ELb1ELb0ELb0ELb0EEENS1_36VarlenDynamicPersistentTileSchedulerILi192ELi128ELi384ELi32ELb0ELb0ELb1ELb1ELb0ELb1EEEEEEEEEvNT_6ParamsE:
        .type           _ZN7cutlass13device_kernelIN5flash11enable_sm90INS1_16FlashAttnFwdSm90INS1_25CollectiveMainloopFwdSm90ILi2EN4cute5tupleIJNS5_1CILi1EEES8_S8_EEENS6_IJNS7_ILi192EEENS7_ILi128EEENS7_ILi64EEEEEELi64ENS_10bfloat16_tEfNS_4arch4Sm90ELb0ELb1ELb1ELb1ELb0ELb0ELb0ELb1ELb1ELb0ELb0ELb0EEENS1_21CollectiveEpilogueFwdINS6_IJSA_SC_SB_EEES9_SE_SG_Li384ELb1ELb0ELb0ELb0EEENS1_36VarlenDynamicPersistentTileSchedulerILi192ELi128ELi384ELi32ELb0ELb0ELb1ELb1ELb0ELb1EEEEEEEEEvNT_6ParamsE,@function
        .size           _ZN7cutlass13device_kernelIN5flash11enable_sm90INS1_16FlashAttnFwdSm90INS1_25CollectiveMainloopFwdSm90ILi2EN4cute5tupleIJNS5_1CILi1EEES8_S8_EEENS6_IJNS7_ILi192EEENS7_ILi128EEENS7_ILi64EEEEEELi64ENS_10bfloat16_tEfNS_4arch4Sm90ELb0ELb1ELb1ELb1ELb0ELb0ELb0ELb1ELb1ELb0ELb0ELb0EEENS1_21CollectiveEpilogueFwdINS6_IJSA_SC_SB_EEES9_SE_SG_Li384ELb1ELb0ELb0ELb0EEENS1_36VarlenDynamicPersistentTileSchedulerILi192ELi128ELi384ELi32ELb0ELb0ELb1ELb1ELb0ELb1EEEEEEEEEvNT_6ParamsE,(.L_x_2279 - _ZN7cutlass13device_kernelIN5flash11enable_sm90INS1_16FlashAttnFwdSm90INS1_25CollectiveMainloopFwdSm90ILi2EN4cute5tupleIJNS5_1CILi1EEES8_S8_EEENS6_IJNS7_ILi192EEENS7_ILi128EEENS7_ILi64EEEEEELi64ENS_10bfloat16_tEfNS_4arch4Sm90ELb0ELb1ELb1ELb1ELb0ELb0ELb0ELb1ELb1ELb0ELb0ELb0EEENS1_21CollectiveEpilogueFwdINS6_IJSA_SC_SB_EEES9_SE_SG_Li384ELb1ELb0ELb0ELb0EEENS1_36VarlenDynamicPersistentTileSchedulerILi192ELi128ELi384ELi32ELb0ELb0ELb1ELb1ELb0ELb1EEEEEEEEEvNT_6ParamsE)
        .other          _ZN7cutlass13device_kernelIN5flash11enable_sm90INS1_16FlashAttnFwdSm90INS1_25CollectiveMainloopFwdSm90ILi2EN4cute5tupleIJNS5_1CILi1EEES8_S8_EEENS6_IJNS7_ILi192EEENS7_ILi128EEENS7_ILi64EEEEEELi64ENS_10bfloat16_tEfNS_4arch4Sm90ELb0ELb1ELb1ELb1ELb0ELb0ELb0ELb1ELb1ELb0ELb0ELb0EEENS1_21CollectiveEpilogueFwdINS6_IJSA_SC_SB_EEES9_SE_SG_Li384ELb1ELb0ELb0ELb0EEENS1_36VarlenDynamicPersistentTileSchedulerILi192ELi128ELi384ELi32ELb0ELb0ELb1ELb1ELb0ELb1EEEEEEEEEvNT_6ParamsE,@"STO_CUDA_ENTRY STV_DEFAULT"
_ZN7cutlass13device_kernelIN5flash11enable_sm90INS1_16FlashAttnFwdSm90INS1_25CollectiveMainloopFwdSm90ILi2EN4cute5tupleIJNS5_1CILi1EEES8_S8_EEENS6_IJNS7_ILi192EEENS7_ILi128EEENS7_ILi64EEEEEELi64ENS_10bfloat16_tEfNS_4arch4Sm90ELb0ELb1ELb1ELb1ELb0ELb0ELb0ELb1ELb1ELb0ELb0ELb0EEENS1_21CollectiveEpilogueFwdINS6_IJSA_SC_SB_EEES9_SE_SG_Li384ELb1ELb0ELb0ELb0EEENS1_36VarlenDynamicPersistentTileSchedulerILi192ELi128ELi384ELi32ELb0ELb0ELb1ELb1ELb0ELb1EEEEEEEEEvNT_6ParamsE:
        /* <DEDUP_REMOVED lines=21> */
.L_x_832:
[----:B------:R-:W-:Y:S05]  /*0150*/  BSYNC B0 ;  /* 0x0000000000007941 */ /* 0x000fea0003800000 */
.L_x_831:
        /* <DEDUP_REMOVED lines=41> */
.L_x_833:
        /* <DEDUP_REMOVED lines=22> */
.L_x_834:
        /* <DEDUP_REMOVED lines=18> */
.L_x_835:
        /* <DEDUP_REMOVED lines=22> */
.L_x_836:
        /* <DEDUP_REMOVED lines=22> */
.L_x_837:
[----:B------:R-:W-:Y:S01]  /*0930*/  PLOP3.LUT P0, PT, PT, PT, UP0, 0x80, 0x0 ;  /* 0x000000000000781c */ /* 0x000fe20003f0f008 */
[----:B------:R-:W-:Y:S01]  /*0940*/  UMOV UR36, 0x1 ;  /* 0x0000000100247882 */ /* 0x000fe20000000000 */
[----:B------:R-:W-:Y:S01]  /*0950*/  NOP ;  /* 0x0000000000007918 */ /* 0x000fe20000000000 */
[----:B------:R-:W-:Y:S01]  /*0960*/  USEL UR36, UR36, 0x2, !UP0 ;  /* 0x0000000224247887 */ /* 0x000fe2000c000000 */
[----:B------:R-:W-:Y:S01]  /*0970*/  ULDC.64 UR46, c[0x0][0x208] ;  /* 0x00008200002e7ab9 */ /* 0x000fe20000000a00 */
[----:B012-4-:R-:W-:Y:S08]  /*0980*/  BAR.SYNC.DEFER_BLOCKING 0x0 ;  /* 0x0000000000007b1d */ /* 0x017ff00000010000 */
[----:B------:R-:W-:Y:S05]  /*0990*/  @!P0 BRA `(.L_x_838) ;  /* 0x000000f800fc8947 */ /* 0x000fea0003800000 */
.L_x_839:
        /* <DEDUP_REMOVED lines=8> */
[----:B-1----:R-:W-:Y:S01]  /*0a20*/  ULEA UR4, UR5, UR4, 0x18 ;  /* 0x0000000405047291 */ /* 0x002fe2000f8ec03f */
[----:B0-----:R-:W-:-:S04]  /*0a30*/  LOP3.LUT R0, R2, 0xffffff80, RZ, 0xc0, !PT ;  /* 0xffffff8002007812 */ /* 0x001fc800078ec0ff */
[----:B------:R-:W-:-:S13]  /*0a40*/  ISETP.NE.AND P0, PT, R0, 0x80, PT ;  /* 0x000000800000780c */ /* 0x000fda0003f05270 */
[----:B------:R-:W-:Y:S08]  /*0a50*/  @!P0 BAR.ARV 0x9, 0x100 ;  /* 0x0244000000008b1d */ /* 0x000ff00000002000 */
[----:B------:R-:W-:Y:S06]  /*0a60*/  BAR.SYNC.DEFER_BLOCKING 0x5, 0x1a0 ;  /* 0x0146800000007b1d */ /* 0x000fec0000010000 */
[----:B------:R-:W0:Y:S01]  /*0a70*/  LDS.128 R152, [UR4+0x168d0] ;  /* 0x0168d004ff987984 */ /* 0x000e220008000c00 */
[----:B------:R-:W-:Y:S01]  /*0a80*/  ULDC UR4, c[0x0][0xc14] ;  /* 0x0003050000047ab9 */ /* 0x000fe20000000800 */
[----:B------:R-:W-:Y:S06]  /*0a90*/  BAR.ARV 0x4, 0x1a0 ;  /* 0x0106800000007b1d */ /* 0x000fec0000002000 */
[----:B0-----:R-:W-:-:S13]  /*0aa0*/  ISETP.GE.AND P0, PT, R155, UR4, PT ;  /* 0x000000049b007c0c */ /* 0x001fda000bf06270 */
[----:B------:R-:W-:Y:S05]  /*0ab0*/  @P0 EXIT ;  /* 0x000000000000094d */ /* 0x000fea0003800000 */
[----:B------:R-:W-:Y:S01]  /*0ac0*/  VIADD R12, R2, 0xffffff80 ;  /* 0xffffff80020c7836 */ /* 0x000fe20000000000 */
[----:B------:R-:W-:Y:S01]  /*0ad0*/  R2UR UR6, R154 ;  /* 0x000000009a0672ca */ /* 0x000fe200000e0000 */
[----:B------:R-:W-:Y:S01]  /*0ae0*/  ULOP3.LUT UR40, UR36, 0x1, URZ, 0xfc, !UPT ;  /* 0x0000000124287892 */ /* 0x000fe2000f8efc3f */
[----:B------:R-:W-:Y:S01]  /*0af0*/  R2UR UR5, R155 ;  /* 0x000000009b0572ca */ /* 0x000fe200000e0000 */
[----:B------:R-:W-:Y:S01]  /*0b00*/  UMOV UR37, URZ ;  /* 0x0000003f00257c82 */ /* 0x000fe20008000000 */
[----:B------:R-:W-:Y:S01]  /*0b10*/  SHF.R.S32.HI R0, RZ, 0x1f, R12 ;  /* 0x0000001fff007819 */ /* 0x000fe2000001140c */
[----:B------:R-:W-:Y:S01]  /*0b20*/  UMOV UR38, URZ ;  /* 0x0000003f00267c82 */ /* 0x000fe20008000000 */
[----:B------:R-:W-:Y:S02]  /*0b30*/  UMOV UR39, URZ ;  /* 0x0000003f00277c82 */ /* 0x000fe40008000000 */
[CC--:B------:R-:W-:Y:S02]  /*0b40*/  LEA.HI R2, R0.reuse, R12.reuse, RZ, 0x7 ;  /* 0x0000000c00027211 */ /* 0x0c0fe400078f38ff */
[----:B------:R-:W-:-:S02]  /*0b50*/  LEA.HI R4, R0, R12, RZ, 0x5 ;  /* 0x0000000c00047211 */ /* 0x000fc400078f28ff */
[----:B------:R-:W-:Y:S02]  /*0b60*/  LOP3.LUT R3, R2, 0xffffff80, RZ, 0xc0, !PT ;  /* 0xffffff8002037812 */ /* 0x000fe400078ec0ff */
[----:B------:R-:W-:Y:S01]  /*0b70*/  SHF.R.S32.HI R13, RZ, 0x7, R2 ;  /* 0x00000007ff0d7819 */ /* 0x000fe20000011402 */
[----:B------:R-:W-:Y:S02]  /*0b80*/  IMAD.SHL.U32 R5, R4, 0x20, RZ ;  /* 0x0000002004057824 */ /* 0x000fe400078e00ff */
[----:B------:R-:W-:Y:S01]  /*0b90*/  IMAD.IADD R11, R12, 0x1, -R3 ;  /* 0x000000010c0b7824 */ /* 0x000fe200078e0a03 */
[----:B------:R-:W-:Y:S02]  /*0ba0*/  LEA.HI R3, R0, R12, RZ, 0x4 ;  /* 0x0000000c00037211 */ /* 0x000fe400078f20ff */
[----:B------:R-:W-:Y:S02]  /*0bb0*/  LOP3.LUT R5, R5, 0xfffffc00, RZ, 0xc0, !PT ;  /* 0xfffffc0005057812 */ /* 0x000fe400078ec0ff */
[----:B------:R-:W-:-:S02]  /*0bc0*/  SHF.R.S32.HI R7, RZ, 0x1f, R11 ;  /* 0x0000001fff077819 */ /* 0x000fc4000001140b */
[----:B------:R-:W-:Y:S02]  /*0bd0*/  SHF.R.S32.HI R4, RZ, 0x4, R3 ;  /* 0x00000004ff047819 */ /* 0x000fe40000011403 */
[----:B------:R-:W-:Y:S02]  /*0be0*/  LEA.HI R8, R7, R11, RZ, 0x2 ;  /* 0x0000000b07087211 */ /* 0x000fe400078f10ff */
[C---:B------:R-:W-:Y:S02]  /*0bf0*/  LOP3.LUT R2, R3.reuse, 0x3fffff0, RZ, 0xc0, !PT ;  /* 0x03fffff003027812 */ /* 0x040fe400078ec0ff */
[--C-:B------:R-:W-:Y:S02]  /*0c00*/  SHF.R.S32.HI R9, RZ, 0x2, R8.reuse ;  /* 0x00000002ff097819 */ /* 0x100fe40000011408 */
[----:B------:R-:W-:Y:S01]  /*0c10*/  SHF.R.S32.HI R6, RZ, 0x1f, R8 ;  /* 0x0000001fff067819 */ /* 0x000fe20000011408 */
[----:B------:R-:W-:Y:S01]  /*0c20*/  IMAD.IADD R2, R12, 0x1, -R2 ;  /* 0x000000010c027824 */ /* 0x000fe200078e0a02 */
[----:B------:R-:W-:-:S02]  /*0c30*/  LEA.HI R3, R3, R4, RZ, 0x1 ;  /* 0x0000000403037211 */ /* 0x000fc400078f08ff */
[----:B------:R-:W-:Y:S01]  /*0c40*/  LEA.HI R10, R6, R9, RZ, 0x3 ;  /* 0x00000009060a7211 */ /* 0x000fe200078f18ff */
[----:B------:R-:W-:Y:S01]  /*0c50*/  IMAD.HI R6, R13, 0x55555556, RZ ;  /* 0x555555560d067827 */ /* 0x000fe200078e02ff */
[----:B------:R-:W-:Y:S02]  /*0c60*/  LEA.HI R7, R7, R11, RZ, 0x5 ;  /* 0x0000000b07077211 */ /* 0x000fe400078f28ff */
[----:B------:R-:W-:Y:S01]  /*0c70*/  LOP3.LUT R10, R10, 0xfffffff8, RZ, 0xc0, !PT ;  /* 0xfffffff80a0a7812 */ /* 0x000fe200078ec0ff */
[----:B------:R-:W-:Y:S01]  /*0c80*/  IMAD R2, R2, 0x40, R5 ;  /* 0x0000004002027824 */ /* 0x000fe200078e0205 */
[----:B------:R-:W-:Y:S02]  /*0c90*/  LOP3.LUT R3, R3, 0x1ffffffe, RZ, 0xc0, !PT ;  /* 0x1ffffffe03037812 */ /* 0x000fe400078ec0ff */
[----:B------:R-:W-:Y:S01]  /*0ca0*/  LEA.HI R6, R6, R6, RZ, 0x1 ;  /* 0x0000000606067211 */ /* 0x000fe200078f08ff */
[----:B------:R-:W-:Y:S01]  /*0cb0*/  IMAD.IADD R10, R9, 0x1, -R10 ;  /* 0x00000001090a7824 */ /* 0x000fe200078e0a0a */
[----:B------:R-:W-:Y:S01]  /*0cc0*/  SHF.R.S32.HI R7, RZ, 0x5, R7 ;  /* 0x00000005ff077819 */ /* 0x000fe20000011407 */
[----:B------:R-:W-:Y:S01]  /*0cd0*/  IMAD.IADD R3, R4, 0x1, -R3 ;  /* 0x0000000104037824 */ /* 0x000fe200078e0a03 */
[----:B------:R-:W-:Y:S01]  /*0ce0*/  LEA.HI R0, R0, R12, RZ, 0x3 ;  /* 0x0000000c00007211 */ /* 0x000fe200078f18ff */
[----:B------:R-:W-:Y:S01]  /*0cf0*/  IMAD R6, R6, -0x3, R13 ;  /* 0xfffffffd06067824 */ /* 0x000fe200078e020d */
[----:B------:R-:W-:Y:S01]  /*0d00*/  LOP3.LUT R16, R8, 0x7ffffffc, RZ, 0xc0, !PT ;  /* 0x7ffffffc08107812 */ /* 0x000fe200078ec0ff */
[----:B------:R-:W-:Y:S01]  /*0d10*/  IMAD R7, R7, 0x10, R10 ;  /* 0x0000001007077824 */ /* 0x000fe200078e020a */
[----:B------:R-:W-:Y:S01]  /*0d20*/  SHF.R.S32.HI R156, RZ, 0x3, R0 ;  /* 0x00000003ff9c7819 */ /* 0x000fe20000011400 */
[----:B------:R-:W-:Y:S01]  /*0d30*/  IMAD R4, R3, 0x8, R2 ;  /* 0x0000000803047824 */ /* 0x000fe200078e0202 */
[----:B------:R-:W-:Y:S01]  /*0d40*/  LOP3.LUT R2, R0, 0x1ffffff8, RZ, 0xc0, !PT ;  /* 0x1ffffff800027812 */ /* 0x000fe200078ec0ff */
[----:B------:R-:W-:-:S02]  /*0d50*/  IMAD R3, R6, 0x40, R7 ;  /* 0x0000004006037824 */ /* 0x000fc400078e0207 */
[----:B------:R-:W-:Y:S01]  /*0d60*/  IMAD.IADD R16, R11, 0x1, -R16 ;  /* 0x000000010b107824 */ /* 0x000fe200078e0a10 */
[----:B------:R0:W-:Y:S01]  /*0d70*/  STL [R1+0x8], R4 ;  /* 0x0000080401007387 */ /* 0x0001e20000100800 */
[----:B------:R-:W-:-:S03]  /*0d80*/  IMAD.IADD R2, R12, 0x1, -R2 ;  /* 0x000000010c027824 */ /* 0x000fc600078e0a02 */
[----:B------:R0:W-:Y:S01]  /*0d90*/  STL [R1+0x4], R3 ;  /* 0x0000040301007387 */ /* 0x0001e20000100800 */
[----:B------:R-:W-:-:S07]  /*0da0*/  IMAD.SHL.U32 R19, R2, 0x8, RZ ;  /* 0x0000000802137824 */ /* 0x000fce00078e00ff */
.L_x_939:
[----:B------:R-:W-:Y:S01]  /*0db0*/  ULDC.64 UR8, c[0x0][0xa28] ;  /* 0x00028a0000087ab9 */ /* 0x000fe20000000a00 */
[----:B-1----:R-:W1:Y:S01]  /*0dc0*/  LDC R18, c[0x0][0x288] ;  /* 0x0000a200ff127b82 */ /* 0x002e620000000800 */
[----:B------:R-:W-:Y:S01]  /*0dd0*/  UISETP.NE.U32.AND UP0, UPT, UR8, URZ, UPT ;  /* 0x0000003f0800728c */ /* 0x000fe2000bf05070 */
[----:B----45:R-:W-:-:S03]  /*0de0*/  IMAD.MOV.U32 R6, RZ, RZ, RZ ;  /* 0x000000ffff067224 */ /* 0x030fc600078e00ff */
[----:B------:R-:W-:-:S03]  /*0df0*/  UISETP.NE.AND.EX UP0, UPT, UR9, URZ, UPT, UP0 ;  /* 0x0000003f0900728c */ /* 0x000fc6000bf05300 */
[----:B------:R-:W-:Y:S01]  /*0e00*/  ULDC.64 UR8, c[0x0][0xa18] ;  /* 0x0002860000087ab9 */ /* 0x000fe20000000a00 */
[----:B0-23--:R-:W2:Y:S01]  /*0e10*/  LDC.64 R8, c[0x0][0x3f8] ;  /* 0x0000fe00ff087b82 */ /* 0x00dea20000000a00 */
[----:B------:R-:W-:Y:S01]  /*0e20*/  UISETP.NE.U32.AND UP1, UPT, UR8, URZ, UPT ;  /* 0x0000003f0800728c */ /* 0x000fe2000bf25070 */
[----:B------:R-:W-:-:S03]  /*0e30*/  PLOP3.LUT P0, PT, PT, PT, UP0, 0x80, 0x0 ;  /* 0x000000000000781c */ /* 0x000fc60003f0f008 */
[----:B------:R-:W-:-:S03]  /*0e40*/  UISETP.NE.AND.EX UP1, UPT, UR9, URZ, UPT, UP1 ;  /* 0x0000003f0900728c */ /* 0x000fc6000bf25310 */
[----:B------:R-:W-:Y:S01]  /*0e50*/  @UP0 ULDC.64 UR8, c[0x0][0xa28] ;  /* 0x00028a0000080ab9 */ /* 0x000fe20000000a00 */
[----:B------:R-:W3:Y:S01]  /*0e60*/  LDC R0, c[0x0][0x404] ;  /* 0x00010100ff007b82 */ /* 0x000ee20000000800 */
[----:B------:R-:W-:Y:S01]  /*0e70*/  @UP0 UIMAD.WIDE UR8, UR5, 0x4, UR8 ;  /* 0x00000004050808a5 */ /* 0x000fe2000f8e0208 */
[----:B------:R-:W-:-:S05]  /*0e80*/  PLOP3.LUT P2, PT, PT, PT, UP1, 0x80, 0x0 ;  /* 0x000000000000781c */ /* 0x000fca0003f4f018 */
[----:B------:R-:W-:Y:S01]  /*0e90*/  @UP1 ULDC.64 UR10, c[0x0][0xa18] ;  /* 0x00028600000a1ab9 */ /* 0x000fe20000000a00 */
[----:B------:R-:W-:Y:S01]  /*0ea0*/  IMAD.U32 R2, RZ, RZ, UR8 ;  /* 0x00000008ff027e24 */ /* 0x000fe2000f8e00ff */
[----:B------:R-:W4:Y:S01]  /*0eb0*/  LDC R17, c[0x0][0x2e0] ;  /* 0x0000b800ff117b82 */ /* 0x000f220000000800 */
[----:B0-----:R-:W-:Y:S01]  /*0ec0*/  IMAD.U32 R3, RZ, RZ, UR9 ;  /* 0x00000009ff037e24 */ /* 0x001fe2000f8e00ff */
[----:B------:R-:W-:-:S04]  /*0ed0*/  @UP1 UIMAD.WIDE UR8, UR5, 0x4, UR10 ;  /* 0x00000004050818a5 */ /* 0x000fc8000f8e020a */
[----:B------:R0:W5:Y:S02]  /*0ee0*/  @P0 LDG.E R6, desc[UR46][R2.64] ;  /* 0x0000002e02060981 */ /* 0x000164000c1e1900 */
[----:B------:R-:W-:Y:S02]  /*0ef0*/  IMAD.U32 R4, RZ, RZ, UR8 ;  /* 0x00000008ff047e24 */ /* 0x000fe4000f8e00ff */
[----:B------:R-:W-:Y:S01]  /*0f00*/  IMAD.U32 R5, RZ, RZ, UR9 ;  /* 0x00000009ff057e24 */ /* 0x000fe2000f8e00ff */
[----:B------:R-:W-:-:S04]  /*0f10*/  ULDC.64 UR8, c[0x0][0xa20] ;  /* 0x0002880000087ab9 */ /* 0x000fc80000000a00 */
[----:B-1----:R0:W5:Y:S01]  /*0f20*/  @P2 LDG.E R18, desc[UR46][R4.64] ;  /* 0x0000002e04122981 */ /* 0x002162000c1e1900 */
[----:B--2---:R-:W-:Y:S01]  /*0f30*/  ISETP.NE.U32.AND P0, PT, R8, RZ, PT ;  /* 0x000000ff0800720c */ /* 0x004fe20003f05070 */
[----:B------:R-:W-:Y:S01]  /*0f40*/  UMOV UR41, UR6 ;  /* 0x0000000600297c82 */ /* 0x000fe20008000000 */
[----:B------:R-:W-:Y:S02]  /*0f50*/  ISETP.NE.U32.AND P1, PT, RZ, UR8, PT ;  /* 0x00000008ff007c0c */ /* 0x000fe4000bf25070 */
[----:B------:R-:W-:Y:S02]  /*0f60*/  ISETP.NE.AND.EX P0, PT, R9, RZ, PT, P0 ;  /* 0x000000ff0900720c */ /* 0x000fe40003f05300 */
[----:B------:R-:W-:Y:S02]  /*0f70*/  ISETP.NE.AND.EX P1, PT, RZ, UR9, PT, P1 ;  /* 0x00000009ff007c0c */ /* 0x000fe4000bf25310 */
[----:B---3--:R-:W-:Y:S01]  /*0f80*/  SEL R0, R0, 0x1, P0 ;  /* 0x0000000100007807 */ /* 0x008fe20000000000 */
[----:B0-----:R-:W-:Y:S10]  /*0f90*/  @P2 BRA `(.L_x_840) ;  /* 0x00000000002c2947 */ /* 0x001ff40003800000 */
        /* <DEDUP_REMOVED lines=8> */
[----:B-----5:R-:W2:Y:S04]  /*1020*/  LDG.E R18, desc[UR46][R2.64] ;  /* 0x0000002e02127981 */ /* 0x020ea8000c1e1900 */
[----:B------:R-:W2:Y:S02]  /*1030*/  LDG.E R5, desc[UR46][R2.64+0x4] ;  /* 0x0000042e02057981 */ /* 0x000ea4000c1e1900 */
[----:B--2---:R-:W-:-:S07]  /*1040*/  IMAD.IADD R18, R5, 0x1, -R18 ;  /* 0x0000000105127824 */ /* 0x004fce00078e0a12 */
.L_x_840:
[----:B------:R-:W-:Y:S01]  /*1050*/  UMOV UR42, UR5 ;  /* 0x00000005002a7c82 */ /* 0x000fe20008000000 */
[----:B----4-:R-:W-:Y:S02]  /*1060*/  IMAD R17, R0, R17, RZ ;  /* 0x0000001100117224 */ /* 0x010fe400078e02ff */
[----:B------:R-:W-:Y:S01]  /*1070*/  IMAD.MOV.U32 R23, RZ, RZ, R153 ;  /* 0x000000ffff177224 */ /* 0x000fe200078e0099 */
[----:B------:R-:W-:Y:S06]  /*1080*/  @!P1 BRA `(.L_x_841) ;  /* 0x0000000000189947 */ /* 0x000fec0003800000 */
[----:B------:R-:W-:Y:S02]  /*1090*/  ULDC.64 UR6, c[0x0][0xa20] ;  /* 0x0002880000067ab9 */ /* 0x000fe40000000a00 */
[----:B------:R-:W-:-:S06]  /*10a0*/  UIMAD.WIDE UR4, UR5, 0x4, UR6 ;  /* 0x00000004050478a5 */ /* 0x000fcc000f8e0206 */
[----:B------:R-:W-:Y:S02]  /*10b0*/  IMAD.U32 R2, RZ, RZ, UR4 ;  /* 0x00000004ff027e24 */ /* 0x000fe4000f8e00ff */
[----:B------:R-:W-:-:S05]  /*10c0*/  IMAD.U32 R3, RZ, RZ, UR5 ;  /* 0x00000005ff037e24 */ /* 0x000fca000f8e00ff */
[----:B------:R0:W5:Y:S01]  /*10d0*/  LDG.E R17, desc[UR46][R2.64] ;  /* 0x0000002e02117981 */ /* 0x000162000c1e1900 */
[----:B------:R-:W-:Y:S05]  /*10e0*/  BRA `(.L_x_842) ;  /* 0x00000000002c7947 */ /* 0x000fea0003800000 */
.L_x_841:
        /* <DEDUP_REMOVED lines=9> */
[----:B------:R-:W2:Y:S02]  /*1180*/  LDG.E R0, desc[UR46][R2.64+0x4] ;  /* 0x0000042e02007981 */ /* 0x000ea4000c1e1900 */
[----:B--2---:R-:W-:-:S07]  /*1190*/  IMAD.IADD R17, R0, 0x1, -R17 ;  /* 0x0000000100117824 */ /* 0x004fce00078e0a11 */
.L_x_842:
[----:B------:R-:W1:Y:S01]  /*11a0*/  LDC.64 R8, c[0x0][0x9e0] ;  /* 0x00027800ff087b82 */ /* 0x000e620000000a00 */
[----:B------:R-:W-:Y:S02]  /*11b0*/  IMAD.MOV.U32 R0, RZ, RZ, 0xc0 ;  /* 0x000000c0ff007424 */ /* 0x000fe400078e00ff */
[----:B-----5:R-:W-:Y:S02]  /*11c0*/  IMAD.IADD R17, R17, 0x1, -R6 ;  /* 0x0000000111117824 */ /* 0x020fe400078e0a06 */
[----:B------:R-:W-:-:S05]  /*11d0*/  IMAD R0, R153, R0, 0xc0 ;  /* 0x000000c099007424 */ /* 0x000fca00078e0200 */
[----:B0-----:R-:W-:Y:S02]  /*11e0*/  IADD3 R3, R17, R0, -R18 ;  /* 0x0000000011037210 */ /* 0x001fe40007ffe812 */
[----:B-1----:R-:W-:-:S03]  /*11f0*/  ISETP.GE.AND P1, PT, R9, 0x1, PT ;  /* 0x000000010900780c */ /* 0x002fc60003f26270 */
[----:B------:R-:W-:-:S10]  /*1200*/  IMAD.IADD R0, R3, 0x1, R8 ;  /* 0x0000000103007824 */ /* 0x000fd400078e0208 */
[----:B------:R-:W-:Y:S05]  /*1210*/  @!P1 BRA `(.L_x_843) ;  /* 0x0000000000409947 */ /* 0x000fea0003800000 */
[C---:B------:R-:W-:Y:S01]  /*1220*/  ISETP.GT.AND P0, PT, R3.reuse, RZ, PT ;  /* 0x000000ff0300720c */ /* 0x040fe20003f04270 */
[----:B------:R-:W-:-:S12]  /*1230*/  VIADD R2, R3, 0xffffffff ;  /* 0xffffffff03027836 */ /* 0x000fd80000000000 */
[----:B------:R-:W-:Y:S05]  /*1240*/  @P0 BRA `(.L_x_844) ;  /* 0x00000000001c0947 */ /* 0x000fea0003800000 */
[----:B------:R-:W-:Y:S01]  /*1250*/  ISETP.NE.AND P0, PT, R9, 0x1, PT ;  /* 0x000000010900780c */ /* 0x000fe20003f05270 */
[----:B------:R-:W-:-:S12]  /*1260*/  IMAD.MOV R3, RZ, RZ, -R3 ;  /* 0x000000ffff037224 */ /* 0x000fd800078e0a03 */
[----:B------:R-:W0:Y:S02]  /*1270*/  @P0 LDC.64 R4, c[0x0][0x9e8] ;  /* 0x00027a00ff040b82 */ /* 0x000e240000000a00 */
[----:B0-----:R-:W-:-:S05]  /*1280*/  @P0 IMAD.HI.U32 R2, R3, R4, RZ ;  /* 0x0000000403020227 */ /* 0x001fca00078e00ff */
[----:B------:R-:W-:-:S04]  /*1290*/  @P0 SHF.R.U32.HI R3, RZ, R5, R2 ;  /* 0x00000005ff030219 */ /* 0x000fc80000011602 */
[----:B------:R-:W-:Y:S01]  /*12a0*/  LOP3.LUT R2, RZ, R3, RZ, 0x33, !PT ;  /* 0x00000003ff027212 */ /* 0x000fe200078e33ff */
[----:B------:R-:W-:Y:S06]  /*12b0*/  BRA `(.L_x_845) ;  /* 0x0000000000107947 */ /* 0x000fec0003800000 */
.L_x_844:
[----:B------:R-:W-:-:S13]  /*12c0*/  ISETP.NE.AND P0, PT, R9, 0x1, PT ;  /* 0x000000010900780c */ /* 0x000fda0003f05270 */
[----:B------:R-:W0:Y:S02]  /*12d0*/  @P0 LDC.64 R4, c[0x0][0x9e8] ;  /* 0x00027a00ff040b82 */ /* 0x000e240000000a00 */
[----:B0-----:R-:W-:-:S05]  /*12e0*/  @P0 IMAD.HI.U32 R4, R2, R4, RZ ;  /* 0x0000000402040227 */ /* 0x001fca00078e00ff */
[----:B------:R-:W-:-:S07]  /*12f0*/  @P0 SHF.R.U32.HI R2, RZ, R5, R4 ;  /* 0x00000005ff020219 */ /* 0x000fce0000011604 */
.L_x_845:
[----:B------:R-:W-:-:S05]  /*1300*/  IMAD R3, R2, R9, R9 ;  /* 0x0000000902037224 */ /* 0x000fca00078e0209 */
[----:B------:R-:W-:-:S07]  /*1310*/  VIMNMX R0, R0, R3, PT ;  /* 0x0000000300007248 */ /* 0x000fce0003fe0100 */
.L_x_843:
[----:B------:R-:W-:Y:S01]  /*1320*/  VIADD R2, R0, 0x7f ;  /* 0x0000007f00027836 */ /* 0x000fe20000000000 */
[----:B------:R-:W-:Y:S01]  /*1330*/  ULDC UR4, c[0x0][0x9dc] ;  /* 0x0002770000047ab9 */ /* 0x000fe20000000800 */
[----:B------:R-:W-:Y:S02]  /*1340*/  VIADD R0, R17, 0x7f ;  /* 0x0000007f11007836 */ /* 0x000fe40000000000 */
[----:B------:R-:W-:Y:S01]  /*1350*/  IMAD R4, R153, 0xc0, -R18 ;  /* 0x000000c099047824 */ /* 0x000fe200078e0a12 */
[----:B------:R-:W-:Y:S02]  /*1360*/  SHF.R.S32.HI R5, RZ, 0x1f, R2 ;  /* 0x0000001fff057819 */ /* 0x000fe40000011402 */
[----:B------:R-:W-:Y:S01]  /*1370*/  SHF.R.S32.HI R3, RZ, 0x1f, R0 ;  /* 0x0000001fff037819 */ /* 0x000fe20000011400 */
[----:B------:R-:W-:Y:S01]  /*1380*/  IMAD.IADD R4, R17, 0x1, R4 ;  /* 0x0000000111047824 */ /* 0x000fe200078e0204 */
[----:B------:R-:W-:Y:S02]  /*1390*/  LEA.HI R5, R5, R2, RZ, 0x7 ;  /* 0x0000000205057211 */ /* 0x000fe400078f38ff */
[----:B------:R-:W-:Y:S01]  /*13a0*/  LEA.HI R3, R3, R0, RZ, 0x7 ;  /* 0x0000000003037211 */ /* 0x000fe200078f38ff */
[----:B------:R-:W-:Y:S01]  /*13b0*/  VIADD R6, R4, -UR4 ;  /* 0x8000000404067c36 */ /* 0x000fe20008000000 */
[----:B------:R-:W-:-:S02]  /*13c0*/  SHF.R.S32.HI R88, RZ, 0x7, R5 ;  /* 0x00000007ff587819 */ /* 0x000fc40000011405 */
[----:B------:R-:W-:Y:S02]  /*13d0*/  SHF.R.S32.HI R3, RZ, 0x7, R3 ;  /* 0x00000007ff037819 */ /* 0x000fe40000011403 */
[----:B------:R-:W-:Y:S02]  /*13e0*/  R2UR UR4, R6 ;  /* 0x00000000060472ca */ /* 0x000fe400000e0000 */
[----:B------:R-:W-:Y:S01]  /*13f0*/  VIMNMX R88, R3, R88, PT ;  /* 0x0000005803587248 */ /* 0x000fe20003fe0100 */
[----:B------:R-:W-:-:S12]  /*1400*/  @!P1 BRA `(.L_x_846) ;  /* 0x0000000000449947 */ /* 0x000fd80003800000 */
[----:B------:R-:W-:-:S13]  /*1410*/  ISETP.GT.AND P0, PT, R4, -0x1, PT ;  /* 0xffffffff0400780c */ /* 0x000fda0003f04270 */
[----:B------:R-:W-:Y:S05]  /*1420*/  @P0 BRA `(.L_x_847) ;  /* 0x00000000001c0947 */ /* 0x000fea0003800000 */
[----:B------:R-:W-:Y:S02]  /*1430*/  ISETP.NE.AND P0, PT, R9, 0x1, PT ;  /* 0x000000010900780c */ /* 0x000fe40003f05270 */
[----:B------:R-:W-:-:S11]  /*1440*/  LOP3.LUT R3, RZ, R4, RZ, 0x33, !PT ;  /* 0x00000004ff037212 */ /* 0x000fd600078e33ff */
[----:B------:R-:W0:Y:S02]  /*1450*/  @P0 LDC.64 R6, c[0x0][0x9e8] ;  /* 0x00027a00ff060b82 */ /* 0x000e240000000a00 */
[----:B0-----:R-:W-:-:S05]  /*1460*/  @P0 IMAD.HI.U32 R0, R3, R6, RZ ;  /* 0x0000000603000227 */ /* 0x001fca00078e00ff */
[----:B------:R-:W-:-:S04]  /*1470*/  @P0 SHF.R.U32.HI R3, RZ, R7, R0 ;  /* 0x00000007ff030219 */ /* 0x000fc80000011600 */
[----:B------:R-:W-:Y:S01]  /*1480*/  LOP3.LUT R4, RZ, R3, RZ, 0x33, !PT ;  /* 0x00000003ff047212 */ /* 0x000fe200078e33ff */
[----:B------:R-:W-:Y:S06]  /*1490*/  BRA `(.L_x_848) ;  /* 0x0000000000107947 */ /* 0x000fec0003800000 */
.L_x_847:
[----:B------:R-:W-:-:S13]  /*14a0*/  ISETP.NE.AND P0, PT, R9, 0x1, PT ;  /* 0x000000010900780c */ /* 0x000fda0003f05270 */
[----:B------:R-:W0:Y:S02]  /*14b0*/  @P0 LDC.64 R2, c[0x0][0x9e8] ;  /* 0x00027a00ff020b82 */ /* 0x000e240000000a00 */
[----:B0-----:R-:W-:-:S05]  /*14c0*/  @P0 IMAD.HI.U32 R0, R4, R2, RZ ;  /* 0x0000000204000227 */ /* 0x001fca00078e00ff */
[----:B------:R-:W-:-:S07]  /*14d0*/  @P0 SHF.R.U32.HI R4, RZ, R3, R0 ;  /* 0x00000003ff040219 */ /* 0x000fce0000011600 */
.L_x_848:
[----:B------:R-:W-:-:S05]  /*14e0*/  IMAD R4, R4, R9, RZ ;  /* 0x0000000904047224 */ /* 0x000fca00078e02ff */
[----:B------:R-:W-:-:S13]  /*14f0*/  R2UR UR5, R4 ;  /* 0x00000000040572ca */ /* 0x000fda00000e0000 */
[----:B------:R-:W-:-:S04]  /*1500*/  UISETP.LT.AND UP0, UPT, UR4, UR5, UPT ;  /* 0x000000050400728c */ /* 0x000fc8000bf01270 */
[----:B------:R-:W-:-:S12]  /*1510*/  USEL UR4, UR4, UR5, !UP0 ;  /* 0x0000000504047287 */ /* 0x000fd8000c000000 */
.L_x_846:
        /* <DEDUP_REMOVED lines=10> */
[----:B------:R-:W-:Y:S01]  /*15c0*/  CS2R R14, SRZ ;  /* 0x00000000000e7805 */ /* 0x000fe2000001ff00 */
[----:B------:R-:W-:Y:S01]  /*15d0*/  IMAD.MOV.U32 R110, RZ, RZ, RZ ;  /* 0x000000ffff6e7224 */ /* 0x000fe200078e00ff */
[----:B------:R-:W-:Y:S01]  /*15e0*/  UISETP.LT.AND UP0, UPT, URZ, UR5, UPT ;  /* 0x000000053f00728c */ /* 0x000fe2000bf01270 */
[----:B------:R-:W-:Y:S02]  /*15f0*/  CS2R R24, SRZ ;  /* 0x0000000000187805 */ /* 0x000fe4000001ff00 */
[----:B------:R-:W-:Y:S01]  /*1600*/  CS2R R12, SRZ ;  /* 0x00000000000c7805 */ /* 0x000fe2000001ff00 */
[----:B------:R-:W-:Y:S01]  /*1610*/  IMAD.MOV.U32 R106, RZ, RZ, RZ ;  /* 0x000000ffff6a7224 */ /* 0x000fe200078e00ff */
[----:B------:R-:W-:Y:S01]  /*1620*/  USEL UR43, URZ, UR5, !UP0 ;  /* 0x000000053f2b7287 */ /* 0x000fe2000c000000 */
[----:B------:R-:W-:Y:S01]  /*1630*/  IMAD.MOV.U32 R27, RZ, RZ, RZ ;  /* 0x000000ffff1b7224 */ /* 0x000fe200078e00ff */
[----:B------:R-:W-:Y:S02]  /*1640*/  CS2R R102, SRZ ;  /* 0x0000000000667805 */ /* 0x000fe4000001ff00 */
[----:B------:R-:W-:-:S02]  /*1650*/  CS2R R100, SRZ ;  /* 0x0000000000647805 */ /* 0x000fc4000001ff00 */
[----:B------:R-:W-:Y:S02]  /*1660*/  CS2R R98, SRZ ;  /* 0x0000000000627805 */ /* 0x000fe4000001ff00 */
[----:B------:R-:W-:Y:S02]  /*1670*/  CS2R R96, SRZ ;  /* 0x0000000000607805 */ /* 0x000fe4000001ff00 */
[----:B------:R-:W-:Y:S02]  /*1680*/  ISETP.GT.AND P1, PT, R88, UR43, PT ;  /* 0x0000002b58007c0c */ /* 0x000fe4000bf24270 */
[----:B------:R-:W-:Y:S02]  /*1690*/  CS2R R94, SRZ ;  /* 0x00000000005e7805 */ /* 0x000fe4000001ff00 */
[----:B------:R-:W-:Y:S02]  /*16a0*/  CS2R R92, SRZ ;  /* 0x00000000005c7805 */ /* 0x000fe4000001ff00 */
[----:B------:R-:W-:Y:S01]  /*16b0*/  CS2R R90, SRZ ;  /* 0x00000000005a7805 */ /* 0x000fe2000001ff00 */
[----:B------:R-:W-:-:S06]  /*16c0*/  IMAD.MOV.U32 R89, RZ, RZ, RZ ;  /* 0x000000ffff597224 */ /* 0x000fcc00078e00ff */
[----:B------:R-:W-:Y:S05]  /*16d0*/  @!P1 BRA `(.L_x_849) ;  /* 0x000000d400549947 */ /* 0x000fea0003800000 */
[----:B------:R-:W0:Y:S01]  /*16e0*/  S2R R3, SR_TID.X ;  /* 0x0000000000037919 */ /* 0x000e220000002100 */
[----:B------:R-:W1:Y:S01]  /*16f0*/  S2UR UR6, SR_CgaCtaId ;  /* 0x00000000000679c3 */ /* 0x000e620000008800 */
[----:B------:R-:W-:Y:S02]  /*1700*/  UMOV UR45, 0x400 ;  /* 0x00000400002d7882 */ /* 0x000fe40000000000 */
[----:B-1----:R-:W-:Y:S01]  /*1710*/  ULEA UR45, UR6, UR45, 0x18 ;  /* 0x0000002d062d7291 */ /* 0x002fe2000f8ec03f */
[----:B0-----:R-:W-:-:S05]  /*1720*/  VIADD R4, R3, 0xffffff80 ;  /* 0xffffff8003047836 */ /* 0x001fca0000000000 */
[----:B------:R-:W-:-:S04]  /*1730*/  SHF.R.S32.HI R3, RZ, 0x1f, R4 ;  /* 0x0000001fff037819 */ /* 0x000fc80000011404 */
[----:B------:R-:W-:-:S04]  /*1740*/  LEA.HI R3, R3, R4, RZ, 0x7 ;  /* 0x0000000403037211 */ /* 0x000fc800078f38ff */
[----:B------:R-:W-:-:S05]  /*1750*/  SHF.R.S32.HI R3, RZ, 0x7, R3 ;  /* 0x00000007ff037819 */ /* 0x000fca0000011403 */
[----:B------:R-:W0:Y:S02]  /*1760*/  SHFL.IDX PT, R0, R3, RZ, 0x1f ;  /* 0x00001fff03007589 */ /* 0x000e2400000e0000 */
[----:B0-----:R-:W-:-:S13]  /*1770*/  R2UR UR44, R0 ;  /* 0x00000000002c72ca */ /* 0x001fda00000e0000 */
        /* <DEDUP_REMOVED lines=14> */
[----:B------:R0:W1:Y:S01]  /*1860*/  LDC.64 R2, c[0x4][R0] ;  /* 0x0100000000027b82 */ /* 0x0000620000000a00 */
        /* <DEDUP_REMOVED lines=10> */
[----:B-1----:R-:W-:Y:S05]  /*1910*/  CALL.ABS.NOINC R2 ;  /* 0x0000000002007343 */ /* 0x002fea0003c00000 */
.L_x_850:
        /* <DEDUP_REMOVED lines=9> */
.L_x_1033:
[----:B------:R-:W-:Y:S05]  /*19b0*/  @!P0 BRA `(.L_x_852) ;  /* 0x0000000000048947 */ /* 0x000fea0003800000 */
[----:B------:R-:W-:Y:S01]  /*19c0*/  BPT.TRAP 0x1 ;  /* 0x000000040000795c */ /* 0x000fe20000300000 */
.L_x_852:
[----:B------:R-:W-:Y:S02]  /*19d0*/  IMAD.U32 R4, RZ, RZ, UR39 ;  /* 0x00000027ff047e24 */ /* 0x000fe4000f8e00ff */
[----:B0-----:R-:W-:-:S03]  /*19e0*/  IMAD.U32 R3, RZ, RZ, UR38 ;  /* 0x00000026ff037e24 */ /* 0x001fc6000f8e00ff */
[----:B------:R-:W-:Y:S02]  /*19f0*/  LEA R4, R4, UR45, 0x3 ;  /* 0x0000002d04047c11 */ /* 0x000fe4000f8e18ff */
[----:B------:R-:W-:-:S04]  /*1a00*/  SHF.L.U32 R3, R3, 0x1f, RZ ;  /* 0x0000001f03037819 */ /* 0x000fc800000006ff */
[----:B------:R0:W1:Y:S01]  /*1a10*/  SYNCS.PHASECHK.TRANS64.TRYWAIT P2, [R4+URZ+0x16830], R3 ;  /* 0x01683003040075a7 */ /* 0x000062000804017f */
[----:B------:R-:W-:Y:S05]  /*1a20*/  @!P0 BRA `(.L_x_853) ;  /* 0x0000000000048947 */ /* 0x000fea0003800000 */
[----:B------:R-:W-:Y:S01]  /*1a30*/  BPT.TRAP 0x1 ;  /* 0x000000040000795c */ /* 0x000fe20000300000 */
.L_x_853:
[----:B------:R-:W2:Y:S02]  /*1a40*/  S2R R0, SR_TID.X ;  /* 0x0000000000007919 */ /* 0x000ea40000002100 */
[----:B--2---:R-:W-:Y:S01]  /*1a50*/  LOP3.LUT P1, RZ, R0, 0x7f, RZ, 0xc0, !PT ;  /* 0x0000007f00ff7812 */ /* 0x004fe2000782c0ff */
[----:B-1----:R-:W-:-:S12]  /*1a60*/  @P2 BRA `(.L_x_854) ;  /* 0x0000000000082947 */ /* 0x002fd80003800000 */
[----:B------:R-:W1:Y:S02]  /*1a70*/  SYNCS.PHASECHK.TRANS64.TRYWAIT P2, [R4+URZ+0x16830], R3 ;  /* 0x01683003040075a7 */ /* 0x000e64000804017f */
[----:B-1----:R-:W-:Y:S05]  /*1a80*/  @!P2 BRA `(.L_x_855) ;  /* 0x000001300044a947 */ /* 0x002fea0003800000 */
.L_x_854:
[----:B------:R-:W-:Y:S05]  /*1a90*/  WARPSYNC.ALL ;  /* 0x0000000000007948 */ /* 0x000fea0003800000 */
[----:B------:R-:W-:Y:S01]  /*1aa0*/  UIADD3 UR4, UR45, 0xe400, URZ ;  /* 0x0000e4002d047890 */ /* 0x000fe2000fffe03f */
[----:B------:R-:W2:Y:S01]  /*1ab0*/  LDL R98, [R1+0x4] ;  /* 0x0000040001627983 */ /* 0x000ea20000100800 */
[----:B------:R-:W-:Y:S01]  /*1ac0*/  ULOP3.LUT UR16, UR48, 0x10000, URZ, 0xfc, !UPT ;  /* 0x0001000030107892 */ /* 0x000fe2000f8efc3f */
[----:B------:R-:W-:Y:S01]  /*1ad0*/  WARPGROUP.ARRIVE ;  /* 0x00000000000079c5 */ /* 0x000fe20000000000 */
[----:B------:R-:W-:Y:S01]  /*1ae0*/  USHF.R.U32.HI UR4, URZ, 0x4, UR4 ;  /* 0x000000043f047899 */ /* 0x000fe20008011604 */
[----:B------:R-:W-:Y:S01]  /*1af0*/  IMAD.MOV.U32 R21, RZ, RZ, -0x80 ;  /* 0xffffff80ff157424 */ /* 0x000fe200078e00ff */
[----:B------:R-:W-:Y:S01]  /*1b00*/  UMOV UR17, 0x40000040 ;  /* 0x4000004000117882 */ /* 0x000fe20000000000 */
[----:B------:R-:W-:Y:S01]  /*1b10*/  UMOV UR19, 0x40000040 ;  /* 0x4000004000137882 */ /* 0x000fe20000000000 */
[----:B------:R-:W-:Y:S01]  /*1b20*/  ULOP3.LUT UR4, UR4, 0x3fff, URZ, 0xc0, !UPT ;  /* 0x00003fff04047892 */ /* 0x000fe2000f8ec03f */
[----:B01----:R-:W-:Y:S01]  /*1b30*/  @!P1 VIADD R4, R4, 0x16840 ;  /* 0x0001684004049836 */ /* 0x003fe20000000000 */
[----:B------:R-:W-:Y:S01]  /*1b40*/  UMOV UR5, 0x40000040 ;  /* 0x4000004000057882 */ /* 0x000fe20000000000 */
[----:B------:R-:W-:Y:S01]  /*1b50*/  UMOV UR7, 0x40000040 ;  /* 0x4000004000077882 */ /* 0x000fe20000000000 */
[----:B------:R-:W-:-:S02]  /*1b60*/  ULOP3.LUT UR20, UR4, 0x10000, URZ, 0xfc, !UPT ;  /* 0x0001000004147892 */ /* 0x000fc4000f8efc3f */
[----:B------:R-:W-:Y:S01]  /*1b70*/  UIADD3 UR4, UR16, 0x2, URZ ;  /* 0x0000000210047890 */ /* 0x000fe2000fffe03f */
[----:B------:R-:W-:Y:S01]  /*1b80*/  @!P1 PRMT R4, RZ, 0x654, R4 ;  /* 0x00000654ff049816 */ /* 0x000fe20000000004 */
[----:B------:R-:W-:Y:S02]  /*1b90*/  ULEA UR18, UR39, UR20, 0xa ;  /* 0x0000001427127291 */ /* 0x000fe4000f8e503f */
[----:B------:R-:W-:Y:S02]  /*1ba0*/  UIADD3 UR8, UR16, 0x4, URZ ;  /* 0x0000000410087890 */ /* 0x000fe4000fffe03f */
[----:B------:R-:W-:Y:S02]  /*1bb0*/  UIADD3 UR6, UR18, 0x2, URZ ;  /* 0x0000000212067890 */ /* 0x000fe4000fffe03f */
[----:B------:R-:W-:Y:S01]  /*1bc0*/  UIADD3 UR10, UR18, 0x4, URZ ;  /* 0x00000004120a7890 */ /* 0x000fe2000fffe03f */
[----:B------:R-:W-:Y:S02]  /*1bd0*/  UMOV UR9, 0x40000040 ;  /* 0x4000004000097882 */ /* 0x000fe40000000000 */
[----:B------:R-:W-:Y:S01]  /*1be0*/  HGMMA.64x128x16.F32.BF16 R24, gdesc[UR16], RZ, !UPT, gsb0 ;  /* 0x01e00000101879f0 */ /* 0x000fe2000c0018ff */
[----:B------:R-:W-:Y:S01]  /*1bf0*/  UMOV UR11, 0x40000040 ;  /* 0x40000040000b7882 */ /* 0x000fe20000000000 */
[----:B------:R-:W-:-:S02]  /*1c00*/  UIADD3 UR12, UR16, 0x6, URZ ;  /* 0x00000006100c7890 */ /* 0x000fc4000fffe03f */
        /* <DEDUP_REMOVED lines=54> */
[----:B------:R-:W-:-:S02]  /*1f70*/  IMAD.IADD R57, R17, 0x1, R74 ;  /* 0x0000000111397824 */ /* 0x000fc400078e024a */
        /* <DEDUP_REMOVED lines=28> */
[--C-:B------:R-:W-:Y:S01]  /*2140*/  IADD3 R59, -R18, 0x1, R57.reuse ;  /* 0x00000001123b7810 */ /* 0x100fe20007ffe139 */
[----:B------:R-:W0:Y:S01]  /*2150*/  MUFU.TANH R2, R2 ;  /* 0x0000000200027308 */ /* 0x000e220000002400 */
[----:B------:R2:W-:Y:S01]  /*2160*/  @!P1 SYNCS.ARRIVE.TRANS64.RED.A1T0 RZ, [R4+URZ], RZ ;  /* 0x000000ff04ff99a7 */ /* 0x0005e2000810043f */
[----:B------:R-:W-:Y:S01]  /*2170*/  FMUL.FTZ R73, R73, UR10 ;  /* 0x0000000a49497c20 */ /* 0x000fe20008410000 */
[----:B------:R-:W-:Y:S01]  /*2180*/  IMAD R75, R16, -0x2, R57 ;  /* 0xfffffffe104b7824 */ /* 0x000fe200078e0239 */
[----:B------:R-:W-:Y:S01]  /*2190*/  LEA R78, R88, 0xffffff80, 0x7 ;  /* 0xffffff80584e7811 */ /* 0x000fe200078e38ff */
[----:B------:R-:W-:-:S03]  /*21a0*/  IMAD R59, R16, -0x2, R59 ;  /* 0xfffffffe103b7824 */ /* 0x000fc600078e023b */
[----:B------:R-:W1:Y:S01]  /*21b0*/  MUFU.TANH R5, R5 ;  /* 0x0000000500057308 */ /* 0x000e620000002400 */
[----:B--2---:R-:W-:Y:S02]  /*21c0*/  IMAD R4, R153, 0xc0, R98 ;  /* 0x000000c099047824 */ /* 0x004fe400078e0262 */
[C---:B------:R-:W-:Y:S02]  /*21d0*/  VIADD R82, R59.reuse, UR6 ;  /* 0x000000063b527c36 */ /* 0x040fe40008000000 */
[----:B------:R-:W-:-:S03]  /*21e0*/  VIADD R79, R59, UR21 ;  /* 0x000000153b4f7c36 */ /* 0x000fc60008000000 */
[----:B------:R-:W2:Y:S01]  /*21f0*/  MUFU.TANH R0, R0 ;  /* 0x0000000000007308 */ /* 0x000ea20000002400 */
[----:B------:R-:W-:-:S07]  /*2200*/  VIADDMNMX R70, R4, R82, R75, PT ;  /* 0x0000005204467246 */ /* 0x000fce000380014b */
[----:B------:R-:W3:Y:S08]  /*2210*/  MUFU.TANH R3, R3 ;  /* 0x0000000300037308 */ /* 0x000ef00000002400 */
[----:B------:R-:W4:Y:S08]  /*2220*/  MUFU.TANH R89, R89 ;  /* 0x0000005900597308 */ /* 0x000f300000002400 */
[----:B------:R-:W0:Y:S08]  /*2230*/  MUFU.TANH R90, R90 ;  /* 0x0000005a005a7308 */ /* 0x000e300000002400 */
        /* <DEDUP_REMOVED lines=57> */
[----:B------:R5:W0:Y:S02]  /*25d0*/  MUFU.TANH R97, R73 ;  /* 0x0000004900617308 */ /* 0x000a240000002400 */
[----:B-----5:R-:W-:Y:S01]  /*25e0*/  IMAD.IADD R73, R79, 0x1, R4 ;  /* 0x000000014f497824 */ /* 0x020fe200078e0204 */
[----:B-1234-:R-:W-:Y:S06]  /*25f0*/  @P2 BRA `(.L_x_856) ;  /* 0x0000000000582947 */ /* 0x01efec0003800000 */
[----:B------:R-:W-:Y:S01]  /*2600*/  IADD3 R57, -R18, R17, R4 ;  /* 0x0000001112397210 */ /* 0x000fe20007ffe104 */
[----:B------:R-:W-:Y:S03]  /*2610*/  BSSY B0, `(.L_x_857) ;  /* 0x0000010000007945 */ /* 0x000fe60003800000 */
        /* <DEDUP_REMOVED lines=10> */
.L_x_858:
[----:B------:R-:W-:-:S06]  /*26c0*/  UISETP.NE.AND UP1, UPT, UR7, 0x1, UPT ;  /* 0x000000010700788c */ /* 0x000fcc000bf25270 */
[----:B------:R-:W-:-:S05]  /*26d0*/  PLOP3.LUT P2, PT, PT, PT, UP1, 0x80, 0x0 ;  /* 0x000000000000781c */ /* 0x000fca0003f4f018 */
[----:B------:R-:W-:-:S08]  /*26e0*/  @UP1 ULDC.64 UR10, c[0x0][0x9e8] ;  /* 0x00027a00000a1ab9 */ /* 0x000fd00000000a00 */
[----:B------:R-:W-:-:S05]  /*26f0*/  @P2 IMAD.HI.U32 R58, R57, UR10, RZ ;  /* 0x0000000a393a2c27 */ /* 0x000fca000f8e00ff */
[----:B------:R-:W-:-:S07]  /*2700*/  @P2 SHF.R.U32.HI R57, RZ, UR11, R58 ;  /* 0x0000000bff392c19 */ /* 0x000fce000801163a */
.L_x_859:
[----:B------:R-:W-:Y:S05]  /*2710*/  BSYNC B0 ;  /* 0x0000000000007941 */ /* 0x000fea0003800000 */
.L_x_857:
[----:B------:R-:W-:-:S04]  /*2720*/  IMAD R57, R57, UR7, -R78 ;  /* 0x0000000739397c24 */ /* 0x000fc8000f8e0a4e */
[----:B------:R-:W-:-:S05]  /*2730*/  IMAD R57, R16, -0x2, R57 ;  /* 0xfffffffe10397824 */ /* 0x000fca00078e0239 */
[----:B------:R-:W-:Y:S02]  /*2740*/  VIMNMX R73, R73, R57, !PT ;  /* 0x0000003949497248 */ /* 0x000fe40007fe0100 */
[----:B------:R-:W-:-:S07]  /*2750*/  VIADDMNMX R70, R57, UR7, R70, PT ;  /* 0x0000000739467c46 */ /* 0x000fce000b800146 */
.L_x_856:
[C---:B------:R-:W-:Y:S02]  /*2760*/  ISETP.GE.AND P4, PT, R74.reuse, 0x9, PT ;  /* 0x000000094a00780c */ /* 0x040fe40003f86270 */
[C---:B------:R-:W-:Y:S02]  /*2770*/  ISETP.GE.AND P2, PT, R74.reuse, 0x2, PT ;  /* 0x000000024a00780c */ /* 0x040fe40003f46270 */
[----:B------:R-:W-:Y:S02]  /*2780*/  ISETP.GE.AND P5, PT, R74, 0xa, PT ;  /* 0x0000000a4a00780c */ /* 0x000fe40003fa6270 */
[----:B------:R-:W-:Y:S02]  /*2790*/  LOP3.LUT R22, R22, 0xfffffffd, RZ, 0xc0, !PT ;  /* 0xfffffffd16167812 */ /* 0x000fe400078ec0ff */
[----:B------:R-:W-:-:S04]  /*27a0*/  ISETP.GT.AND P3, PT, R73, 0x1, !P2 ;  /* 0x000000014900780c */ /* 0x000fc80005764270 */
[----:B------:R-:W-:Y:S02]  /*27b0*/  ISETP.LT.OR P3, PT, R70, 0x2, P3 ;  /* 0x000000024600780c */ /* 0x000fe40001f61670 */
[----:B------:R-:W-:Y:S02]  /*27c0*/  @P4 LOP3.LUT R22, R22, 0x2, RZ, 0xfc, !PT ;  /* 0x0000000216164812 */ /* 0x000fe400078efcff */
[----:B------:R-:W-:Y:S01]  /*27d0*/  FSEL R71, R5, -INF , !P3 ;  /* 0xff80000005477808 */ /* 0x000fe20005800000 */
[----:B------:R-:W-:Y:S01]  /*27e0*/  VIADD R5, R4, 0x8 ;  /* 0x0000000804057836 */ /* 0x000fe20000000000 */
[----:B------:R-:W-:Y:S02]  /*27f0*/  LOP3.LUT R22, R22, 0xfffffffb, RZ, 0xc0, !PT ;  /* 0xfffffffb16167812 */ /* 0x000fe400078ec0ff */
[----:B------:R-:W-:Y:S02]  /*2800*/  ISETP.GT.AND P4, PT, R73, 0x8, !P4 ;  /* 0x000000084900780c */ /* 0x000fe40006784270 */
[----:B------:R-:W-:-:S02]  /*2810*/  @P5 LOP3.LUT R22, R22, 0x4, RZ, 0xfc, !PT ;  /* 0x0000000416165812 */ /* 0x000fc400078efcff */
[----:B------:R-:W-:Y:S02]  /*2820*/  ISETP.GT.AND P3, PT, R73, 0x9, !P5 ;  /* 0x000000094900780c */ /* 0x000fe40006f64270 */
[----:B------:R-:W-:Y:S02]  /*2830*/  ISETP.GE.AND P5, PT, R74, 0x11, PT ;  /* 0x000000114a00780c */ /* 0x000fe40003fa6270 */
[C---:B------:R-:W-:Y:S02]  /*2840*/  ISETP.LT.OR P4, PT, R70.reuse, 0x9, P4 ;  /* 0x000000094600780c */ /* 0x040fe40002781670 */
[----:B------:R-:W-:Y:S02]  /*2850*/  ISETP.LT.OR P3, PT, R70, 0xa, P3 ;  /* 0x0000000a4600780c */ /* 0x000fe40001f61670 */
[----:B------:R-:W-:Y:S02]  /*2860*/  FSEL R89, R89, -INF , !P4 ;  /* 0xff80000059597808 */ /* 0x000fe40006000000 */
[----:B------:R-:W-:-:S02]  /*2870*/  ISETP.GE.AND P4, PT, R74, 0x12, PT ;  /* 0x000000124a00780c */ /* 0x000fc40003f86270 */
[----:B------:R-:W-:Y:S02]  /*2880*/  LOP3.LUT R22, R22, 0xfffffff7, RZ, 0xc0, !PT ;  /* 0xfffffff716167812 */ /* 0x000fe400078ec0ff */
[----:B0-----:R-:W-:Y:S02]  /*2890*/  FSEL R90, R90, -INF , !P3 ;  /* 0xff8000005a5a7808 */ /* 0x001fe40005800000 */
        /* <DEDUP_REMOVED lines=159> */
[----:B------:R-:W-:Y:S02]  /*3290*/  FSEL R76, R2, -INF , !P6 ;  /* 0xff800000024c7808 */ /* 0x000fe40007000000 */
[----:B------:R-:W-:Y:S01]  /*32a0*/  ISETP.GE.AND P6, PT, R74, 0x7a, PT ;  /* 0x0000007a4a00780c */ /* 0x000fe20003fc6270 */
[----:B------:R-:W-:-:S12]  /*32b0*/  IMAD.IADD R74, R79, 0x1, R5 ;  /* 0x000000014f4a7824 */ /* 0x000fd800078e0205 */
[----:B------:R-:W-:Y:S02]  /*32c0*/  @P6 LOP3.LUT R22, R22, 0x8000000, RZ, 0xfc, !PT ;  /* 0x0800000016166812 */ /* 0x000fe400078efcff */
[----:B------:R-:W-:-:S04]  /*32d0*/  ISETP.GT.AND P6, PT, R73, 0x79, !P6 ;  /* 0x000000794900780c */ /* 0x000fc800077c4270 */
[----:B------:R-:W-:Y:S02]  /*32e0*/  ISETP.LT.OR P6, PT, R70, 0x7a, P6 ;  /* 0x0000007a4600780c */ /* 0x000fe400037c1670 */
[----:B------:R-:W-:Y:S02]  /*32f0*/  VIADDMNMX R70, R5, R82, R75, PT ;  /* 0x0000005205467246 */ /* 0x000fe4000380014b */
[----:B------:R-:W-:Y:S02]  /*3300*/  FSEL R2, R85, -INF , !P6 ;  /* 0xff80000055027808 */ /* 0x000fe40007000000 */
[----:B------:R-:W-:-:S13]  /*3310*/  PLOP3.LUT P6, PT, PT, PT, UP0, 0x40, 0x0 ;  /* 0x000000000000781c */ /* 0x000fda0003fce808 */
[----:B------:R-:W-:Y:S05]  /*3320*/  @P6 BRA `(.L_x_860) ;  /* 0x0000000000646947 */ /* 0x000fea0003800000 */
[----:B------:R-:W-:Y:S01]  /*3330*/  IADD3 R73, R17, 0x8, R4 ;  /* 0x0000000811497810 */ /* 0x000fe20007ffe004 */
[----:B------:R-:W-:Y:S04]  /*3340*/  BSSY B0, `(.L_x_861) ;  /* 0x0000013000007945 */ /* 0x000fe80003800000 */
        /* <DEDUP_REMOVED lines=12> */
.L_x_862:
[----:B------:R-:W-:-:S06]  /*3410*/  UISETP.NE.AND UP1, UPT, UR7, 0x1, UPT ;  /* 0x000000010700788c */ /* 0x000fcc000bf25270 */
[----:B------:R-:W-:-:S05]  /*3420*/  PLOP3.LUT P6, PT, PT, PT, UP1, 0x80, 0x0 ;  /* 0x000000000000781c */ /* 0x000fca0003fcf018 */
[----:B------:R-:W-:-:S08]  /*3430*/  @UP1 ULDC.64 UR10, c[0x0][0x9e8] ;  /* 0x00027a00000a1ab9 */ /* 0x000fd00000000a00 */
[----:B------:R-:W-:Y:S01]  /*3440*/  @P6 IMAD.HI.U32 R40, R73, UR10, RZ ;  /* 0x0000000a49286c27 */ /* 0x000fe2000f8e00ff */
[----:B------:R-:W-:-:S13]  /*3450*/  PLOP3.LUT P6, PT, PT, PT, UP1, 0x80, 0x0 ;  /* 0x000000000000781c */ /* 0x000fda0003fcf018 */
[----:B------:R-:W-:-:S07]  /*3460*/  @P6 SHF.R.U32.HI R73, RZ, UR11, R40 ;  /* 0x0000000bff496c19 */ /* 0x000fce0008011628 */
.L_x_863:
[----:B------:R-:W-:Y:S05]  /*3470*/  BSYNC B0 ;  /* 0x0000000000007941 */ /* 0x000fea0003800000 */
.L_x_861:
[----:B------:R-:W-:-:S04]  /*3480*/  IMAD R73, R73, UR7, -R78 ;  /* 0x0000000749497c24 */ /* 0x000fc8000f8e0a4e */
[----:B------:R-:W-:-:S05]  /*3490*/  IMAD R73, R16, -0x2, R73 ;  /* 0xfffffffe10497824 */ /* 0x000fca00078e0249 */
[----:B------:R-:W-:Y:S02]  /*34a0*/  VIMNMX R74, R74, R73, !PT ;  /* 0x000000494a4a7248 */ /* 0x000fe40007fe0100 */
[----:B------:R-:W-:-:S07]  /*34b0*/  VIADDMNMX R70, R73, UR7, R70, PT ;  /* 0x0000000749467c46 */ /* 0x000fce000b800146 */
.L_x_860:
[----:B------:R-:W-:Y:S01]  /*34c0*/  ISETP.GT.AND P2, PT, R74, 0x1, !P2 ;  /* 0x000000014a00780c */ /* 0x000fe20005744270 */
[----:B------:R-:W-:Y:S01]  /*34d0*/  ULDC UR10, c[0x0][0x988] ;  /* 0x00026200000a7ab9 */ /* 0x000fe20000000800 */
[----:B------:R-:W-:Y:S02]  /*34e0*/  LOP3.LUT P6, RZ, R22, 0x8, RZ, 0xc0, !PT ;  /* 0x0000000816ff7812 */ /* 0x000fe400078cc0ff */
[----:B------:R-:W-:Y:S02]  /*34f0*/  ISETP.LT.OR P2, PT, R70, 0x2, P2 ;  /* 0x000000024600780c */ /* 0x000fe40001741670 */
[----:B------:R-:W-:Y:S02]  /*3500*/  ISETP.GT.AND P3, PT, R74, 0x70, !P3 ;  /* 0x000000704a00780c */ /* 0x000fe40005f64270 */
[----:B------:R-:W-:Y:S02]  /*3510*/  FSEL R3, R3, -INF , !P2 ;  /* 0xff80000003037808 */ /* 0x000fe40005000000 */
[----:B------:R-:W-:-:S02]  /*3520*/  LOP3.LUT P2, RZ, R22, 0x2, RZ, 0xc0, !PT ;  /* 0x0000000216ff7812 */ /* 0x000fc4000784c0ff */
[C---:B------:R-:W-:Y:S02]  /*3530*/  ISETP.GT.AND P4, PT, R74.reuse, 0x71, !P4 ;  /* 0x000000714a00780c */ /* 0x040fe40006784270 */
[----:B------:R-:W-:Y:S02]  /*3540*/  ISETP.GT.AND P2, PT, R74, 0x8, !P2 ;  /* 0x000000084a00780c */ /* 0x000fe40005744270 */
[C---:B------:R-:W-:Y:S02]  /*3550*/  ISETP.LT.OR P3, PT, R70.reuse, 0x71, P3 ;  /* 0x000000714600780c */ /* 0x040fe40001f61670 */
[----:B------:R-:W-:Y:S02]  /*3560*/  ISETP.LT.OR P2, PT, R70, 0x9, P2 ;  /* 0x000000094600780c */ /* 0x000fe40001741670 */
[----:B------:R-:W-:Y:S02]  /*3570*/  ISETP.GT.AND P5, PT, R74, 0x78, !P5 ;  /* 0x000000784a00780c */ /* 0x000fe40006fa4270 */
[----:B------:R-:W-:-:S02]  /*3580*/  FSEL R40, R7, -INF , !P2 ;  /* 0xff80000007287808 */ /* 0x000fc40005000000 */
[----:B------:R-:W-:Y:S02]  /*3590*/  LOP3.LUT P2, RZ, R22, 0x4, RZ, 0xc0, !PT ;  /* 0x0000000416ff7812 */ /* 0x000fe4000784c0ff */
[----:B------:R-:W-:Y:S02]  /*35a0*/  ISETP.LT.OR P4, PT, R70, 0x72, P4 ;  /* 0x000000724600780c */ /* 0x000fe40002781670 */
        /* <DEDUP_REMOVED lines=81> */
[----:B------:R-:W0:Y:S01]  /*3ac0*/  SHFL.BFLY PT, R7, R6, 0x2, 0x1f ;  /* 0x0c401f0006077f89 */ /* 0x000e2200000e0000 */
[----:B------:R-:W-:-:S02]  /*3ad0*/  LOP3.LUT P6, RZ, R22, 0x10, RZ, 0xc0, !PT ;  /* 0x0000001016ff7812 */ /* 0x000fc400078cc0ff */
[----:B------:R-:W-:Y:S02]  /*3ae0*/  ISETP.LT.OR P2, PT, R70, 0x3a, P2 ;  /* 0x0000003a4600780c */ /* 0x000fe40001741670 */
[----:B------:R-:W-:Y:S02]  /*3af0*/  FSEL R26, R26, -INF , !P5 ;  /* 0xff8000001a1a7808 */ /* 0x000fe40006800000 */
[----:B------:R-:W-:Y:S02]  /*3b00*/  FSEL R30, R30, -INF , !P2 ;  /* 0xff8000001e1e7808 */ /* 0x000fe40005000000 */
[----:B------:R-:W-:-:S04]  /*3b10*/  LOP3.LUT P2, RZ, R22, 0x4000, RZ, 0xc0, !PT ;  /* 0x0000400016ff7812 */ /* 0x000fc8000784c0ff */
[----:B------:R-:W-:-:S04]  /*3b20*/  ISETP.GT.AND P2, PT, R74, 0x40, !P2 ;  /* 0x000000404a00780c */ /* 0x000fc80005744270 */
[----:B------:R-:W-:-:S04]  /*3b30*/  ISETP.LT.OR P2, PT, R70, 0x41, P2 ;  /* 0x000000414600780c */ /* 0x000fc80001741670 */
[----:B------:R-:W-:Y:S02]  /*3b40*/  FSEL R33, R33, -INF , !P2 ;  /* 0xff80000021217808 */ /* 0x000fe40005000000 */
[----:B------:R-:W-:Y:S02]  /*3b50*/  LOP3.LUT P2, RZ, R22, 0x2000, RZ, 0xc0, !PT ;  /* 0x0000200016ff7812 */ /* 0x000fe4000784c0ff */
[----:B0-----:R-:W-:Y:S02]  /*3b60*/  FMNMX.FTZ R73, R6, R7, !PT ;  /* 0x0000000706497209 */ /* 0x001fe40007810000 */
[----:B------:R-:W-:-:S03]  /*3b70*/  ISETP.GT.AND P2, PT, R74, 0x41, !P2 ;  /* 0x000000414a00780c */ /* 0x000fc60005744270 */
[----:B------:R-:W0:Y:S01]  /*3b80*/  SHFL.BFLY PT, R78, R73, 0x1, 0x1f ;  /* 0x0c201f00494e7f89 */ /* 0x000e2200000e0000 */
[----:B------:R-:W-:-:S04]  /*3b90*/  ISETP.LT.OR P2, PT, R70, 0x42, P2 ;  /* 0x000000424600780c */ /* 0x000fc80001741670 */
        /* <DEDUP_REMOVED lines=41> */
[----:B------:R-:W-:Y:S02]  /*3e30*/  ISETP.GT.AND P2, PT, R74, RZ, !P6 ;  /* 0x000000ff4a00720c */ /* 0x000fe40007744270 */
        /* <DEDUP_REMOVED lines=9> */
[--C-:B------:R-:W-:Y:S01]  /*3ed0*/  FFMA.FTZ R148, R76, UR10, -R75.reuse ;  /* 0x0000000a4c947c23 */ /* 0x100fe2000801084b */
[----:B------:R-:W-:Y:S01]  /*3ee0*/  FMNMX.FTZ R77, R0, R3, !PT ;  /* 0x00000003004d7209 */ /* 0x000fe20007810000 */
[--C-:B------:R-:W-:Y:S01]  /*3ef0*/  FFMA.FTZ R71, R71, UR10, -R75.reuse ;  /* 0x0000000a47477c23 */ /* 0x100fe2000801084b */
[----:B------:R-:W-:Y:S01]  /*3f00*/  ISETP.GT.AND P2, PT, R74, 0x69, !P2 ;  /* 0x000000694a00780c */ /* 0x000fe20005744270 */
[--C-:B------:R-:W-:Y:S01]  /*3f10*/  FFMA.FTZ R150, R89, UR10, -R75.reuse ;  /* 0x0000000a59967c23 */ /* 0x100fe2000801084b */
[----:B------:R-:W-:Y:S01]  /*3f20*/  FMNMX.FTZ R77, R40, R77, !PT ;  /* 0x0000004d284d7209 */ /* 0x000fe20007810000 */
[----:B------:R-:W-:Y:S01]  /*3f30*/  MUFU.EX2 R148, R148 ;  /* 0x0000009400947308 */ /* 0x000fe20000000800 */
[----:B------:R-:W-:Y:S01]  /*3f40*/  ISETP.LT.OR P2, PT, R70, 0x6a, P2 ;  /* 0x0000006a4600780c */ /* 0x000fe20001741670 */
[--C-:B------:R-:W-:Y:S01]  /*3f50*/  FFMA.FTZ R73, R90, UR10, -R75.reuse ;  /* 0x0000000a5a497c23 */ /* 0x100fe2000801084b */
[----:B------:R-:W-:Y:S01]  /*3f60*/  FMNMX.FTZ R6, R42, R77, !PT ;  /* 0x0000004d2a067209 */ /* 0x000fe20007810000 */
[--C-:B------:R-:W-:Y:S01]  /*3f70*/  FFMA.FTZ R81, R32, UR10, -R75.reuse ;  /* 0x0000000a20517c23 */ /* 0x100fe2000801084b */
[----:B------:R-:W-:Y:S01]  /*3f80*/  FSEL R12, R12, -INF , !P2 ;  /* 0xff8000000c0c7808 */ /* 0x000fe20005000000 */
[--C-:B------:R-:W-:Y:S01]  /*3f90*/  FFMA.FTZ R144, R72, UR10, -R75.reuse ;  /* 0x0000000a48907c23 */ /* 0x100fe2000801084b */
[----:B------:R-:W-:Y:S01]  /*3fa0*/  FMNMX.FTZ R77, R9, R6, !PT ;  /* 0x00000006094d7209 */ /* 0x000fe20007810000 */
[----:B------:R-:W0:Y:S01]  /*3fb0*/  MUFU.EX2 R71, R71 ;  /* 0x0000004700477308 */ /* 0x000e220000000800 */
[----:B------:R-:W-:Y:S01]  /*3fc0*/  FSEL R58, R15, -INF , !P4 ;  /* 0xff8000000f3a7808 */ /* 0x000fe20006000000 */
[--C-:B------:R-:W-:Y:S01]  /*3fd0*/  FFMA.FTZ R69, R69, UR10, -R75.reuse ;  /* 0x0000000a45457c23 */ /* 0x100fe2000801084b */
[----:B------:R-:W-:Y:S01]  /*3fe0*/  FMNMX.FTZ R6, R8, R77, !PT ;  /* 0x0000004d08067209 */ /* 0x000fe20007810000 */
[--C-:B------:R-:W-:Y:S01]  /*3ff0*/  FFMA.FTZ R146, R68, UR10, -R75.reuse ;  /* 0x0000000a44927c23 */ /* 0x100fe2000801084b */
[----:B------:R-:W-:Y:S01]  /*4000*/  ISETP.LT.OR P6, PT, R70, 0x7a, P6 ;  /* 0x0000007a4600780c */ /* 0x000fe200037c1670 */
[--C-:B------:R-:W-:Y:S01]  /*4010*/  FFMA.FTZ R63, R63, UR10, -R75.reuse ;  /* 0x0000000a3f3f7c23 */ /* 0x100fe2000801084b */
[----:B------:R-:W-:Y:S01]  /*4020*/  FMNMX.FTZ R77, R11, R6, !PT ;  /* 0x000000060b4d7209 */ /* 0x000fe20007810000 */
[----:B------:R-:W1:Y:S01]  /*4030*/  MUFU.EX2 R150, R150 ;  /* 0x0000009600967308 */ /* 0x000e620000000800 */
[--C-:B------:R-:W-:Y:S01]  /*4040*/  FFMA.FTZ R120, R34, UR10, -R75.reuse ;  /* 0x0000000a22787c23 */ /* 0x100fe2000801084b */
[--C-:B------:R-:W-:Y:S01]  /*4050*/  FFMA.FTZ R142, R66, UR10, -R75.reuse ;  /* 0x0000000a428e7c23 */ /* 0x100fe2000801084b */
[----:B------:R-:W-:Y:S01]  /*4060*/  FMNMX.FTZ R77, R10, R77, !PT ;  /* 0x0000004d0a4d7209 */ /* 0x000fe20007810000 */
[--C-:B------:R-:W-:Y:S01]  /*4070*/  FFMA.FTZ R122, R31, UR10, -R75.reuse ;  /* 0x0000000a1f7a7c23 */ /* 0x100fe2000801084b */
[--C-:B------:R-:W-:Y:S01]  /*4080*/  FFMA.FTZ R31, R2, UR10, -R75.reuse ;  /* 0x0000000a021f7c23 */ /* 0x100fe2000801084b */
[--C-:B------:R-:W-:Y:S01]  /*4090*/  FFMA.FTZ R61, R61, UR10, -R75.reuse ;  /* 0x0000000a3d3d7c23 */ /* 0x100fe2000801084b */
[----:B------:R-:W-:Y:S01]  /*40a0*/  FMNMX.FTZ R6, R14, R77, !PT ;  /* 0x0000004d0e067209 */ /* 0x000fe20007810000 */
[----:B------:R-:W2:Y:S01]  /*40b0*/  MUFU.EX2 R73, R73 ;  /* 0x0000004900497308 */ /* 0x000ea20000000800 */
[--C-:B------:R-:W-:Y:S01]  /*40c0*/  FFMA.FTZ R79, R36, UR10, -R75.reuse ;  /* 0x0000000a244f7c23 */ /* 0x100fe2000801084b */
[--C-:B------:R-:W-:Y:S01]  /*40d0*/  FFMA.FTZ R136, R65, UR10, -R75.reuse ;  /* 0x0000000a41887c23 */ /* 0x100fe2000801084b */
[----:B------:R-:W-:Y:S01]  /*40e0*/  FMNMX.FTZ R6, R13, R6, !PT ;  /* 0x000000060d067209 */ /* 0x000fe20007810000 */
[--C-:B------:R-:W-:Y:S01]  /*40f0*/  FFMA.FTZ R65, R62, UR10, -R75.reuse ;  /* 0x0000000a3e417c23 */ /* 0x100fe2000801084b */
[--C-:B------:R-:W-:Y:S01]  /*4100*/  FFMA.FTZ R138, R64, UR10, -R75.reuse ;  /* 0x0000000a408a7c23 */ /* 0x100fe2000801084b */
[--C-:B------:R-:W-:Y:S01]  /*4110*/  FFMA.FTZ R126, R38, UR10, -R75.reuse ;  /* 0x0000000a267e7c23 */ /* 0x100fe2000801084b */
[----:B------:R-:W-:Y:S01]  /*4120*/  FMNMX.FTZ R67, R25, R6, !PT ;  /* 0x0000000619437209 */ /* 0x000fe20007810000 */
[----:B------:R-:W3:Y:S01]  /*4130*/  MUFU.EX2 R144, R144 ;  /* 0x0000009000907308 */ /* 0x000ee20000000800 */
[--C-:B------:R-:W-:Y:S01]  /*4140*/  FFMA.FTZ R59, R59, UR10, -R75.reuse ;  /* 0x0000000a3b3b7c23 */ /* 0x100fe2000801084b */
        /* <DEDUP_REMOVED lines=8> */
[----:B------:R-:W-:Y:S01]  /*41d0*/  FFMA.FTZ R55, R55, UR10, -R75 ;  /* 0x0000000a37377c23 */ /* 0x000fe2000801084b */
[----:B------:R-:W-:-:S04]  /*41e0*/  FMNMX.FTZ R6, R27, R6, !PT ;  /* 0x000000061b067209 */ /* 0x000fc80007810000 */
[----:B------:R-:W-:Y:S01]  /*41f0*/  FMNMX.FTZ R77, R29, R6, !PT ;  /* 0x000000061d4d7209 */ /* 0x000fe20007810000 */
[----:B------:R5:W-:Y:S03]  /*4200*/  MUFU.EX2 R67, R60 ;  /* 0x0000003c00437308 */ /* 0x000be60000000800 */
[----:B------:R-:W-:-:S04]  /*4210*/  FMNMX.FTZ R6, R30, R77, !PT ;  /* 0x0000004d1e067209 */ /* 0x000fc80007810000 */
[----:B------:R-:W-:Y:S01]  /*4220*/  FMNMX.FTZ R6, R33, R6, !PT ;  /* 0x0000000621067209 */ /* 0x000fe20007810000 */
[----:B------:R-:W4:Y:S01]  /*4230*/  MUFU.EX2 R146, R146 ;  /* 0x0000009200927308 */ /* 0x000f220000000800 */
[----:B-----5:R-:W-:Y:S01]  /*4240*/  FSEL R60, R21, -INF , !P6 ;  /* 0xff800000153c7808 */ /* 0x020fe20007000000 */
        /* <DEDUP_REMOVED lines=22> */
[----:B------:R-:W-:-:S05]  /*43b0*/  FMNMX.FTZ R77, R60, R77, !PT ;  /* 0x0000004d3c4d7209 */ /* 0x000fca0007810000 */
[----:B------:R-:W0:Y:S01]  /*43c0*/  SHFL.BFLY PT, R6, R77, 0x2, 0x1f ;  /* 0x0c401f004d067f89 */ /* 0x000e2200000e0000 */
[----:B------:R-:W-:Y:S08]  /*43d0*/  MUFU.EX2 R59, R59 ;  /* 0x0000003b003b7308 */ /* 0x000ff00000000800 */
[----:B------:R-:W-:Y:S08]  /*43e0*/  MUFU.EX2 R132, R132 ;  /* 0x0000008400847308 */ /* 0x000ff00000000800 */
[----:B------:R-:W-:Y:S01]  /*43f0*/  MUFU.EX2 R15, R15 ;  /* 0x0000000f000f7308 */ /* 0x000fe20000000800 */
[----:B0-----:R-:W-:-:S07]  /*4400*/  FMNMX.FTZ R46, R77, R6, !PT ;  /* 0x000000064d2e7209 */ /* 0x001fce0007810000 */
[----:B------:R-:W-:Y:S01]  /*4410*/  MUFU.EX2 R134, R134 ;  /* 0x0000008600867308 */ /* 0x000fe20000000800 */
[----:B------:R-:W-:Y:S01]  /*4420*/  FFMA.FTZ R77, R44, UR10, -R75 ;  /* 0x0000000a2c4d7c23 */ /* 0x000fe2000801084b */
[----:B------:R-:W0:Y:S06]  /*4430*/  SHFL.BFLY PT, R83, R46, 0x1, 0x1f ;  /* 0x0c201f002e537f89 */ /* 0x000e2c00000e0000 */
[----:B------:R-:W-:Y:S08]  /*4440*/  MUFU.EX2 R21, R21 ;  /* 0x0000001500157308 */ /* 0x000ff00000000800 */
[----:B------:R-:W-:Y:S08]  /*4450*/  MUFU.EX2 R128, R128 ;  /* 0x0000008000807308 */ /* 0x000ff00000000800 */
[----:B------:R-:W-:Y:S01]  /*4460*/  MUFU.EX2 R57, R57 ;  /* 0x0000003900397308 */ /* 0x000fe20000000800 */
[----:B0-----:R-:W-:-:S04]  /*4470*/  FMNMX.FTZ R6, R46, R83, !PT ;  /* 0x000000532e067209 */ /* 0x001fc80007810000 */
[C---:B------:R-:W-:Y:S01]  /*4480*/  FSETP.NEU.FTZ.AND P2, PT, R6.reuse, -INF , PT ;  /* 0xff8000000600780b */ /* 0x040fe20003f5d000 */
[----:B------:R-:W-:Y:S02]  /*4490*/  FMUL.FTZ R32, R6, UR10 ;  /* 0x0000000a06207c20 */ /* 0x000fe40008410000 */
[----:B------:R-:W-:Y:S03]  /*44a0*/  MUFU.EX2 R130, R130 ;  /* 0x0000008200827308 */ /* 0x000fe60000000800 */
[----:B------:R-:W-:Y:S02]  /*44b0*/  FSEL R32, R32, RZ, P2 ;  /* 0x000000ff20207208 */ /* 0x000fe40001000000 */
[----:B------:R-:W-:-:S03]  /*44c0*/  PLOP3.LUT P2, PT, PT, PT, UP0, 0x40, 0x0 ;  /* 0x000000000000781c */ /* 0x000fc60003f4e808 */
[----:B------:R-:W-:Y:S01]  /*44d0*/  MUFU.EX2 R55, R55 ;  /* 0x0000003700377308 */ /* 0x000fe20000000800 */
[--C-:B------:R-:W-:Y:S01]  /*44e0*/  FFMA.FTZ R149, R0, UR10, -R32.reuse ;  /* 0x0000000a00957c23 */ /* 0x100fe20008010820 */
[--C-:B------:R-:W-:Y:S01]  /*44f0*/  FFMA.FTZ R0, R3, UR10, -R32.reuse ;  /* 0x0000000a03007c23 */ /* 0x100fe20008010820 */
[----:B------:R-:W-:Y:S01]  /*4500*/  FADD.FTZ R3, R148, R71 ;  /* 0x0000004794037221 */ /* 0x000fe20000010000 */
[--C-:B------:R-:W-:Y:S01]  /*4510*/  FFMA.FTZ R151, R40, UR10, -R32.reuse ;  /* 0x0000000a28977c23 */ /* 0x100fe20008010820 */
[--C-:B------:R-:W-:Y:S01]  /*4520*/  FFMA.FTZ R2, R42, UR10, -R32.reuse ;  /* 0x0000000a2a027c23 */ /* 0x100fe20008010820 */
[--C-:B------:R-:W-:Y:S01]  /*4530*/  FFMA.FTZ R145, R9, UR10, -R32.reuse ;  /* 0x0000000a09917c23 */ /* 0x100fe20008010820 */
[----:B-1----:R-:W-:Y:S01]  /*4540*/  FADD.FTZ R34, R150, R3 ;  /* 0x0000000396227221 */ /* 0x002fe20000010000 */
[----:B------:R-:W-:Y:S01]  /*4550*/  MUFU.EX2 R149, R149 ;  /* 0x0000009500957308 */ /* 0x000fe20000000800 */
[--C-:B------:R-:W-:Y:S01]  /*4560*/  FFMA.FTZ R8, R8, UR10, -R32.reuse ;  /* 0x0000000a08087c23 */ /* 0x100fe20008010820 */
[----:B------:R-:W-:Y:S01]  /*4570*/  FFMA.FTZ R147, R11, UR10, -R32 ;  /* 0x0000000a0b937c23 */ /* 0x000fe20008010820 */
[----:B--2---:R-:W-:Y:S01]  /*4580*/  FADD.FTZ R3, R73, R34 ;  /* 0x0000002249037221 */ /* 0x004fe20000010000 */
[--C-:B------:R-:W-:Y:S01]  /*4590*/  FFMA.FTZ R10, R10, UR10, -R32.reuse ;  /* 0x0000000a0a0a7c23 */ /* 0x100fe20008010820 */
[--C-:B------:R-:W-:Y:S01]  /*45a0*/  FFMA.FTZ R141, R14, UR10, -R32.reuse ;  /* 0x0000000a0e8d7c23 */ /* 0x100fe20008010820 */
[--C-:B------:R-:W-:Y:S01]  /*45b0*/  FFMA.FTZ R14, R13, UR10, -R32.reuse ;  /* 0x0000000a0d0e7c23 */ /* 0x100fe20008010820 */
[----:B---3--:R-:W-:Y:S01]  /*45c0*/  FADD.FTZ R34, R144, R3 ;  /* 0x0000000390227221 */ /* 0x008fe20000010000 */
[----:B------:R-:W0:Y:S01]  /*45d0*/  MUFU.EX2 R0, R0 ;  /* 0x0000000000007308 */ /* 0x000e220000000800 */
[--C-:B------:R-:W-:Y:S01]  /*45e0*/  FFMA.FTZ R143, R25, UR10, -R32.reuse ;  /* 0x0000000a198f7c23 */ /* 0x100fe20008010820 */
[----:B------:R-:W-:Y:S01]  /*45f0*/  FFMA.FTZ R24, R24, UR10, -R32 ;  /* 0x0000000a18187c23 */ /* 0x000fe20008010820 */
[----:B----4-:R-:W-:Y:S01]  /*4600*/  FADD.FTZ R3, R69, R34 ;  /* 0x0000002245037221 */ /* 0x010fe20000010000 */
[--C-:B------:R-:W-:Y:S01]  /*4610*/  FFMA.FTZ R137, R28, UR10, -R32.reuse ;  /* 0x0000000a1c897c23 */ /* 0x100fe20008010820 */
[--C-:B------:R-:W-:Y:S01]  /*4620*/  FFMA.FTZ R28, R27, UR10, -R32.reuse ;  /* 0x0000000a1b1c7c23 */ /* 0x100fe20008010820 */
[--C-:B------:R-:W-:Y:S01]  /*4630*/  FFMA.FTZ R139, R29, UR10, -R32.reuse ;  /* 0x0000000a1d8b7c23 */ /* 0x100fe20008010820 */
[----:B------:R-:W-:Y:S01]  /*4640*/  FADD.FTZ R36, R146, R3 ;  /* 0x0000000392247221 */ /* 0x000fe20000010000 */
[----:B------:R-:W1:Y:S01]  /*4650*/  MUFU.EX2 R151, R151 ;  /* 0x0000009700977308 */ /* 0x000e620000000800 */
[--C-:B------:R-:W-:Y:S01]  /*4660*/  FFMA.FTZ R30, R30, UR10, -R32.reuse ;  /* 0x0000000a1e1e7c23 */ /* 0x100fe20008010820 */
[----:B------:R-:W-:Y:S01]  /*4670*/  FFMA.FTZ R133, R33, UR10, -R32 ;  /* 0x0000000a21857c23 */ /* 0x000fe20008010820 */
[----:B-----5:R-:W-:Y:S01]  /*4680*/  FADD.FTZ R3, R63, R36 ;  /* 0x000000243f037221 */ /* 0x020fe20000010000 */
[--C-:B------:R-:W-:Y:S01]  /*4690*/  FFMA.FTZ R34, R35, UR10, -R32.reuse ;  /* 0x0000000a23227c23 */ /* 0x100fe20008010820 */
[--C-:B------:R-:W-:Y:S01]  /*46a0*/  FFMA.FTZ R135, R37, UR10, -R32.reuse ;  /* 0x0000000a25877c23 */ /* 0x100fe20008010820 */
[----:B------:R-:W-:Y:S01]  /*46b0*/  FFMA.FTZ R129, R41, UR10, -R32 ;  /* 0x0000000a29817c23 */ /* 0x000fe20008010820 */
[----:B------:R-:W-:Y:S01]  /*46c0*/  FADD.FTZ R36, R140, R3 ;  /* 0x000000038c247221 */ /* 0x000fe20000010000 */
[----:B------:R-:W2:Y:S01]  /*46d0*/  MUFU.EX2 R2, R2 ;  /* 0x0000000200027308 */ /* 0x000ea20000000800 */
[----:B0-----:R-:W-:Y:S01]  /*46e0*/  FADD.FTZ R38, R149, R0 ;  /* 0x0000000095267221 */ /* 0x001fe20000010000 */
[----:B------:R-:W-:Y:S01]  /*46f0*/  FFMA.FTZ R131, R45, UR10, -R32 ;  /* 0x0000000a2d837c23 */ /* 0x000fe20008010820 */
[----:B------:R-:W-:Y:S01]  /*4700*/  FADD.FTZ R9, R67, R36 ;  /* 0x0000002443097221 */ /* 0x000fe20000010000 */
[--C-:B------:R-:W-:Y:S01]  /*4710*/  FFMA.FTZ R36, R39, UR10, -R32.reuse ;  /* 0x0000000a27247c23 */ /* 0x100fe20008010820 */
[--C-:B------:R-:W-:Y:S01]  /*4720*/  FFMA.FTZ R47, R47, UR10, -R32.reuse ;  /* 0x0000000a2f2f7c23 */ /* 0x100fe20008010820 */
[----:B------:R-:W-:Y:S01]  /*4730*/  FFMA.FTZ R49, R49, UR10, -R32 ;  /* 0x0000000a31317c23 */ /* 0x000fe20008010820 */
[----:B------:R-:W-:Y:S01]  /*4740*/  FADD.FTZ R40, R142, R9 ;  /* 0x000000098e287221 */ /* 0x000fe20000010000 */
[----:B------:R-:W0:Y:S01]  /*4750*/  MUFU.EX2 R145, R145 ;  /* 0x0000009100917308 */ /* 0x000e220000000800 */
[----:B-1----:R-:W-:Y:S01]  /*4760*/  FADD.FTZ R3, R151, R38 ;  /* 0x0000002697037221 */ /* 0x002fe20000010000 */
[----:B------:R-:W-:Y:S01]  /*4770*/  FFMA.FTZ R51, R51, UR10, -R32 ;  /* 0x0000000a33337c23 */ /* 0x000fe20008010820 */
[----:B------:R-:W-:Y:S01]  /*4780*/  FADD.FTZ R9, R61, R40 ;  /* 0x000000283d097221 */ /* 0x000fe20000010000 */
[--C-:B------:R-:W-:Y:S01]  /*4790*/  FFMA.FTZ R53, R53, UR10, -R32.reuse ;  /* 0x0000000a35357c23 */ /* 0x100fe20008010820 */
[----:B------:R-:W-:Y:S01]  /*47a0*/  FFMA.FTZ R58, R58, UR10, -R32 ;  /* 0x0000000a3a3a7c23 */ /* 0x000fe20008010820 */
[----:B------:R-:W-:-:S02]  /*47b0*/  F2FP.BF16.F32.PACK_AB R149, R0, R149 ;  /* 0x000000950095723e */ /* 0x000fc400000010ff */
[----:B------:R-:W1:Y:S01]  /*47c0*/  MUFU.EX2 R8, R8 ;  /* 0x0000000800087308 */ /* 0x000e620000000800 */
[C---:B--2---:R-:W-:Y:S01]  /*47d0*/  FADD.FTZ R38, R2.reuse, R3 ;  /* 0x0000000302267221 */ /* 0x044fe20000010000 */
[----:B------:R-:W-:Y:S02]  /*47e0*/  F2FP.BF16.F32.PACK_AB R151, R2, R151 ;  /* 0x000000970297723e */ /* 0x000fe400000010ff */
[----:B------:R-:W-:Y:S02]  /*47f0*/  F2FP.BF16.F32.PACK_AB R148, R71, R148 ;  /* 0x000000944794723e */ /* 0x000fe400000010ff */
[----:B------:R-:W-:Y:S02]  /*4800*/  F2FP.BF16.F32.PACK_AB R150, R73, R150 ;  /* 0x000000964996723e */ /* 0x000fe400000010ff */
[----:B------:R-:W2:Y:S01]  /*4810*/  MUFU.EX2 R147, R147 ;  /* 0x0000009300937308 */ /* 0x000ea20000000800 */
[----:B0-----:R-:W-:Y:S01]  /*4820*/  FADD.FTZ R3, R145, R38 ;  /* 0x0000002691037221 */ /* 0x001fe20000010000 */
[----:B------:R-:W-:Y:S01]  /*4830*/  FADD.FTZ R38, R136, R9 ;  /* 0x0000000988267221 */ /* 0x000fe20000010000 */
[----:B------:R-:W-:-:S02]  /*4840*/  F2FP.BF16.F32.PACK_AB R144, R69, R144 ;  /* 0x000000904590723e */ /* 0x000fc400000010ff */
[----:B------:R-:W-:Y:S01]  /*4850*/  F2FP.BF16.F32.PACK_AB R146, R63, R146 ;  /* 0x000000923f92723e */ /* 0x000fe200000010ff */
[----:B------:R-:W-:Y:S01]  /*4860*/  FADD.FTZ R9, R65, R38 ;  /* 0x0000002641097221 */ /* 0x000fe20000010000 */
[----:B------:R-:W-:Y:S01]  /*4870*/  FFMA.FTZ R38, R43, UR10, -R32 ;  /* 0x0000000a2b267c23 */ /* 0x000fe20008010820 */
[----:B------:R-:W0:Y:S01]  /*4880*/  MUFU.EX2 R10, R10 ;  /* 0x0000000a000a7308 */ /* 0x000e220000000800 */
[----:B-1----:R-:W-:Y:S01]  /*4890*/  FADD.FTZ R40, R8, R3 ;  /* 0x0000000308287221 */ /* 0x002fe20000010000 */
[----:B------:R-:W-:Y:S01]  /*48a0*/  FADD.FTZ R42, R138, R9 ;  /* 0x000000098a2a7221 */ /* 0x000fe20000010000 */
[----:B------:R-:W-:Y:S02]  /*48b0*/  F2FP.BF16.F32.PACK_AB R140, R67, R140 ;  /* 0x0000008c438c723e */ /* 0x000fe400000010ff */
[----:B------:R-:W-:Y:S01]  /*48c0*/  F2FP.BF16.F32.PACK_AB R142, R61, R142 ;  /* 0x0000008e3d8e723e */ /* 0x000fe200000010ff */
[----:B------:R-:W-:Y:S01]  /*48d0*/  FADD.FTZ R9, R59, R42 ;  /* 0x0000002a3b097221 */ /* 0x000fe20000010000 */
[----:B------:R-:W-:Y:S01]  /*48e0*/  F2FP.BF16.F32.PACK_AB R136, R65, R136 ;  /* 0x000000884188723e */ /* 0x000fe200000010ff */
[----:B------:R-:W1:Y:S01]  /*48f0*/  MUFU.EX2 R141, R141 ;  /* 0x0000008d008d7308 */ /* 0x000e620000000800 */
[----:B--2---:R-:W-:Y:S01]  /*4900*/  FADD.FTZ R3, R147, R40 ;  /* 0x0000002893037221 */ /* 0x004fe20000010000 */
[----:B------:R-:W-:Y:S01]  /*4910*/  FADD.FTZ R42, R132, R9 ;  /* 0x00000009842a7221 */ /* 0x000fe20000010000 */
[----:B------:R-:W-:-:S02]  /*4920*/  F2FP.BF16.F32.PACK_AB R132, R15, R132 ;  /* 0x000000840f84723e */ /* 0x000fc400000010ff */
[----:B------:R-:W-:Y:S01]  /*4930*/  F2FP.BF16.F32.PACK_AB R138, R59, R138 ;  /* 0x0000008a3b8a723e */ /* 0x000fe200000010ff */
[----:B------:R-:W-:Y:S01]  /*4940*/  FADD.FTZ R9, R15, R42 ;  /* 0x0000002a0f097221 */ /* 0x000fe20000010000 */
[----:B------:R-:W-:Y:S01]  /*4950*/  F2FP.BF16.F32.PACK_AB R145, R8, R145 ;  /* 0x000000910891723e */ /* 0x000fe200000010ff */
[----:B------:R-:W2:Y:S01]  /*4960*/  MUFU.EX2 R14, R14 ;  /* 0x0000000e000e7308 */ /* 0x000ea20000000800 */
[C---:B0-----:R-:W-:Y:S01]  /*4970*/  FADD.FTZ R40, R10.reuse, R3 ;  /* 0x000000030a287221 */ /* 0x041fe20000010000 */
[----:B------:R-:W-:-:S06]  /*4980*/  F2FP.BF16.F32.PACK_AB R147, R10, R147 ;  /* 0x000000930a93723e */ /* 0x000fcc00000010ff */
[----:B------:R-:W0:Y:S01]  /*4990*/  MUFU.EX2 R143, R143 ;  /* 0x0000008f008f7308 */ /* 0x000e220000000800 */
[----:B-1----:R-:W-:-:S07]  /*49a0*/  FADD.FTZ R3, R141, R40 ;  /* 0x000000288d037221 */ /* 0x002fce0000010000 */
[----:B------:R-:W1:Y:S01]  /*49b0*/  MUFU.EX2 R24, R24 ;  /* 0x0000001800187308 */ /* 0x000e620000000800 */
[----:B--2---:R-:W-:Y:S01]  /*49c0*/  FADD.FTZ R40, R14, R3 ;  /* 0x000000030e287221 */ /* 0x004fe20000010000 */
[----:B------:R-:W-:Y:S01]  /*49d0*/  FFMA.FTZ R3, R12, UR10, -R32 ;  /* 0x0000000a0c037c23 */ /* 0x000fe20008010820 */
[----:B------:R-:W-:-:S05]  /*49e0*/  F2FP.BF16.F32.PACK_AB R141, R14, R141 ;  /* 0x0000008d0e8d723e */ /* 0x000fca00000010ff */
[----:B------:R-:W2:Y:S01]  /*49f0*/  MUFU.EX2 R137, R137 ;  /* 0x0000008900897308 */ /* 0x000ea20000000800 */
[----:B0-----:R-:W-:Y:S01]  /*4a00*/  FADD.FTZ R11, R143, R40 ;  /* 0x000000288f0b7221 */ /* 0x001fe20000010000 */
[----:B------:R-:W-:Y:S01]  /*4a10*/  FADD.FTZ R40, R134, R9 ;  /* 0x0000000986287221 */ /* 0x000fe20000010000 */
[----:B------:R-:W-:Y:S01]  /*4a20*/  FFMA.FTZ R9, R20, UR10, -R32 ;  /* 0x0000000a14097c23 */ /* 0x000fe20008010820 */
[C---:B------:R-:W-:Y:S02]  /*4a30*/  F2FP.BF16.F32.PACK_AB R134, R21.reuse, R134 ;  /* 0x000000861586723e */ /* 0x040fe400000010ff */
[----:B------:R-:W-:Y:S02]  /*4a40*/  FADD.FTZ R25, R21, R40 ;  /* 0x0000002815197221 */ /* 0x000fe40000010000 */
[----:B------:R-:W0:Y:S01]  /*4a50*/  MUFU.EX2 R28, R28 ;  /* 0x0000001c001c7308 */ /* 0x000e220000000800 */
[----:B-1----:R-:W-:Y:S01]  /*4a60*/  FADD.FTZ R20, R24, R11 ;  /* 0x0000000b18147221 */ /* 0x002fe20000010000 */
[--C-:B------:R-:W-:Y:S01]  /*4a70*/  FFMA.FTZ R11, R26, UR10, -R32.reuse ;  /* 0x0000000a1a0b7c23 */ /* 0x100fe20008010820 */
[----:B------:R-:W-:Y:S01]  /*4a80*/  FADD.FTZ R26, R128, R25 ;  /* 0x00000019801a7221 */ /* 0x000fe20000010000 */
[----:B------:R-:W-:Y:S01]  /*4a90*/  FFMA.FTZ R32, R60, UR10, -R32 ;  /* 0x0000000a3c207c23 */ /* 0x000fe20008010820 */
[----:B------:R-:W-:-:S02]  /*4aa0*/  F2FP.BF16.F32.PACK_AB R128, R57, R128 ;  /* 0x000000803980723e */ /* 0x000fc400000010ff */
[----:B------:R-:W-:Y:S01]  /*4ab0*/  FADD.FTZ R25, R57, R26 ;  /* 0x0000001a39197221 */ /* 0x000fe20000010000 */
[----:B------:R-:W1:Y:S01]  /*4ac0*/  MUFU.EX2 R139, R139 ;  /* 0x0000008b008b7308 */ /* 0x000e620000000800 */
[----:B--2---:R-:W-:Y:S01]  /*4ad0*/  FADD.FTZ R13, R137, R20 ;  /* 0x00000014890d7221 */ /* 0x004fe20000010000 */
[----:B------:R-:W-:Y:S01]  /*4ae0*/  F2FP.BF16.F32.PACK_AB R143, R24, R143 ;  /* 0x0000008f188f723e */ /* 0x000fe200000010ff */
[----:B------:R-:W-:Y:S01]  /*4af0*/  FADD.FTZ R40, R130, R25 ;  /* 0x0000001982287221 */ /* 0x000fe20000010000 */
[----:B------:R-:W-:-:S03]  /*4b00*/  F2FP.BF16.F32.PACK_AB R130, R55, R130 ;  /* 0x000000823782723e */ /* 0x000fc600000010ff */
[----:B------:R-:W-:Y:S01]  /*4b10*/  FADD.FTZ R25, R55, R40 ;  /* 0x0000002837197221 */ /* 0x000fe20000010000 */
[----:B------:R-:W2:Y:S01]  /*4b20*/  MUFU.EX2 R30, R30 ;  /* 0x0000001e001e7308 */ /* 0x000ea20000000800 */
[C---:B0-----:R-:W-:Y:S01]  /*4b30*/  FADD.FTZ R20, R28.reuse, R13 ;  /* 0x0000000d1c147221 */ /* 0x041fe20000010000 */
[----:B------:R-:W-:-:S06]  /*4b40*/  F2FP.BF16.F32.PACK_AB R137, R28, R137 ;  /* 0x000000891c89723e */ /* 0x000fcc00000010ff */
[----:B------:R-:W0:Y:S01]  /*4b50*/  MUFU.EX2 R133, R133 ;  /* 0x0000008500857308 */ /* 0x000e220000000800 */
[----:B-1----:R-:W-:-:S07]  /*4b60*/  FADD.FTZ R13, R139, R20 ;  /* 0x000000148b0d7221 */ /* 0x002fce0000010000 */
[----:B------:R-:W1:Y:S01]  /*4b70*/  MUFU.EX2 R34, R34 ;  /* 0x0000002200227308 */ /* 0x000e620000000800 */
[C---:B--2---:R-:W-:Y:S01]  /*4b80*/  FADD.FTZ R26, R30.reuse, R13 ;  /* 0x0000000d1e1a7221 */ /* 0x044fe20000010000 */
[----:B------:R-:W-:-:S06]  /*4b90*/  F2FP.BF16.F32.PACK_AB R139, R30, R139 ;  /* 0x0000008b1e8b723e */ /* 0x000fcc00000010ff */
[----:B------:R-:W2:Y:S01]  /*4ba0*/  MUFU.EX2 R124, R124 ;  /* 0x0000007c007c7308 */ /* 0x000ea20000000800 */
[----:B0-----:R-:W-:-:S07]  /*4bb0*/  FADD.FTZ R13, R133, R26 ;  /* 0x0000001a850d7221 */ /* 0x001fce0000010000 */
[----:B------:R-:W0:Y:S01]  /*4bc0*/  MUFU.EX2 R135, R135 ;  /* 0x0000008700877308 */ /* 0x000e220000000800 */
[C---:B-1----:R-:W-:Y:S01]  /*4bd0*/  FADD.FTZ R26, R34.reuse, R13 ;  /* 0x0000000d221a7221 */ /* 0x042fe20000010000 */
[----:B------:R-:W-:-:S06]  /*4be0*/  F2FP.BF16.F32.PACK_AB R133, R34, R133 ;  /* 0x000000852285723e */ /* 0x000fcc00000010ff */
[----:B------:R-:W1:Y:S01]  /*4bf0*/  MUFU.EX2 R77, R77 ;  /* 0x0000004d004d7308 */ /* 0x000e620000000800 */
[----:B--2---:R-:W-:-:S07]  /*4c00*/  FADD.FTZ R40, R124, R25 ;  /* 0x000000197c287221 */ /* 0x004fce0000010000 */
[----:B------:R-:W2:Y:S01]  /*4c10*/  MUFU.EX2 R36, R36 ;  /* 0x0000002400247308 */ /* 0x000ea20000000800 */
[----:B0-----:R-:W-:-:S07]  /*4c20*/  FADD.FTZ R13, R135, R26 ;  /* 0x0000001a870d7221 */ /* 0x001fce0000010000 */
[----:B------:R-:W0:Y:S01]  /*4c30*/  MUFU.EX2 R126, R126 ;  /* 0x0000007e007e7308 */ /* 0x000e220000000800 */
[C---:B-1----:R-:W-:Y:S01]  /*4c40*/  FADD.FTZ R25, R77.reuse, R40 ;  /* 0x000000284d197221 */ /* 0x042fe20000010000 */
[----:B------:R-:W-:-:S06]  /*4c50*/  F2FP.BF16.F32.PACK_AB R124, R77, R124 ;  /* 0x0000007c4d7c723e */ /* 0x000fcc00000010ff */
[----:B------:R-:W1:Y:S01]  /*4c60*/  MUFU.EX2 R129, R129 ;  /* 0x0000008100817308 */ /* 0x000e620000000800 */
[C---:B--2---:R-:W-:Y:S01]  /*4c70*/  FADD.FTZ R40, R36.reuse, R13 ;  /* 0x0000000d24287221 */ /* 0x044fe20000010000 */
[----:B------:R-:W-:-:S06]  /*4c80*/  F2FP.BF16.F32.PACK_AB R135, R36, R135 ;  /* 0x000000872487723e */ /* 0x000fcc00000010ff */
[----:B------:R-:W2:Y:S01]  /*4c90*/  MUFU.EX2 R79, R79 ;  /* 0x0000004f004f7308 */ /* 0x000ea20000000800 */
[----:B0-----:R-:W-:-:S07]  /*4ca0*/  FADD.FTZ R42, R126, R25 ;  /* 0x000000197e2a7221 */ /* 0x001fce0000010000 */
[----:B------:R-:W0:Y:S01]  /*4cb0*/  MUFU.EX2 R38, R38 ;  /* 0x0000002600267308 */ /* 0x000e220000000800 */
[----:B-1----:R-:W-:-:S07]  /*4cc0*/  FADD.FTZ R13, R129, R40 ;  /* 0x00000028810d7221 */ /* 0x002fce0000010000 */
[----:B------:R-:W1:Y:S01]  /*4cd0*/  MUFU.EX2 R120, R120 ;  /* 0x0000007800787308 */ /* 0x000e620000000800 */
[C---:B--2---:R-:W-:Y:S01]  /*4ce0*/  FADD.FTZ R15, R79.reuse, R42 ;  /* 0x0000002a4f0f7221 */ /* 0x044fe20000010000 */
[----:B------:R-:W-:-:S06]  /*4cf0*/  F2FP.BF16.F32.PACK_AB R126, R79, R126 ;  /* 0x0000007e4f7e723e */ /* 0x000fcc00000010ff */
[----:B------:R-:W-:Y:S01]  /*4d00*/  MUFU.EX2 R131, R131 ;  /* 0x0000008300837308 */ /* 0x000fe20000000800 */
[C---:B0-----:R-:W-:Y:S01]  /*4d10*/  FADD.FTZ R40, R38.reuse, R13 ;  /* 0x0000000d26287221 */ /* 0x041fe20000010000 */
[----:B------:R-:W-:-:S06]  /*4d20*/  F2FP.BF16.F32.PACK_AB R129, R38, R129 ;  /* 0x000000812681723e */ /* 0x000fcc00000010ff */
[----:B------:R-:W0:Y:S01]  /*4d30*/  MUFU.EX2 R81, R81 ;  /* 0x0000005100517308 */ /* 0x000e220000000800 */
[----:B-1----:R-:W-:-:S07]  /*4d40*/  FADD.FTZ R42, R120, R15 ;  /* 0x0000000f782a7221 */ /* 0x002fce0000010000 */
[----:B------:R-:W-:Y:S08]  /*4d50*/  MUFU.EX2 R12, R47 ;  /* 0x0000002f000c7308 */ /* 0x000ff00000000800 */
[----:B------:R-:W1:Y:S01]  /*4d60*/  MUFU.EX2 R122, R122 ;  /* 0x0000007a007a7308 */ /* 0x000e620000000800 */
[C---:B0-----:R-:W-:Y:S01]  /*4d70*/  FADD.FTZ R13, R81.reuse, R42 ;  /* 0x0000002a510d7221 */ /* 0x041fe20000010000 */
[----:B------:R-:W-:-:S06]  /*4d80*/  F2FP.BF16.F32.PACK_AB R120, R81, R120 ;  /* 0x000000785178723e */ /* 0x000fcc00000010ff */
[----:B------:R-:W-:Y:S08]  /*4d90*/  MUFU.EX2 R49, R49 ;  /* 0x0000003100317308 */ /* 0x000ff00000000800 */
[----:B------:R-:W0:Y:S01]  /*4da0*/  MUFU.EX2 R31, R31 ;  /* 0x0000001f001f7308 */ /* 0x000e220000000800 */
[----:B-1----:R-:W-:-:S07]  /*4db0*/  FADD.FTZ R42, R122, R13 ;  /* 0x0000000d7a2a7221 */ /* 0x002fce0000010000 */
[----:B------:R-:W1:Y:S08]  /*4dc0*/  MUFU.EX2 R20, R51 ;  /* 0x0000003300147308 */ /* 0x000e700000000800 */
[----:B------:R-:W-:Y:S01]  /*4dd0*/  MUFU.EX2 R53, R53 ;  /* 0x0000003500357308 */ /* 0x000fe20000000800 */
[----:B0-----:R-:W-:-:S07]  /*4de0*/  F2FP.BF16.F32.PACK_AB R122, R31, R122 ;  /* 0x0000007a1f7a723e */ /* 0x001fce00000010ff */
[----:B------:R0:W2:Y:S01]  /*4df0*/  MUFU.EX2 R26, R3 ;  /* 0x00000003001a7308 */ /* 0x0000a20000000800 */
[----:B-1----:R-:W-:-:S07]  /*4e00*/  F2FP.BF16.F32.PACK_AB R125, R20, R49 ;  /* 0x00000031147d723e */ /* 0x002fce00000010ff */
[----:B------:R-:W1:Y:S01]  /*4e10*/  MUFU.EX2 R9, R9 ;  /* 0x0000000900097308 */ /* 0x000e620000000800 */
[----:B0-----:R-:W-:Y:S01]  /*4e20*/  FADD.FTZ R3, R131, R40 ;  /* 0x0000002883037221 */ /* 0x001fe20000010000 */
[----:B------:R-:W-:-:S03]  /*4e30*/  F2FP.BF16.F32.PACK_AB R131, R12, R131 ;  /* 0x000000830c83723e */ /* 0x000fc600000010ff */
[----:B------:R-:W-:Y:S01]  /*4e40*/  FADD.FTZ R40, R12, R3 ;  /* 0x000000030c287221 */ /* 0x000fe20000010000 */
[----:B------:R-:W-:Y:S01]  /*4e50*/  FADD.FTZ R3, R31, R42 ;  /* 0x0000002a1f037221 */ /* 0x000fe20000010000 */
[----:B------:R-:W-:Y:S01]  /*4e60*/  IMAD.IADD R42, R17, 0x1, -R18 ;  /* 0x00000001112a7824 */ /* 0x000fe200078e0a12 */
[----:B------:R-:W0:Y:S01]  /*4e70*/  MUFU.EX2 R58, R58 ;  /* 0x0000003a003a7308 */ /* 0x000e220000000800 */
[----:B------:R-:W-:Y:S01]  /*4e80*/  FADD.FTZ R13, R49, R40 ;  /* 0x00000028310d7221 */ /* 0x000fe20000010000 */
[----:B--2---:R-:W-:Y:S01]  /*4e90*/  F2FP.BF16.F32.PACK_AB R127, R26, R53 ;  /* 0x000000351a7f723e */ /* 0x004fe200000010ff */
[----:B------:R-:W-:Y:S02]  /*4ea0*/  IMAD R42, R153, 0xc0, R42 ;  /* 0x000000c0992a7824 */ /* 0x000fe400078e022a */
[----:B------:R-:W-:-:S03]  /*4eb0*/  FADD.FTZ R0, R20, R13 ;  /* 0x0000000d14007221 */ /* 0x000fc60000010000 */
[----:B------:R-:W2:Y:S01]  /*4ec0*/  MUFU.EX2 R11, R11 ;  /* 0x0000000b000b7308 */ /* 0x000ea20000000800 */
[----:B------:R-:W-:Y:S01]  /*4ed0*/  FADD.FTZ R13, R53, R0 ;  /* 0x00000000350d7221 */ /* 0x000fe20000010000 */
[----:B------:R-:W-:-:S03]  /*4ee0*/  R2UR UR14, R42 ;  /* 0x000000002a0e72ca */ /* 0x000fc600000e0000 */
[----:B------:R-:W-:-:S03]  /*4ef0*/  FADD.FTZ R0, R26, R13 ;  /* 0x0000000d1a007221 */ /* 0x000fc60000010000 */
[----:B------:R-:W3:Y:S01]  /*4f00*/  MUFU.EX2 R32, R32 ;  /* 0x0000002000207308 */ /* 0x000ee20000000800 */
[----:B-1----:R-:W-:Y:S01]  /*4f10*/  FADD.FTZ R13, R9, R0 ;  /* 0x00000000090d7221 */ /* 0x002fe20000010000 */
[----:B0-----:R-:W-:-:S03]  /*4f20*/  F2FP.BF16.F32.PACK_AB R121, R58, R9 ;  /* 0x000000093a79723e */ /* 0x001fc600000010ff */
[----:B------:R-:W-:Y:S02]  /*4f30*/  FADD.FTZ R0, R58, R13 ;  /* 0x0000000d3a007221 */ /* 0x000fe40000010000 */
[----:B------:R-:W-:Y:S02]  /*4f40*/  UIADD3 UR6, UR14, UR6, URZ ;  /* 0x000000060e067290 */ /* 0x000fe4000fffe03f */
[----:B--2---:R-:W-:Y:S01]  /*4f50*/  FADD.FTZ R13, R11, R0 ;  /* 0x000000000b0d7221 */ /* 0x004fe20000010000 */
[----:B------:R-:W-:-:S03]  /*4f60*/  VIADD R0, R88, 0xfffffffe ;  /* 0xfffffffe58007836 */ /* 0x000fc60000000000 */
[C---:B---3--:R-:W-:Y:S01]  /*4f70*/  FADD.FTZ R2, R32.reuse, R13 ;  /* 0x0000000d20027221 */ /* 0x048fe20000010000 */
[----:B------:R-:W-:Y:S01]  /*4f80*/  F2FP.BF16.F32.PACK_AB R123, R32, R11 ;  /* 0x0000000b207b723e */ /* 0x000fe200000010ff */
[----:B------:R-:W-:Y:S06]  /*4f90*/  @P2 BRA `(.L_x_864) ;  /* 0x0000000000482947 */ /* 0x000fec0003800000 */
[C---:B------:R-:W-:Y:S01]  /*4fa0*/  ISETP.GT.AND P2, PT, R42.reuse, RZ, PT ;  /* 0x000000ff2a00720c */ /* 0x040fe20003f44270 */
[----:B------:R-:W-:-:S05]  /*4fb0*/  VIADD R8, R42, 0xffffffff ;  /* 0xffffffff2a087836 */ /* 0x000fca0000000000 */
[----:B------:R-:W-:-:S07]  /*4fc0*/  R2UR UR11, R8 ;  /* 0x00000000080b72ca */ /* 0x000fce00000e0000 */
[----:B------:R-:W-:Y:S08]  /*4fd0*/  @P2 BRA `(.L_x_865) ;  /* 0x00000000001c2947 */ /* 0x000ff00003800000 */
[----:B------:R-:W-:Y:S02]  /*4fe0*/  UISETP.NE.AND UP1, UPT, UR7, 0x1, UPT ;  /* 0x000000010700788c */ /* 0x000fe4000bf25270 */
[----:B------:R-:W-:-:S09]  /*4ff0*/  UIADD3 UR11, -UR14, URZ, URZ ;  /* 0x0000003f0e0b7290 */ /* 0x000fd2000fffe13f */
[----:B------:R-:W-:Y:S02]  /*5000*/  @UP1 ULDC.64 UR18, c[0x0][0x9e8] ;  /* 0x00027a0000121ab9 */ /* 0x000fe40000000a00 */
[----:B------:R-:W-:-:S04]  /*5010*/  UIMAD.WIDE.U32 UR14, UR11, UR18, URZ ;  /* 0x000000120b0e72a5 */ /* 0x000fc8000f8e003f */
[----:B------:R-:W-:-:S04]  /*5020*/  @UP1 USHF.R.U32.HI UR11, URZ, UR19, UR15 ;  /* 0x000000133f0b1299 */ /* 0x000fc8000801160f */
[----:B------:R-:W-:Y:S01]  /*5030*/  ULOP3.LUT UR11, URZ, UR11, URZ, 0x33, !UPT ;  /* 0x0000000b3f0b7292 */ /* 0x000fe2000f8e333f */
[----:B------:R-:W-:Y:S11]  /*5040*/  BRA `(.L_x_866) ;  /* 0x0000000000107947 */ /* 0x000ff60003800000 */
.L_x_865:
[----:B------:R-:W-:-:S11]  /*5050*/  UISETP.NE.AND UP1, UPT, UR7, 0x1, UPT ;  /* 0x000000010700788c */ /* 0x000fd6000bf25270 */
[----:B------:R-:W-:Y:S02]  /*5060*/  @UP1 ULDC.64 UR18, c[0x0][0x9e8] ;  /* 0x00027a0000121ab9 */ /* 0x000fe40000000a00 */
[----:B------:R-:W-:-:S04]  /*5070*/  UIMAD.WIDE.U32 UR14, UR11, UR18, URZ ;  /* 0x000000120b0e72a5 */ /* 0x000fc8000f8e003f */
[----:B------:R-:W-:-:S12]  /*5080*/  @UP1 USHF.R.U32.HI UR11, URZ, UR19, UR15 ;  /* 0x000000133f0b1299 */ /* 0x000fd8000801160f */
.L_x_866:
[----:B------:R-:W-:-:S04]  /*5090*/  UIMAD UR7, UR11, UR7, UR7 ;  /* 0x000000070b0772a4 */ /* 0x000fc8000f8e0207 */
[----:B------:R-:W-:-:S04]  /*50a0*/  UISETP.LT.AND UP1, UPT, UR6, UR7, UPT ;  /* 0x000000070600728c */ /* 0x000fc8000bf21270 */
[----:B------:R-:W-:-:S12]  /*50b0*/  USEL UR6, UR6, UR7, UP1 ;  /* 0x0000000706067287 */ /* 0x000fd80008800000 */
.L_x_864:
        /* <DEDUP_REMOVED lines=23> */
[----:B------:R-:W-:Y:S01]  /*5230*/  IADD3 R15, R4, R17, -R18 ;  /* 0x00000011040f7210 */ /* 0x000fe20007ffe812 */
[----:B------:R-:W-:Y:S01]  /*5240*/  IMAD.MOV.U32 R119, RZ, RZ, RZ ;  /* 0x000000ffff777224 */ /* 0x000fe200078e00ff */
[----:B------:R-:W-:Y:S01]  /*5250*/  ULDC UR25, c[0x0][0x9e4] ;  /* 0x0002790000197ab9 */ /* 0x000fe20000000800 */
[----:B------:R-:W-:Y:S01]  /*5260*/  ULDC UR24, c[0x0][0x988] ;  /* 0x0002620000187ab9 */ /* 0x000fe20000000800 */
[----:B------:R-:W-:Y:S01]  /*5270*/  LOP3.LUT R11, RZ, R15, RZ, 0x33, !PT ;  /* 0x0000000fff0b7212 */ /* 0x000fe200078e33ff */
[----:B------:R-:W-:Y:S01]  /*5280*/  VIADD R13, R15, 0x8 ;  /* 0x000000080f0d7836 */ /* 0x000fe20000000000 */
[----:B------:R-:W-:Y:S01]  /*5290*/  ULDC UR23, c[0x0][0x9d8] ;  /* 0x0002760000177ab9 */ /* 0x000fe20000000800 */
[----:B------:R-:W-:-:S03]  /*52a0*/  ULDC UR22, c[0x0][0x9e0] ;  /* 0x0002780000167ab9 */ /* 0x000fc60000000800 */
[----:B------:R-:W-:-:S07]  /*52b0*/  LOP3.LUT R9, RZ, R13, RZ, 0x33, !PT ;  /* 0x0000000dff097212 */ /* 0x000fce00078e33ff */
.L_x_884:
        /* <DEDUP_REMOVED lines=9> */
.L_x_869:
[----:B------:R-:W-:Y:S01]  /*5350*/  ULEA UR6, UR27, UR45, 0x3 ;  /* 0x0000002d1b067291 */ /* 0x000fe2000f8e183f */
[----:B------:R-:W-:-:S05]  /*5360*/  IMAD.U32 R8, RZ, RZ, UR26 ;  /* 0x0000001aff087e24 */ /* 0x000fca000f8e00ff */
[----:B------:R-:W-:-:S04]  /*5370*/  SHF.L.U32 R8, R8, 0x1f, RZ ;  /* 0x0000001f08087819 */ /* 0x000fc800000006ff */
[----:B------:R0:W1:Y:S01]  /*5380*/  SYNCS.PHASECHK.TRANS64.TRYWAIT P2, [UR6+0x16830], R8 ;  /* 0x01683008ff0075a7 */ /* 0x0000620008040146 */
[----:B------:R-:W-:Y:S05]  /*5390*/  @!P0 BRA `(.L_x_870) ;  /* 0x0000000000048947 */ /* 0x000fea0003800000 */
[----:B------:R-:W-:Y:S01]  /*53a0*/  BPT.TRAP 0x1 ;  /* 0x000000040000795c */ /* 0x000fe20000300000 */
.L_x_870:
[----:B-1----:R-:W-:Y:S05]  /*53b0*/  @P2 BRA `(.L_x_868) ;  /* 0x0000000000082947 */ /* 0x002fea0003800000 */
[----:B------:R-:W1:Y:S02]  /*53c0*/  SYNCS.PHASECHK.TRANS64.TRYWAIT P2, [UR6+0x16830], R8 ;  /* 0x01683008ff0075a7 */ /* 0x000e640008040146 */
[----:B-1----:R-:W-:Y:S05]  /*53d0*/  @!P2 BRA `(.L_x_871) ;  /* 0x000000f80004a947 */ /* 0x002fea0003800000 */
.L_x_868:
[----:B------:R-:W2:Y:S01]  /*53e0*/  S2R R10, SR_TID.X ;  /* 0x00000000000a7919 */ /* 0x000ea20000002100 */
[----:B------:R-:W-:Y:S01]  /*53f0*/  ULEA UR18, UR27, UR20, 0xa ;  /* 0x000000141b127291 */ /* 0x000fe2000f8e503f */
[----:B------:R-:W-:Y:S01]  /*5400*/  UMOV UR19, 0x40000040 ;  /* 0x4000004000137882 */ /* 0x000fe20000000000 */
[----:B------:R-:W-:Y:S02]  /*5410*/  UMOV UR7, 0x40000040 ;  /* 0x4000004000077882 */ /* 0x000fe40000000000 */
[----:B------:R-:W-:Y:S02]  /*5420*/  UIADD3 UR6, UR18, 0x2, URZ ;  /* 0x0000000212067890 */ /* 0x000fe4000fffe03f */
[----:B------:R-:W-:Y:S01]  /*5430*/  UIADD3 UR10, UR18, 0x4, URZ ;  /* 0x00000004120a7890 */ /* 0x000fe2000fffe03f */
[----:B------:R-:W-:Y:S01]  /*5440*/  UMOV UR11, 0x40000040 ;  /* 0x40000040000b7882 */ /* 0x000fe20000000000 */
[----:B------:R-:W-:Y:S01]  /*5450*/  UIADD3 UR14, UR18, 0x6, URZ ;  /* 0x00000006120e7890 */ /* 0x000fe2000fffe03f */
[----:B------:R-:W-:Y:S01]  /*5460*/  UMOV UR15, 0x40000040 ;  /* 0x40000040000f7882 */ /* 0x000fe20000000000 */
[----:B--2---:R-:W-:-:S05]  /*5470*/  SHF.R.U32.HI R10, RZ, 0x7, R10 ;  /* 0x00000007ff0a7819 */ /* 0x004fca000001160a */
[----:B01----:R-:W-:-:S05]  /*5480*/  VIADD R8, R10, 0x8 ;  /* 0x000000080a087836 */ /* 0x003fca0000000000 */
[----:B------:R0:W-:Y:S06]  /*5490*/  BAR.SYNC.DEFER_BLOCKING R8, 0x100 ;  /* 0x000400080000751d */ /* 0x0001ec0000010000 */
        /* <DEDUP_REMOVED lines=12> */
[----:B0-----:R-:W-:Y:S05]  /*5560*/  @P3 BRA `(.L_x_872) ;  /* 0x00000000002c3947 */ /* 0x001fea0003800000 */
[----:B------:R-:W-:Y:S05]  /*5570*/  @!P0 BRA `(.L_x_873) ;  /* 0x0000000000048947 */ /* 0x000fea0003800000 */
[----:B------:R-:W-:Y:S01]  /*5580*/  BPT.TRAP 0x1 ;  /* 0x000000040000795c */ /* 0x000fe20000300000 */
.L_x_873:
[----:B------:R-:W-:Y:S01]  /*5590*/  ULEA UR6, UR39, UR45, 0x3 ;  /* 0x0000002d27067291 */ /* 0x000fe2000f8e183f */
[----:B------:R-:W-:-:S05]  /*55a0*/  IMAD.U32 R8, RZ, RZ, UR38 ;  /* 0x00000026ff087e24 */ /* 0x000fca000f8e00ff */
[----:B------:R-:W-:-:S04]  /*55b0*/  SHF.L.U32 R8, R8, 0x1f, RZ ;  /* 0x0000001f08087819 */ /* 0x000fc800000006ff */
[----:B------:R0:W1:Y:S01]  /*55c0*/  SYNCS.PHASECHK.TRANS64.TRYWAIT P2, [UR6+0x16850], R8 ;  /* 0x01685008ff0075a7 */ /* 0x0000620008040146 */
[----:B------:R-:W-:Y:S05]  /*55d0*/  @!P0 BRA `(.L_x_874) ;  /* 0x0000000000048947 */ /* 0x000fea0003800000 */
[----:B------:R-:W-:Y:S01]  /*55e0*/  BPT.TRAP 0x1 ;  /* 0x000000040000795c */ /* 0x000fe20000300000 */
.L_x_874:
[----:B-1----:R-:W-:Y:S05]  /*55f0*/  @P2 BRA `(.L_x_872) ;  /* 0x0000000000082947 */ /* 0x002fea0003800000 */
[----:B------:R-:W1:Y:S02]  /*5600*/  SYNCS.PHASECHK.TRANS64.TRYWAIT P2, [UR6+0x16850], R8 ;  /* 0x01685008ff0075a7 */ /* 0x000e640008040146 */
[----:B-1----:R-:W-:Y:S05]  /*5610*/  @!P2 BRA `(.L_x_875) ;  /* 0x000000f4008ca947 */ /* 0x002fea0003800000 */
.L_x_872:
[----:B------:R-:W-:Y:S01]  /*5620*/  UIADD3 UR6, UR45, 0x400, URZ ;  /* 0x000004002d067890 */ /* 0x000fe2000fffe03f */
[----:B------:R-:W-:Y:S01]  /*5630*/  WARPGROUP.ARRIVE ;  /* 0x00000000000079c5 */ /* 0x000fe20000000000 */
[----:B------:R-:W-:-:S05]  /*5640*/  UMOV UR7, 0x40000040 ;  /* 0x4000004000077882 */ /* 0x000fca0000000000 */
[----:B------:R-:W2:Y:S01]  /*5650*/  S2R R154, SR_TID.X ;  /* 0x00000000009a7919 */ /* 0x000ea20000002100 */
[----:B------:R-:W-:Y:S01]  /*5660*/  USHF.R.U32.HI UR6, URZ, 0x4, UR6 ;  /* 0x000000043f067899 */ /* 0x000fe20008011606 */
[----:B------:R-:W-:Y:S01]  /*5670*/  FMUL.FTZ R10, R25, UR23 ;  /* 0x00000017190a7c20 */ /* 0x000fe20008410000 */
[----:B------:R-:W-:Y:S01]  /*5680*/  FMUL.FTZ R25, R31, UR23 ;  /* 0x000000171f197c20 */ /* 0x000fe20008410000 */
[----:B------:R-:W-:Y:S01]  /*5690*/  FMUL.FTZ R31, R37, UR23 ;  /* 0x00000017251f7c20 */ /* 0x000fe20008410000 */
[----:B------:R-:W-:Y:S01]  /*56a0*/  ULOP3.LUT UR6, UR6, 0x3fff, URZ, 0xc0, !UPT ;  /* 0x00003fff06067892 */ /* 0x000fe2000f8ec03f */
[----:B01----:R-:W-:Y:S01]  /*56b0*/  FMUL.FTZ R8, R24, UR23 ;  /* 0x0000001718087c20 */ /* 0x003fe20008410000 */
[----:B------:R-:W-:Y:S01]  /*56c0*/  FMUL.FTZ R37, R43, UR23 ;  /* 0x000000172b257c20 */ /* 0x000fe20008410000 */
[----:B------:R-:W-:Y:S01]  /*56d0*/  FMUL.FTZ R20, R28, UR23 ;  /* 0x000000171c147c20 */ /* 0x000fe20008410000 */
        /* <DEDUP_REMOVED lines=30> */
[----:B--2---:R-:W-:Y:S01]  /*58c0*/  SHF.R.U32.HI R152, RZ, 0x7, R154 ;  /* 0x00000007ff987819 */ /* 0x004fe2000001169a */
        /* <DEDUP_REMOVED lines=23> */
[----:B------:R-:W-:Y:S02]  /*5a40*/  IMAD.SHL.U32 R82, R0, 0x80, RZ ;  /* 0x0000008000527824 */ /* 0x000fe400078e00ff */
[----:B------:R-:W-:Y:S01]  /*5a50*/  FMUL.FTZ R74, R76, UR23 ;  /* 0x000000174c4a7c20 */ /* 0x000fe20008410000 */
[----:B------:R-:W-:Y:S01]  /*5a60*/  FMUL.FTZ R72, R78, UR23 ;  /* 0x000000174e487c20 */ /* 0x000fe20008410000 */
[----:B------:R-:W-:Y:S02]  /*5a70*/  VIADD R38, R152, 0x9 ;  /* 0x0000000998267836 */ /* 0x000fe40000000000 */
[----:B------:R-:W-:Y:S01]  /*5a80*/  FMUL.FTZ R71, R73, UR23 ;  /* 0x0000001749477c20 */ /* 0x000fe20008410000 */
[----:B------:R-:W-:Y:S01]  /*5a90*/  FMUL.FTZ R76, R80, UR23 ;  /* 0x00000017504c7c20 */ /* 0x000fe20008410000 */
[----:B------:R-:W-:Y:S01]  /*5aa0*/  FMUL.FTZ R78, R83, UR23 ;  /* 0x00000017534e7c20 */ /* 0x000fe20008410000 */
[----:B------:R-:W-:Y:S01]  /*5ab0*/  ISETP.GE.U32.AND P2, PT, R154, 0x180, PT ;  /* 0x000001809a00780c */ /* 0x000fe20003f46070 */
[----:B------:R-:W-:Y:S01]  /*5ac0*/  FMUL.FTZ R73, R79, UR23 ;  /* 0x000000174f497c20 */ /* 0x000fe20008410000 */
[----:B------:R-:W-:Y:S01]  /*5ad0*/  FMUL.FTZ R80, R81, UR23 ;  /* 0x0000001751507c20 */ /* 0x000fe20008410000 */
[----:B------:R-:W-:Y:S01]  /*5ae0*/  FMUL.FTZ R83, R84, UR23 ;  /* 0x0000001754537c20 */ /* 0x000fe20008410000 */
[----:B------:R-:W-:Y:S01]  /*5af0*/  FMUL.FTZ R84, R85, UR23 ;  /* 0x0000001755547c20 */ /* 0x000fe20008410000 */
[----:B------:R-:W-:Y:S01]  /*5b00*/  FMUL.FTZ R79, R86, UR23 ;  /* 0x00000017564f7c20 */ /* 0x000fe20008410000 */
[----:B------:R-:W-:Y:S01]  /*5b10*/  FMUL.FTZ R81, R87, UR23 ;  /* 0x0000001757517c20 */ /* 0x000fe20008410000 */
[----:B------:R-:W-:Y:S01]  /*5b20*/  @!P1 LEA R39, R39, UR45, 0x3 ;  /* 0x0000002d27279c11 */ /* 0x000fe2000f8e18ff */
[----:B------:R-:W0:Y:S01]  /*5b30*/  MUFU.TANH R8, R8 ;  /* 0x0000000800087308 */ /* 0x000e220000002400 */
[----:B------:R-:W-:-:S02]  /*5b40*/  IADD3 R85, R17, 0x1, -R82 ;  /* 0x0000000111557810 */ /* 0x000fc40007ffe852 */
[----:B------:R-:W-:Y:S01]  /*5b50*/  SEL R38, R38, 0x9, !P2 ;  /* 0x0000000926267807 */ /* 0x000fe20005000000 */
[----:B------:R-:W-:Y:S01]  /*5b60*/  @!P1 VIADD R39, R39, 0x16840 ;  /* 0x0001684027279836 */ /* 0x000fe20000000000 */
[----:B------:R-:W-:Y:S01]  /*5b70*/  PLOP3.LUT P2, PT, PT, PT, UP0, 0x40, 0x0 ;  /* 0x000000000000781c */ /* 0x000fe20003f4e808 */
[----:B------:R-:W-:Y:S02]  /*5b80*/  IMAD.IADD R85, R85, 0x1, -R18 ;  /* 0x0000000155557824 */ /* 0x000fe400078e0a12 */
[----:B------:R-:W1:Y:S01]  /*5b90*/  MUFU.TANH R10, R10 ;  /* 0x0000000a000a7308 */ /* 0x000e620000002400 */
[----:B------:R-:W-:Y:S01]  /*5ba0*/  @!P1 PRMT R39, RZ, 0x654, R39 ;  /* 0x00000654ff279816 */ /* 0x000fe20000000027 */
[----:B------:R-:W-:-:S04]  /*5bb0*/  IMAD R85, R16, -0x2, R85 ;  /* 0xfffffffe10557824 */ /* 0x000fc800078e0255 */
[----:B------:R-:W-:Y:S02]  /*5bc0*/  VIADD R87, R85, UR21 ;  /* 0x0000001555577c36 */ /* 0x000fe40008000000 */
[----:B------:R-:W2:Y:S01]  /*5bd0*/  MUFU.TANH R12, R12 ;  /* 0x0000000c000c7308 */ /* 0x000ea20000002400 */
[----:B------:R-:W-:Y:S02]  /*5be0*/  WARPGROUP.DEPBAR.LE gsb0, 0x0 ;  /* 0x00008000000079c5 */ /* 0x000fe40000010000 */
[----:B------:R-:W-:-:S05]  /*5bf0*/  WARPGROUP.ARRIVE ;  /* 0x00000000000079c5 */ /* 0x000fca0000000000 */
[----:B------:R-:W3:Y:S01]  /*5c00*/  MUFU.TANH R14, R14 ;  /* 0x0000000e000e7308 */ /* 0x000ee20000002400 */
[----:B------:R-:W-:Y:S01]  /*5c10*/  HGMMA.64x64x16.F32.BF16 R88, R144, gdesc[UR4].tnspB, R88, gsb0 ;  /* 0x40e0000490587df0 */ /* 0x000fe20008001858 */
[----:B------:R-:W-:Y:S01]  /*5c20*/  UIADD3 UR6, UR10, 0x100, URZ ;  /* 0x000001000a067890 */ /* 0x000fe2000fffe03f */
[----:B------:R-:W-:-:S05]  /*5c30*/  UMOV UR7, 0x40000040 ;  /* 0x4000004000077882 */ /* 0x000fca0000000000 */
        /* <DEDUP_REMOVED lines=8> */
[----:B------:R-:W0:Y:S01]  /*5cc0*/  MUFU.TANH R30, R30 ;  /* 0x0000001e001e7308 */ /* 0x000e220000002400 */
[----:B------:R-:W-:-:S02]  /*5cd0*/  WARPGROUP.DEPBAR.LE gsb0, 0x0 ;  /* 0x00008000000079c5 */ /* 0x000fc40000010000 */
[----:B------:R-:W-:-:S05]  /*5ce0*/  WARPGROUP.ARRIVE ;  /* 0x00000000000079c5 */ /* 0x000fca0000000000 */
[----:B------:R-:W0:Y:S01]  /*5cf0*/  MUFU.TANH R31, R31 ;  /* 0x0000001f001f7308 */ /* 0x000e220000002400 */
[----:B------:R-:W-:Y:S01]  /*5d00*/  HGMMA.64x64x16.F32.BF16 R88, R140, gdesc[UR4].tnspB, R88, gsb0 ;  /* 0x40e000048c587df0 */ /* 0x000fe20008001858 */
[----:B------:R-:W-:Y:S01]  /*5d10*/  UIADD3 UR6, UR10, 0x180, URZ ;  /* 0x000001800a067890 */ /* 0x000fe2000fffe03f */
[----:B------:R-:W-:-:S05]  /*5d20*/  UMOV UR7, 0x40000040 ;  /* 0x4000004000077882 */ /* 0x000fca0000000000 */
        /* <DEDUP_REMOVED lines=71> */
[----:B------:R-:W-:-:S06]  /*61a0*/  WARPGROUP.ARRIVE ;  /* 0x00000000000079c5 */ /* 0x000fcc0000000000 */
[----:B------:R-:W-:Y:S03]  /*61b0*/  HGMMA.64x64x16.F32.BF16 R88, R120, gdesc[UR4].tnspB, R88, gsb0 ;  /* 0x40e0000478587df0 */ /* 0x000fe60008001858 */
[----:B------:R-:W-:Y:S02]  /*61c0*/  WARPGROUP.DEPBAR.LE gsb0, 0x0 ;  /* 0x00008000000079c5 */ /* 0x000fe40000010000 */
[----:B------:R0:W-:Y:S06]  /*61d0*/  BAR.ARV R38, 0x100 ;  /* 0x000400260000751d */ /* 0x0001ec0000002000 */
[----:B------:R-:W-:Y:S01]  /*61e0*/  VIADD R120, R85, UR22 ;  /* 0x0000001655787c36 */ /* 0x000fe20008000000 */
[----:B------:R0:W-:Y:S01]  /*61f0*/  @!P1 SYNCS.ARRIVE.TRANS64.RED.A1T0 RZ, [R39+URZ], RZ ;  /* 0x000000ff27ff99a7 */ /* 0x0001e2000810043f */
[----:B------:R-:W-:-:S02]  /*6200*/  IMAD.IADD R85, R4, 0x1, R87 ;  /* 0x0000000104557824 */ /* 0x000fc400078e0257 */
[----:B------:R-:W-:Y:S01]  /*6210*/  IMAD.IADD R86, R4, 0x1, R120 ;  /* 0x0000000104567824 */ /* 0x000fe200078e0278 */
[----:B-1234-:R-:W-:Y:S06]  /*6220*/  @P2 BRA `(.L_x_876) ;  /* 0x0000000000582947 */ /* 0x01efec0003800000 */
[----:B------:R-:W-:Y:S01]  /*6230*/  ISETP.GT.AND P2, PT, R15, -0x1, PT ;  /* 0xffffffff0f00780c */ /* 0x000fe20003f44270 */
[----:B------:R-:W-:-:S12]  /*6240*/  BSSY B0, `(.L_x_877) ;  /* 0x0000010000007945 */ /* 0x000fd80003800000 */
[----:B------:R-:W-:Y:S05]  /*6250*/  @P2 BRA `(.L_x_878) ;  /* 0x0000000000202947 */ /* 0x000fea0003800000 */
[----:B------:R-:W-:-:S05]  /*6260*/  IMAD.U32 R123, RZ, RZ, UR25 ;  /* 0x00000019ff7b7e24 */ /* 0x000fca000f8e00ff */
[----:B------:R-:W-:-:S13]  /*6270*/  ISETP.NE.AND P2, PT, R123, 0x1, PT ;  /* 0x000000017b00780c */ /* 0x000fda0003f45270 */
[----:B0-----:R-:W0:Y:S02]  /*6280*/  @P2 LDC.64 R38, c[0x0][0x9e8] ;  /* 0x00027a00ff262b82 */ /* 0x001e240000000a00 */
[----:B0-----:R-:W-:-:S04]  /*6290*/  @P2 IMAD.HI.U32 R122, R11, R38, RZ ;  /* 0x000000260b7a2227 */ /* 0x001fc800078e00ff */
[----:B------:R-:W-:Y:S01]  /*62a0*/  IMAD.MOV.U32 R38, RZ, RZ, R11 ;  /* 0x000000ffff267224 */ /* 0x000fe200078e000b */
[----:B------:R-:W-:-:S04]  /*62b0*/  @P2 SHF.R.U32.HI R38, RZ, R39, R122 ;  /* 0x00000027ff262219 */ /* 0x000fc8000001167a */
[----:B------:R-:W-:Y:S01]  /*62c0*/  LOP3.LUT R121, RZ, R38, RZ, 0x33, !PT ;  /* 0x00000026ff797212 */ /* 0x000fe200078e33ff */
[----:B------:R-:W-:Y:S06]  /*62d0*/  BRA `(.L_x_879) ;  /* 0x0000000000187947 */ /* 0x000fec0003800000 */
.L_x_878:
[----:B------:R-:W-:Y:S02]  /*62e0*/  IMAD.U32 R123, RZ, RZ, UR25 ;  /* 0x00000019ff7b7e24 */ /* 0x000fe4000f8e00ff */
[----:B------:R-:W-:-:S03]  /*62f0*/  IMAD.MOV.U32 R121, RZ, RZ, R15 ;  /* 0x000000ffff797224 */ /* 0x000fc600078e000f */
[----:B------:R-:W-:-:S13]  /*6300*/  ISETP.NE.AND P2, PT, R123, 0x1, PT ;  /* 0x000000017b00780c */ /* 0x000fda0003f45270 */
[----:B0-----:R-:W0:Y:S02]  /*6310*/  @P2 LDC.64 R38, c[0x0][0x9e8] ;  /* 0x00027a00ff262b82 */ /* 0x001e240000000a00 */
[----:B0-----:R-:W-:-:S05]  /*6320*/  @P2 IMAD.HI.U32 R38, R15, R38, RZ ;  /* 0x000000260f262227 */ /* 0x001fca00078e00ff */
[----:B------:R-:W-:-:S07]  /*6330*/  @P2 SHF.R.U32.HI R121, RZ, R39, R38 ;  /* 0x00000027ff792219 */ /* 0x000fce0000011626 */
.L_x_879:
[----:B------:R-:W-:Y:S05]  /*6340*/  BSYNC B0 ;  /* 0x0000000000007941 */ /* 0x000fea0003800000 */
.L_x_877:
[----:B------:R-:W-:-:S04]  /*6350*/  IMAD R39, R121, R123, -R82 ;  /* 0x0000007b79277224 */ /* 0x000fc800078e0a52 */
[----:B------:R-:W-:-:S05]  /*6360*/  IMAD R39, R16, -0x2, R39 ;  /* 0xfffffffe10277824 */ /* 0x000fca00078e0227 */
[----:B------:R-:W-:Y:S02]  /*6370*/  VIADDMNMX R86, R39, R123, R86, PT ;  /* 0x0000007b27567246 */ /* 0x000fe40003800156 */
[----:B------:R-:W-:-:S07]  /*6380*/  VIMNMX R85, R85, R39, !PT ;  /* 0x0000002755557248 */ /* 0x000fce0007fe0100 */
.L_x_876:
[----:B------:R-:W-:Y:S01]  /*6390*/  ISETP.GT.AND P2, PT, R0, -0x1, PT ;  /* 0xffffffff0000780c */ /* 0x000fe20003f44270 */
[C---:B------:R-:W-:Y:S02]  /*63a0*/  IMAD.IADD R120, R5.reuse, 0x1, R120 ;  /* 0x0000000105787824 */ /* 0x040fe400078e0278 */
[----:B------:R-:W-:Y:S01]  /*63b0*/  IMAD.IADD R87, R5, 0x1, R87 ;  /* 0x0000000105577824 */ /* 0x000fe200078e0257 */
[C---:B------:R-:W-:Y:S02]  /*63c0*/  ISETP.GT.AND P5, PT, R85.reuse, RZ, P2 ;  /* 0x000000ff5500720c */ /* 0x040fe400017a4270 */
[C---:B------:R-:W-:Y:S02]  /*63d0*/  ISETP.GT.AND P4, PT, R85.reuse, 0x1, P2 ;  /* 0x000000015500780c */ /* 0x040fe40001784270 */
[----:B------:R-:W-:Y:S02]  /*63e0*/  ISETP.LT.OR P5, PT, R86, 0x1, P5 ;  /* 0x000000015600780c */ /* 0x000fe40002fa1670 */
[----:B------:R-:W-:-:S02]  /*63f0*/  ISETP.GT.AND P6, PT, R85, 0x8, P2 ;  /* 0x000000085500780c */ /* 0x000fc400017c4270 */
[----:B0-----:R-:W-:Y:S02]  /*6400*/  FSEL R8, R8, -INF , !P5 ;  /* 0xff80000008087808 */ /* 0x001fe40006800000 */
[C---:B------:R-:W-:Y:S02]  /*6410*/  ISETP.GT.AND P5, PT, R85.reuse, 0x10, P2 ;  /* 0x000000105500780c */ /* 0x040fe400017a4270 */
[----:B------:R-:W-:Y:S02]  /*6420*/  ISETP.GT.AND P3, PT, R85, 0x9, P2 ;  /* 0x000000095500780c */ /* 0x000fe40001764270 */
[C---:B------:R-:W-:Y:S02]  /*6430*/  ISETP.LT.OR P5, PT, R86.reuse, 0x11, P5 ;  /* 0x000000115600780c */ /* 0x040fe40002fa1670 */
[----:B------:R-:W-:Y:S02]  /*6440*/  ISETP.LT.OR P4, PT, R86, 0x2, P4 ;  /* 0x000000025600780c */ /* 0x000fe40002781670 */
[----:B------:R-:W-:-:S02]  /*6450*/  FSEL R26, R26, -INF , !P5 ;  /* 0xff8000001a1a7808 */ /* 0x000fc40006800000 */
[----:B------:R-:W-:Y:S02]  /*6460*/  ISETP.GT.AND P5, PT, R85, 0x20, P2 ;  /* 0x000000205500780c */ /* 0x000fe400017a4270 */
[C---:B------:R-:W-:Y:S02]  /*6470*/  ISETP.LT.OR P6, PT, R86.reuse, 0x9, P6 ;  /* 0x000000095600780c */ /* 0x040fe400037c1670 */
[C---:B------:R-:W-:Y:S02]  /*6480*/  ISETP.LT.OR P3, PT, R86.reuse, 0xa, P3 ;  /* 0x0000000a5600780c */ /* 0x040fe40001f61670 */
[----:B------:R-:W-:Y:S02]  /*6490*/  ISETP.LT.OR P5, PT, R86, 0x21, P5 ;  /* 0x000000215600780c */ /* 0x000fe40002fa1670 */
[----:B------:R-:W-:Y:S02]  /*64a0*/  FSEL R10, R10, -INF , !P4 ;  /* 0xff8000000a0a7808 */ /* 0x000fe40006000000 */
[----:B------:R-:W-:-:S02]  /*64b0*/  FSEL R38, R20, -INF , !P6 ;  /* 0xff80000014267808 */ /* 0x000fc40007000000 */
[----:B------:R-:W-:Y:S02]  /*64c0*/  FSEL R39, R21, -INF , !P3 ;  /* 0xff80000015277808 */ /* 0x000fe40005800000 */
[C---:B------:R-:W-:Y:S02]  /*64d0*/  ISETP.GT.AND P4, PT, R85.reuse, 0x11, P2 ;  /* 0x000000115500780c */ /* 0x040fe40001784270 */
[C---:B------:R-:W-:Y:S02]  /*64e0*/  ISETP.GT.AND P6, PT, R85.reuse, 0x18, P2 ;  /* 0x000000185500780c */ /* 0x040fe400017c4270 */
[C---:B------:R-:W-:Y:S02]  /*64f0*/  ISETP.GT.AND P3, PT, R85.reuse, 0x19, P2 ;  /* 0x000000195500780c */ /* 0x040fe40001764270 */
[----:B------:R-:W-:Y:S02]  /*6500*/  FSEL R34, R34, -INF , !P5 ;  /* 0xff80000022227808 */ /* 0x000fe40006800000 */
[----:B------:R-:W-:-:S02]  /*6510*/  ISETP.GT.AND P5, PT, R85, 0x30, P2 ;  /* 0x000000305500780c */ /* 0x000fc400017a4270 */
[C---:B------:R-:W-:Y:S02]  /*6520*/  ISETP.LT.OR P4, PT, R86.reuse, 0x12, P4 ;  /* 0x000000125600780c */ /* 0x040fe40002781670 */
        /* <DEDUP_REMOVED lines=56> */
[----:B------:R-:W-:Y:S02]  /*68b0*/  ISETP.GT.AND P3, PT, R85, 0x69, P2 ;  /* 0x000000695500780c */ /* 0x000fe40001764270 */
[----:B------:R-:W-:Y:S02]  /*68c0*/  FSEL R76, R76, -INF , !P5 ;  /* 0xff8000004c4c7808 */ /* 0x000fe40006800000 */
[----:B------:R-:W-:-:S02]  /*68d0*/  PLOP3.LUT P5, PT, PT, PT, UP0, 0x40, 0x0 ;  /* 0x000000000000781c */ /* 0x000fc40003fae808 */
        /* <DEDUP_REMOVED lines=14> */
[----:B------:R-:W-:Y:S01]  /*69c0*/  FSEL R84, R84, -INF , !P3 ;  /* 0xff80000054547808 */ /* 0x000fe20005800000 */
[----:B------:R-:W-:Y:S06]  /*69d0*/  @P5 BRA `(.L_x_880) ;  /* 0x0000000000585947 */ /* 0x000fec0003800000 */
[----:B------:R-:W-:Y:S01]  /*69e0*/  ISETP.GT.AND P3, PT, R13, -0x1, PT ;  /* 0xffffffff0d00780c */ /* 0x000fe20003f64270 */
[----:B------:R-:W-:-:S12]  /*69f0*/  BSSY B0, `(.L_x_881) ;  /* 0x0000010000007945 */ /* 0x000fd80003800000 */
[----:B------:R-:W-:Y:S05]  /*6a00*/  @P3 BRA `(.L_x_882) ;  /* 0x0000000000203947 */ /* 0x000fea0003800000 */
[----:B------:R-:W-:-:S05]  /*6a10*/  IMAD.U32 R121, RZ, RZ, UR25 ;  /* 0x00000019ff797e24 */ /* 0x000fca000f8e00ff */
[----:B------:R-:W-:-:S13]  /*6a20*/  ISETP.NE.AND P3, PT, R121, 0x1, PT ;  /* 0x000000017900780c */ /* 0x000fda0003f65270 */
[----:B------:R-:W0:Y:S02]  /*6a30*/  @P3 LDC.64 R20, c[0x0][0x9e8] ;  /* 0x00027a00ff143b82 */ /* 0x000e240000000a00 */
[----:B0-----:R-:W-:-:S04]  /*6a40*/  @P3 IMAD.HI.U32 R86, R9, R20, RZ ;  /* 0x0000001409563227 */ /* 0x001fc800078e00ff */
[----:B------:R-:W-:Y:S01]  /*6a50*/  IMAD.MOV.U32 R20, RZ, RZ, R9 ;  /* 0x000000ffff147224 */ /* 0x000fe200078e0009 */
[----:B------:R-:W-:-:S04]  /*6a60*/  @P3 SHF.R.U32.HI R20, RZ, R21, R86 ;  /* 0x00000015ff143219 */ /* 0x000fc80000011656 */
[----:B------:R-:W-:Y:S01]  /*6a70*/  LOP3.LUT R85, RZ, R20, RZ, 0x33, !PT ;  /* 0x00000014ff557212 */ /* 0x000fe200078e33ff */
[----:B------:R-:W-:Y:S06]  /*6a80*/  BRA `(.L_x_883) ;  /* 0x0000000000187947 */ /* 0x000fec0003800000 */
.L_x_882:
[----:B------:R-:W-:Y:S02]  /*6a90*/  IMAD.U32 R121, RZ, RZ, UR25 ;  /* 0x00000019ff797e24 */ /* 0x000fe4000f8e00ff */
[----:B------:R-:W-:-:S03]  /*6aa0*/  IMAD.MOV.U32 R85, RZ, RZ, R13 ;  /* 0x000000ffff557224 */ /* 0x000fc600078e000d */
[----:B------:R-:W-:-:S13]  /*6ab0*/  ISETP.NE.AND P3, PT, R121, 0x1, PT ;  /* 0x000000017900780c */ /* 0x000fda0003f65270 */
[----:B------:R-:W0:Y:S02]  /*6ac0*/  @P3 LDC.64 R20, c[0x0][0x9e8] ;  /* 0x00027a00ff143b82 */ /* 0x000e240000000a00 */
[----:B0-----:R-:W-:-:S05]  /*6ad0*/  @P3 IMAD.HI.U32 R20, R13, R20, RZ ;  /* 0x000000140d143227 */ /* 0x001fca00078e00ff */
[----:B------:R-:W-:-:S07]  /*6ae0*/  @P3 SHF.R.U32.HI R85, RZ, R21, R20 ;  /* 0x00000015ff553219 */ /* 0x000fce0000011614 */
.L_x_883:
[----:B------:R-:W-:Y:S05]  /*6af0*/  BSYNC B0 ;  /* 0x0000000000007941 */ /* 0x000fea0003800000 */
.L_x_881:
[----:B------:R-:W-:-:S04]  /*6b00*/  IMAD R21, R85, R121, -R82 ;  /* 0x0000007955157224 */ /* 0x000fc800078e0a52 */
[----:B------:R-:W-:-:S05]  /*6b10*/  IMAD R21, R16, -0x2, R21 ;  /* 0xfffffffe10157824 */ /* 0x000fca00078e0215 */
[----:B------:R-:W-:Y:S02]  /*6b20*/  VIADDMNMX R120, R21, R121, R120, PT ;  /* 0x0000007915787246 */ /* 0x000fe40003800178 */
[----:B------:R-:W-:-:S07]  /*6b30*/  VIMNMX R87, R87, R21, !PT ;  /* 0x0000001557577248 */ /* 0x000fce0007fe0100 */
.L_x_880:
[----:B------:R-:W-:Y:S01]  /*6b40*/  FMNMX.FTZ R21, R8, R7, !PT ;  /* 0x0000000708157209 */ /* 0x000fe20007810000 */
[----:B------:R-:W-:Y:S01]  /*6b50*/  UMOV UR10, UR24 ;  /* 0x00000018000a7c82 */ /* 0x000fe20008000000 */
[----:B------:R-:W-:Y:S01]  /*6b60*/  ISETP.GT.AND P5, PT, R87, 0x8, P2 ;  /* 0x000000085700780c */ /* 0x000fe200017a4270 */
[----:B------:R-:W-:Y:S01]  /*6b70*/  UMOV UR38, UR26 ;  /* 0x0000001a00267c82 */ /* 0x000fe20008000000 */
        /* <DEDUP_REMOVED lines=61> */
[----:B------:R-:W-:-:S03]  /*6f50*/  ISETP.GT.AND P4, PT, R87, 0x48, P2 ;  /* 0x000000485700780c */ /* 0x000fc60001784270 */
[----:B------:R-:W0:Y:S01]  /*6f60*/  SHFL.BFLY PT, R20, R21, 0x2, 0x1f ;  /* 0x0c401f0015147f89 */ /* 0x000e2200000e0000 */
[----:B------:R-:W-:-:S04]  /*6f70*/  ISETP.LT.OR P4, PT, R120, 0x49, P4 ;  /* 0x000000497800780c */ /* 0x000fc80002781670 */
[----:B------:R-:W-:Y:S02]  /*6f80*/  FSEL R56, R56, -INF , !P4 ;  /* 0xff80000038387808 */ /* 0x000fe40006000000 */
[----:B------:R-:W-:-:S04]  /*6f90*/  ISETP.GT.AND P4, PT, R87, 0x51, P2 ;  /* 0x000000515700780c */ /* 0x000fc80001784270 */
[----:B------:R-:W-:-:S04]  /*6fa0*/  ISETP.LT.OR P4, PT, R120, 0x52, P4 ;  /* 0x000000527800780c */ /* 0x000fc80002781670 */
[----:B------:R-:W-:Y:S02]  /*6fb0*/  FSEL R61, R61, -INF , !P4 ;  /* 0xff8000003d3d7808 */ /* 0x000fe40006000000 */
[----:B------:R-:W-:-:S04]  /*6fc0*/  ISETP.GT.AND P4, PT, R87, 0x60, P2 ;  /* 0x000000605700780c */ /* 0x000fc80001784270 */
[----:B------:R-:W-:Y:S02]  /*6fd0*/  ISETP.LT.OR P4, PT, R120, 0x61, P4 ;  /* 0x000000617800780c */ /* 0x000fe40002781670 */
[----:B0-----:R-:W-:Y:S02]  /*6fe0*/  FMNMX.FTZ R82, R21, R20, !PT ;  /* 0x0000001415527209 */ /* 0x001fe40007810000 */
[----:B------:R-:W-:Y:S02]  /*6ff0*/  FSEL R68, R68, -INF , !P4 ;  /* 0xff80000044447808 */ /* 0x000fe40006000000 */
[----:B------:R-:W-:Y:S01]  /*7000*/  ISETP.GT.AND P4, PT, R87, 0x69, P2 ;  /* 0x000000695700780c */ /* 0x000fe20001784270 */
[----:B------:R-:W0:Y:S03]  /*7010*/  SHFL.BFLY PT, R85, R82, 0x1, 0x1f ;  /* 0x0c201f0052557f89 */ /* 0x000e2600000e0000 */
[----:B------:R-:W-:-:S04]  /*7020*/  ISETP.LT.OR P4, PT, R120, 0x6a, P4 ;  /* 0x0000006a7800780c */ /* 0x000fc80002781670 */
[----:B------:R-:W-:Y:S02]  /*7030*/  FSEL R73, R73, -INF , !P4 ;  /* 0xff80000049497808 */ /* 0x000fe40006000000 */
[----:B------:R-:W-:-:S04]  /*7040*/  ISETP.GT.AND P4, PT, R87, 0x78, P2 ;  /* 0x000000785700780c */ /* 0x000fc80001784270 */
[----:B------:R-:W-:Y:S02]  /*7050*/  ISETP.LT.OR P4, PT, R120, 0x79, P4 ;  /* 0x000000797800780c */ /* 0x000fe40002781670 */
[----:B0-----:R-:W-:-:S04]  /*7060*/  FMNMX.FTZ R20, R82, R85, !PT ;  /* 0x0000005552147209 */ /* 0x001fc80007810000 */
[C---:B------:R-:W-:Y:S01]  /*7070*/  FSETP.NEU.FTZ.AND P6, PT, R20.reuse, -INF , PT ;  /* 0xff8000001400780b */ /* 0x040fe20003fdd000 */
[----:B------:R-:W-:-:S05]  /*7080*/  FMUL.FTZ R85, R20, UR10 ;  /* 0x0000000a14557c20 */ /* 0x000fca0008410000 */
[----:B------:R-:W-:-:S05]  /*7090*/  FSEL R21, R85, RZ, P6 ;  /* 0x000000ff55157208 */ /* 0x000fca0003000000 */
[--C-:B------:R-:W-:Y:S01]  /*70a0*/  FFMA.FTZ R148, R8, UR10, -R21.reuse ;  /* 0x0000000a08947c23 */ /* 0x100fe20008010815 */
[----:B------:R-:W-:Y:S01]  /*70b0*/  FSEL R8, R29, -INF , !P5 ;  /* 0xff8000001d087808 */ /* 0x000fe20006800000 */
[--C-:B------:R-:W-:Y:S01]  /*70c0*/  FFMA.FTZ R150, R38, UR10, -R21.reuse ;  /* 0x0000000a26967c23 */ /* 0x100fe20008010815 */
[----:B------:R-:W-:Y:S01]  /*70d0*/  ISETP.GT.AND P5, PT, R87, 0x20, P2 ;  /* 0x000000205700780c */ /* 0x000fe200017a4270 */
[--C-:B------:R-:W-:Y:S01]  /*70e0*/  FFMA.FTZ R38, R39, UR10, -R21.reuse ;  /* 0x0000000a27267c23 */ /* 0x100fe20008010815 */
[--C-:B------:R-:W-:Y:S01]  /*70f0*/  FFMA.FTZ R10, R10, UR10, -R21.reuse ;  /* 0x0000000a0a0a7c23 */ /* 0x100fe20008010815 */
[--C-:B------:R-:W-:Y:S01]  /*7100*/  FFMA.FTZ R144, R26, UR10, -R21.reuse ;  /* 0x0000000a1a907c23 */ /* 0x100fe20008010815 */
[----:B------:R-:W-:Y:S01]  /*7110*/  ISETP.LT.OR P5, PT, R120, 0x21, P5 ;  /* 0x000000217800780c */ /* 0x000fe20002fa1670 */
[--C-:B------:R-:W-:Y:S01]  /*7120*/  FFMA.FTZ R146, R30, UR10, -R21.reuse ;  /* 0x0000000a1e927c23 */ /* 0x100fe20008010815 */
[----:B------:R0:W-:Y:S01]  /*7130*/  MUFU.EX2 R29, R10 ;  /* 0x0000000a001d7308 */ /* 0x0001e20000000800 */
[----:B------:R-:W-:Y:S01]  /*7140*/  FSEL R26, R79, -INF , !P4 ;  /* 0xff8000004f1a7808 */ /* 0x000fe20006000000 */
[--C-:B------:R-:W-:Y:S01]  /*7150*/  FFMA.FTZ R140, R34, UR10, -R21.reuse ;  /* 0x0000000a228c7c23 */ /* 0x100fe20008010815 */
[----:B------:R-:W-:Y:S01]  /*7160*/  FSEL R36, R36, -INF , !P5 ;  /* 0xff80000024247808 */ /* 0x000fe20006800000 */
[--C-:B------:R-:W-:Y:S01]  /*7170*/  FFMA.FTZ R27, R27, UR10, -R21.reuse ;  /* 0x0000000a1b1b7c23 */ /* 0x100fe20008010815 */
[----:B------:R-:W-:Y:S01]  /*7180*/  ISETP.GT.AND P5, PT, R87, RZ, P2 ;  /* 0x000000ff5700720c */ /* 0x000fe200017a4270 */
[--C-:B------:R-:W-:Y:S01]  /*7190*/  FFMA.FTZ R122, R83, UR10, -R21.reuse ;  /* 0x0000000a537a7c23 */ /* 0x100fe20008010815 */
[----:B------:R-:W-:Y:S01]  /*71a0*/  FSEL R34, R20, RZ, P6 ;  /* 0x000000ff14227208 */ /* 0x000fe20003000000 */
[----:B------:R-:W-:Y:S01]  /*71b0*/  MUFU.EX2 R148, R148 ;  /* 0x0000009400947308 */ /* 0x000fe20000000800 */
[----:B------:R-:W-:Y:S01]  /*71c0*/  ISETP.LT.OR P5, PT, R120, 0x1, P5 ;  /* 0x000000017800780c */ /* 0x000fe20002fa1670 */
[----:B------:R-:W-:Y:S01]  /*71d0*/  FFMA.FTZ R31, R31, UR10, -R21 ;  /* 0x0000000a1f1f7c23 */ /* 0x000fe20008010815 */
[----:B0-----:R-:W-:Y:S01]  /*71e0*/  FSEL R10, R37, -INF , !P3 ;  /* 0xff800000250a7808 */ /* 0x001fe20005800000 */
[----:B------:R-:W-:Y:S01]  /*71f0*/  FADD.FTZ R34, -R34, R7 ;  /* 0x0000000722227221 */ /* 0x000fe20000010100 */
[----:B------:R-:W-:Y:S01]  /*7200*/  FSEL R39, R12, -INF , !P5 ;  /* 0xff8000000c277808 */ /* 0x000fe20006800000 */
[--C-:B------:R-:W-:Y:S01]  /*7210*/  FFMA.FTZ R35, R35, UR10, -R21.reuse ;  /* 0x0000000a23237c23 */ /* 0x100fe20008010815 */
[----:B------:R-:W-:Y:S01]  /*7220*/  ISETP.GT.AND P3, PT, R87, 0x29, P2 ;  /* 0x000000295700780c */ /* 0x000fe20001764270 */
[----:B------:R-:W-:Y:S01]  /*7230*/  FMUL.FTZ R7, R34, UR10 ;  /* 0x0000000a22077c20 */ /* 0x000fe20008410000 */
[----:B------:R-:W-:Y:S01]  /*7240*/  FMNMX.FTZ R85, R39, R6, !PT ;  /* 0x0000000627557209 */ /* 0x000fe20007810000 */
[----:B------:R-:W-:Y:S01]  /*7250*/  MUFU.EX2 R150, R150 ;  /* 0x0000009600967308 */ /* 0x000fe20000000800 */
[----:B------:R-:W-:Y:S01]  /*7260*/  ISETP.LT.OR P5, PT, R120, 0x2a, P3 ;  /* 0x0000002a7800780c */ /* 0x000fe20001fa1670 */
[--C-:B------:R-:W-:Y:S01]  /*7270*/  FFMA.FTZ R142, R40, UR10, -R21.reuse ;  /* 0x0000000a288e7c23 */ /* 0x100fe20008010815 */
[----:B------:R-:W-:Y:S01]  /*7280*/  FMNMX.FTZ R85, R14, R85, !PT ;  /* 0x000000550e557209 */ /* 0x000fe20007810000 */
[--C-:B------:R-:W-:Y:S01]  /*7290*/  FFMA.FTZ R41, R41, UR10, -R21.reuse ;  /* 0x0000000a29297c23 */ /* 0x100fe20008010815 */
[----:B------:R-:W-:Y:S01]  /*72a0*/  ISETP.GT.AND P3, PT, R87, 0x31, P2 ;  /* 0x000000315700780c */ /* 0x000fe20001764270 */
[--C-:B------:R-:W-:Y:S01]  /*72b0*/  FFMA.FTZ R136, R44, UR10, -R21.reuse ;  /* 0x0000000a2c887c23 */ /* 0x100fe20008010815 */
[----:B------:R-:W-:Y:S01]  /*72c0*/  FMNMX.FTZ R12, R24, R85, !PT ;  /* 0x00000055180c7209 */ /* 0x000fe20007810000 */
[----:B------:R-:W0:Y:S01]  /*72d0*/  MUFU.EX2 R7, R7 ;  /* 0x0000000700077308 */ /* 0x000e220000000800 */
[----:B------:R-:W-:Y:S01]  /*72e0*/  FSEL R43, R43, -INF , !P5 ;  /* 0xff8000002b2b7808 */ /* 0x000fe20006800000 */
[--C-:B------:R-:W-:Y:S01]  /*72f0*/  FFMA.FTZ R45, R45, UR10, -R21.reuse ;  /* 0x0000000a2d2d7c23 */ /* 0x100fe20008010815 */
[----:B------:R-:W-:Y:S01]  /*7300*/  FMNMX.FTZ R85, R25, R12, !PT ;  /* 0x0000000c19557209 */ /* 0x000fe20007810000 */
[--C-:B------:R-:W-:Y:S01]  /*7310*/  FFMA.FTZ R138, R50, UR10, -R21.reuse ;  /* 0x0000000a328a7c23 */ /* 0x100fe20008010815 */
[----:B------:R-:W-:Y:S01]  /*7320*/  ISETP.GT.AND P5, PT, R87, 0x38, P2 ;  /* 0x000000385700780c */ /* 0x000fe200017a4270 */
[--C-:B------:R-:W-:Y:S01]  /*7330*/  FFMA.FTZ R51, R51, UR10, -R21.reuse ;  /* 0x0000000a33337c23 */ /* 0x100fe20008010815 */
[----:B------:R-:W-:Y:S01]  /*7340*/  FMNMX.FTZ R85, R28, R85, !PT ;  /* 0x000000551c557209 */ /* 0x000fe20007810000 */
[----:B------:R1:W2:Y:S01]  /*7350*/  MUFU.EX2 R37, R38 ;  /* 0x0000002600257308 */ /* 0x0002a20000000800 */
[----:B------:R-:W-:Y:S01]  /*7360*/  ISETP.LT.OR P3, PT, R120, 0x32, P3 ;  /* 0x000000327800780c */ /* 0x000fe20001f61670 */
[--C-:B------:R-:W-:Y:S01]  /*7370*/  FFMA.FTZ R132, R54, UR10, -R21.reuse ;  /* 0x0000000a36847c23 */ /* 0x100fe20008010815 */
[----:B------:R-:W-:Y:S01]  /*7380*/  FMNMX.FTZ R85, R8, R85, !PT ;  /* 0x0000005508557209 */ /* 0x000fe20007810000 */
[--C-:B------:R-:W-:Y:S01]  /*7390*/  FFMA.FTZ R55, R55, UR10, -R21.reuse ;  /* 0x0000000a37377c23 */ /* 0x100fe20008010815 */
[----:B------:R-:W-:Y:S01]  /*73a0*/  FSEL R47, R47, -INF , !P3 ;  /* 0xff8000002f2f7808 */ /* 0x000fe20005800000 */
[----:B------:R-:W-:Y:S01]  /*73b0*/  FFMA.FTZ R134, R58, UR10, -R21 ;  /* 0x0000000a3a867c23 */ /* 0x000fe20008010815 */
[----:B------:R-:W-:Y:S01]  /*73c0*/  FMNMX.FTZ R12, R32, R85, !PT ;  /* 0x00000055200c7209 */ /* 0x000fe20007810000 */
[----:B------:R-:W3:Y:S01]  /*73d0*/  MUFU.EX2 R144, R144 ;  /* 0x0000009000907308 */ /* 0x000ee20000000800 */
[----:B------:R-:W-:Y:S01]  /*73e0*/  ISETP.LT.OR P5, PT, R120, 0x39, P5 ;  /* 0x000000397800780c */ /* 0x000fe20002fa1670 */
[----:B0-----:R-:W-:Y:S01]  /*73f0*/  FFMA.FTZ R34, R7, R3, R148 ;  /* 0x0000000307227223 */ /* 0x001fe20000010094 */
[----:B------:R-:W-:Y:S01]  /*7400*/  FMNMX.FTZ R85, R33, R12, !PT ;  /* 0x0000000c21557209 */ /* 0x000fe20007810000 */
[----:B-1----:R-:W-:Y:S01]  /*7410*/  IMAD.U32 R38, RZ, RZ, UR39 ;  /* 0x00000027ff267e24 */ /* 0x002fe2000f8e00ff */
[----:B------:R-:W-:Y:S01]  /*7420*/  ISETP.GT.AND P3, PT, R87, 0x40, P2 ;  /* 0x000000405700780c */ /* 0x000fe20001764270 */
[----:B------:R-:W-:Y:S01]  /*7430*/  FADD.FTZ R3, R29, R34 ;  /* 0x000000221d037221 */ /* 0x000fe20000010000 */
[----:B------:R-:W-:Y:S01]  /*7440*/  FMNMX.FTZ R85, R36, R85, !PT ;  /* 0x0000005524557209 */ /* 0x000fe20007810000 */
[----:B------:R-:W0:Y:S01]  /*7450*/  MUFU.EX2 R27, R27 ;  /* 0x0000001b001b7308 */ /* 0x000e220000000800 */
[----:B------:R-:W-:Y:S01]  /*7460*/  FSEL R48, R48, -INF , !P5 ;  /* 0xff80000030307808 */ /* 0x000fe20006800000 */
[----:B------:R-:W-:Y:S01]  /*7470*/  FADD.FTZ R34, R150, R3 ;  /* 0x0000000396227221 */ /* 0x000fe20000010000 */
[----:B------:R-:W-:Y:S01]  /*7480*/  FMNMX.FTZ R85, R10, R85, !PT ;  /* 0x000000550a557209 */ /* 0x000fe20007810000 */
[--C-:B------:R-:W-:Y:S01]  /*7490*/  FFMA.FTZ R59, R59, UR10, -R21.reuse ;  /* 0x0000000a3b3b7c23 */ /* 0x100fe20008010815 */
[----:B------:R-:W-:Y:S01]  /*74a0*/  ISETP.GT.AND P5, PT, R87, 0x41, P2 ;  /* 0x000000415700780c */ /* 0x000fe200017a4270 */
[--C-:B------:R-:W-:Y:S01]  /*74b0*/  FFMA.FTZ R128, R62, UR10, -R21.reuse ;  /* 0x0000000a3e807c23 */ /* 0x100fe20008010815 */
[----:B------:R-:W-:Y:S01]  /*74c0*/  FMNMX.FTZ R12, R42, R85, !PT ;  /* 0x000000552a0c7209 */ /* 0x000fe20007810000 */
[----:B------:R-:W1:Y:S01]  /*74d0*/  MUFU.EX2 R146, R146 ;  /* 0x0000009200927308 */ /* 0x000e620000000800 */
[----:B------:R-:W-:Y:S01]  /*74e0*/  ISETP.LT.OR P3, PT, R120, 0x41, P3 ;  /* 0x000000417800780c */ /* 0x000fe20001f61670 */
[--C-:B------:R-:W-:Y:S01]  /*74f0*/  FFMA.FTZ R63, R63, UR10, -R21.reuse ;  /* 0x0000000a3f3f7c23 */ /* 0x100fe20008010815 */
[----:B------:R-:W-:Y:S01]  /*7500*/  FMNMX.FTZ R85, R43, R12, !PT ;  /* 0x0000000c2b557209 */ /* 0x000fe20007810000 */
[--C-:B------:R-:W-:Y:S01]  /*7510*/  FFMA.FTZ R130, R66, UR10, -R21.reuse ;  /* 0x0000000a42827c23 */ /* 0x100fe20008010815 */
[----:B------:R-:W-:Y:S01]  /*7520*/  ISETP.LT.OR P5, PT, R120, 0x42, P5 ;  /* 0x000000427800780c */ /* 0x000fe20002fa1670 */
[--C-:B------:R-:W-:Y:S01]  /*7530*/  FFMA.FTZ R67, R67, UR10, -R21.reuse ;  /* 0x0000000a43437c23 */ /* 0x100fe20008010815 */
[----:B------:R-:W-:Y:S01]  /*7540*/  FMNMX.FTZ R12, R46, R85, !PT ;  /* 0x000000552e0c7209 */ /* 0x000fe20007810000 */
[----:B------:R-:W4:Y:S01]  /*7550*/  MUFU.EX2 R31, R31 ;  /* 0x0000001f001f7308 */ /* 0x000f220000000800 */
[----:B------:R-:W-:Y:S01]  /*7560*/  FSEL R52, R52, -INF , !P3 ;  /* 0xff80000034347808 */ /* 0x000fe20005800000 */
[--C-:B------:R-:W-:Y:S01]  /*7570*/  FFMA.FTZ R124, R70, UR10, -R21.reuse ;  /* 0x0000000a467c7c23 */ /* 0x100fe20008010815 */
[----:B------:R-:W-:Y:S01]  /*7580*/  FMNMX.FTZ R85, R47, R12, !PT ;  /* 0x0000000c2f557209 */ /* 0x000fe20007810000 */
[--C-:B------:R-:W-:Y:S01]  /*7590*/  FFMA.FTZ R71, R71, UR10, -R21.reuse ;  /* 0x0000000a47477c23 */ /* 0x100fe20008010815 */
[----:B------:R-:W-:Y:S01]  /*75a0*/  ISETP.GT.AND P3, PT, R87, 0x49, P2 ;  /* 0x000000495700780c */ /* 0x000fe20001764270 */
[--C-:B------:R-:W-:Y:S01]  /*75b0*/  FFMA.FTZ R126, R74, UR10, -R21.reuse ;  /* 0x0000000a4a7e7c23 */ /* 0x100fe20008010815 */
[----:B------:R-:W-:Y:S01]  /*75c0*/  FMNMX.FTZ R12, R48, R85, !PT ;  /* 0x00000055300c7209 */ /* 0x000fe20007810000 */
[----:B------:R-:W5:Y:S01]  /*75d0*/  MUFU.EX2 R140, R140 ;  /* 0x0000008c008c7308 */ /* 0x000f620000000800 */
[----:B------:R-:W-:Y:S01]  /*75e0*/  FSEL R53, R53, -INF , !P5 ;  /* 0xff80000035357808 */ /* 0x000fe20006800000 */
[----:B------:R-:W-:Y:S01]  /*75f0*/  FFMA.FTZ R75, R75, UR10, -R21 ;  /* 0x0000000a4b4b7c23 */ /* 0x000fe20008010815 */
[----:B------:R-:W-:Y:S01]  /*7600*/  FMNMX.FTZ R85, R49, R12, !PT ;  /* 0x0000000c31557209 */ /* 0x000fe20007810000 */
[----:B------:R-:W-:Y:S01]  /*7610*/  UMOV UR39, UR27 ;  /* 0x0000001b00277c82 */ /* 0x000fe20008000000 */
[----:B------:R-:W-:Y:S01]  /*7620*/  ISETP.GT.AND P5, PT, R87, 0x50, P2 ;  /* 0x000000505700780c */ /* 0x000fe200017a4270 */
[----:B------:R-:W-:Y:S01]  /*7630*/  FMUL.FTZ R88, R88, R7 ;  /* 0x0000000758587220 */ /* 0x000fe20000410000 */
[----:B------:R-:W-:Y:S01]  /*7640*/  FMNMX.FTZ R12, R52, R85, !PT ;  /* 0x00000055340c7209 */ /* 0x000fe20007810000 */
[----:B------:R-:W5:Y:S01]  /*7650*/  MUFU.EX2 R35, R35 ;  /* 0x0000002300237308 */ /* 0x000f620000000800 */
[----:B------:R-:W-:Y:S01]  /*7660*/  ISETP.LT.OR P3, PT, R120, 0x4a, P3 ;  /* 0x0000004a7800780c */ /* 0x000fe20001f61670 */
[-C--:B------:R-:W-:Y:S01]  /*7670*/  FMUL.FTZ R89, R89, R7.reuse ;  /* 0x0000000759597220 */ /* 0x080fe20000410000 */
[----:B------:R-:W-:Y:S01]  /*7680*/  FMNMX.FTZ R85, R53, R12, !PT ;  /* 0x0000000c35557209 */ /* 0x000fe20007810000 */
[-C--:B------:R-:W-:Y:S01]  /*7690*/  FMUL.FTZ R92, R92, R7.reuse ;  /* 0x000000075c5c7220 */ /* 0x080fe20000410000 */
[----:B------:R-:W-:Y:S01]  /*76a0*/  FSEL R57, R57, -INF , !P3 ;  /* 0xff80000039397808 */ /* 0x000fe20005800000 */
[----:B------:R-:W-:Y:S01]  /*76b0*/  FMUL.FTZ R93, R93, R7 ;  /* 0x000000075d5d7220 */ /* 0x000fe20000410000 */
[----:B------:R-:W-:Y:S01]  /*76c0*/  ISETP.LT.OR P5, PT, R120, 0x51, P5 ;  /* 0x000000517800780c */ /* 0x000fe20002fa1670 */
[----:B------:R-:W5:Y:S01]  /*76d0*/  MUFU.EX2 R142, R142 ;  /* 0x0000008e008e7308 */ /* 0x000f620000000800 */
[----:B------:R-:W-:Y:S01]  /*76e0*/  FMNMX.FTZ R12, R56, R85, !PT ;  /* 0x00000055380c7209 */ /* 0x000fe20007810000 */
[-C--:B------:R-:W-:Y:S01]  /*76f0*/  FMUL.FTZ R96, R96, R7.reuse ;  /* 0x0000000760607220 */ /* 0x080fe20000410000 */
[----:B------:R-:W-:Y:S01]  /*7700*/  ISETP.GT.AND P3, PT, R87, 0x58, P2 ;  /* 0x000000585700780c */ /* 0x000fe20001764270 */
[-C--:B------:R-:W-:Y:S01]  /*7710*/  FMUL.FTZ R97, R97, R7.reuse ;  /* 0x0000000761617220 */ /* 0x080fe20000410000 */
[----:B------:R-:W-:Y:S01]  /*7720*/  FSEL R60, R60, -INF , !P5 ;  /* 0xff8000003c3c7808 */ /* 0x000fe20006800000 */
[-C--:B------:R-:W-:Y:S01]  /*7730*/  FMUL.FTZ R100, R100, R7.reuse ;  /* 0x0000000764647220 */ /* 0x080fe20000410000 */
[----:B------:R-:W-:Y:S01]  /*7740*/  FMNMX.FTZ R85, R57, R12, !PT ;  /* 0x0000000c39557209 */ /* 0x000fe20007810000 */
[----:B------:R-:W5:Y:S01]  /*7750*/  MUFU.EX2 R41, R41 ;  /* 0x0000002900297308 */ /* 0x000f620000000800 */
[----:B------:R-:W-:Y:S01]  /*7760*/  ISETP.GT.AND P5, PT, R87, 0x59, P2 ;  /* 0x000000595700780c */ /* 0x000fe200017a4270 */
[-C--:B------:R-:W-:Y:S01]  /*7770*/  FMUL.FTZ R101, R101, R7.reuse ;  /* 0x0000000765657220 */ /* 0x080fe20000410000 */
[----:B------:R-:W-:Y:S01]  /*7780*/  ISETP.LT.OR P3, PT, R120, 0x59, P3 ;  /* 0x000000597800780c */ /* 0x000fe20001f61670 */
[----:B------:R-:W-:Y:S01]  /*7790*/  FMUL.FTZ R104, R104, R7 ;  /* 0x0000000768687220 */ /* 0x000fe20000410000 */
[----:B------:R-:W-:Y:S01]  /*77a0*/  FMNMX.FTZ R12, R60, R85, !PT ;  /* 0x000000553c0c7209 */ /* 0x000fe20007810000 */
[-C--:B------:R-:W-:Y:S01]  /*77b0*/  FMUL.FTZ R105, R105, R7.reuse ;  /* 0x0000000769697220 */ /* 0x080fe20000410000 */
[----:B------:R-:W-:Y:S01]  /*77c0*/  ISETP.LT.OR P5, PT, R120, 0x5a, P5 ;  /* 0x0000005a7800780c */ /* 0x000fe20002fa1670 */
[----:B------:R-:W5:Y:S01]  /*77d0*/  MUFU.EX2 R136, R136 ;  /* 0x0000008800887308 */ /* 0x000f620000000800 */
[----:B------:R-:W-:Y:S01]  /*77e0*/  FSEL R64, R64, -INF , !P3 ;  /* 0xff80000040407808 */ /* 0x000fe20005800000 */
[-C--:B------:R-:W-:Y:S01]  /*77f0*/  FMUL.FTZ R108, R108, R7.reuse ;  /* 0x000000076c6c7220 */ /* 0x080fe20000410000 */
[----:B------:R-:W-:Y:S01]  /*7800*/  FMNMX.FTZ R85, R61, R12, !PT ;  /* 0x0000000c3d557209 */ /* 0x000fe20007810000 */
[-C--:B------:R-:W-:Y:S01]  /*7810*/  FMUL.FTZ R109, R109, R7.reuse ;  /* 0x000000076d6d7220 */ /* 0x080fe20000410000 */
[----:B------:R-:W-:Y:S01]  /*7820*/  ISETP.GT.AND P3, PT, R87, 0x61, P2 ;  /* 0x000000615700780c */ /* 0x000fe20001764270 */
[----:B------:R-:W-:Y:S01]  /*7830*/  FMUL.FTZ R112, R112, R7 ;  /* 0x0000000770707220 */ /* 0x000fe20000410000 */
[----:B------:R-:W-:Y:S01]  /*7840*/  FSEL R65, R65, -INF , !P5 ;  /* 0xff80000041417808 */ /* 0x000fe20006800000 */
[----:B------:R-:W-:Y:S01]  /*7850*/  MUFU.EX2 R45, R45 ;  /* 0x0000002d002d7308 */ /* 0x000fe20000000800 */
[----:B------:R-:W-:Y:S01]  /*7860*/  FMNMX.FTZ R12, R64, R85, !PT ;  /* 0x00000055400c7209 */ /* 0x000fe20007810000 */
[-C--:B------:R-:W-:Y:S01]  /*7870*/  FMUL.FTZ R113, R113, R7.reuse ;  /* 0x0000000771717220 */ /* 0x080fe20000410000 */
[----:B------:R-:W-:Y:S01]  /*7880*/  ISETP.GT.AND P5, PT, R87, 0x68, P2 ;  /* 0x000000685700780c */ /* 0x000fe200017a4270 */
[-C--:B------:R-:W-:Y:S01]  /*7890*/  FMUL.FTZ R116, R116, R7.reuse ;  /* 0x0000000774747220 */ /* 0x080fe20000410000 */
[C---:B------:R-:W-:Y:S01]  /*78a0*/  ISETP.LT.OR P3, PT, R120.reuse, 0x62, P3 ;  /* 0x000000627800780c */ /* 0x040fe20001f61670 */
[----:B------:R-:W-:Y:S01]  /*78b0*/  FMUL.FTZ R117, R117, R7 ;  /* 0x0000000775757220 */ /* 0x000fe20000410000 */
[----:B------:R-:W-:Y:S01]  /*78c0*/  FMNMX.FTZ R85, R65, R12, !PT ;  /* 0x0000000c41557209 */ /* 0x000fe20007810000 */
[----:B------:R-:W-:Y:S01]  /*78d0*/  MUFU.EX2 R138, R138 ;  /* 0x0000008a008a7308 */ /* 0x000fe20000000800 */
[----:B------:R-:W-:Y:S01]  /*78e0*/  FSEL R69, R69, -INF , !P3 ;  /* 0xff80000045457808 */ /* 0x000fe20005800000 */
[----:B------:R-:W-:Y:S01]  /*78f0*/  IMAD.MOV.U32 R7, RZ, RZ, R20 ;  /* 0x000000ffff077224 */ /* 0x000fe200078e0014 */
[----:B------:R-:W-:-:S02]  /*7900*/  ISETP.LT.OR P5, PT, R120, 0x69, P5 ;  /* 0x000000697800780c */ /* 0x000fc40002fa1670 */
[----:B------:R-:W-:Y:S02]  /*7910*/  FMNMX.FTZ R12, R68, R85, !PT ;  /* 0x00000055440c7209 */ /* 0x000fe40007810000 */
[----:B------:R-:W-:Y:S01]  /*7920*/  ISETP.GT.AND P3, PT, R87, 0x70, P2 ;  /* 0x000000705700780c */ /* 0x000fe20001764270 */
[----:B------:R-:W-:Y:S01]  /*7930*/  MUFU.EX2 R51, R51 ;  /* 0x0000003300337308 */ /* 0x000fe20000000800 */
[----:B------:R-:W-:Y:S02]  /*7940*/  FSEL R72, R72, -INF , !P5 ;  /* 0xff80000048487808 */ /* 0x000fe40006800000 */
[----:B------:R-:W-:Y:S02]  /*7950*/  FMNMX.FTZ R85, R69, R12, !PT ;  /* 0x0000000c45557209 */ /* 0x000fe40007810000 */
[----:B------:R-:W-:Y:S02]  /*7960*/  ISETP.GT.AND P5, PT, R87, 0x71, P2 ;  /* 0x000000715700780c */ /* 0x000fe400017a4270 */
[----:B------:R-:W-:Y:S01]  /*7970*/  ISETP.LT.OR P3, PT, R120, 0x71, P3 ;  /* 0x000000717800780c */ /* 0x000fe20001f61670 */
[----:B------:R-:W-:Y:S01]  /*7980*/  MUFU.EX2 R132, R132 ;  /* 0x0000008400847308 */ /* 0x000fe20000000800 */
[----:B------:R-:W-:-:S02]  /*7990*/  FMNMX.FTZ R12, R72, R85, !PT ;  /* 0x00000055480c7209 */ /* 0x000fc40007810000 */
[----:B------:R-:W-:Y:S02]  /*79a0*/  ISETP.LT.OR P5, PT, R120, 0x72, P5 ;  /* 0x000000727800780c */ /* 0x000fe40002fa1670 */
[----:B------:R-:W-:Y:S02]  /*79b0*/  FSEL R77, R77, -INF , !P3 ;  /* 0xff8000004d4d7808 */ /* 0x000fe40005800000 */
[----:B------:R-:W-:Y:S01]  /*79c0*/  FMNMX.FTZ R12, R73, R12, !PT ;  /* 0x0000000c490c7209 */ /* 0x000fe20007810000 */
[----:B------:R-:W-:Y:S01]  /*79d0*/  MUFU.EX2 R55, R55 ;  /* 0x0000003700377308 */ /* 0x000fe20000000800 */
[----:B------:R-:W-:Y:S02]  /*79e0*/  ISETP.GT.AND P2, PT, R87, 0x79, P2 ;  /* 0x000000795700780c */ /* 0x000fe40001744270 */
[----:B------:R-:W-:Y:S02]  /*79f0*/  FSEL R78, R78, -INF , !P5 ;  /* 0xff8000004e4e7808 */ /* 0x000fe40006800000 */
[----:B------:R-:W-:-:S02]  /*7a00*/  FMNMX.FTZ R85, R77, R12, !PT ;  /* 0x0000000c4d557209 */ /* 0x000fc40007810000 */
[----:B------:R-:W-:Y:S01]  /*7a10*/  ISETP.LT.OR P2, PT, R120, 0x7a, P2 ;  /* 0x0000007a7800780c */ /* 0x000fe20001741670 */
[----:B------:R-:W-:Y:S01]  /*7a20*/  MUFU.EX2 R134, R134 ;  /* 0x0000008600867308 */ /* 0x000fe20000000800 */
[----:B------:R-:W-:Y:S01]  /*7a30*/  FMNMX.FTZ R85, R78, R85, !PT ;  /* 0x000000554e557209 */ /* 0x000fe20007810000 */
[----:B------:R-:W-:Y:S01]  /*7a40*/  FFMA.FTZ R120, R76, UR10, -R21 ;  /* 0x0000000a4c787c23 */ /* 0x000fe20008010815 */
[----:B------:R-:W-:Y:S02]  /*7a50*/  FSEL R81, R81, -INF , !P2 ;  /* 0xff80000051517808 */ /* 0x000fe40005000000 */
[----:B------:R-:W-:Y:S02]  /*7a60*/  FMNMX.FTZ R12, R26, R85, !PT ;  /* 0x000000551a0c7209 */ /* 0x000fe40007810000 */
[----:B------:R-:W-:Y:S01]  /*7a70*/  @!P1 LEA R38, R38, UR45, 0x3 ;  /* 0x0000002d26269c11 */ /* 0x000fe2000f8e18ff */
[----:B------:R-:W-:Y:S01]  /*7a80*/  MUFU.EX2 R59, R59 ;  /* 0x0000003b003b7308 */ /* 0x000fe20000000800 */
[----:B------:R-:W-:-:S02]  /*7a90*/  FMNMX.FTZ R12, R81, R12, !PT ;  /* 0x0000000c510c7209 */ /* 0x000fc40007810000 */
[----:B------:R-:W-:Y:S01]  /*7aa0*/  F2FP.BF16.F32.PACK_AB R148, R29, R148 ;  /* 0x000000941d94723e */ /* 0x000fe200000010ff */
[----:B------:R-:W-:Y:S01]  /*7ab0*/  @!P1 VIADD R38, R38, 0x16860 ;  /* 0x0001686026269836 */ /* 0x000fe20000000000 */
[----:B--2---:R-:W-:Y:S01]  /*7ac0*/  F2FP.BF16.F32.PACK_AB R150, R37, R150 ;  /* 0x000000962596723e */ /* 0x004fe200000010ff */
[----:B------:R-:W2:Y:S02]  /*7ad0*/  SHFL.BFLY PT, R79, R12, 0x2, 0x1f ;  /* 0x0c401f000c4f7f89 */ /* 0x000ea400000e0000 */
[----:B------:R-:W-:Y:S01]  /*7ae0*/  MUFU.EX2 R128, R128 ;  /* 0x0000008000807308 */ /* 0x000fe20000000800 */
[----:B------:R-:W-:-:S04]  /*7af0*/  @!P1 PRMT R38, RZ, 0x654, R38 ;  /* 0x00000654ff269816 */ /* 0x000fc80000000026 */
[----:B------:R5:W-:Y:S03]  /*7b00*/  @!P1 SYNCS.ARRIVE.TRANS64.RED.A1T0 RZ, [R38+URZ], RZ ;  /* 0x000000ff26ff99a7 */ /* 0x000be6000810043f */
[----:B------:R-:W-:Y:S08]  /*7b10*/  MUFU.EX2 R63, R63 ;  /* 0x0000003f003f7308 */ /* 0x000ff00000000800 */
[----:B------:R-:W-:Y:S01]  /*7b20*/  MUFU.EX2 R130, R130 ;  /* 0x0000008200827308 */ /* 0x000fe20000000800 */
[----:B--2---:R-:W-:Y:S01]  /*7b30*/  FMNMX.FTZ R30, R12, R79, !PT ;  /* 0x0000004f0c1e7209 */ /* 0x004fe20007810000 */
[----:B------:R-:W-:-:S06]  /*7b40*/  FFMA.FTZ R79, R80, UR10, -R21 ;  /* 0x0000000a504f7c23 */ /* 0x000fcc0008010815 */
[----:B------:R-:W-:Y:S01]  /*7b50*/  MUFU.EX2 R67, R67 ;  /* 0x0000004300437308 */ /* 0x000fe20000000800 */
[----:B------:R-:W-:Y:S01]  /*7b60*/  FFMA.FTZ R21, R84, UR10, -R21 ;  /* 0x0000000a54157c23 */ /* 0x000fe20008010815 */
[----:B------:R-:W2:Y:S06]  /*7b70*/  SHFL.BFLY PT, R85, R30, 0x1, 0x1f ;  /* 0x0c201f001e557f89 */ /* 0x000eac00000e0000 */
[----:B------:R-:W-:Y:S08]  /*7b80*/  MUFU.EX2 R124, R124 ;  /* 0x0000007c007c7308 */ /* 0x000ff00000000800 */
[----:B------:R-:W-:Y:S08]  /*7b90*/  MUFU.EX2 R71, R71 ;  /* 0x0000004700477308 */ /* 0x000ff00000000800 */
[----:B------:R-:W-:Y:S01]  /*7ba0*/  MUFU.EX2 R126, R126 ;  /* 0x0000007e007e7308 */ /* 0x000fe20000000800 */
[----:B--2---:R-:W-:-:S04]  /*7bb0*/  FMNMX.FTZ R12, R30, R85, !PT ;  /* 0x000000551e0c7209 */ /* 0x004fc80007810000 */
[C---:B------:R-:W-:Y:S01]  /*7bc0*/  FSETP.NEU.FTZ.AND P2, PT, R12.reuse, -INF , PT ;  /* 0xff8000000c00780b */ /* 0x040fe20003f5d000 */
[C---:B------:R-:W-:Y:S02]  /*7bd0*/  FMUL.FTZ R83, R12.reuse, UR10 ;  /* 0x0000000a0c537c20 */ /* 0x040fe40008410000 */
[----:B------:R-:W-:Y:S01]  /*7be0*/  MUFU.EX2 R75, R75 ;  /* 0x0000004b004b7308 */ /* 0x000fe20000000800 */
[----:B------:R-:W-:Y:S02]  /*7bf0*/  FSEL R3, R12, RZ, P2 ;  /* 0x000000ff0c037208 */ /* 0x000fe40001000000 */
[----:B------:R-:W-:Y:S02]  /*7c00*/  FSEL R83, R83, RZ, P2 ;  /* 0x000000ff53537208 */ /* 0x000fe40001000000 */
[----:B------:R-:W-:Y:S01]  /*7c10*/  ISETP.GT.AND P2, PT, R0, UR28, PT ;  /* 0x0000001c00007c0c */ /* 0x000fe2000bf44270 */
[----:B------:R-:W-:Y:S02]  /*7c20*/  FADD.FTZ R3, -R3, R6 ;  /* 0x0000000603037221 */ /* 0x000fe40000010100 */
[----:B------:R-:W-:Y:S01]  /*7c30*/  MUFU.EX2 R120, R120 ;  /* 0x0000007800787308 */ /* 0x000fe20000000800 */
[--C-:B------:R-:W-:Y:S01]  /*7c40*/  FFMA.FTZ R149, R14, UR10, -R83.reuse ;  /* 0x0000000a0e957c23 */ /* 0x100fe20008010853 */
[--C-:B------:R-:W-:Y:S01]  /*7c50*/  FFMA.FTZ R14, R25, UR10, -R83.reuse ;  /* 0x0000000a190e7c23 */ /* 0x100fe20008010853 */
[----:B------:R-:W-:Y:S01]  /*7c60*/  FADD.FTZ R25, R37, R34 ;  /* 0x0000002225197221 */ /* 0x000fe20000010000 */
[--C-:B------:R-:W-:Y:S01]  /*7c70*/  FFMA.FTZ R30, R39, UR10, -R83.reuse ;  /* 0x0000000a271e7c23 */ /* 0x100fe20008010853 */
[----:B------:R-:W-:Y:S01]  /*7c80*/  FMUL.FTZ R3, R3, UR10 ;  /* 0x0000000a03037c20 */ /* 0x000fe20008410000 */
[----:B------:R-:W-:Y:S01]  /*7c90*/  FFMA.FTZ R151, R24, UR10, -R83 ;  /* 0x0000000a18977c23 */ /* 0x000fe20008010853 */
[----:B---3--:R-:W-:Y:S01]  /*7ca0*/  FADD.FTZ R34, R144, R25 ;  /* 0x0000001990227221 */ /* 0x008fe20000010000 */
[--C-:B------:R-:W-:Y:S01]  /*7cb0*/  FFMA.FTZ R24, R33, UR10, -R83.reuse ;  /* 0x0000000a21187c23 */ /* 0x100fe20008010853 */
[----:B------:R-:W-:Y:S01]  /*7cc0*/  MUFU.EX2 R149, R149 ;  /* 0x0000009500957308 */ /* 0x000fe20000000800 */
[--C-:B------:R-:W-:Y:S01]  /*7cd0*/  FFMA.FTZ R145, R28, UR10, -R83.reuse ;  /* 0x0000000a1c917c23 */ /* 0x100fe20008010853 */
[----:B0-----:R-:W-:Y:S01]  /*7ce0*/  FADD.FTZ R25, R27, R34 ;  /* 0x000000221b197221 */ /* 0x001fe20000010000 */
[--C-:B------:R-:W-:Y:S01]  /*7cf0*/  FFMA.FTZ R141, R36, UR10, -R83.reuse ;  /* 0x0000000a248d7c23 */ /* 0x100fe20008010853 */
[--C-:B------:R-:W-:Y:S01]  /*7d00*/  FFMA.FTZ R8, R8, UR10, -R83.reuse ;  /* 0x0000000a08087c23 */ /* 0x100fe20008010853 */
[----:B------:R-:W-:Y:S01]  /*7d10*/  FFMA.FTZ R147, R32, UR10, -R83 ;  /* 0x0000000a20937c23 */ /* 0x000fe20008010853 */
[----:B-1----:R-:W-:Y:S01]  /*7d20*/  FADD.FTZ R34, R146, R25 ;  /* 0x0000001992227221 */ /* 0x002fe20000010000 */
[--C-:B------:R-:W-:Y:S01]  /*7d30*/  FFMA.FTZ R10, R10, UR10, -R83.reuse ;  /* 0x0000000a0a0a7c23 */ /* 0x100fe20008010853 */
[----:B------:R-:W-:Y:S01]  /*7d40*/  MUFU.EX2 R30, R30 ;  /* 0x0000001e001e7308 */ /* 0x000fe20000000800 */
[--C-:B------:R-:W-:Y:S01]  /*7d50*/  FFMA.FTZ R143, R42, UR10, -R83.reuse ;  /* 0x0000000a2a8f7c23 */ /* 0x100fe20008010853 */
[----:B----4-:R-:W-:Y:S01]  /*7d60*/  FADD.FTZ R33, R31, R34 ;  /* 0x000000221f217221 */ /* 0x010fe20000010000 */
[--C-:B------:R-:W-:Y:S01]  /*7d70*/  FFMA.FTZ R28, R43, UR10, -R83.reuse ;  /* 0x0000000a2b1c7c23 */ /* 0x100fe20008010853 */
[--C-:B------:R-:W-:Y:S01]  /*7d80*/  FFMA.FTZ R137, R46, UR10, -R83.reuse ;  /* 0x0000000a2e897c23 */ /* 0x100fe20008010853 */
[----:B------:R-:W-:Y:S01]  /*7d90*/  FFMA.FTZ R32, R47, UR10, -R83 ;  /* 0x0000000a2f207c23 */ /* 0x000fe20008010853 */
[----:B-----5:R-:W-:Y:S01]  /*7da0*/  FADD.FTZ R34, R140, R33 ;  /* 0x000000218c227221 */ /* 0x020fe20000010000 */
[--C-:B------:R-:W-:Y:S01]  /*7db0*/  FFMA.FTZ R139, R48, UR10, -R83.reuse ;  /* 0x0000000a308b7c23 */ /* 0x100fe20008010853 */
[----:B------:R0:W1:Y:S01]  /*7dc0*/  MUFU.EX2 R25, R3 ;  /* 0x0000000300197308 */ /* 0x0000620000000800 */
[--C-:B------:R-:W-:Y:S01]  /*7dd0*/  FFMA.FTZ R49, R49, UR10, -R83.reuse ;  /* 0x0000000a31317c23 */ /* 0x100fe20008010853 */
[----:B------:R-:W-:Y:S01]  /*7de0*/  FADD.FTZ R33, R35, R34 ;  /* 0x0000002223217221 */ /* 0x000fe20000010000 */
[--C-:B------:R-:W-:Y:S01]  /*7df0*/  FFMA.FTZ R133, R52, UR10, -R83.reuse ;  /* 0x0000000a34857c23 */ /* 0x100fe20008010853 */
[----:B------:R-:W-:Y:S01]  /*7e00*/  FFMA.FTZ R34, R53, UR10, -R83 ;  /* 0x0000000a35227c23 */ /* 0x000fe20008010853 */
[----:B------:R-:W-:Y:S01]  /*7e10*/  F2FP.BF16.F32.PACK_AB R144, R27, R144 ;  /* 0x000000901b90723e */ /* 0x000fe200000010ff */
[----:B------:R-:W-:Y:S01]  /*7e20*/  FADD.FTZ R36, R142, R33 ;  /* 0x000000218e247221 */ /* 0x000fe20000010000 */
[--C-:B------:R-:W-:Y:S01]  /*7e30*/  FFMA.FTZ R135, R56, UR10, -R83.reuse ;  /* 0x0000000a38877c23 */ /* 0x100fe20008010853 */
[----:B------:R-:W2:Y:S01]  /*7e40*/  MUFU.EX2 R151, R151 ;  /* 0x0000009700977308 */ /* 0x000ea20000000800 */
[--C-:B------:R-:W-:Y:S01]  /*7e50*/  FFMA.FTZ R129, R60, UR10, -R83.reuse ;  /* 0x0000000a3c817c23 */ /* 0x100fe20008010853 */
[----:B0-----:R-:W-:Y:S01]  /*7e60*/  FADD.FTZ R3, R41, R36 ;  /* 0x0000002429037221 */ /* 0x001fe20000010000 */
[--C-:B------:R-:W-:Y:S01]  /*7e70*/  FFMA.FTZ R131, R64, UR10, -R83.reuse ;  /* 0x0000000a40837c23 */ /* 0x100fe20008010853 */
[--C-:B------:R-:W-:Y:S01]  /*7e80*/  FFMA.FTZ R68, R68, UR10, -R83.reuse ;  /* 0x0000000a44447c23 */ /* 0x100fe20008010853 */
[----:B------:R-:W-:Y:S01]  /*7e90*/  FFMA.FTZ R69, R69, UR10, -R83 ;  /* 0x0000000a45457c23 */ /* 0x000fe20008010853 */
[----:B------:R-:W-:Y:S01]  /*7ea0*/  FADD.FTZ R40, R136, R3 ;  /* 0x0000000388287221 */ /* 0x000fe20000010000 */
[--C-:B------:R-:W-:Y:S01]  /*7eb0*/  FFMA.FTZ R72, R72, UR10, -R83.reuse ;  /* 0x0000000a48487c23 */ /* 0x100fe20008010853 */
[----:B------:R-:W0:Y:S01]  /*7ec0*/  MUFU.EX2 R14, R14 ;  /* 0x0000000e000e7308 */ /* 0x000e220000000800 */
[----:B-1----:R-:W-:Y:S01]  /*7ed0*/  FFMA.FTZ R36, R25, R2, R30 ;  /* 0x0000000219247223 */ /* 0x002fe2000001001e */
[----:B------:R-:W-:Y:S01]  /*7ee0*/  FADD.FTZ R33, R45, R40 ;  /* 0x000000282d217221 */ /* 0x000fe20000010000 */
[--C-:B------:R-:W-:Y:S01]  /*7ef0*/  FFMA.FTZ R2, R57, UR10, -R83.reuse ;  /* 0x0000000a39027c23 */ /* 0x100fe20008010853 */
[--C-:B------:R-:W-:Y:S01]  /*7f00*/  FFMA.FTZ R73, R73, UR10, -R83.reuse ;  /* 0x0000000a49497c23 */ /* 0x100fe20008010853 */
[----:B------:R-:W-:Y:S01]  /*7f10*/  FADD.FTZ R38, R149, R36 ;  /* 0x0000002495267221 */ /* 0x000fe20000010000 */
[--C-:B------:R-:W-:Y:S01]  /*7f20*/  FFMA.FTZ R36, R61, UR10, -R83.reuse ;  /* 0x0000000a3d247c23 */ /* 0x100fe20008010853 */
[----:B------:R-:W-:Y:S01]  /*7f30*/  FFMA.FTZ R77, R77, UR10, -R83 ;  /* 0x0000000a4d4d7c23 */ /* 0x000fe20008010853 */
[----:B------:R-:W1:Y:S01]  /*7f40*/  MUFU.EX2 R145, R145 ;  /* 0x0000009100917308 */ /* 0x000e620000000800 */
[----:B--2---:R-:W-:Y:S01]  /*7f50*/  FADD.FTZ R3, R151, R38 ;  /* 0x0000002697037221 */ /* 0x004fe20000010000 */
[----:B------:R-:W-:Y:S01]  /*7f60*/  FADD.FTZ R38, R138, R33 ;  /* 0x000000218a267221 */ /* 0x000fe20000010000 */
[--C-:B------:R-:W-:Y:S01]  /*7f70*/  FFMA.FTZ R78, R78, UR10, -R83.reuse ;  /* 0x0000000a4e4e7c23 */ /* 0x100fe20008010853 */
[--C-:B------:R-:W-:Y:S01]  /*7f80*/  FFMA.FTZ R26, R26, UR10, -R83.reuse ;  /* 0x0000000a1a1a7c23 */ /* 0x100fe20008010853 */
[--C-:B------:R-:W-:Y:S01]  /*7f90*/  FFMA.FTZ R81, R81, UR10, -R83.reuse ;  /* 0x0000000a51517c23 */ /* 0x100fe20008010853 */
[----:B------:R-:W-:Y:S01]  /*7fa0*/  FADD.FTZ R33, R51, R38 ;  /* 0x0000002633217221 */ /* 0x000fe20000010000 */
[----:B------:R-:W-:Y:S01]  /*7fb0*/  FFMA.FTZ R38, R65, UR10, -R83 ;  /* 0x0000000a41267c23 */ /* 0x000fe20008010853 */
[----:B------:R-:W2:Y:S01]  /*7fc0*/  MUFU.EX2 R8, R8 ;  /* 0x0000000800087308 */ /* 0x000ea20000000800 */
[----:B0-----:R-:W-:Y:S01]  /*7fd0*/  FADD.FTZ R40, R14, R3 ;  /* 0x000000030e287221 */ /* 0x001fe20000010000 */
[----:B------:R-:W-:Y:S01]  /*7fe0*/  FADD.FTZ R42, R132, R33 ;  /* 0x00000021842a7221 */ /* 0x000fe20000010000 */
[----:B------:R-:W-:Y:S01]  /*7ff0*/  F2FP.BF16.F32.PACK_AB R146, R31, R146 ;  /* 0x000000921f92723e */ /* 0x000fe200000010ff */
[----:B------:R-:W-:Y:S01]  /*8000*/  VIADD R0, R0, 0xffffffff ;  /* 0xffffffff00007836 */ /* 0x000fe20000000000 */
[----:B------:R-:W-:Y:S01]  /*8010*/  F2FP.BF16.F32.PACK_AB R140, R35, R140 ;  /* 0x0000008c238c723e */ /* 0x000fe200000010ff */
[----:B------:R-:W-:Y:S01]  /*8020*/  FADD.FTZ R33, R55, R42 ;  /* 0x0000002a37217221 */ /* 0x000fe20000010000 */
[----:B------:R-:W-:Y:S01]  /*8030*/  F2FP.BF16.F32.PACK_AB R142, R41, R142 ;  /* 0x0000008e298e723e */ /* 0x000fe200000010ff */
[----:B------:R-:W0:Y:S01]  /*8040*/  MUFU.EX2 R147, R147 ;  /* 0x0000009300937308 */ /* 0x000e220000000800 */
[----:B-1----:R-:W-:Y:S01]  /*8050*/  FADD.FTZ R3, R145, R40 ;  /* 0x0000002891037221 */ /* 0x002fe20000010000 */
[----:B------:R-:W-:Y:S01]  /*8060*/  FADD.FTZ R42, R134, R33 ;  /* 0x00000021862a7221 */ /* 0x000fe20000010000 */
[----:B------:R-:W-:Y:S01]  /*8070*/  F2FP.BF16.F32.PACK_AB R136, R45, R136 ;  /* 0x000000882d88723e */ /* 0x000fe200000010ff */
[-C--:B------:R-:W-:Y:S01]  /*8080*/  FMUL.FTZ R90, R90, R25.reuse ;  /* 0x000000195a5a7220 */ /* 0x080fe20000410000 */
[----:B------:R-:W-:Y:S01]  /*8090*/  F2FP.BF16.F32.PACK_AB R138, R51, R138 ;  /* 0x0000008a338a723e */ /* 0x000fe200000010ff */
[----:B------:R-:W-:Y:S01]  /*80a0*/  FADD.FTZ R33, R59, R42 ;  /* 0x0000002a3b217221 */ /* 0x000fe20000010000 */
[----:B------:R-:W-:Y:S01]  /*80b0*/  F2FP.BF16.F32.PACK_AB R132, R55, R132 ;  /* 0x000000843784723e */ /* 0x000fe200000010ff */
[----:B------:R-:W1:Y:S01]  /*80c0*/  MUFU.EX2 R24, R24 ;  /* 0x0000001800187308 */ /* 0x000e620000000800 */
[----:B--2---:R-:W-:Y:S01]  /*80d0*/  FADD.FTZ R40, R8, R3 ;  /* 0x0000000308287221 */ /* 0x004fe20000010000 */
[----:B------:R-:W-:Y:S01]  /*80e0*/  FADD.FTZ R42, R128, R33 ;  /* 0x00000021802a7221 */ /* 0x000fe20000010000 */
[----:B------:R-:W-:Y:S01]  /*80f0*/  F2FP.BF16.F32.PACK_AB R134, R59, R134 ;  /* 0x000000863b86723e */ /* 0x000fe200000010ff */
[-C--:B------:R-:W-:Y:S01]  /*8100*/  FMUL.FTZ R91, R91, R25.reuse ;  /* 0x000000195b5b7220 */ /* 0x080fe20000410000 */
[C---:B------:R-:W-:Y:S01]  /*8110*/  F2FP.BF16.F32.PACK_AB R128, R63.reuse, R128 ;  /* 0x000000803f80723e */ /* 0x040fe200000010ff */
[----:B------:R-:W-:Y:S01]  /*8120*/  FADD.FTZ R33, R63, R42 ;  /* 0x0000002a3f217221 */ /* 0x000fe20000010000 */
[----:B------:R-:W-:Y:S01]  /*8130*/  F2FP.BF16.F32.PACK_AB R149, R149, R30 ;  /* 0x0000001e9595723e */ /* 0x000fe200000010ff */
[----:B------:R-:W2:Y:S01]  /*8140*/  MUFU.EX2 R141, R141 ;  /* 0x0000008d008d7308 */ /* 0x000ea20000000800 */
[----:B0-----:R-:W-:Y:S01]  /*8150*/  FADD.FTZ R3, R147, R40 ;  /* 0x0000002893037221 */ /* 0x001fe20000010000 */
[----:B------:R-:W-:Y:S01]  /*8160*/  FADD.FTZ R42, R130, R33 ;  /* 0x00000021822a7221 */ /* 0x000fe20000010000 */
[C---:B------:R-:W-:Y:S01]  /*8170*/  F2FP.BF16.F32.PACK_AB R130, R67.reuse, R130 ;  /* 0x000000824382723e */ /* 0x040fe200000010ff */
[----:B------:R-:W-:Y:S01]  /*8180*/  FMUL.FTZ R94, R94, R25 ;  /* 0x000000195e5e7220 */ /* 0x000fe20000410000 */
[----:B------:R-:W-:Y:S01]  /*8190*/  F2FP.BF16.F32.PACK_AB R151, R14, R151 ;  /* 0x000000970e97723e */ /* 0x000fe200000010ff */
[----:B------:R-:W-:Y:S01]  /*81a0*/  FADD.FTZ R27, R67, R42 ;  /* 0x0000002a431b7221 */ /* 0x000fe20000010000 */
[----:B------:R-:W-:Y:S01]  /*81b0*/  F2FP.BF16.F32.PACK_AB R145, R8, R145 ;  /* 0x000000910891723e */ /* 0x000fe200000010ff */
[----:B------:R-:W0:Y:S01]  /*81c0*/  MUFU.EX2 R10, R10 ;  /* 0x0000000a000a7308 */ /* 0x000e220000000800 */
[----:B-1----:R-:W-:Y:S01]  /*81d0*/  FADD.FTZ R40, R24, R3 ;  /* 0x0000000318287221 */ /* 0x002fe20000010000 */
[----:B------:R-:W-:Y:S01]  /*81e0*/  FADD.FTZ R42, R124, R27 ;  /* 0x0000001b7c2a7221 */ /* 0x000fe20000010000 */
[----:B------:R-:W-:Y:S01]  /*81f0*/  F2FP.BF16.F32.PACK_AB R124, R71, R124 ;  /* 0x0000007c477c723e */ /* 0x000fe200000010ff */
[----:B------:R-:W-:Y:S01]  /*8200*/  FMUL.FTZ R95, R95, R25 ;  /* 0x000000195f5f7220 */ /* 0x000fe20000410000 */
[----:B------:R-:W-:Y:S01]  /*8210*/  F2FP.BF16.F32.PACK_AB R147, R24, R147 ;  /* 0x000000931893723e */ /* 0x000fe200000010ff */
[----:B------:R-:W-:Y:S01]  /*8220*/  FADD.FTZ R27, R71, R42 ;  /* 0x0000002a471b7221 */ /* 0x000fe20000010000 */
[-C--:B------:R-:W-:Y:S01]  /*8230*/  FMUL.FTZ R98, R98, R25.reuse ;  /* 0x0000001962627220 */ /* 0x080fe20000410000 */
[----:B------:R-:W1:Y:S01]  /*8240*/  MUFU.EX2 R143, R143 ;  /* 0x0000008f008f7308 */ /* 0x000e620000000800 */
[----:B--2---:R-:W-:Y:S01]  /*8250*/  FADD.FTZ R3, R141, R40 ;  /* 0x000000288d037221 */ /* 0x004fe20000010000 */
[----:B------:R-:W-:Y:S01]  /*8260*/  FADD.FTZ R42, R126, R27 ;  /* 0x0000001b7e2a7221 */ /* 0x000fe20000010000 */
[----:B------:R-:W-:Y:S01]  /*8270*/  F2FP.BF16.F32.PACK_AB R126, R75, R126 ;  /* 0x0000007e4b7e723e */ /* 0x000fe200000010ff */
[-C--:B------:R-:W-:Y:S01]  /*8280*/  FMUL.FTZ R99, R99, R25.reuse ;  /* 0x0000001963637220 */ /* 0x080fe20000410000 */
[-C--:B------:R-:W-:Y:S01]  /*8290*/  FMUL.FTZ R102, R102, R25.reuse ;  /* 0x0000001966667220 */ /* 0x080fe20000410000 */
[----:B------:R-:W-:Y:S01]  /*82a0*/  FADD.FTZ R27, R75, R42 ;  /* 0x0000002a4b1b7221 */ /* 0x000fe20000010000 */
[----:B------:R-:W-:Y:S01]  /*82b0*/  FMUL.FTZ R103, R103, R25 ;  /* 0x0000001967677220 */ /* 0x000fe20000410000 */
[----:B------:R-:W2:Y:S01]  /*82c0*/  MUFU.EX2 R28, R28 ;  /* 0x0000001c001c7308 */ /* 0x000ea20000000800 */
[----:B0-----:R-:W-:Y:S01]  /*82d0*/  FADD.FTZ R40, R10, R3 ;  /* 0x000000030a287221 */ /* 0x001fe20000010000 */
[----:B------:R-:W-:Y:S01]  /*82e0*/  FADD.FTZ R42, R120, R27 ;  /* 0x0000001b782a7221 */ /* 0x000fe20000010000 */
[----:B------:R-:W-:Y:S01]  /*82f0*/  F2FP.BF16.F32.PACK_AB R141, R10, R141 ;  /* 0x0000008d0a8d723e */ /* 0x000fe200000010ff */
[-C--:B------:R-:W-:Y:S01]  /*8300*/  FMUL.FTZ R106, R106, R25.reuse ;  /* 0x000000196a6a7220 */ /* 0x080fe20000410000 */
[-C--:B------:R-:W-:Y:S01]  /*8310*/  FMUL.FTZ R107, R107, R25.reuse ;  /* 0x000000196b6b7220 */ /* 0x080fe20000410000 */
[-C--:B------:R-:W-:Y:S01]  /*8320*/  FMUL.FTZ R110, R110, R25.reuse ;  /* 0x000000196e6e7220 */ /* 0x080fe20000410000 */
[-C--:B------:R-:W-:Y:S01]  /*8330*/  FMUL.FTZ R111, R111, R25.reuse ;  /* 0x000000196f6f7220 */ /* 0x080fe20000410000 */
[----:B------:R-:W0:Y:S01]  /*8340*/  MUFU.EX2 R137, R137 ;  /* 0x0000008900897308 */ /* 0x000e220000000800 */
[----:B-1----:R-:W-:Y:S01]  /*8350*/  FADD.FTZ R3, R143, R40 ;  /* 0x000000288f037221 */ /* 0x002fe20000010000 */
[-C--:B------:R-:W-:Y:S01]  /*8360*/  FMUL.FTZ R114, R114, R25.reuse ;  /* 0x0000001972727220 */ /* 0x080fe20000410000 */
[-C--:B------:R-:W-:Y:S01]  /*8370*/  FMUL.FTZ R115, R115, R25.reuse ;  /* 0x0000001973737220 */ /* 0x080fe20000410000 */
[-C--:B------:R-:W-:Y:S01]  /*8380*/  FMUL.FTZ R118, R118, R25.reuse ;  /* 0x0000001976767220 */ /* 0x080fe20000410000 */
[----:B------:R-:W-:-:S03]  /*8390*/  FMUL.FTZ R119, R119, R25 ;  /* 0x0000001977777220 */ /* 0x000fc60000410000 */
        /* <DEDUP_REMOVED lines=11> */
[C---:B0-----:R-:W-:Y:S01]  /*8450*/  FADD.FTZ R40, R6.reuse, R3 ;  /* 0x0000000306287221 */ /* 0x041fe20000010000 */
[----:B------:R-:W-:Y:S01]  /*8460*/  F2FP.BF16.F32.PACK_AB R139, R6, R139 ;  /* 0x0000008b068b723e */ /* 0x000fe200000010ff */
[----:B------:R-:W-:-:S05]  /*8470*/  IMAD.MOV.U32 R6, RZ, RZ, R12 ;  /* 0x000000ffff067224 */ /* 0x000fca00078e000c */
[----:B------:R-:W0:Y:S01]  /*8480*/  MUFU.EX2 R79, R79 ;  /* 0x0000004f004f7308 */ /* 0x000e220000000800 */
[----:B-1----:R-:W-:-:S07]  /*8490*/  FADD.FTZ R3, R133, R40 ;  /* 0x0000002885037221 */ /* 0x002fce0000010000 */
[----:B------:R-:W1:Y:S01]  /*84a0*/  MUFU.EX2 R135, R135 ;  /* 0x0000008700877308 */ /* 0x000e620000000800 */
[C---:B--2---:R-:W-:Y:S01]  /*84b0*/  FADD.FTZ R40, R34.reuse, R3 ;  /* 0x0000000322287221 */ /* 0x044fe20000010000 */
[----:B------:R-:W-:-:S06]  /*84c0*/  F2FP.BF16.F32.PACK_AB R133, R34, R133 ;  /* 0x000000852285723e */ /* 0x000fcc00000010ff */
[----:B------:R-:W2:Y:S01]  /*84d0*/  MUFU.EX2 R122, R122 ;  /* 0x0000007a007a7308 */ /* 0x000ea20000000800 */
[C---:B0-----:R-:W-:Y:S01]  /*84e0*/  FADD.FTZ R27, R79.reuse, R42 ;  /* 0x0000002a4f1b7221 */ /* 0x041fe20000010000 */
[----:B------:R-:W-:-:S06]  /*84f0*/  F2FP.BF16.F32.PACK_AB R120, R79, R120 ;  /* 0x000000784f78723e */ /* 0x000fcc00000010ff */
[----:B------:R-:W0:Y:S01]  /*8500*/  MUFU.EX2 R2, R2 ;  /* 0x0000000200027308 */ /* 0x000e220000000800 */
[----:B-1----:R-:W-:-:S07]  /*8510*/  FADD.FTZ R3, R135, R40 ;  /* 0x0000002887037221 */ /* 0x002fce0000010000 */
[----:B------:R-:W1:Y:S01]  /*8520*/  MUFU.EX2 R21, R21 ;  /* 0x0000001500157308 */ /* 0x000e620000000800 */
[----:B--2---:R-:W-:-:S07]  /*8530*/  FADD.FTZ R42, R122, R27 ;  /* 0x0000001b7a2a7221 */ /* 0x004fce0000010000 */
[----:B------:R-:W2:Y:S01]  /*8540*/  MUFU.EX2 R129, R129 ;  /* 0x0000008100817308 */ /* 0x000ea20000000800 */
[C---:B0-----:R-:W-:Y:S01]  /*8550*/  FADD.FTZ R40, R2.reuse, R3 ;  /* 0x0000000302287221 */ /* 0x041fe20000010000 */
[----:B------:R-:W-:-:S06]  /*8560*/  F2FP.BF16.F32.PACK_AB R135, R2, R135 ;  /* 0x000000870287723e */ /* 0x000fcc00000010ff */
[----:B------:R-:W0:Y:S01]  /*8570*/  MUFU.EX2 R36, R36 ;  /* 0x0000002400247308 */ /* 0x000e220000000800 */
[C---:B-1----:R-:W-:Y:S01]  /*8580*/  FADD.FTZ R3, R21.reuse, R42 ;  /* 0x0000002a15037221 */ /* 0x042fe20000010000 */
[----:B------:R-:W-:-:S06]  /*8590*/  F2FP.BF16.F32.PACK_AB R122, R21, R122 ;  /* 0x0000007a157a723e */ /* 0x000fcc00000010ff */
[----:B------:R-:W1:Y:S01]  /*85a0*/  MUFU.EX2 R131, R131 ;  /* 0x0000008300837308 */ /* 0x000e620000000800 */
[----:B--2---:R-:W-:-:S07]  /*85b0*/  FADD.FTZ R21, R129, R40 ;  /* 0x0000002881157221 */ /* 0x004fce0000010000 */
        /* <DEDUP_REMOVED lines=22> */
[----:B------:R-:W-:-:S03]  /*8720*/  F2FP.BF16.F32.PACK_AB R121, R78, R77 ;  /* 0x0000004d4e79723e */ /* 0x000fc600000010ff */
[----:B0-----:R-:W-:-:S04]  /*8730*/  FADD.FTZ R40, R123, R40 ;  /* 0x000000287b287221 */ /* 0x001fc80000010000 */
[C---:B-1----:R-:W-:Y:S01]  /*8740*/  FADD.FTZ R2, R81.reuse, R40 ;  /* 0x0000002851027221 */ /* 0x042fe20000010000 */
[----:B------:R-:W-:Y:S01]  /*8750*/  F2FP.BF16.F32.PACK_AB R123, R81, R123 ;  /* 0x0000007b517b723e */ /* 0x000fe200000010ff */
[----:B------:R-:W-:Y:S06]  /*8760*/  @P2 BRA `(.L_x_884) ;  /* 0xffffffc800d42947 */ /* 0x000fec000383ffff */
[----:B------:R-:W-:Y:S01]  /*8770*/  IMAD.MOV.U32 R6, RZ, RZ, R12 ;  /* 0x000000ffff067224 */ /* 0x000fe200078e000c */
[----:B------:R-:W-:Y:S01]  /*8780*/  UMOV UR39, UR27 ;  /* 0x0000001b00277c82 */ /* 0x000fe20008000000 */
[----:B------:R-:W-:Y:S01]  /*8790*/  IMAD.MOV.U32 R7, RZ, RZ, R20 ;  /* 0x000000ffff077224 */ /* 0x000fe200078e0014 */
[----:B------:R-:W-:-:S06]  /*87a0*/  UMOV UR38, UR26 ;  /* 0x0000001a00267c82 */ /* 0x000fcc0008000000 */
.L_x_867:
[----:B------:R-:W-:Y:S01]  /*87b0*/  IADD3 R8, R17, 0xc0, -R18 ;  /* 0x000000c011087810 */ /* 0x000fe20007ffe812 */
[----:B------:R-:W-:Y:S01]  /*87c0*/  ULDC UR15, c[0x0][0x9e4] ;  /* 0x00027900000f7ab9 */ /* 0x000fe20000000800 */
[----:B------:R-:W-:Y:S01]  /*87d0*/  ULDC UR14, c[0x0][0x9dc] ;  /* 0x00027700000e7ab9 */ /* 0x000fe20000000800 */
[----:B------:R-:W-:Y:S02]  /*87e0*/  UISETP.GE.AND UP0, UPT, UR15, 0x1, UPT ;  /* 0x000000010f00788c */ /* 0x000fe4000bf06270 */
[----:B------:R-:W-:-:S04]  /*87f0*/  IMAD R8, R153, 0xc0, R8 ;  /* 0x000000c099087824 */ /* 0x000fc800078e0208 */
[----:B------:R-:W-:Y:S02]  /*8800*/  PLOP3.LUT P5, PT, PT, PT, UP0, 0x80, 0x0 ;  /* 0x000000000000781c */ /* 0x000fe40003faf008 */
[----:B------:R-:W-:-:S13]  /*8810*/  R2UR UR11, R8 ;  /* 0x00000000080b72ca */ /* 0x000fda00000e0000 */
[----:B------:R-:W-:Y:S01]  /*8820*/  UIADD3 UR14, UR11, -UR14, URZ ;  /* 0x8000000e0b0e7290 */ /* 0x000fe2000fffe03f */
        /* <DEDUP_REMOVED lines=11> */
.L_x_886:
[----:B------:R-:W-:-:S11]  /*88e0*/  UISETP.NE.AND UP0, UPT, UR15, 0x1, UPT ;  /* 0x000000010f00788c */ /* 0x000fd6000bf05270 */
[----:B------:R-:W-:Y:S02]  /*88f0*/  @UP0 ULDC.64 UR18, c[0x0][0x9e8] ;  /* 0x00027a0000120ab9 */ /* 0x000fe40000000a00 */
[----:B------:R-:W-:-:S04]  /*8900*/  UIMAD.WIDE.U32 UR6, UR11, UR18, URZ ;  /* 0x000000120b0672a5 */ /* 0x000fc8000f8e003f */
[----:B------:R-:W-:-:S12]  /*8910*/  @UP0 USHF.R.U32.HI UR11, URZ, UR19, UR7 ;  /* 0x000000133f0b0299 */ /* 0x000fd80008011607 */
.L_x_887:
[----:B------:R-:W-:-:S04]  /*8920*/  UIMAD UR11, UR11, UR15, URZ ;  /* 0x0000000f0b0b72a4 */ /* 0x000fc8000f8e023f */
[----:B------:R-:W-:-:S04]  /*8930*/  UISETP.LT.AND UP0, UPT, UR14, UR11, UPT ;  /* 0x0000000b0e00728c */ /* 0x000fc8000bf01270 */
[----:B------:R-:W-:-:S12]  /*8940*/  USEL UR14, UR14, UR11, !UP0 ;  /* 0x0000000b0e0e7287 */ /* 0x000fd8000c000000 */
.L_x_885:
        /* <DEDUP_REMOVED lines=14> */
.L_x_897:
        /* <DEDUP_REMOVED lines=9> */
.L_x_890:
[----:B------:R-:W-:Y:S01]  /*8ac0*/  ULEA UR6, UR39, UR45, 0x3 ;  /* 0x0000002d27067291 */ /* 0x000fe2000f8e183f */
[----:B------:R-:W-:-:S05]  /*8ad0*/  IMAD.U32 R6, RZ, RZ, UR38 ;  /* 0x00000026ff067e24 */ /* 0x000fca000f8e00ff */
[----:B------:R-:W-:-:S04]  /*8ae0*/  SHF.L.U32 R6, R6, 0x1f, RZ ;  /* 0x0000001f06067819 */ /* 0x000fc800000006ff */
[----:B------:R0:W1:Y:S01]  /*8af0*/  SYNCS.PHASECHK.TRANS64.TRYWAIT P2, [UR6+0x16830], R6 ;  /* 0x01683006ff0075a7 */ /* 0x0000620008040146 */
[----:B------:R-:W-:Y:S05]  /*8b00*/  @!P0 BRA `(.L_x_891) ;  /* 0x0000000000048947 */ /* 0x000fea0003800000 */
[----:B------:R-:W-:Y:S01]  /*8b10*/  BPT.TRAP 0x1 ;  /* 0x000000040000795c */ /* 0x000fe20000300000 */
.L_x_891:
[----:B-1----:R-:W-:Y:S05]  /*8b20*/  @P2 BRA `(.L_x_889) ;  /* 0x0000000000082947 */ /* 0x002fea0003800000 */
[----:B------:R-:W1:Y:S02]  /*8b30*/  SYNCS.PHASECHK.TRANS64.TRYWAIT P2, [UR6+0x16830], R6 ;  /* 0x01683006ff0075a7 */ /* 0x000e640008040146 */
[----:B-1----:R-:W-:Y:S05]  /*8b40*/  @!P2 BRA `(.L_x_892) ;  /* 0x000000c00058a947 */ /* 0x002fea0003800000 */
.L_x_889:
[----:B-1----:R-:W1:Y:S01]  /*8b50*/  S2R R7, SR_TID.X ;  /* 0x0000000000077919 */ /* 0x002e620000002100 */
        /* <DEDUP_REMOVED lines=26> */
.L_x_894:
[----:B------:R-:W-:Y:S01]  /*8d00*/  ULEA UR6, UR22, UR45, 0x3 ;  /* 0x0000002d16067291 */ /* 0x000fe2000f8e183f */
[----:B------:R-:W-:-:S05]  /*8d10*/  IMAD.U32 R6, RZ, RZ, UR26 ;  /* 0x0000001aff067e24 */ /* 0x000fca000f8e00ff */
[----:B------:R-:W-:-:S04]  /*8d20*/  SHF.L.U32 R6, R6, 0x1f, RZ ;  /* 0x0000001f06067819 */ /* 0x000fc800000006ff */
[----:B------:R0:W1:Y:S01]  /*8d30*/  SYNCS.PHASECHK.TRANS64.TRYWAIT P2, [UR6+0x16850], R6 ;  /* 0x01685006ff0075a7 */ /* 0x0000620008040146 */
[----:B------:R-:W-:Y:S05]  /*8d40*/  @!P0 BRA `(.L_x_895) ;  /* 0x0000000000048947 */ /* 0x000fea0003800000 */
[----:B------:R-:W-:Y:S01]  /*8d50*/  BPT.TRAP 0x1 ;  /* 0x000000040000795c */ /* 0x000fe20000300000 */
.L_x_895:
[----:B-1----:R-:W-:Y:S05]  /*8d60*/  @P2 BRA `(.L_x_893) ;  /* 0x0000000000082947 */ /* 0x002fea0003800000 */
[----:B------:R-:W1:Y:S02]  /*8d70*/  SYNCS.PHASECHK.TRANS64.TRYWAIT P2, [UR6+0x16850], R6 ;  /* 0x01685006ff0075a7 */ /* 0x000e640008040146 */
[----:B-1----:R-:W-:Y:S05]  /*8d80*/  @!P2 BRA `(.L_x_896) ;  /* 0x000000bc00e0a947 */ /* 0x002fea0003800000 */
.L_x_893:
[----:B------:R-:W-:Y:S01]  /*8d90*/  UIADD3 UR6, UR45, 0x400, URZ ;  /* 0x000004002d067890 */ /* 0x000fe2000fffe03f */
[----:B------:R-:W-:Y:S01]  /*8da0*/  WARPGROUP.ARRIVE ;  /* 0x00000000000079c5 */ /* 0x000fe20000000000 */
[----:B------:R-:W-:Y:S01]  /*8db0*/  UMOV UR7, 0x40000040 ;  /* 0x4000004000077882 */ /* 0x000fe20000000000 */
[----:B------:R-:W-:Y:S01]  /*8dc0*/  FMUL.FTZ R11, R24, UR24 ;  /* 0x00000018180b7c20 */ /* 0x000fe20008410000 */
[----:B------:R-:W-:Y:S01]  /*8dd0*/  USHF.R.U32.HI UR6, URZ, 0x4, UR6 ;  /* 0x000000043f067899 */ /* 0x000fe20008011606 */
[----:B01----:R-:W-:Y:S01]  /*8de0*/  FMUL.FTZ R6, R25, UR24 ;  /* 0x0000001819067c20 */ /* 0x003fe20008410000 */
[----:B------:R-:W-:Y:S01]  /*8df0*/  FMUL.FTZ R13, R28, UR24 ;  /* 0x000000181c0d7c20 */ /* 0x000fe20008410000 */
[----:B------:R-:W-:Y:S01]  /*8e00*/  FMUL.FTZ R15, R29, UR24 ;  /* 0x000000181d0f7c20 */ /* 0x000fe20008410000 */
[----:B------:R-:W-:Y:S01]  /*8e10*/  ULOP3.LUT UR6, UR6, 0x3fff, URZ, 0xc0, !UPT ;  /* 0x00003fff06067892 */ /* 0x000fe2000f8ec03f */
[----:B------:R-:W0:Y:S01]  /*8e20*/  MUFU.TANH R11, R11 ;  /* 0x0000000b000b7308 */ /* 0x000e220000002400 */
[----:B------:R-:W-:Y:S01]  /*8e30*/  FMUL.FTZ R21, R32, UR24 ;  /* 0x0000001820157c20 */ /* 0x000fe20008410000 */
[----:B------:R-:W-:Y:S01]  /*8e40*/  FMUL.FTZ R24, R33, UR24 ;  /* 0x0000001821187c20 */ /* 0x000fe20008410000 */
[----:B------:R-:W-:Y:S01]  /*8e50*/  ULEA UR11, UR22, UR6, 0xa ;  /* 0x00000006160b7291 */ /* 0x000fe2000f8e503f */
[----:B------:R-:W-:Y:S01]  /*8e60*/  FMUL.FTZ R12, R27, UR24 ;  /* 0x000000181b0c7c20 */ /* 0x000fe20008410000 */
[----:B------:R-:W-:Y:S01]  /*8e70*/  FMUL.FTZ R27, R36, UR24 ;  /* 0x00000018241b7c20 */ /* 0x000fe20008410000 */
[----:B------:R-:W-:Y:S01]  /*8e80*/  FMUL.FTZ R29, R37, UR24 ;  /* 0x00000018251d7c20 */ /* 0x000fe20008410000 */
[----:B------:R-:W-:Y:S01]  /*8e90*/  FMUL.FTZ R37, R45, UR24 ;  /* 0x000000182d257c20 */ /* 0x000fe20008410000 */
[----:B------:R-:W1:Y:S01]  /*8ea0*/  MUFU.TANH R6, R6 ;  /* 0x0000000600067308 */ /* 0x000e620000002400 */
[----:B------:R-:W-:Y:S01]  /*8eb0*/  FMUL.FTZ R45, R54, UR24 ;  /* 0x00000018362d7c20 */ /* 0x000fe20008410000 */
[----:B------:R-:W-:Y:S01]  /*8ec0*/  UMOV UR6, UR11 ;  /* 0x0000000b00067c82 */ /* 0x000fe20008000000 */
[----:B------:R-:W-:Y:S01]  /*8ed0*/  FMUL.FTZ R28, R38, UR24 ;  /* 0x00000018261c7c20 */ /* 0x000fe20008410000 */
[----:B------:R-:W-:Y:S01]  /*8ee0*/  HGMMA.64x64x16.F32.BF16 R88, R148, gdesc[UR4].tnspB, R88, gsb0 ;  /* 0x40e0000494587df0 */ /* 0x000fe20008001858 */
[----:B------:R-:W-:Y:S01]  /*8ef0*/  UIADD3 UR6, UR11, 0x80, URZ ;  /* 0x000000800b067890 */ /* 0x000fe2000fffe03f */
[----:B------:R-:W-:Y:S01]  /*8f00*/  FMUL.FTZ R38, R47, UR24 ;  /* 0x000000182f267c20 */ /* 0x000fe20008410000 */
[----:B------:R-:W-:Y:S01]  /*8f10*/  UMOV UR7, 0x40000040 ;  /* 0x4000004000077882 */ /* 0x000fe20000000000 */
        /* <DEDUP_REMOVED lines=45> */
[----:B------:R-:W-:Y:S01]  /*91f0*/  UMOV UR10, UR25 ;  /* 0x00000019000a7c82 */ /* 0x000fe20008000000 */
        /* <DEDUP_REMOVED lines=15> */
[----:B------:R-:W1:Y:S01]  /*92f0*/  S2R R153, SR_TID.X ;  /* 0x0000000000997919 */ /* 0x000e620000002100 */
[----:B------:R-:W-:-:S02]  /*9300*/  UMOV UR26, UR38 ;  /* 0x00000026001a7c82 */ /* 0x000fc40008000000 */
[----:B------:R-:W3:Y:S01]  /*9310*/  MUFU.TANH R35, R35 ;  /* 0x0000002300237308 */ /* 0x000ee20000002400 */
[----:B--2---:R-:W-:-:S07]  /*9320*/  FMNMX.FTZ R7, R31, R58, !PT ;  /* 0x0000003a1f077209 */ /* 0x004fce0007810000 */
[----:B------:R-:W2:Y:S01]  /*9330*/  MUFU.TANH R37, R37 ;  /* 0x0000002500257308 */ /* 0x000ea20000002400 */
[----:B0-----:R-:W-:Y:S01]  /*9340*/  FMNMX.FTZ R58, R32, R7, !PT ;  /* 0x00000007203a7209 */ /* 0x001fe20007810000 */
[----:B------:R-:W-:Y:S02]  /*9350*/  WARPGROUP.DEPBAR.LE gsb0, 0x0 ;  /* 0x00008000000079c5 */ /* 0x000fe40000010000 */
[----:B------:R-:W-:-:S04]  /*9360*/  WARPGROUP.ARRIVE ;  /* 0x00000000000079c5 */ /* 0x000fc80000000000 */
[----:B------:R-:W0:Y:S01]  /*9370*/  MUFU.TANH R39, R39 ;  /* 0x0000002700277308 */ /* 0x000e220000002400 */
[----:B---3--:R-:W-:Y:S01]  /*9380*/  FMNMX.FTZ R60, R35, R58, !PT ;  /* 0x0000003a233c7209 */ /* 0x008fe20007810000 */
[----:B------:R-:W-:Y:S01]  /*9390*/  HGMMA.64x64x16.F32.BF16 R88, R144, gdesc[UR4].tnspB, R88, gsb0 ;  /* 0x40e0000490587df0 */ /* 0x000fe20008001858 */
[----:B------:R-:W-:Y:S01]  /*93a0*/  UIADD3 UR6, UR11, 0x100, URZ ;  /* 0x000001000b067890 */ /* 0x000fe2000fffe03f */
[----:B------:R-:W-:Y:S01]  /*93b0*/  FMUL.FTZ R58, R72, UR24 ;  /* 0x00000018483a7c20 */ /* 0x000fe20008410000 */
[----:B------:R-:W-:-:S03]  /*93c0*/  UMOV UR7, 0x40000040 ;  /* 0x4000004000077882 */ /* 0x000fc60000000000 */
[----:B------:R-:W3:Y:S01]  /*93d0*/  MUFU.TANH R41, R41 ;  /* 0x0000002900297308 */ /* 0x000ee20000002400 */
[----:B--2---:R-:W-:Y:S02]  /*93e0*/  FMNMX.FTZ R60, R37, R60, !PT ;  /* 0x0000003c253c7209 */ /* 0x004fe40007810000 */
[----:B-1----:R-:W-:Y:S02]  /*93f0*/  SHF.R.U32.HI R152, RZ, 0x7, R153 ;  /* 0x00000007ff987819 */ /* 0x002fe40000011699 */
[----:B------:R-:W-:-:S03]  /*9400*/  ISETP.GE.U32.AND P2, PT, R153, 0x180, PT ;  /* 0x000001809900780c */ /* 0x000fc60003f46070 */
[----:B------:R-:W1:Y:S01]  /*9410*/  MUFU.TANH R43, R43 ;  /* 0x0000002b002b7308 */ /* 0x000e620000002400 */
[----:B0-----:R-:W-:-:S07]  /*9420*/  FMNMX.FTZ R60, R39, R60, !PT ;  /* 0x0000003c273c7209 */ /* 0x001fce0007810000 */
[----:B------:R-:W0:Y:S01]  /*9430*/  MUFU.TANH R44, R44 ;  /* 0x0000002c002c7308 */ /* 0x000e220000002400 */
[----:B---3--:R-:W-:-:S07]  /*9440*/  FMNMX.FTZ R60, R41, R60, !PT ;  /* 0x0000003c293c7209 */ /* 0x008fce0007810000 */
[----:B------:R-:W2:Y:S01]  /*9450*/  MUFU.TANH R47, R47 ;  /* 0x0000002f002f7308 */ /* 0x000ea20000002400 */
[----:B-1----:R-:W-:Y:S01]  /*9460*/  FMNMX.FTZ R7, R43, R60, !PT ;  /* 0x0000003c2b077209 */ /* 0x002fe20007810000 */
[----:B------:R-:W-:-:S06]  /*9470*/  FMUL.FTZ R60, R76, UR24 ;  /* 0x000000184c3c7c20 */ /* 0x000fcc0008410000 */
        /* <DEDUP_REMOVED lines=8> */
[----:B------:R-:W-:-:S06]  /*9500*/  FMUL.FTZ R62, R80, UR24 ;  /* 0x00000018503e7c20 */ /* 0x000fcc0008410000 */
[----:B------:R-:W0:Y:S01]  /*9510*/  MUFU.TANH R55, R55 ;  /* 0x0000003700377308 */ /* 0x000e220000002400 */
[----:B--2---:R-:W-:Y:S01]  /*9520*/  FMNMX.FTZ R7, R52, R7, !PT ;  /* 0x0000000734077209 */ /* 0x004fe20007810000 */
[----:B------:R-:W-:Y:S02]  /*9530*/  WARPGROUP.DEPBAR.LE gsb0, 0x0 ;  /* 0x00008000000079c5 */ /* 0x000fe40000010000 */
[----:B------:R-:W-:-:S04]  /*9540*/  WARPGROUP.ARRIVE ;  /* 0x00000000000079c5 */ /* 0x000fc80000000000 */
[----:B------:R-:W2:Y:S01]  /*9550*/  MUFU.TANH R56, R56 ;  /* 0x0000003800387308 */ /* 0x000ea20000002400 */
[----:B-1----:R-:W-:Y:S01]  /*9560*/  FMNMX.FTZ R68, R54, R7, !PT ;  /* 0x0000000736447209 */ /* 0x002fe20007810000 */
[----:B------:R-:W-:Y:S01]  /*9570*/  HGMMA.64x64x16.F32.BF16 R88, R140, gdesc[UR4].tnspB, R88, gsb0 ;  /* 0x40e000048c587df0 */ /* 0x000fe20008001858 */
[----:B------:R-:W-:Y:S02]  /*9580*/  UIADD3 UR6, UR11, 0x180, URZ ;  /* 0x000001800b067890 */ /* 0x000fe4000fffe03f */
[----:B0-----:R-:W-:Y:S01]  /*9590*/  FMNMX.FTZ R7, R55, R68, !PT ;  /* 0x0000004437077209 */ /* 0x001fe20007810000 */
[----:B------:R-:W-:Y:S02]  /*95a0*/  UMOV UR7, 0x40000040 ;  /* 0x4000004000077882 */ /* 0x000fe40000000000 */
[----:B------:R-:W0:Y:S08]  /*95b0*/  MUFU.TANH R57, R57 ;  /* 0x0000003900397308 */ /* 0x000e300000002400 */
[----:B------:R-:W1:Y:S01]  /*95c0*/  MUFU.TANH R58, R58 ;  /* 0x0000003a003a7308 */ /* 0x000e620000002400 */
[----:B--2---:R-:W-:-:S07]  /*95d0*/  FMNMX.FTZ R68, R56, R7, !PT ;  /* 0x0000000738447209 */ /* 0x004fce0007810000 */
[----:B------:R-:W2:Y:S01]  /*95e0*/  MUFU.TANH R59, R59 ;  /* 0x0000003b003b7308 */ /* 0x000ea20000002400 */
[----:B0-----:R-:W-:Y:S01]  /*95f0*/  FMNMX.FTZ R7, R57, R68, !PT ;  /* 0x0000004439077209 */ /* 0x001fe20007810000 */
[----:B------:R-:W-:-:S06]  /*9600*/  FMUL.FTZ R68, R85, UR24 ;  /* 0x0000001855447c20 */ /* 0x000fcc0008410000 */
        /* <DEDUP_REMOVED lines=14> */
[----:B------:R-:W-:Y:S02]  /*96f0*/  WARPGROUP.DEPBAR.LE gsb0, 0x0 ;  /* 0x00008000000079c5 */ /* 0x000fe40000010000 */
[----:B------:R-:W-:Y:S01]  /*9700*/  WARPGROUP.ARRIVE ;  /* 0x00000000000079c5 */ /* 0x000fe20000000000 */
[----:B------:R-:W-:Y:S01]  /*9710*/  FMUL.FTZ R72, R75, UR24 ;  /* 0x000000184b487c20 */ /* 0x000fe20008410000 */
[----:B------:R-:W-:Y:S02]  /*9720*/  FMUL.FTZ R75, R82, UR24 ;  /* 0x00000018524b7c20 */ /* 0x000fe40008410000 */
[----:B------:R-:W1:Y:S01]  /*9730*/  MUFU.TANH R12, R12 ;  /* 0x0000000c000c7308 */ /* 0x000e620000002400 */
[----:B--2---:R-:W-:Y:S01]  /*9740*/  FMNMX.FTZ R7, R68, R7, !PT ;  /* 0x0000000744077209 */ /* 0x004fe20007810000 */
[----:B------:R-:W-:Y:S01]  /*9750*/  HGMMA.64x64x16.F32.BF16 R88, R136, gdesc[UR4].tnspB, R88, gsb0 ;  /* 0x40e0000488587df0 */ /* 0x000fe20008001858 */
[----:B------:R-:W-:Y:S01]  /*9760*/  UIADD3 UR6, UR11, 0x200, URZ ;  /* 0x000002000b067890 */ /* 0x000fe2000fffe03f */
[----:B------:R-:W-:-:S02]  /*9770*/  UMOV UR7, 0x40000040 ;  /* 0x4000004000077882 */ /* 0x000fc40000000000 */
[----:B------:R-:W2:Y:S02]  /*9780*/  SHFL.BFLY PT, R76, R7, 0x2, 0x1f ;  /* 0x0c401f00074c7f89 */ /* 0x000ea400000e0000 */
[----:B------:R-:W3:Y:S08]  /*9790*/  MUFU.TANH R14, R14 ;  /* 0x0000000e000e7308 */ /* 0x000ef00000002400 */
[----:B------:R-:W4:Y:S08]  /*97a0*/  MUFU.TANH R20, R20 ;  /* 0x0000001400147308 */ /* 0x000f300000002400 */
[----:B------:R-:W5:Y:S01]  /*97b0*/  MUFU.TANH R25, R25 ;  /* 0x0000001900197308 */ /* 0x000f620000002400 */
[----:B--2---:R-:W-:Y:S01]  /*97c0*/  FMNMX.FTZ R80, R7, R76, !PT ;  /* 0x0000004c07507209 */ /* 0x004fe20007810000 */
[----:B------:R-:W-:-:S06]  /*97d0*/  FMUL.FTZ R76, R83, UR24 ;  /* 0x00000018534c7c20 */ /* 0x000fcc0008410000 */
[----:B------:R-:W2:Y:S01]  /*97e0*/  MUFU.TANH R26, R26 ;  /* 0x0000001a001a7308 */ /* 0x000ea20000002400 */
[----:B------:R-:W0:Y:S07]  /*97f0*/  SHFL.BFLY PT, R7, R80, 0x1, 0x1f ;  /* 0x0c201f0050077f89 */ /* 0x000e2e00000e0000 */
[----:B------:R-:W2:Y:S08]  /*9800*/  MUFU.TANH R28, R28 ;  /* 0x0000001c001c7308 */ /* 0x000eb00000002400 */
[----:B------:R-:W2:Y:S08]  /*9810*/  MUFU.TANH R30, R30 ;  /* 0x0000001e001e7308 */ /* 0x000eb00000002400 */
[----:B------:R-:W2:Y:S01]  /*9820*/  MUFU.TANH R33, R33 ;  /* 0x0000002100217308 */ /* 0x000ea20000002400 */
[----:B0-----:R-:W-:-:S05]  /*9830*/  FMNMX.FTZ R7, R80, R7, !PT ;  /* 0x0000000750077209 */ /* 0x001fca0007810000 */
[C---:B------:R-:W-:Y:S02]  /*9840*/  FMUL.FTZ R80, R7.reuse, UR10 ;  /* 0x0000000a07507c20 */ /* 0x040fe40008410000 */
[----:B------:R-:W0:Y:S01]  /*9850*/  MUFU.TANH R34, R34 ;  /* 0x0000002200227308 */ /* 0x000e220000002400 */
[----:B------:R-:W-:Y:S01]  /*9860*/  FADD.FTZ R8, -R7, R8 ;  /* 0x0000000807087221 */ /* 0x000fe20000010100 */
        /* <DEDUP_REMOVED lines=8> */
[--C-:B------:R-:W-:Y:S01]  /*98f0*/  FFMA.FTZ R24, R24, UR10, -R80.reuse ;  /* 0x0000000a18187c23 */ /* 0x100fe20008010850 */
[----:B---3--:R-:W-:Y:S01]  /*9900*/  FMNMX.FTZ R21, R14, R13, !PT ;  /* 0x0000000d0e157209 */ /* 0x008fe20007810000 */
[--C-:B------:R-:W-:Y:S01]  /*9910*/  FFMA.FTZ R146, R27, UR10, -R80.reuse ;  /* 0x0000000a1b927c23 */ /* 0x100fe20008010850 */
[----:B------:R-:W-:Y:S01]  /*9920*/  FFMA.FTZ R27, R29, UR10, -R80 ;  /* 0x0000000a1d1b7c23 */ /* 0x000fe20008010850 */
[----:B------:R-:W-:-:S02]  /*9930*/  WARPGROUP.DEPBAR.LE gsb0, 0x0 ;  /* 0x00008000000079c5 */ /* 0x000fc40000010000 */
[----:B------:R-:W-:Y:S01]  /*9940*/  WARPGROUP.ARRIVE ;  /* 0x00000000000079c5 */ /* 0x000fe20000000000 */
[----:B----4-:R-:W-:Y:S01]  /*9950*/  FMNMX.FTZ R6, R20, R21, !PT ;  /* 0x0000001514067209 */ /* 0x010fe20007810000 */
[----:B------:R-:W3:Y:S01]  /*9960*/  MUFU.TANH R38, R38 ;  /* 0x0000002600267308 */ /* 0x000ee20000002400 */
[--C-:B------:R-:W-:Y:S01]  /*9970*/  FFMA.FTZ R136, R39, UR10, -R80.reuse ;  /* 0x0000000a27887c23 */ /* 0x100fe20008010850 */
[--C-:B------:R-:W-:Y:S01]  /*9980*/  FFMA.FTZ R138, R43, UR10, -R80.reuse ;  /* 0x0000000a2b8a7c23 */ /* 0x100fe20008010850 */
[----:B-----5:R-:W-:Y:S01]  /*9990*/  FMNMX.FTZ R21, R25, R6, !PT ;  /* 0x0000000619157209 */ /* 0x020fe20007810000 */
        /* <DEDUP_REMOVED lines=9> */
[----:B------:R-:W-:Y:S01]  /*9a30*/  FMUL.FTZ R8, R8, UR10 ;  /* 0x0000000a08087c20 */ /* 0x000fe20008410000 */
[--C-:B------:R-:W-:Y:S01]  /*9a40*/  FFMA.FTZ R11, R11, UR10, -R80.reuse ;  /* 0x0000000a0b0b7c23 */ /* 0x100fe20008010850 */
[--C-:B------:R-:W-:Y:S01]  /*9a50*/  FFMA.FTZ R15, R15, UR10, -R80.reuse ;  /* 0x0000000a0f0f7c23 */ /* 0x100fe20008010850 */
[----:B------:R-:W-:Y:S01]  /*9a60*/  FMNMX.FTZ R6, R30, R21, !PT ;  /* 0x000000151e067209 */ /* 0x000fe20007810000 */
[----:B------:R-:W4:Y:S01]  /*9a70*/  MUFU.TANH R42, R42 ;  /* 0x0000002a002a7308 */ /* 0x000f220000002400 */
[--C-:B------:R-:W-:Y:S01]  /*9a80*/  FFMA.FTZ R65, R65, UR10, -R80.reuse ;  /* 0x0000000a41417c23 */ /* 0x100fe20008010850 */
[----:B------:R-:W-:Y:S01]  /*9a90*/  FFMA.FTZ R68, R68, UR10, -R80 ;  /* 0x0000000a44447c23 */ /* 0x000fe20008010850 */
[----:B------:R-:W-:-:S04]  /*9aa0*/  FMNMX.FTZ R21, R33, R6, !PT ;  /* 0x0000000621157209 */ /* 0x000fc80007810000 */
[----:B0-----:R-:W-:Y:S01]  /*9ab0*/  FMNMX.FTZ R21, R34, R21, !PT ;  /* 0x0000001522157209 */ /* 0x001fe20007810000 */
[----:B------:R-:W0:Y:S03]  /*9ac0*/  MUFU.TANH R45, R45 ;  /* 0x0000002d002d7308 */ /* 0x000e260000002400 */
[----:B-1----:R-:W-:-:S04]  /*9ad0*/  FMNMX.FTZ R21, R36, R21, !PT ;  /* 0x0000001524157209 */ /* 0x002fc80007810000 */
[----:B---3--:R-:W-:Y:S01]  /*9ae0*/  FMNMX.FTZ R21, R38, R21, !PT ;  /* 0x0000001526157209 */ /* 0x008fe20007810000 */
[----:B------:R-:W1:Y:S03]  /*9af0*/  MUFU.TANH R46, R46 ;  /* 0x0000002e002e7308 */ /* 0x000e660000002400 */
[----:B--2---:R-:W-:-:S04]  /*9b00*/  FMNMX.FTZ R21, R40, R21, !PT ;  /* 0x0000001528157209 */ /* 0x004fc80007810000 */
[----:B----4-:R-:W-:Y:S01]  /*9b10*/  FMNMX.FTZ R6, R42, R21, !PT ;  /* 0x000000152a067209 */ /* 0x010fe20007810000 */
[----:B------:R-:W2:Y:S01]  /*9b20*/  MUFU.TANH R49, R49 ;  /* 0x0000003100317308 */ /* 0x000ea20000002400 */
[--C-:B------:R-:W-:Y:S01]  /*9b30*/  FFMA.FTZ R21, R37, UR10, -R80.reuse ;  /* 0x0000000a25157c23 */ /* 0x100fe20008010850 */
[--C-:B------:R-:W-:Y:S01]  /*9b40*/  FFMA.FTZ R37, R44, UR10, -R80.reuse ;  /* 0x0000000a2c257c23 */ /* 0x100fe20008010850 */
[----:B0-----:R-:W-:Y:S01]  /*9b50*/  FMNMX.FTZ R31, R45, R6, !PT ;  /* 0x000000062d1f7209 */ /* 0x001fe20007810000 */
[----:B------:R-:W-:-:S04]  /*9b60*/  FFMA.FTZ R44, R58, UR10, -R80 ;  /* 0x0000000a3a2c7c23 */ /* 0x000fc80008010850 */
[----:B------:R-:W0:Y:S01]  /*9b70*/  MUFU.TANH R50, R50 ;  /* 0x0000003200327308 */ /* 0x000e220000002400 */
[----:B-1----:R-:W-:-:S07]  /*9b80*/  FMNMX.FTZ R6, R46, R31, !PT ;  /* 0x0000001f2e067209 */ /* 0x002fce0007810000 */
[----:B------:R-:W1:Y:S01]  /*9b90*/  MUFU.TANH R53, R53 ;  /* 0x0000003500357308 */ /* 0x000e620000002400 */
[----:B--2---:R-:W-:-:S07]  /*9ba0*/  FMNMX.FTZ R31, R49, R6, !PT ;  /* 0x00000006311f7209 */ /* 0x004fce0007810000 */
[----:B------:R-:W2:Y:S01]  /*9bb0*/  MUFU.TANH R63, R63 ;  /* 0x0000003f003f7308 */ /* 0x000ea20000002400 */
[----:B0-----:R-:W-:Y:S01]  /*9bc0*/  FMNMX.FTZ R6, R50, R31, !PT ;  /* 0x0000001f32067209 */ /* 0x001fe20007810000 */
[----:B------:R-:W-:-:S06]  /*9bd0*/  FFMA.FTZ R31, R41, UR10, -R80 ;  /* 0x0000000a291f7c23 */ /* 0x000fcc0008010850 */
[----:B------:R-:W0:Y:S01]  /*9be0*/  MUFU.TANH R66, R66 ;  /* 0x0000004200427308 */ /* 0x000e220000002400 */
[----:B-1----:R-:W-:-:S07]  /*9bf0*/  FMNMX.FTZ R6, R53, R6, !PT ;  /* 0x0000000635067209 */ /* 0x002fce0007810000 */
[----:B------:R-:W1:Y:S01]  /*9c00*/  MUFU.TANH R67, R67 ;  /* 0x0000004300437308 */ /* 0x000e620000002400 */
        /* <DEDUP_REMOVED lines=9> */
[----:B0-----:R-:W-:Y:S01]  /*9ca0*/  FMNMX.FTZ R6, R66, R35, !PT ;  /* 0x0000002342067209 */ /* 0x001fe20007810000 */
[----:B------:R-:W-:-:S04]  /*9cb0*/  UMOV UR7, 0x40000040 ;  /* 0x4000004000077882 */ /* 0x000fc80000000000 */
        /* <DEDUP_REMOVED lines=10> */
[--C-:B------:R-:W-:Y:S01]  /*9d60*/  FFMA.FTZ R35, R48, UR10, -R80.reuse ;  /* 0x0000000a30237c23 */ /* 0x100fe20008010850 */
[----:B------:R-:W-:-:S05]  /*9d70*/  FFMA.FTZ R48, R60, UR10, -R80 ;  /* 0x0000000a3c307c23 */ /* 0x000fca0008010850 */
        /* <DEDUP_REMOVED lines=8> */
[--C-:B------:R-:W-:Y:S01]  /*9e00*/  FFMA.FTZ R39, R52, UR10, -R80.reuse ;  /* 0x0000000a34277c23 */ /* 0x100fe20008010850 */
[--C-:B------:R-:W-:Y:S01]  /*9e10*/  FFMA.FTZ R52, R62, UR10, -R80.reuse ;  /* 0x0000000a3e347c23 */ /* 0x100fe20008010850 */
[----:B------:R-:W-:Y:S02]  /*9e20*/  WARPGROUP.DEPBAR.LE gsb0, 0x0 ;  /* 0x00008000000079c5 */ /* 0x000fe40000010000 */
[----:B------:R-:W-:Y:S01]  /*9e30*/  WARPGROUP.ARRIVE ;  /* 0x00000000000079c5 */ /* 0x000fe20000000000 */
[----:B-1----:R-:W-:Y:S01]  /*9e40*/  FMNMX.FTZ R41, R77, R6, !PT ;  /* 0x000000064d297209 */ /* 0x002fe20007810000 */
[----:B------:R0:W-:Y:S04]  /*9e50*/  MUFU.EX2 R13, R24 ;  /* 0x00000018000d7308 */ /* 0x0001e80000000800 */
[----:B------:R-:W-:Y:S01]  /*9e60*/  HGMMA.64x64x16.F32.BF16 R88, R124, gdesc[UR4].tnspB, R88, gsb0 ;  /* 0x40e000047c587df0 */ /* 0x000fe20008001858 */
[----:B------:R-:W-:Y:S01]  /*9e70*/  UIADD3 UR6, UR11, 0x380, URZ ;  /* 0x000003800b067890 */ /* 0x000fe2000fffe03f */
[----:B--2---:R-:W-:Y:S01]  /*9e80*/  FMNMX.FTZ R6, R78, R41, !PT ;  /* 0x000000294e067209 */ /* 0x004fe20007810000 */
[----:B------:R-:W-:Y:S01]  /*9e90*/  UMOV UR7, 0x40000040 ;  /* 0x4000004000077882 */ /* 0x000fe20000000000 */
[----:B------:R-:W-:Y:S01]  /*9ea0*/  MUFU.EX2 R8, R8 ;  /* 0x0000000800087308 */ /* 0x000fe20000000800 */
[--C-:B0-----:R-:W-:Y:S01]  /*9eb0*/  FFMA.FTZ R24, R54, UR10, -R80.reuse ;  /* 0x0000000a36187c23 */ /* 0x101fe20008010850 */
[--C-:B------:R-:W-:Y:S01]  /*9ec0*/  FFMA.FTZ R41, R55, UR10, -R80.reuse ;  /* 0x0000000a37297c23 */ /* 0x100fe20008010850 */
[----:B------:R-:W0:Y:S01]  /*9ed0*/  SHFL.BFLY PT, R47, R6, 0x2, 0x1f ;  /* 0x0c401f00062f7f89 */ /* 0x000e2200000e0000 */
[----:B------:R-:W-:-:S04]  /*9ee0*/  FFMA.FTZ R55, R64, UR10, -R80 ;  /* 0x0000000a40377c23 */ /* 0x000fc80008010850 */
[----:B------:R-:W1:Y:S08]  /*9ef0*/  MUFU.EX2 R11, R11 ;  /* 0x0000000b000b7308 */ /* 0x000e700000000800 */
[----:B------:R-:W2:Y:S08]  /*9f00*/  MUFU.EX2 R148, R148 ;  /* 0x0000009400947308 */ /* 0x000eb00000000800 */
[----:B------:R-:W3:Y:S01]  /*9f10*/  MUFU.EX2 R150, R150 ;  /* 0x0000009600967308 */ /* 0x000ee20000000800 */
[----:B-1----:R-:W-:Y:S01]  /*9f20*/  FFMA.FTZ R3, R8, R3, R11 ;  /* 0x0000000308037223 */ /* 0x002fe2000001000b */
[----:B0-----:R-:W-:Y:S01]  /*9f30*/  FMNMX.FTZ R54, R6, R47, !PT ;  /* 0x0000002f06367209 */ /* 0x001fe20007810000 */
[----:B------:R-:W-:-:S04]  /*9f40*/  FFMA.FTZ R47, R59, UR10, -R80 ;  /* 0x0000000a3b2f7c23 */ /* 0x000fc80008010850 */
[----:B------:R-:W0:Y:S01]  /*9f50*/  SHFL.BFLY PT, R57, R54, 0x1, 0x1f ;  /* 0x0c201f0036397f89 */ /* 0x000e2200000e0000 */
[----:B------:R-:W-:Y:S01]  /*9f60*/  MUFU.EX2 R15, R15 ;  /* 0x0000000f000f7308 */ /* 0x000fe20000000800 */
[C---:B--2---:R-:W-:Y:S01]  /*9f70*/  FADD.FTZ R3, R148.reuse, R3 ;  /* 0x0000000394037221 */ /* 0x044fe20000010000 */
[----:B------:R-:W-:-:S06]  /*9f80*/  F2FP.BF16.F32.PACK_AB R148, R148, R11 ;  /* 0x0000000b9494723e */ /* 0x000fcc00000010ff */
[----:B------:R-:W-:Y:S08]  /*9f90*/  MUFU.EX2 R144, R144 ;  /* 0x0000009000907308 */ /* 0x000ff00000000800 */
[----:B------:R-:W-:Y:S01]  /*9fa0*/  MUFU.EX2 R146, R146 ;  /* 0x0000009200927308 */ /* 0x000fe20000000800 */
[----:B0-----:R-:W-:-:S07]  /*9fb0*/  FMNMX.FTZ R6, R54, R57, !PT ;  /* 0x0000003936067209 */ /* 0x001fce0007810000 */
[----:B------:R-:W-:Y:S01]  /*9fc0*/  MUFU.EX2 R27, R27 ;  /* 0x0000001b001b7308 */ /* 0x000fe20000000800 */
[C---:B------:R-:W-:Y:S01]  /*9fd0*/  FMUL.FTZ R59, R6.reuse, UR10 ;  /* 0x0000000a063b7c20 */ /* 0x040fe20008410000 */
[----:B------:R-:W-:-:S03]  /*9fe0*/  FADD.FTZ R56, -R6, R9 ;  /* 0x0000000906387221 */ /* 0x000fc60000010100 */
[--C-:B------:R-:W-:Y:S01]  /*9ff0*/  FFMA.FTZ R145, R25, UR10, -R59.reuse ;  /* 0x0000000a19917c23 */ /* 0x100fe2000801083b */
[----:B------:R-:W-:Y:S02]  /*a000*/  IMAD.U32 R25, RZ, RZ, UR39 ;  /* 0x00000027ff197e24 */ /* 0x000fe4000f8e00ff */
[--C-:B------:R-:W-:Y:S01]  /*a010*/  FFMA.FTZ R10, R10, UR10, -R59.reuse ;  /* 0x0000000a0a0a7c23 */ /* 0x100fe2000801083b */
[----:B------:R-:W-:Y:S01]  /*a020*/  FMUL.FTZ R56, R56, UR10 ;  /* 0x0000000a38387c20 */ /* 0x000fe20008410000 */
[--C-:B------:R-:W-:Y:S01]  /*a030*/  FFMA.FTZ R149, R12, UR10, -R59.reuse ;  /* 0x0000000a0c957c23 */ /* 0x100fe2000801083b */
[----:B------:R-:W-:Y:S01]  /*a040*/  FFMA.FTZ R141, R33, UR10, -R59 ;  /* 0x0000000a218d7c23 */ /* 0x000fe2000801083b */
[----:B------:R-:W-:Y:S01]  /*a050*/  @!P1 LEA R25, R25, UR45, 0x3 ;  /* 0x0000002d19199c11 */ /* 0x000fe2000f8e18ff */
[----:B------:R0:W-:Y:S01]  /*a060*/  MUFU.EX2 R57, R56 ;  /* 0x0000003800397308 */ /* 0x0001e20000000800 */
[----:B------:R-:W-:Y:S01]  /*a070*/  VIADD R33, R152, 0x9 ;  /* 0x0000000998217836 */ /* 0x000fe20000000000 */
[----:B------:R-:W-:-:S02]  /*a080*/  WARPGROUP.DEPBAR.LE gsb0, 0x0 ;  /* 0x00008000000079c5 */ /* 0x000fc40000010000 */
[----:B------:R-:W-:Y:S01]  /*a090*/  WARPGROUP.ARRIVE ;  /* 0x00000000000079c5 */ /* 0x000fe20000000000 */
[--C-:B------:R-:W-:Y:S01]  /*a0a0*/  FFMA.FTZ R151, R14, UR10, -R59.reuse ;  /* 0x0000000a0e977c23 */ /* 0x100fe2000801083b */
[----:B------:R-:W-:Y:S01]  /*a0b0*/  @!P1 VIADD R25, R25, 0x16840 ;  /* 0x0001684019199836 */ /* 0x000fe20000000000 */
[----:B------:R-:W-:Y:S01]  /*a0c0*/  SEL R33, R33, 0x9, !P2 ;  /* 0x0000000921217807 */ /* 0x000fe20005000000 */
[----:B------:R-:W1:Y:S01]  /*a0d0*/  MUFU.EX2 R10, R10 ;  /* 0x0000000a000a7308 */ /* 0x000e620000000800 */
[----:B------:R-:W-:Y:S01]  /*a0e0*/  FFMA.FTZ R12, R20, UR10, -R59 ;  /* 0x0000000a140c7c23 */ /* 0x000fe2000801083b */
[----:B------:R-:W-:Y:S01]  /*a0f0*/  HGMMA.64x64x16.F32.BF16 R88, R120, gdesc[UR4].tnspB, R88, gsb0 ;  /* 0x40e0000478587df0 */ /* 0x000fe20008001858 */
[----:B------:R-:W-:Y:S01]  /*a100*/  @!P1 PRMT R25, RZ, 0x654, R25 ;  /* 0x00000654ff199816 */ /* 0x000fe20000000019 */
[--C-:B0-----:R-:W-:Y:S01]  /*a110*/  FFMA.FTZ R56, R26, UR10, -R59.reuse ;  /* 0x0000000a1a387c23 */ /* 0x101fe2000801083b */
[--C-:B------:R-:W-:Y:S01]  /*a120*/  FFMA.FTZ R147, R28, UR10, -R59.reuse ;  /* 0x0000000a1c937c23 */ /* 0x100fe2000801083b */
[--C-:B------:R-:W-:Y:S01]  /*a130*/  FFMA.FTZ R143, R36, UR10, -R59.reuse ;  /* 0x0000000a248f7c23 */ /* 0x100fe2000801083b */
[--C-:B------:R-:W-:Y:S01]  /*a140*/  FFMA.FTZ R30, R30, UR10, -R59.reuse ;  /* 0x0000000a1e1e7c23 */ /* 0x100fe2000801083b */
[----:B------:R-:W0:Y:S01]  /*a150*/  MUFU.EX2 R149, R149 ;  /* 0x0000009500957308 */ /* 0x000e220000000800 */
[----:B------:R-:W-:Y:S01]  /*a160*/  FFMA.FTZ R20, R38, UR10, -R59 ;  /* 0x0000000a26147c23 */ /* 0x000fe2000801083b */
[----:B---3--:R-:W-:Y:S01]  /*a170*/  FADD.FTZ R38, R150, R3 ;  /* 0x0000000396267221 */ /* 0x008fe20000010000 */
[--C-:B------:R-:W-:Y:S01]  /*a180*/  FFMA.FTZ R14, R34, UR10, -R59.reuse ;  /* 0x0000000a220e7c23 */ /* 0x100fe2000801083b */
[--C-:B------:R-:W-:Y:S01]  /*a190*/  FFMA.FTZ R137, R40, UR10, -R59.reuse ;  /* 0x0000000a28897c23 */ /* 0x100fe2000801083b */
[--C-:B------:R-:W-:Y:S01]  /*a1a0*/  FFMA.FTZ R28, R42, UR10, -R59.reuse ;  /* 0x0000000a2a1c7c23 */ /* 0x100fe2000801083b */
[--C-:B------:R-:W-:Y:S01]  /*a1b0*/  FFMA.FTZ R139, R45, UR10, -R59.reuse ;  /* 0x0000000a2d8b7c23 */ /* 0x100fe2000801083b */
[--C-:B------:R-:W-:Y:S01]  /*a1c0*/  FFMA.FTZ R26, R46, UR10, -R59.reuse ;  /* 0x0000000a2e1a7c23 */ /* 0x100fe2000801083b */
[----:B------:R-:W2:Y:S01]  /*a1d0*/  MUFU.EX2 R151, R151 ;  /* 0x0000009700977308 */ /* 0x000ea20000000800 */
        /* <DEDUP_REMOVED lines=8> */
[----:B0-----:R-:W-:Y:S01]  /*a260*/  FADD.FTZ R36, R149, R2 ;  /* 0x0000000295247221 */ /* 0x001fe20000010000 */
[--C-:B------:R-:W-:Y:S01]  /*a270*/  FFMA.FTZ R2, R63, UR10, -R59.reuse ;  /* 0x0000000a3f027c23 */ /* 0x100fe2000801083b */
[----:B------:R-:W-:Y:S01]  /*a280*/  F2FP.BF16.F32.PACK_AB R149, R149, R10 ;  /* 0x0000000a9595723e */ /* 0x000fe200000010ff */
[--C-:B------:R-:W-:Y:S01]  /*a290*/  FFMA.FTZ R72, R72, UR10, -R59.reuse ;  /* 0x0000000a48487c23 */ /* 0x100fe2000801083b */
[--C-:B------:R-:W-:Y:S01]  /*a2a0*/  FFMA.FTZ R127, R73, UR10, -R59.reuse ;  /* 0x0000000a497f7c23 */ /* 0x100fe2000801083b */
[--C-:B------:R-:W-:Y:S01]  /*a2b0*/  FFMA.FTZ R74, R74, UR10, -R59.reuse ;  /* 0x0000000a4a4a7c23 */ /* 0x100fe2000801083b */
[--C-:B------:R-:W-:Y:S01]  /*a2c0*/  FFMA.FTZ R75, R75, UR10, -R59.reuse ;  /* 0x0000000a4b4b7c23 */ /* 0x100fe2000801083b */
[----:B------:R-:W0:Y:S01]  /*a2d0*/  MUFU.EX2 R145, R145 ;  /* 0x0000009100917308 */ /* 0x000e220000000800 */
[----:B--2---:R-:W-:Y:S01]  /*a2e0*/  FADD.FTZ R3, R151, R36 ;  /* 0x0000002497037221 */ /* 0x004fe20000010000 */
[--C-:B------:R-:W-:Y:S01]  /*a2f0*/  FFMA.FTZ R76, R76, UR10, -R59.reuse ;  /* 0x0000000a4c4c7c23 */ /* 0x100fe2000801083b */
[----:B------:R-:W-:Y:S01]  /*a300*/  FFMA.FTZ R77, R77, UR10, -R59 ;  /* 0x0000000a4d4d7c23 */ /* 0x000fe2000801083b */
[C---:B------:R-:W-:Y:S01]  /*a310*/  ISETP.GT.AND P2, PT, R0.reuse, UR23, PT ;  /* 0x0000001700007c0c */ /* 0x040fe2000bf44270 */
[----:B------:R-:W-:Y:S01]  /*a320*/  VIADD R0, R0, 0xffffffff ;  /* 0xffffffff00007836 */ /* 0x000fe20000000000 */
[----:B------:R-:W-:-:S02]  /*a330*/  F2FP.BF16.F32.PACK_AB R150, R15, R150 ;  /* 0x000000960f96723e */ /* 0x000fc400000010ff */
[----:B------:R-:W2:Y:S01]  /*a340*/  MUFU.EX2 R56, R56 ;  /* 0x0000003800387308 */ /* 0x000ea20000000800 */
[C---:B-1----:R-:W-:Y:S01]  /*a350*/  FADD.FTZ R36, R12.reuse, R3 ;  /* 0x000000030c247221 */ /* 0x042fe20000010000 */
[----:B------:R-:W-:-:S06]  /*a360*/  F2FP.BF16.F32.PACK_AB R151, R12, R151 ;  /* 0x000000970c97723e */ /* 0x000fcc00000010ff */
[----:B------:R-:W1:Y:S01]  /*a370*/  MUFU.EX2 R147, R147 ;  /* 0x0000009300937308 */ /* 0x000e620000000800 */
[----:B0-----:R-:W-:Y:S01]  /*a380*/  FADD.FTZ R3, R145, R36 ;  /* 0x0000002491037221 */ /* 0x001fe20000010000 */
[----:B------:R-:W-:-:S06]  /*a390*/  FFMA.FTZ R36, R67, UR10, -R59 ;  /* 0x0000000a43247c23 */ /* 0x000fcc000801083b */
[----:B------:R-:W0:Y:S01]  /*a3a0*/  MUFU.EX2 R30, R30 ;  /* 0x0000001e001e7308 */ /* 0x000e220000000800 */
[C---:B--2---:R-:W-:Y:S01]  /*a3b0*/  FADD.FTZ R40, R56.reuse, R3 ;  /* 0x0000000338287221 */ /* 0x044fe20000010000 */
[----:B------:R-:W-:-:S06]  /*a3c0*/  F2FP.BF16.F32.PACK_AB R145, R56, R145 ;  /* 0x000000913891723e */ /* 0x000fcc00000010ff */
[----:B------:R-:W-:Y:S01]  /*a3d0*/  MUFU.EX2 R140, R140 ;  /* 0x0000008c008c7308 */ /* 0x000fe20000000800 */
[----:B-1----:R-:W-:-:S07]  /*a3e0*/  FADD.FTZ R3, R147, R40 ;  /* 0x0000002893037221 */ /* 0x002fce0000010000 */
[----:B------:R-:W1:Y:S01]  /*a3f0*/  MUFU.EX2 R141, R141 ;  /* 0x0000008d008d7308 */ /* 0x000e620000000800 */
[C---:B0-----:R-:W-:Y:S01]  /*a400*/  FADD.FTZ R40, R30.reuse, R3 ;  /* 0x000000031e287221 */ /* 0x041fe20000010000 */
        /* <DEDUP_REMOVED lines=11> */
[----:B--2---:R-:W-:Y:S01]  /*a4c0*/  IMAD.U32 R25, RZ, RZ, UR22 ;  /* 0x00000016ff197e24 */ /* 0x004fe2000f8e00ff */
        /* <DEDUP_REMOVED lines=13> */
[-C--:B------:R-:W-:Y:S01]  /*a5a0*/  FMUL.FTZ R113, R113, R8.reuse ;  /* 0x0000000871717220 */ /* 0x080fe20000410000 */
[----:B0-----:R-:W-:Y:S01]  /*a5b0*/  @!P1 PRMT R33, RZ, 0x654, R25 ;  /* 0x00000654ff219816 */ /* 0x001fe20000000019 */
[----:B------:R-:W-:Y:S01]  /*a5c0*/  FADD.FTZ R25, R15, R38 ;  /* 0x000000260f197221 */ /* 0x000fe20000010000 */
[----:B------:R-:W0:Y:S01]  /*a5d0*/  MUFU.EX2 R143, R143 ;  /* 0x0000008f008f7308 */ /* 0x000e220000000800 */
[C---:B-1----:R-:W-:Y:S01]  /*a5e0*/  FADD.FTZ R40, R14.reuse, R3 ;  /* 0x000000030e287221 */ /* 0x042fe20000010000 */
[----:B------:R-:W-:Y:S01]  /*a5f0*/  F2FP.BF16.F32.PACK_AB R141, R14, R141 ;  /* 0x0000008d0e8d723e */ /* 0x000fe200000010ff */
[----:B------:R-:W-:Y:S01]  /*a600*/  FADD.FTZ R38, R144, R25 ;  /* 0x0000001990267221 */ /* 0x000fe20000010000 */
[----:B------:R1:W-:Y:S01]  /*a610*/  @!P1 SYNCS.ARRIVE.TRANS64.RED.A1T0 RZ, [R33+URZ], RZ ;  /* 0x000000ff21ff99a7 */ /* 0x0003e2000810043f */
[-C--:B------:R-:W-:Y:S01]  /*a620*/  FMUL.FTZ R116, R116, R8.reuse ;  /* 0x0000000874747220 */ /* 0x080fe20000410000 */
[----:B------:R-:W-:Y:S01]  /*a630*/  FMUL.FTZ R117, R117, R8 ;  /* 0x0000000875757220 */ /* 0x000fe20000410000 */
[C---:B------:R-:W-:Y:S01]  /*a640*/  FADD.FTZ R25, R13.reuse, R38 ;  /* 0x000000260d197221 */ /* 0x040fe20000010000 */
[----:B------:R-:W2:Y:S01]  /*a650*/  MUFU.EX2 R21, R21 ;  /* 0x0000001500157308 */ /* 0x000ea20000000800 */
[--C-:B------:R-:W-:Y:S01]  /*a660*/  FFMA.FTZ R38, R70, UR10, -R59.reuse ;  /* 0x0000000a46267c23 */ /* 0x100fe2000801083b */
[----:B------:R-:W-:Y:S01]  /*a670*/  FFMA.FTZ R59, R78, UR10, -R59 ;  /* 0x0000000a4e3b7c23 */ /* 0x000fe2000801083b */
[----:B------:R-:W-:Y:S01]  /*a680*/  FADD.FTZ R42, R146, R25 ;  /* 0x00000019922a7221 */ /* 0x000fe20000010000 */
[----:B------:R-:W-:Y:S01]  /*a690*/  F2FP.BF16.F32.PACK_AB R144, R13, R144 ;  /* 0x000000900d90723e */ /* 0x000fe200000010ff */
[-C--:B------:R-:W-:Y:S01]  /*a6a0*/  FMUL.FTZ R90, R90, R57.reuse ;  /* 0x000000395a5a7220 */ /* 0x080fe20000410000 */
[C---:B------:R-:W-:Y:S01]  /*a6b0*/  F2FP.BF16.F32.PACK_AB R146, R27.reuse, R146 ;  /* 0x000000921b92723e */ /* 0x040fe200000010ff */
[----:B------:R-:W-:Y:S01]  /*a6c0*/  FADD.FTZ R25, R27, R42 ;  /* 0x0000002a1b197221 */ /* 0x000fe20000010000 */
[----:B------:R-:W3:Y:S01]  /*a6d0*/  MUFU.EX2 R20, R20 ;  /* 0x0000001400147308 */ /* 0x000ee20000000800 */
[----:B0-----:R-:W-:Y:S01]  /*a6e0*/  FADD.FTZ R3, R143, R40 ;  /* 0x000000288f037221 */ /* 0x001fe20000010000 */
[-C--:B------:R-:W-:Y:S01]  /*a6f0*/  FMUL.FTZ R91, R91, R57.reuse ;  /* 0x000000395b5b7220 */ /* 0x080fe20000410000 */
[----:B------:R-:W-:Y:S01]  /*a700*/  FADD.FTZ R42, R140, R25 ;  /* 0x000000198c2a7221 */ /* 0x000fe20000010000 */
[----:B------:R-:W-:Y:S01]  /*a710*/  F2FP.BF16.F32.PACK_AB R140, R29, R140 ;  /* 0x0000008c1d8c723e */ /* 0x000fe200000010ff */
[-C--:B------:R-:W-:Y:S01]  /*a720*/  FMUL.FTZ R94, R94, R57.reuse ;  /* 0x000000395e5e7220 */ /* 0x080fe20000410000 */
[-C--:B------:R-:W-:Y:S01]  /*a730*/  FMUL.FTZ R95, R95, R57.reuse ;  /* 0x000000395f5f7220 */ /* 0x080fe20000410000 */
[----:B------:R-:W-:Y:S01]  /*a740*/  FADD.FTZ R25, R29, R42 ;  /* 0x0000002a1d197221 */ /* 0x000fe20000010000 */
[----:B------:R-:W0:Y:S01]  /*a750*/  MUFU.EX2 R136, R136 ;  /* 0x0000008800887308 */ /* 0x000e220000000800 */
[-C--:B------:R-:W-:Y:S01]  /*a760*/  FMUL.FTZ R98, R98, R57.reuse ;  /* 0x0000003962627220 */ /* 0x080fe20000410000 */
[-C--:B------:R-:W-:Y:S01]  /*a770*/  FMUL.FTZ R99, R99, R57.reuse ;  /* 0x0000003963637220 */ /* 0x080fe20000410000 */
[----:B------:R-:W-:Y:S01]  /*a780*/  FADD.FTZ R42, R142, R25 ;  /* 0x000000198e2a7221 */ /* 0x000fe20000010000 */
[----:B--2---:R-:W-:Y:S01]  /*a790*/  F2FP.BF16.F32.PACK_AB R142, R21, R142 ;  /* 0x0000008e158e723e */ /* 0x004fe200000010ff */
[-C--:B------:R-:W-:Y:S01]  /*a7a0*/  FMUL.FTZ R102, R102, R57.reuse ;  /* 0x0000003966667220 */ /* 0x080fe20000410000 */
[----:B------:R-:W-:Y:S01]  /*a7b0*/  FMUL.FTZ R103, R103, R57 ;  /* 0x0000003967677220 */ /* 0x000fe20000410000 */
[----:B------:R-:W-:Y:S01]  /*a7c0*/  FADD.FTZ R25, R21, R42 ;  /* 0x0000002a15197221 */ /* 0x000fe20000010000 */
[----:B------:R-:W2:Y:S01]  /*a7d0*/  MUFU.EX2 R137, R137 ;  /* 0x0000008900897308 */ /* 0x000ea20000000800 */
[C---:B---3--:R-:W-:Y:S01]  /*a7e0*/  FADD.FTZ R40, R20.reuse, R3 ;  /* 0x0000000314287221 */ /* 0x048fe20000010000 */
[----:B------:R-:W-:Y:S01]  /*a7f0*/  F2FP.BF16.F32.PACK_AB R143, R20, R143 ;  /* 0x0000008f148f723e */ /* 0x000fe200000010ff */
[-C--:B------:R-:W-:Y:S01]  /*a800*/  FMUL.FTZ R106, R106, R57.reuse ;  /* 0x000000396a6a7220 */ /* 0x080fe20000410000 */
[-C--:B------:R-:W-:Y:S01]  /*a810*/  FMUL.FTZ R107, R107, R57.reuse ;  /* 0x000000396b6b7220 */ /* 0x080fe20000410000 */
[-C--:B------:R-:W-:Y:S01]  /*a820*/  FMUL.FTZ R110, R110, R57.reuse ;  /* 0x000000396e6e7220 */ /* 0x080fe20000410000 */
[-C--:B------:R-:W-:Y:S01]  /*a830*/  FMUL.FTZ R111, R111, R57.reuse ;  /* 0x000000396f6f7220 */ /* 0x080fe20000410000 */
[-C--:B------:R-:W-:Y:S01]  /*a840*/  FMUL.FTZ R114, R114, R57.reuse ;  /* 0x0000003972727220 */ /* 0x080fe20000410000 */
[----:B------:R-:W3:Y:S01]  /*a850*/  MUFU.EX2 R31, R31 ;  /* 0x0000001f001f7308 */ /* 0x000ee20000000800 */
[----:B0-----:R-:W-:Y:S01]  /*a860*/  FADD.FTZ R42, R136, R25 ;  /* 0x00000019882a7221 */ /* 0x001fe20000010000 */
[-C--:B------:R-:W-:Y:S01]  /*a870*/  FMUL.FTZ R115, R115, R57.reuse ;  /* 0x0000003973737220 */ /* 0x080fe20000410000 */
[-C--:B------:R-:W-:Y:S01]  /*a880*/  FMUL.FTZ R118, R118, R57.reuse ;  /* 0x0000003976767220 */ /* 0x080fe20000410000 */
[----:B------:R-:W-:Y:S01]  /*a890*/  FMUL.FTZ R119, R119, R57 ;  /* 0x0000003977777220 */ /* 0x000fe20000410000 */
[----:B------:R-:W-:-:S03]  /*a8a0*/  IMAD.MOV.U32 R8, RZ, RZ, R7 ;  /* 0x000000ffff087224 */ /* 0x000fc600078e0007 */
[----:B------:R-:W0:Y:S01]  /*a8b0*/  MUFU.EX2 R28, R28 ;  /* 0x0000001c001c7308 */ /* 0x000e220000000800 */
[----:B--2---:R-:W-:-:S07]  /*a8c0*/  FADD.FTZ R3, R137, R40 ;  /* 0x0000002889037221 */ /* 0x004fce0000010000 */
[----:B------:R-:W2:Y:S01]  /*a8d0*/  MUFU.EX2 R138, R138 ;  /* 0x0000008a008a7308 */ /* 0x000ea20000000800 */
[C---:B---3--:R-:W-:Y:S01]  /*a8e0*/  FADD.FTZ R11, R31.reuse, R42 ;  /* 0x0000002a1f0b7221 */ /* 0x048fe20000010000 */
[----:B------:R-:W-:-:S06]  /*a8f0*/  F2FP.BF16.F32.PACK_AB R136, R31, R136 ;  /* 0x000000881f88723e */ /* 0x000fcc00000010ff */
[----:B------:R-:W3:Y:S01]  /*a900*/  MUFU.EX2 R139, R139 ;  /* 0x0000008b008b7308 */ /* 0x000ee20000000800 */
[C---:B0-----:R-:W-:Y:S01]  /*a910*/  FADD.FTZ R40, R28.reuse, R3 ;  /* 0x000000031c287221 */ /* 0x041fe20000010000 */
[----:B------:R-:W-:-:S06]  /*a920*/  F2FP.BF16.F32.PACK_AB R137, R28, R137 ;  /* 0x000000891c89723e */ /* 0x000fcc00000010ff */
[----:B------:R-:W0:Y:S01]  /*a930*/  MUFU.EX2 R37, R37 ;  /* 0x0000002500257308 */ /* 0x000e220000000800 */
[----:B--2---:R-:W-:-:S07]  /*a940*/  FADD.FTZ R10, R138, R11 ;  /* 0x0000000b8a0a7221 */ /* 0x004fce0000010000 */
[----:B------:R-:W2:Y:S01]  /*a950*/  MUFU.EX2 R26, R26 ;  /* 0x0000001a001a7308 */ /* 0x000ea20000000800 */
[----:B---3--:R-:W-:-:S07]  /*a960*/  FADD.FTZ R3, R139, R40 ;  /* 0x000000288b037221 */ /* 0x008fce0000010000 */
[----:B------:R-:W3:Y:S01]  /*a970*/  MUFU.EX2 R132, R132 ;  /* 0x0000008400847308 */ /* 0x000ee20000000800 */
[C---:B0-----:R-:W-:Y:S01]  /*a980*/  FADD.FTZ R11, R37.reuse, R10 ;  /* 0x0000000a250b7221 */ /* 0x041fe20000010000 */
[----:B------:R-:W-:-:S06]  /*a990*/  F2FP.BF16.F32.PACK_AB R138, R37, R138 ;  /* 0x0000008a258a723e */ /* 0x000fcc00000010ff */
[----:B------:R-:W0:Y:S01]  /*a9a0*/  MUFU.EX2 R133, R133 ;  /* 0x0000008500857308 */ /* 0x000e220000000800 */
[C---:B--2---:R-:W-:Y:S01]  /*a9b0*/  FADD.FTZ R12, R26.reuse, R3 ;  /* 0x000000031a0c7221 */ /* 0x044fe20000010000 */
[----:B------:R-:W-:-:S06]  /*a9c0*/  F2FP.BF16.F32.PACK_AB R139, R26, R139 ;  /* 0x0000008b1a8b723e */ /* 0x000fcc00000010ff */
[----:B------:R-:W2:Y:S01]  /*a9d0*/  MUFU.EX2 R35, R35 ;  /* 0x0000002300237308 */ /* 0x000ea20000000800 */
[----:B---3--:R-:W-:-:S07]  /*a9e0*/  FADD.FTZ R40, R132, R11 ;  /* 0x0000000b84287221 */ /* 0x008fce0000010000 */
[----:B------:R-:W3:Y:S01]  /*a9f0*/  MUFU.EX2 R34, R34 ;  /* 0x0000002200227308 */ /* 0x000ee20000000800 */
[----:B0-----:R-:W-:-:S07]  /*aa00*/  FADD.FTZ R3, R133, R12 ;  /* 0x0000000c85037221 */ /* 0x001fce0000010000 */
[----:B------:R-:W0:Y:S01]  /*aa10*/  MUFU.EX2 R134, R134 ;  /* 0x0000008600867308 */ /* 0x000e220000000800 */
[C---:B--2---:R-:W-:Y:S01]  /*aa20*/  FADD.FTZ R11, R35.reuse, R40 ;  /* 0x00000028230b7221 */ /* 0x044fe20000010000 */
[----:B------:R-:W-:-:S06]  /*aa30*/  F2FP.BF16.F32.PACK_AB R132, R35, R132 ;  /* 0x000000842384723e */ /* 0x000fcc00000010ff */
[----:B------:R-:W2:Y:S01]  /*aa40*/  MUFU.EX2 R135, R135 ;  /* 0x0000008700877308 */ /* 0x000ea20000000800 */
[C---:B---3--:R-:W-:Y:S01]  /*aa50*/  FADD.FTZ R12, R34.reuse, R3 ;  /* 0x00000003220c7221 */ /* 0x048fe20000010000 */
[----:B------:R-:W-:-:S06]  /*aa60*/  F2FP.BF16.F32.PACK_AB R133, R34, R133 ;  /* 0x000000852285723e */ /* 0x000fcc00000010ff */
[----:B------:R-:W3:Y:S01]  /*aa70*/  MUFU.EX2 R39, R39 ;  /* 0x0000002700277308 */ /* 0x000ee20000000800 */
[----:B0-----:R-:W-:-:S07]  /*aa80*/  FADD.FTZ R30, R134, R11 ;  /* 0x0000000b861e7221 */ /* 0x001fce0000010000 */
        /* <DEDUP_REMOVED lines=61> */
[----:B--2---:R-:W-:Y:S01]  /*ae60*/  FADD.FTZ R2, R77, R2 ;  /* 0x000000024d027221 */ /* 0x004fe20000010000 */
[C---:B---3--:R-:W-:Y:S01]  /*ae70*/  FADD.FTZ R3, R9.reuse, R10 ;  /* 0x0000000a09037221 */ /* 0x048fe20000010000 */
[----:B------:R-:W-:Y:S01]  /*ae80*/  F2FP.BF16.F32.PACK_AB R122, R9, R54 ;  /* 0x00000036097a723e */ /* 0x000fe200000010ff */
[----:B------:R-:W-:Y:S02]  /*ae90*/  IMAD.MOV.U32 R9, RZ, RZ, R6 ;  /* 0x000000ffff097224 */ /* 0x000fe400078e0006 */
[C---:B0-----:R-:W-:Y:S01]  /*aea0*/  FADD.FTZ R2, R59.reuse, R2 ;  /* 0x000000023b027221 */ /* 0x041fe20000010000 */
[----:B------:R-:W-:Y:S01]  /*aeb0*/  F2FP.BF16.F32.PACK_AB R123, R59, R77 ;  /* 0x0000004d3b7b723e */ /* 0x000fe200000010ff */
[----:B-1----:R-:W-:Y:S06]  /*aec0*/  @P2 BRA `(.L_x_897) ;  /* 0xffffffd800d82947 */ /* 0x002fec000383ffff */
.L_x_888:
[----:B------:R-:W-:-:S13]  /*aed0*/  ISETP.GE.AND P2, PT, R0, UR43, PT ;  /* 0x0000002b00007c0c */ /* 0x000fda000bf46270 */
[----:B------:R-:W-:Y:S05]  /*aee0*/  @!P2 BRA `(.L_x_898) ;  /* 0x000000340058a947 */ /* 0x000fea0003800000 */
[----:B------:R-:W-:Y:S01]  /*aef0*/  IMAD.IADD R13, R17, 0x1, -R18 ;  /* 0x00000001110d7824 */ /* 0x000fe200078e0a12 */
[----:B------:R-:W-:Y:S01]  /*af00*/  UMOV UR27, UR38 ;  /* 0x00000026001b7c82 */ /* 0x000fe20008000000 */
[----:B------:R-:W-:Y:S01]  /*af10*/  IMAD.MOV.U32 R10, RZ, RZ, R6 ;  /* 0x000000ffff0a7224 */ /* 0x000fe200078e0006 */
[----:B------:R-:W-:Y:S01]  /*af20*/  UMOV UR26, UR39 ;  /* 0x00000027001a7c82 */ /* 0x000fe20008000000 */
[--C-:B------:R-:W-:Y:S01]  /*af30*/  IMAD.IADD R15, R4, 0x1, R13.reuse ;  /* 0x00000001040f7824 */ /* 0x100fe200078e020d */
[----:B------:R-:W-:Y:S01]  /*af40*/  ULDC UR23, c[0x0][0x9e4] ;  /* 0x0002790000177ab9 */ /* 0x000fe20000000800 */
[----:B------:R-:W-:Y:S01]  /*af50*/  IMAD.IADD R13, R5, 0x1, R13 ;  /* 0x00000001050d7824 */ /* 0x000fe200078e020d */
[----:B------:R-:W-:Y:S01]  /*af60*/  ULDC UR22, c[0x0][0x988] ;  /* 0x0002620000167ab9 */ /* 0x000fe20000000800 */
[----:B------:R-:W-:Y:S01]  /*af70*/  IMAD.MOV.U32 R8, RZ, RZ, R7 ;  /* 0x000000ffff087224 */ /* 0x000fe200078e0007 */
[----:B------:R-:W-:Y:S01]  /*af80*/  LOP3.LUT R11, RZ, R15, RZ, 0x33, !PT ;  /* 0x0000000fff0b7212 */ /* 0x000fe200078e33ff */
[----:B------:R-:W-:Y:S01]  /*af90*/  ULDC UR24, c[0x0][0x9d8] ;  /* 0x0002760000187ab9 */ /* 0x000fe20000000800 */
[----:B------:R-:W-:Y:S01]  /*afa0*/  LOP3.LUT R9, RZ, R13, RZ, 0x33, !PT ;  /* 0x0000000dff097212 */ /* 0x000fe200078e33ff */
[----:B------:R-:W-:-:S06]  /*afb0*/  ULDC UR25, c[0x0][0x9e0] ;  /* 0x0002780000197ab9 */ /* 0x000fcc0000000800 */
.L_x_915:
        /* <DEDUP_REMOVED lines=9> */
.L_x_900:
[----:B------:R-:W-:Y:S01]  /*b050*/  ULEA UR6, UR39, UR45, 0x3 ;  /* 0x0000002d27067291 */ /* 0x000fe2000f8e183f */
[----:B------:R-:W-:-:S05]  /*b060*/  IMAD.U32 R6, RZ, RZ, UR38 ;  /* 0x00000026ff067e24 */ /* 0x000fca000f8e00ff */
[----:B------:R-:W-:-:S04]  /*b070*/  SHF.L.U32 R6, R6, 0x1f, RZ ;  /* 0x0000001f06067819 */ /* 0x000fc800000006ff */
[----:B------:R0:W1:Y:S01]  /*b080*/  SYNCS.PHASECHK.TRANS64.TRYWAIT P2, [UR6+0x16830], R6 ;  /* 0x01683006ff0075a7 */ /* 0x0000620008040146 */
[----:B------:R-:W-:Y:S05]  /*b090*/  @!P0 BRA `(.L_x_901) ;  /* 0x0000000000048947 */ /* 0x000fea0003800000 */
[----:B------:R-:W-:Y:S01]  /*b0a0*/  BPT.TRAP 0x1 ;  /* 0x000000040000795c */ /* 0x000fe20000300000 */
.L_x_901:
[----:B-1----:R-:W-:Y:S05]  /*b0b0*/  @P2 BRA `(.L_x_899) ;  /* 0x0000000000082947 */ /* 0x002fea0003800000 */
[----:B------:R-:W1:Y:S02]  /*b0c0*/  SYNCS.PHASECHK.TRANS64.TRYWAIT P2, [UR6+0x16830], R6 ;  /* 0x01683006ff0075a7 */ /* 0x000e640008040146 */
[----:B-1----:R-:W-:Y:S05]  /*b0d0*/  @!P2 BRA `(.L_x_902) ;  /* 0x0000009c0024a947 */ /* 0x002fea0003800000 */
.L_x_899:
        /* <DEDUP_REMOVED lines=27> */
.L_x_904:
[----:B------:R-:W-:Y:S01]  /*b290*/  ULEA UR6, UR26, UR45, 0x3 ;  /* 0x0000002d1a067291 */ /* 0x000fe2000f8e183f */
[----:B------:R-:W-:-:S05]  /*b2a0*/  IMAD.U32 R6, RZ, RZ, UR27 ;  /* 0x0000001bff067e24 */ /* 0x000fca000f8e00ff */
[----:B------:R-:W-:-:S04]  /*b2b0*/  SHF.L.U32 R6, R6, 0x1f, RZ ;  /* 0x0000001f06067819 */ /* 0x000fc800000006ff */
[----:B------:R0:W1:Y:S01]  /*b2c0*/  SYNCS.PHASECHK.TRANS64.TRYWAIT P2, [UR6+0x16850], R6 ;  /* 0x01685006ff0075a7 */ /* 0x0000620008040146 */
[----:B------:R-:W-:Y:S05]  /*b2d0*/  @!P0 BRA `(.L_x_905) ;  /* 0x0000000000048947 */ /* 0x000fea0003800000 */
[----:B------:R-:W-:Y:S01]  /*b2e0*/  BPT.TRAP 0x1 ;  /* 0x000000040000795c */ /* 0x000fe20000300000 */
.L_x_905:
[----:B-1----:R-:W-:Y:S05]  /*b2f0*/  @P2 BRA `(.L_x_903) ;  /* 0x0000000000082947 */ /* 0x002fea0003800000 */
[----:B------:R-:W1:Y:S02]  /*b300*/  SYNCS.PHASECHK.TRANS64.TRYWAIT P2, [UR6+0x16850], R6 ;  /* 0x01685006ff0075a7 */ /* 0x000e640008040146 */
[----:B-1----:R-:W-:Y:S05]  /*b310*/  @!P2 BRA `(.L_x_906) ;  /* 0x0000009800aca947 */ /* 0x002fea0003800000 */
.L_x_903:
        /* <DEDUP_REMOVED lines=13> */
[----:B------:R-:W-:Y:S01]  /*b3f0*/  FMUL.FTZ R42, R45, UR24 ;  /* 0x000000182d2a7c20 */ /* 0x000fe20008410000 */
[----:B------:R-:W-:Y:S01]  /*b400*/  FMUL.FTZ R45, R50, UR24 ;  /* 0x00000018322d7c20 */ /* 0x000fe20008410000 */
[----:B------:R-:W-:-:S02]  /*b410*/  IMAD.U32 R39, RZ, RZ, UR39 ;  /* 0x00000027ff277e24 */ /* 0x000fc4000f8e00ff */
        /* <DEDUP_REMOVED lines=11> */
[----:B-1----:R-:W-:Y:S01]  /*b4d0*/  FMUL.FTZ R7, R25, UR24 ;  /* 0x0000001819077c20 */ /* 0x002fe20008410000 */
[----:B------:R-:W-:Y:S01]  /*b4e0*/  FMUL.FTZ R37, R43, UR24 ;  /* 0x000000182b257c20 */ /* 0x000fe20008410000 */
[----:B------:R-:W-:Y:S01]  /*b4f0*/  FMUL.FTZ R61, R67, UR24 ;  /* 0x00000018433d7c20 */ /* 0x000fe20008410000 */
[----:B------:R-:W-:Y:S01]  /*b500*/  @!P1 LEA R39, R39, UR45, 0x3 ;  /* 0x0000002d27279c11 */ /* 0x000fe2000f8e18ff */
[----:B------:R-:W-:Y:S01]  /*b510*/  FMUL.FTZ R14, R27, UR24 ;  /* 0x000000181b0e7c20 */ /* 0x000fe20008410000 */
[----:B------:R-:W-:Y:S01]  /*b520*/  FMUL.FTZ R25, R31, UR24 ;  /* 0x000000181f197c20 */ /* 0x000fe20008410000 */
[----:B------:R-:W-:Y:S01]  /*b530*/  FMUL.FTZ R43, R47, UR24 ;  /* 0x000000182f2b7c20 */ /* 0x000fe20008410000 */
[----:B------:R-:W-:Y:S01]  /*b540*/  FMUL.FTZ R67, R74, UR24 ;  /* 0x000000184a437c20 */ /* 0x000fe20008410000 */
[----:B--2---:R-:W-:Y:S01]  /*b550*/  SHF.R.U32.HI R152, RZ, 0x7, R153 ;  /* 0x00000007ff987819 */ /* 0x004fe20000011699 */
[----:B0-----:R-:W-:Y:S01]  /*b560*/  FMUL.FTZ R6, R24, UR24 ;  /* 0x0000001818067c20 */ /* 0x001fe20008410000 */
        /* <DEDUP_REMOVED lines=8> */
[----:B------:R-:W-:-:S02]  /*b5f0*/  VIADD R38, R152, 0x9 ;  /* 0x0000000998267836 */ /* 0x000fc40000000000 */
[----:B------:R-:W-:Y:S01]  /*b600*/  FMUL.FTZ R30, R36, UR24 ;  /* 0x00000018241e7c20 */ /* 0x000fe20008410000 */
[----:B------:R-:W-:Y:S01]  /*b610*/  FMUL.FTZ R40, R44, UR24 ;  /* 0x000000182c287c20 */ /* 0x000fe20008410000 */
[----:B------:R-:W-:Y:S01]  /*b620*/  FMUL.FTZ R53, R59, UR24 ;  /* 0x000000183b357c20 */ /* 0x000fe20008410000 */
[----:B------:R-:W-:Y:S01]  /*b630*/  FMUL.FTZ R80, R81, UR24 ;  /* 0x0000001851507c20 */ /* 0x000fe20008410000 */
[----:B------:R-:W-:Y:S01]  /*b640*/  ISETP.GE.U32.AND P2, PT, R153, 0x180, PT ;  /* 0x000001809900780c */ /* 0x000fe20003f46070 */
[----:B------:R-:W-:Y:S01]  /*b650*/  FMUL.FTZ R36, R41, UR24 ;  /* 0x0000001829247c20 */ /* 0x000fe20008410000 */
[----:B------:R-:W-:Y:S01]  /*b660*/  FMUL.FTZ R44, R48, UR24 ;  /* 0x00000018302c7c20 */ /* 0x000fe20008410000 */
[----:B------:R-:W-:Y:S01]  /*b670*/  FMUL.FTZ R59, R66, UR24 ;  /* 0x00000018423b7c20 */ /* 0x000fe20008410000 */
[----:B------:R-:W-:Y:S02]  /*b680*/  @!P1 VIADD R81, R39, 0x16840 ;  /* 0x0001684027519836 */ /* 0x000fe40000000000 */
        /* <DEDUP_REMOVED lines=9> */
[----:B------:R-:W-:Y:S01]  /*b720*/  SEL R38, R38, 0x9, !P2 ;  /* 0x0000000926267807 */ /* 0x000fe20005000000 */
[----:B------:R-:W-:Y:S01]  /*b730*/  FMUL.FTZ R55, R62, UR24 ;  /* 0x000000183e377c20 */ /* 0x000fe20008410000 */
[----:B------:R-:W-:Y:S01]  /*b740*/  FMUL.FTZ R57, R63, UR24 ;  /* 0x000000183f397c20 */ /* 0x000fe20008410000 */
[----:B------:R-:W-:Y:S01]  /*b750*/  FMUL.FTZ R75, R77, UR24 ;  /* 0x000000184d4b7c20 */ /* 0x000fe20008410000 */
[----:B------:R-:W-:Y:S01]  /*b760*/  FMUL.FTZ R62, R64, UR24 ;  /* 0x00000018403e7c20 */ /* 0x000fe20008410000 */
[----:B------:R-:W-:Y:S01]  /*b770*/  FMUL.FTZ R63, R65, UR24 ;  /* 0x00000018413f7c20 */ /* 0x000fe20008410000 */
[----:B------:R-:W-:Y:S01]  /*b780*/  FMUL.FTZ R77, R82, UR24 ;  /* 0x00000018524d7c20 */ /* 0x000fe20008410000 */
[----:B------:R-:W-:Y:S01]  /*b790*/  @!P1 PRMT R81, RZ, 0x654, R81 ;  /* 0x00000654ff519816 */ /* 0x000fe20000000051 */
[----:B------:R-:W-:Y:S01]  /*b7a0*/  FMUL.FTZ R64, R70, UR24 ;  /* 0x0000001846407c20 */ /* 0x000fe20008410000 */
[----:B------:R-:W-:Y:S01]  /*b7b0*/  FMUL.FTZ R65, R71, UR24 ;  /* 0x0000001847417c20 */ /* 0x000fe20008410000 */
[----:B------:R-:W-:-:S02]  /*b7c0*/  IMAD.SHL.U32 R82, R0, 0x80, RZ ;  /* 0x0000008000527824 */ /* 0x000fc400078e00ff */
        /* <DEDUP_REMOVED lines=8> */
[----:B------:R-:W-:Y:S01]  /*b850*/  IADD3 R39, R17, 0x1, -R82 ;  /* 0x0000000111277810 */ /* 0x000fe20007ffe852 */
[----:B------:R-:W0:Y:S04]  /*b860*/  MUFU.TANH R6, R6 ;  /* 0x0000000600067308 */ /* 0x000e280000002400 */
[----:B------:R-:W-:-:S04]  /*b870*/  IMAD.IADD R39, R39, 0x1, -R18 ;  /* 0x0000000127277824 */ /* 0x000fc800078e0a12 */
[----:B------:R-:W1:Y:S01]  /*b880*/  MUFU.TANH R7, R7 ;  /* 0x0000000700077308 */ /* 0x000e620000002400 */
[----:B------:R-:W-:Y:S01]  /*b890*/  IMAD R39, R16, -0x2, R39 ;  /* 0xfffffffe10277824 */ /* 0x000fe200078e0227 */
[----:B------:R-:W-:Y:S02]  /*b8a0*/  WARPGROUP.DEPBAR.LE gsb0, 0x0 ;  /* 0x00008000000079c5 */ /* 0x000fe40000010000 */
[----:B------:R-:W-:-:S04]  /*b8b0*/  WARPGROUP.ARRIVE ;  /* 0x00000000000079c5 */ /* 0x000fc80000000000 */
[----:B------:R-:W2:Y:S02]  /*b8c0*/  MUFU.TANH R12, R12 ;  /* 0x0000000c000c7308 */ /* 0x000ea40000002400 */
[----:B------:R-:W-:Y:S01]  /*b8d0*/  HGMMA.64x64x16.F32.BF16 R88, R144, gdesc[UR4].tnspB, R88, gsb0 ;  /* 0x40e0000490587df0 */ /* 0x000fe20008001858 */
[----:B------:R-:W-:Y:S01]  /*b8e0*/  UIADD3 UR6, UR10, 0x100, URZ ;  /* 0x000001000a067890 */ /* 0x000fe2000fffe03f */
[----:B------:R-:W-:-:S04]  /*b8f0*/  UMOV UR7, 0x40000040 ;  /* 0x4000004000077882 */ /* 0x000fc80000000000 */
        /* <DEDUP_REMOVED lines=90> */
[----:B------:R5:W-:Y:S01]  /*bea0*/  @!P1 SYNCS.ARRIVE.TRANS64.RED.A1T0 RZ, [R81+URZ], RZ ;  /* 0x000000ff51ff99a7 */ /* 0x000be2000810043f */
[----:B------:R-:W-:-:S04]  /*beb0*/  VIADD R120, R39, UR25 ;  /* 0x0000001927787c36 */ /* 0x000fc80008000000 */
[----:B------:R-:W-:Y:S02]  /*bec0*/  IMAD.IADD R86, R4, 0x1, R120 ;  /* 0x0000000104567824 */ /* 0x000fe400078e0278 */
[----:B-----5:R-:W-:Y:S01]  /*bed0*/  FMUL.FTZ R81, R87, UR24 ;  /* 0x0000001857517c20 */ /* 0x020fe20008410000 */
[----:B------:R-:W-:-:S04]  /*bee0*/  VIADD R87, R39, UR21 ;  /* 0x0000001527577c36 */ /* 0x000fc80008000000 */
[----:B------:R-:W-:Y:S01]  /*bef0*/  IMAD.IADD R85, R4, 0x1, R87 ;  /* 0x0000000104557824 */ /* 0x000fe200078e0257 */
[----:B------:R-:W0:Y:S01]  /*bf00*/  MUFU.TANH R81, R81 ;  /* 0x0000005100517308 */ /* 0x000e220000002400 */
[----:B-1234-:R-:W-:Y:S05]  /*bf10*/  @!P5 BRA `(.L_x_907) ;  /* 0x000000000058d947 */ /* 0x01efea0003800000 */
        /* <DEDUP_REMOVED lines=11> */
.L_x_909:
[----:B------:R-:W-:Y:S02]  /*bfd0*/  IMAD.U32 R123, RZ, RZ, UR23 ;  /* 0x00000017ff7b7e24 */ /* 0x000fe4000f8e00ff */
[----:B------:R-:W-:-:S03]  /*bfe0*/  IMAD.MOV.U32 R121, RZ, RZ, R15 ;  /* 0x000000ffff797224 */ /* 0x000fc600078e000f */
[----:B------:R-:W-:-:S13]  /*bff0*/  ISETP.NE.AND P2, PT, R123, 0x1, PT ;  /* 0x000000017b00780c */ /* 0x000fda0003f45270 */
[----:B0-----:R-:W0:Y:S02]  /*c000*/  @P2 LDC.64 R38, c[0x0][0x9e8] ;  /* 0x00027a00ff262b82 */ /* 0x001e240000000a00 */
[----:B0-----:R-:W-:-:S05]  /*c010*/  @P2 IMAD.HI.U32 R38, R15, R38, RZ ;  /* 0x000000260f262227 */ /* 0x001fca00078e00ff */
[----:B------:R-:W-:-:S07]  /*c020*/  @P2 SHF.R.U32.HI R121, RZ, R39, R38 ;  /* 0x00000027ff792219 */ /* 0x000fce0000011626 */
.L_x_910:
[----:B------:R-:W-:Y:S05]  /*c030*/  BSYNC B0 ;  /* 0x0000000000007941 */ /* 0x000fea0003800000 */
.L_x_908:
[----:B------:R-:W-:-:S04]  /*c040*/  IMAD R39, R121, R123, -R82 ;  /* 0x0000007b79277224 */ /* 0x000fc800078e0a52 */
[----:B------:R-:W-:-:S05]  /*c050*/  IMAD R39, R16, -0x2, R39 ;  /* 0xfffffffe10277824 */ /* 0x000fca00078e0227 */
[----:B------:R-:W-:Y:S02]  /*c060*/  VIADDMNMX R86, R39, R123, R86, PT ;  /* 0x0000007b27567246 */ /* 0x000fe40003800156 */
[----:B------:R-:W-:-:S07]  /*c070*/  VIMNMX R85, R85, R39, !PT ;  /* 0x0000002755557248 */ /* 0x000fce0007fe0100 */
.L_x_907:
[----:B------:R-:W-:Y:S01]  /*c080*/  ISETP.GT.AND P2, PT, R0, -0x1, PT ;  /* 0xffffffff0000780c */ /* 0x000fe20003f44270 */
[C---:B------:R-:W-:Y:S02]  /*c090*/  IMAD.IADD R120, R5.reuse, 0x1, R120 ;  /* 0x0000000105787824 */ /* 0x040fe400078e0278 */
[----:B------:R-:W-:Y:S01]  /*c0a0*/  IMAD.IADD R87, R5, 0x1, R87 ;  /* 0x0000000105577824 */ /* 0x000fe200078e0257 */
[C---:B------:R-:W-:Y:S02]  /*c0b0*/  ISETP.GT.AND P4, PT, R85.reuse, RZ, P2 ;  /* 0x000000ff5500720c */ /* 0x040fe40001784270 */
[----:B------:R-:W-:Y:S02]  /*c0c0*/  ISETP.GT.AND P6, PT, R85, 0x1, P2 ;  /* 0x000000015500780c */ /* 0x000fe400017c4270 */
[C---:B------:R-:W-:Y:S02]  /*c0d0*/  ISETP.LT.OR P4, PT, R86.reuse, 0x1, P4 ;  /* 0x000000015600780c */ /* 0x040fe40002781670 */
[----:B------:R-:W-:-:S02]  /*c0e0*/  ISETP.LT.OR P6, PT, R86, 0x2, P6 ;  /* 0x000000025600780c */ /* 0x000fc400037c1670 */
[----:B0-----:R-:W-:Y:S02]  /*c0f0*/  FSEL R39, R6, -INF , !P4 ;  /* 0xff80000006277808 */ /* 0x001fe40006000000 */
[----:B------:R-:W-:Y:S02]  /*c100*/  FSEL R38, R7, -INF , !P6 ;  /* 0xff80000007267808 */ /* 0x000fe40007000000 */
[C---:B------:R-:W-:Y:S02]  /*c110*/  ISETP.GT.AND P3, PT, R85.reuse, 0x8, P2 ;  /* 0x000000085500780c */ /* 0x040fe40001764270 */
[C---:B------:R-:W-:Y:S02]  /*c120*/  ISETP.GT.AND P4, PT, R85.reuse, 0x9, P2 ;  /* 0x000000095500780c */ /* 0x040fe40001784270 */
[----:B------:R-:W-:Y:S02]  /*c130*/  ISETP.GT.AND P6, PT, R85, 0x10, P2 ;  /* 0x000000105500780c */ /* 0x000fe400017c4270 */
[----:B------:R-:W-:-:S02]  /*c140*/  ISETP.LT.OR P3, PT, R86, 0x9, P3 ;  /* 0x000000095600780c */ /* 0x000fc40001f61670 */
[C---:B------:R-:W-:Y:S02]  /*c150*/  ISETP.LT.OR P4, PT, R86.reuse, 0xa, P4 ;  /* 0x0000000a5600780c */ /* 0x040fe40002781670 */
[----:B------:R-:W-:Y:S02]  /*c160*/  ISETP.LT.OR P6, PT, R86, 0x11, P6 ;  /* 0x000000115600780c */ /* 0x000fe400037c1670 */
[----:B------:R-:W-:Y:S02]  /*c170*/  FSEL R20, R20, -INF , !P3 ;  /* 0xff80000014147808 */ /* 0x000fe40005800000 */
[----:B------:R-:W-:Y:S02]  /*c180*/  FSEL R21, R21, -INF , !P4 ;  /* 0xff80000015157808 */ /* 0x000fe40006000000 */
[----:B------:R-:W-:Y:S02]  /*c190*/  FSEL R26, R26, -INF , !P6 ;  /* 0xff8000001a1a7808 */ /* 0x000fe40007000000 */
[----:B------:R-:W-:-:S02]  /*c1a0*/  ISETP.GT.AND P3, PT, R85, 0x11, P2 ;  /* 0x000000115500780c */ /* 0x000fc40001764270 */
[C---:B------:R-:W-:Y:S02]  /*c1b0*/  ISETP.GT.AND P4, PT, R85.reuse, 0x18, P2 ;  /* 0x000000185500780c */ /* 0x040fe40001784270 */
[----:B------:R-:W-:Y:S02]  /*c1c0*/  ISETP.GT.AND P6, PT, R85, 0x19, P2 ;  /* 0x000000195500780c */ /* 0x000fe400017c4270 */
[C---:B------:R-:W-:Y:S02]  /*c1d0*/  ISETP.LT.OR P3, PT, R86.reuse, 0x12, P3 ;  /* 0x000000125600780c */ /* 0x040fe40001f61670 */
[C---:B------:R-:W-:Y:S02]  /*c1e0*/  ISETP.LT.OR P4, PT, R86.reuse, 0x19, P4 ;  /* 0x000000195600780c */ /* 0x040fe40002781670 */
[----:B------:R-:W-:Y:S02]  /*c1f0*/  ISETP.LT.OR P6, PT, R86, 0x1a, P6 ;  /* 0x0000001a5600780c */ /* 0x000fe400037c1670 */
[----:B------:R-:W-:-:S02]  /*c200*/  FSEL R28, R28, -INF , !P3 ;  /* 0xff8000001c1c7808 */ /* 0x000fc40005800000 */
[----:B------:R-:W-:Y:S02]  /*c210*/  FSEL R30, R30, -INF , !P4 ;  /* 0xff8000001e1e7808 */ /* 0x000fe40006000000 */
        /* <DEDUP_REMOVED lines=72> */
[----:B------:R-:W-:Y:S01]  /*c6a0*/  FSEL R84, R84, -INF , !P6 ;  /* 0xff80000054547808 */ /* 0x000fe20007000000 */
[----:B------:R-:W-:Y:S06]  /*c6b0*/  @!P5 BRA `(.L_x_911) ;  /* 0x000000000058d947 */ /* 0x000fec0003800000 */
        /* <DEDUP_REMOVED lines=11> */
.L_x_913:
[----:B------:R-:W-:Y:S02]  /*c770*/  IMAD.U32 R121, RZ, RZ, UR23 ;  /* 0x00000017ff797e24 */ /* 0x000fe4000f8e00ff */
[----:B------:R-:W-:-:S03]  /*c780*/  IMAD.MOV.U32 R85, RZ, RZ, R13 ;  /* 0x000000ffff557224 */ /* 0x000fc600078e000d */
[----:B------:R-:W-:-:S13]  /*c790*/  ISETP.NE.AND P3, PT, R121, 0x1, PT ;  /* 0x000000017900780c */ /* 0x000fda0003f65270 */
[----:B------:R-:W0:Y:S02]  /*c7a0*/  @P3 LDC.64 R6, c[0x0][0x9e8] ;  /* 0x00027a00ff063b82 */ /* 0x000e240000000a00 */
[----:B0-----:R-:W-:-:S05]  /*c7b0*/  @P3 IMAD.HI.U32 R6, R13, R6, RZ ;  /* 0x000000060d063227 */ /* 0x001fca00078e00ff */
[----:B------:R-:W-:-:S07]  /*c7c0*/  @P3 SHF.R.U32.HI R85, RZ, R7, R6 ;  /* 0x00000007ff553219 */ /* 0x000fce0000011606 */
.L_x_914:
[----:B------:R-:W-:Y:S05]  /*c7d0*/  BSYNC B0 ;  /* 0x0000000000007941 */ /* 0x000fea0003800000 */
.L_x_912:
[----:B------:R-:W-:-:S04]  /*c7e0*/  IMAD R7, R85, R121, -R82 ;  /* 0x0000007955077224 */ /* 0x000fc800078e0a52 */
[----:B------:R-:W-:-:S05]  /*c7f0*/  IMAD R7, R16, -0x2, R7 ;  /* 0xfffffffe10077824 */ /* 0x000fca00078e0207 */
[----:B------:R-:W-:Y:S02]  /*c800*/  VIADDMNMX R120, R7, R121, R120, PT ;  /* 0x0000007907787246 */ /* 0x000fe40003800178 */
[----:B------:R-:W-:-:S07]  /*c810*/  VIMNMX R87, R87, R7, !PT ;  /* 0x0000000757577248 */ /* 0x000fce0007fe0100 */
.L_x_911:
[----:B------:R-:W-:Y:S01]  /*c820*/  FMNMX.FTZ R7, R39, R8, !PT ;  /* 0x0000000827077209 */ /* 0x000fe20007810000 */
[----:B------:R-:W-:Y:S01]  /*c830*/  UMOV UR10, UR22 ;  /* 0x00000016000a7c82 */ /* 0x000fe20008000000 */
[C---:B------:R-:W-:Y:S01]  /*c840*/  ISETP.GT.AND P3, PT, R87.reuse, 0x9, P2 ;  /* 0x000000095700780c */ /* 0x040fe20001764270 */
[----:B------:R-:W-:Y:S01]  /*c850*/  UMOV UR27, UR38 ;  /* 0x00000026001b7c82 */ /* 0x000fe20008000000 */
        /* <DEDUP_REMOVED lines=13> */
[----:B------:R-:W-:Y:S02]  /*c930*/  ISETP.LT.OR P6, PT, R120, 0x9, P6 ;  /* 0x000000097800780c */ /* 0x000fe400037c1670 */
        /* <DEDUP_REMOVED lines=11> */
[----:B------:R-:W-:Y:S02]  /*c9f0*/  ISETP.GT.AND P3, PT, R87, 0x19, P2 ;  /* 0x000000195700780c */ /* 0x000fe40001764270 */
        /* <DEDUP_REMOVED lines=28> */
[----:B------:R-:W-:-:S04]  /*cbc0*/  FMNMX.FTZ R7, R76, R7, !PT ;  /* 0x000000074c077209 */ /* 0x000fc80007810000 */
[----:B------:R-:W-:-:S04]  /*cbd0*/  FMNMX.FTZ R6, R80, R7, !PT ;  /* 0x0000000750067209 */ /* 0x000fc80007810000 */
        /* <DEDUP_REMOVED lines=13> */
[----:B------:R0:W-:Y:S01]  /*ccb0*/  MUFU.EX2 R33, R6 ;  /* 0x0000000600217308 */ /* 0x0001e20000000800 */
[--C-:B------:R-:W-:Y:S01]  /*ccc0*/  FFMA.FTZ R150, R20, UR10, -R85.reuse ;  /* 0x0000000a14967c23 */ /* 0x100fe20008010855 */
[--C-:B------:R-:W-:Y:S01]  /*ccd0*/  FFMA.FTZ R144, R26, UR10, -R85.reuse ;  /* 0x0000000a1a907c23 */ /* 0x100fe20008010855 */
[----:B------:R-:W-:Y:S01]  /*cce0*/  ISETP.LT.OR P3, PT, R120, 0x22, P3 ;  /* 0x000000227800780c */ /* 0x000fe20001f61670 */
[--C-:B------:R-:W-:Y:S01]  /*ccf0*/  FFMA.FTZ R146, R30, UR10, -R85.reuse ;  /* 0x0000000a1e927c23 */ /* 0x100fe20008010855 */
[--C-:B------:R-:W-:Y:S01]  /*cd00*/  FFMA.FTZ R140, R34, UR10, -R85.reuse ;  /* 0x0000000a228c7c23 */ /* 0x100fe20008010855 */
        /* <DEDUP_REMOVED lines=8> */
[--C-:B------:R-:W-:Y:S01]  /*cd90*/  FFMA.FTZ R21, R21, UR10, -R85.reuse ;  /* 0x0000000a15157c23 */ /* 0x100fe20008010855 */
[--C-:B------:R-:W-:Y:S01]  /*cda0*/  FFMA.FTZ R46, R46, UR10, -R85.reuse ;  /* 0x0000000a2e2e7c23 */ /* 0x100fe20008010855 */
[----:B------:R-:W-:Y:S01]  /*cdb0*/  FADD.FTZ R83, -R83, R8 ;  /* 0x0000000853537221 */ /* 0x000fe20000010100 */
[----:B------:R-:W-:Y:S01]  /*cdc0*/  FSEL R39, R12, -INF , !P3 ;  /* 0xff8000000c277808 */ /* 0x000fe20005800000 */
[--C-:B------:R-:W-:Y:S01]  /*cdd0*/  FFMA.FTZ R136, R44, UR10, -R85.reuse ;  /* 0x0000000a2c887c23 */ /* 0x100fe20008010855 */
[----:B------:R-:W-:Y:S01]  /*cde0*/  FSEL R12, R43, -INF , !P4 ;  /* 0xff8000002b0c7808 */ /* 0x000fe20006000000 */
[--C-:B------:R-:W-:Y:S01]  /*cdf0*/  FFMA.FTZ R43, R28, UR10, -R85.reuse ;  /* 0x0000000a1c2b7c23 */ /* 0x100fe20008010855 */
[----:B------:R-:W-:Y:S01]  /*ce00*/  FMNMX.FTZ R121, R39, R10, !PT ;  /* 0x0000000a27797209 */ /* 0x000fe20007810000 */
[----:B------:R-:W-:Y:S01]  /*ce10*/  FMUL.FTZ R83, R83, UR10 ;  /* 0x0000000a53537c20 */ /* 0x000fe20008410000 */
[----:B------:R-:W-:Y:S01]  /*ce20*/  ISETP.GT.AND P4, PT, R87, 0x31, P2 ;  /* 0x000000315700780c */ /* 0x000fe20001784270 */
[----:B------:R-:W-:Y:S01]  /*ce30*/  MUFU.EX2 R150, R150 ;  /* 0x0000009600967308 */ /* 0x000fe20000000800 */
[----:B------:R-:W-:Y:S01]  /*ce40*/  FMNMX.FTZ R121, R14, R121, !PT ;  /* 0x000000790e797209 */ /* 0x000fe20007810000 */
[--C-:B------:R-:W-:Y:S01]  /*ce50*/  FFMA.FTZ R138, R50, UR10, -R85.reuse ;  /* 0x0000000a328a7c23 */ /* 0x100fe20008010855 */
[----:B------:R-:W-:Y:S01]  /*ce60*/  ISETP.LT.OR P4, PT, R120, 0x32, P4 ;  /* 0x000000327800780c */ /* 0x000fe20002781670 */
[--C-:B------:R-:W-:Y:S01]  /*ce70*/  FFMA.FTZ R51, R51, UR10, -R85.reuse ;  /* 0x0000000a33337c23 */ /* 0x100fe20008010855 */
[----:B0-----:R-:W-:Y:S01]  /*ce80*/  FMNMX.FTZ R6, R24, R121, !PT ;  /* 0x0000007918067209 */ /* 0x001fe20007810000 */
[--C-:B------:R-:W-:Y:S01]  /*ce90*/  FFMA.FTZ R132, R54, UR10, -R85.reuse ;  /* 0x0000000a36847c23 */ /* 0x100fe20008010855 */
[----:B------:R-:W-:Y:S01]  /*cea0*/  ISETP.GT.AND P3, PT, R87, 0x30, P2 ;  /* 0x000000305700780c */ /* 0x000fe20001764270 */
[----:B------:R-:W0:Y:S01]  /*ceb0*/  MUFU.EX2 R83, R83 ;  /* 0x0000005300537308 */ /* 0x000e220000000800 */
[----:B------:R-:W-:Y:S01]  /*cec0*/  FMNMX.FTZ R6, R25, R6, !PT ;  /* 0x0000000619067209 */ /* 0x000fe20007810000 */
[--C-:B------:R-:W-:Y:S01]  /*ced0*/  FFMA.FTZ R134, R58, UR10, -R85.reuse ;  /* 0x0000000a3a867c23 */ /* 0x100fe20008010855 */
[----:B------:R-:W-:Y:S01]  /*cee0*/  FSEL R20, R47, -INF , !P4 ;  /* 0xff8000002f147808 */ /* 0x000fe20006000000 */
[--C-:B------:R-:W-:Y:S01]  /*cef0*/  FFMA.FTZ R47, R32, UR10, -R85.reuse ;  /* 0x0000000a202f7c23 */ /* 0x100fe20008010855 */
[----:B------:R-:W-:Y:S01]  /*cf00*/  FMNMX.FTZ R6, R27, R6, !PT ;  /* 0x000000061b067209 */ /* 0x000fe20007810000 */
[--C-:B------:R-:W-:Y:S01]  /*cf10*/  FFMA.FTZ R60, R60, UR10, -R85.reuse ;  /* 0x0000000a3c3c7c23 */ /* 0x100fe20008010855 */
[----:B------:R-:W-:Y:S01]  /*cf20*/  ISETP.GT.AND P4, PT, R87, 0x39, P2 ;  /* 0x000000395700780c */ /* 0x000fe20001784270 */
[----:B------:R-:W1:Y:S01]  /*cf30*/  MUFU.EX2 R21, R21 ;  /* 0x0000001500157308 */ /* 0x000e620000000800 */
[----:B------:R-:W-:Y:S01]  /*cf40*/  FMNMX.FTZ R6, R29, R6, !PT ;  /* 0x000000061d067209 */ /* 0x000fe20007810000 */
[--C-:B------:R-:W-:Y:S01]  /*cf50*/  FFMA.FTZ R128, R62, UR10, -R85.reuse ;  /* 0x0000000a3e807c23 */ /* 0x100fe20008010855 */
[----:B------:R-:W-:Y:S01]  /*cf60*/  ISETP.LT.OR P3, PT, R120, 0x31, P3 ;  /* 0x000000317800780c */ /* 0x000fe20001f61670 */
[--C-:B------:R-:W-:Y:S01]  /*cf70*/  FFMA.FTZ R63, R63, UR10, -R85.reuse ;  /* 0x0000000a3f3f7c23 */ /* 0x100fe20008010855 */
[----:B------:R-:W-:Y:S01]  /*cf80*/  FMNMX.FTZ R121, R31, R6, !PT ;  /* 0x000000061f797209 */ /* 0x000fe20007810000 */
[--C-:B------:R-:W-:Y:S01]  /*cf90*/  FFMA.FTZ R130, R66, UR10, -R85.reuse ;  /* 0x0000000a42827c23 */ /* 0x100fe20008010855 */
[----:B------:R-:W-:Y:S01]  /*cfa0*/  ISETP.LT.OR P4, PT, R120, 0x3a, P4 ;  /* 0x0000003a7800780c */ /* 0x000fe20002781670 */
[----:B------:R-:W2:Y:S01]  /*cfb0*/  MUFU.EX2 R144, R144 ;  /* 0x0000009000907308 */ /* 0x000ea20000000800 */
[----:B------:R-:W-:Y:S01]  /*cfc0*/  FMNMX.FTZ R6, R38, R121, !PT ;  /* 0x0000007926067209 */ /* 0x000fe20007810000 */
[--C-:B------:R-:W-:Y:S01]  /*cfd0*/  FFMA.FTZ R124, R70, UR10, -R85.reuse ;  /* 0x0000000a467c7c23 */ /* 0x100fe20008010855 */
[----:B------:R-:W-:Y:S01]  /*cfe0*/  FSEL R45, R45, -INF , !P3 ;  /* 0xff8000002d2d7808 */ /* 0x000fe20005800000 */
[--C-:B------:R-:W-:Y:S01]  /*cff0*/  FFMA.FTZ R126, R74, UR10, -R85.reuse ;  /* 0x0000000a4a7e7c23 */ /* 0x100fe20008010855 */
[----:B------:R-:W-:Y:S01]  /*d000*/  ISETP.GT.AND P3, PT, R87, 0x38, P2 ;  /* 0x000000385700780c */ /* 0x000fe20001764270 */
[--C-:B------:R-:W-:Y:S01]  /*d010*/  FFMA.FTZ R75, R75, UR10, -R85.reuse ;  /* 0x0000000a4b4b7c23 */ /* 0x100fe20008010855 */
[----:B------:R-:W-:Y:S01]  /*d020*/  FSEL R26, R49, -INF , !P4 ;  /* 0xff800000311a7808 */ /* 0x000fe20006000000 */
[----:B------:R-:W-:Y:S01]  /*d030*/  FFMA.FTZ R49, R36, UR10, -R85 ;  /* 0x0000000a24317c23 */ /* 0x000fe20008010855 */
[----:B------:R-:W-:Y:S01]  /*d040*/  ISETP.GT.AND P4, PT, R87, 0x41, P2 ;  /* 0x000000415700780c */ /* 0x000fe20001784270 */
[----:B------:R-:W3:Y:S01]  /*d050*/  MUFU.EX2 R43, R43 ;  /* 0x0000002b002b7308 */ /* 0x000ee20000000800 */
[----:B------:R-:W-:Y:S01]  /*d060*/  FMNMX.FTZ R6, R35, R6, !PT ;  /* 0x0000000623067209 */ /* 0x000fe20007810000 */
[-C--:B0-----:R-:W-:Y:S01]  /*d070*/  FMUL.FTZ R88, R88, R83.reuse ;  /* 0x0000005358587220 */ /* 0x081fe20000410000 */
[C---:B------:R-:W-:Y:S01]  /*d080*/  ISETP.LT.OR P3, PT, R120.reuse, 0x39, P3 ;  /* 0x000000397800780c */ /* 0x040fe20001f61670 */
[-C--:B------:R-:W-:Y:S01]  /*d090*/  FMUL.FTZ R89, R89, R83.reuse ;  /* 0x0000005359597220 */ /* 0x080fe20000410000 */
[----:B------:R-:W-:Y:S01]  /*d0a0*/  ISETP.LT.OR P4, PT, R120, 0x42, P4 ;  /* 0x000000427800780c */ /* 0x000fe20002781670 */
[-C--:B------:R-:W-:Y:S01]  /*d0b0*/  FMUL.FTZ R92, R92, R83.reuse ;  /* 0x000000535c5c7220 */ /* 0x080fe20000410000 */
[----:B------:R-:W-:Y:S01]  /*d0c0*/  FMNMX.FTZ R6, R37, R6, !PT ;  /* 0x0000000625067209 */ /* 0x000fe20007810000 */
[----:B------:R-:W0:Y:S01]  /*d0d0*/  MUFU.EX2 R146, R146 ;  /* 0x0000009200927308 */ /* 0x000e220000000800 */
[----:B------:R-:W-:Y:S01]  /*d0e0*/  FSEL R48, R48, -INF , !P3 ;  /* 0xff80000030307808 */ /* 0x000fe20005800000 */
[-C--:B------:R-:W-:Y:S01]  /*d0f0*/  FMUL.FTZ R93, R93, R83.reuse ;  /* 0x000000535d5d7220 */ /* 0x080fe20000410000 */
[----:B------:R-:W-:Y:S01]  /*d100*/  ISETP.GT.AND P3, PT, R87, 0x40, P2 ;  /* 0x000000405700780c */ /* 0x000fe20001764270 */
[-C--:B------:R-:W-:Y:S01]  /*d110*/  FMUL.FTZ R96, R96, R83.reuse ;  /* 0x0000005360607220 */ /* 0x080fe20000410000 */
[----:B------:R-:W-:Y:S01]  /*d120*/  FSEL R28, R53, -INF , !P4 ;  /* 0xff800000351c7808 */ /* 0x000fe20006000000 */
[-C--:B------:R-:W-:Y:S01]  /*d130*/  FMUL.FTZ R97, R97, R83.reuse ;  /* 0x0000005361617220 */ /* 0x080fe20000410000 */
[----:B------:R-:W-:Y:S01]  /*d140*/  FMNMX.FTZ R53, R41, R6, !PT ;  /* 0x0000000629357209 */ /* 0x000fe20007810000 */
[----:B------:R-:W4:Y:S01]  /*d150*/  MUFU.EX2 R47, R47 ;  /* 0x0000002f002f7308 */ /* 0x000f220000000800 */
[----:B------:R-:W-:Y:S01]  /*d160*/  ISETP.LT.OR P3, PT, R120, 0x41, P3 ;  /* 0x000000417800780c */ /* 0x000fe20001f61670 */
[-C--:B------:R-:W-:Y:S01]  /*d170*/  FMUL.FTZ R100, R100, R83.reuse ;  /* 0x0000005364647220 */ /* 0x080fe20000410000 */
[----:B------:R-:W-:Y:S01]  /*d180*/  ISETP.GT.AND P4, PT, R87, 0x49, P2 ;  /* 0x000000495700780c */ /* 0x000fe20001784270 */
[----:B------:R-:W-:Y:S01]  /*d190*/  FMUL.FTZ R101, R101, R83 ;  /* 0x0000005365657220 */ /* 0x000fe20000410000 */
[----:B------:R-:W-:Y:S01]  /*d1a0*/  FMNMX.FTZ R6, R12, R53, !PT ;  /* 0x000000350c067209 */ /* 0x000fe20007810000 */
[-C--:B------:R-:W-:Y:S01]  /*d1b0*/  FMUL.FTZ R104, R104, R83.reuse ;  /* 0x0000005368687220 */ /* 0x080fe20000410000 */
[----:B------:R-:W-:Y:S01]  /*d1c0*/  FSEL R52, R52, -INF , !P3 ;  /* 0xff80000034347808 */ /* 0x000fe20005800000 */
[----:B------:R-:W5:Y:S01]  /*d1d0*/  MUFU.EX2 R140, R140 ;  /* 0x0000008c008c7308 */ /* 0x000f620000000800 */
[----:B------:R-:W-:Y:S01]  /*d1e0*/  ISETP.LT.OR P4, PT, R120, 0x4a, P4 ;  /* 0x0000004a7800780c */ /* 0x000fe20002781670 */
[-C--:B------:R-:W-:Y:S01]  /*d1f0*/  FMUL.FTZ R105, R105, R83.reuse ;  /* 0x0000005369697220 */ /* 0x080fe20000410000 */
[----:B------:R-:W-:Y:S01]  /*d200*/  ISETP.GT.AND P3, PT, R87, 0x48, P2 ;  /* 0x000000485700780c */ /* 0x000fe20001764270 */
[-C--:B------:R-:W-:Y:S01]  /*d210*/  FMUL.FTZ R108, R108, R83.reuse ;  /* 0x000000536c6c7220 */ /* 0x080fe20000410000 */
[----:B------:R-:W-:Y:S01]  /*d220*/  FMNMX.FTZ R53, R45, R6, !PT ;  /* 0x000000062d357209 */ /* 0x000fe20007810000 */
[-C--:B------:R-:W-:Y:S01]  /*d230*/  FMUL.FTZ R109, R109, R83.reuse ;  /* 0x000000536d6d7220 */ /* 0x080fe20000410000 */
[----:B------:R-:W-:Y:S01]  /*d240*/  FSEL R30, R57, -INF , !P4 ;  /* 0xff800000391e7808 */ /* 0x000fe20006000000 */
[----:B------:R-:W5:Y:S01]  /*d250*/  MUFU.EX2 R49, R49 ;  /* 0x0000003100317308 */ /* 0x000f620000000800 */
[----:B------:R-:W-:Y:S01]  /*d260*/  ISETP.LT.OR P3, PT, R120, 0x49, P3 ;  /* 0x000000497800780c */ /* 0x000fe20001f61670 */
[----:B------:R-:W-:Y:S01]  /*d270*/  FMUL.FTZ R112, R112, R83 ;  /* 0x0000005370707220 */ /* 0x000fe20000410000 */
[----:B------:R-:W-:Y:S01]  /*d280*/  FMNMX.FTZ R57, R20, R53, !PT ;  /* 0x0000003514397209 */ /* 0x000fe20007810000 */
[-C--:B------:R-:W-:Y:S01]  /*d290*/  FMUL.FTZ R113, R113, R83.reuse ;  /* 0x0000005371717220 */ /* 0x080fe20000410000 */
[----:B------:R-:W-:Y:S01]  /*d2a0*/  FSEL R55, R55, -INF , !P3 ;  /* 0xff80000037377808 */ /* 0x000fe20005800000 */
[----:B------:R-:W-:Y:S01]  /*d2b0*/  FMUL.FTZ R116, R116, R83 ;  /* 0x0000005374747220 */ /* 0x000fe20000410000 */
[----:B------:R-:W-:Y:S01]  /*d2c0*/  FMNMX.FTZ R57, R48, R57, !PT ;  /* 0x0000003930397209 */ /* 0x000fe20007810000 */
[----:B------:R-:W-:Y:S01]  /*d2d0*/  MUFU.EX2 R53, R42 ;  /* 0x0000002a00357308 */ /* 0x000fe20000000800 */
[----:B------:R-:W-:Y:S01]  /*d2e0*/  ISETP.GT.AND P3, PT, R87, 0x50, P2 ;  /* 0x000000505700780c */ /* 0x000fe20001764270 */
[----:B------:R-:W-:Y:S01]  /*d2f0*/  FMUL.FTZ R117, R117, R83 ;  /* 0x0000005375757220 */ /* 0x000fe20000410000 */
[----:B------:R-:W-:-:S02]  /*d300*/  FMNMX.FTZ R57, R26, R57, !PT ;  /* 0x000000391a397209 */ /* 0x000fc40007810000 */
[----:B------:R-:W-:Y:S02]  /*d310*/  ISETP.LT.OR P3, PT, R120, 0x51, P3 ;  /* 0x000000517800780c */ /* 0x000fe40001f61670 */
[----:B------:R-:W-:Y:S01]  /*d320*/  FMNMX.FTZ R57, R52, R57, !PT ;  /* 0x0000003934397209 */ /* 0x000fe20007810000 */
[----:B------:R-:W-:Y:S01]  /*d330*/  MUFU.EX2 R142, R142 ;  /* 0x0000008e008e7308 */ /* 0x000fe20000000800 */
[----:B------:R-:W-:Y:S02]  /*d340*/  FSEL R59, R59, -INF , !P3 ;  /* 0xff8000003b3b7808 */ /* 0x000fe40005800000 */
[C---:B------:R-:W-:Y:S02]  /*d350*/  ISETP.GT.AND P3, PT, R87.reuse, 0x58, P2 ;  /* 0x000000585700780c */ /* 0x040fe40001764270 */
[----:B------:R-:W-:Y:S02]  /*d360*/  ISETP.GT.AND P4, PT, R87, 0x51, P2 ;  /* 0x000000515700780c */ /* 0x000fe40001784270 */
[----:B------:R-:W-:Y:S01]  /*d370*/  FMNMX.FTZ R6, R28, R57, !PT ;  /* 0x000000391c067209 */ /* 0x000fe20007810000 */
[----:B------:R-:W-:Y:S01]  /*d380*/  MUFU.EX2 R136, R136 ;  /* 0x0000008800887308 */ /* 0x000fe20000000800 */
[----:B------:R-:W-:-:S02]  /*d390*/  ISETP.LT.OR P3, PT, R120, 0x59, P3 ;  /* 0x000000597800780c */ /* 0x000fc40001f61670 */
[----:B------:R-:W-:Y:S02]  /*d3a0*/  ISETP.LT.OR P4, PT, R120, 0x52, P4 ;  /* 0x000000527800780c */ /* 0x000fe40002781670 */
[----:B------:R-:W-:Y:S02]  /*d3b0*/  FMNMX.FTZ R121, R55, R6, !PT ;  /* 0x0000000637797209 */ /* 0x000fe40007810000 */
[----:B------:R-:W-:Y:S01]  /*d3c0*/  FSEL R64, R64, -INF , !P3 ;  /* 0xff80000040407808 */ /* 0x000fe20005800000 */
[----:B------:R1:W-:Y:S01]  /*d3d0*/  MUFU.EX2 R57, R46 ;  /* 0x0000002e00397308 */ /* 0x0003e20000000800 */
[----:B------:R-:W-:Y:S02]  /*d3e0*/  ISETP.GT.AND P3, PT, R87, 0x60, P2 ;  /* 0x000000605700780c */ /* 0x000fe40001764270 */
[----:B------:R-:W-:Y:S02]  /*d3f0*/  FSEL R61, R61, -INF , !P4 ;  /* 0xff8000003d3d7808 */ /* 0x000fe40006000000 */
[----:B------:R-:W-:-:S02]  /*d400*/  FMNMX.FTZ R6, R30, R121, !PT ;  /* 0x000000791e067209 */ /* 0x000fc40007810000 */
[----:B------:R-:W-:Y:S01]  /*d410*/  ISETP.GT.AND P4, PT, R87, 0x59, P2 ;  /* 0x000000595700780c */ /* 0x000fe20001784270 */
[----:B------:R-:W-:Y:S01]  /*d420*/  MUFU.EX2 R138, R138 ;  /* 0x0000008a008a7308 */ /* 0x000fe20000000800 */
[C---:B------:R-:W-:Y:S01]  /*d430*/  ISETP.LT.OR P3, PT, R120.reuse, 0x61, P3 ;  /* 0x000000617800780c */ /* 0x040fe20001f61670 */
[----:B-1----:R-:W-:Y:S01]  /*d440*/  FFMA.FTZ R46, R83, R3, R148 ;  /* 0x00000003532e7223 */ /* 0x002fe20000010094 */
[----:B------:R-:W-:Y:S02]  /*d450*/  FMNMX.FTZ R6, R59, R6, !PT ;  /* 0x000000063b067209 */ /* 0x000fe40007810000 */
[----:B------:R-:W-:Y:S01]  /*d460*/  ISETP.LT.OR P4, PT, R120, 0x5a, P4 ;  /* 0x0000005a7800780c */ /* 0x000fe20002781670 */
[----:B------:R-:W-:Y:S01]  /*d470*/  FADD.FTZ R3, R33, R46 ;  /* 0x0000002e21037221 */ /* 0x000fe20000010000 */
[----:B------:R-:W-:Y:S01]  /*d480*/  FSEL R32, R67, -INF , !P3 ;  /* 0xff80000043207808 */ /* 0x000fe20005800000 */
[----:B------:R-:W-:Y:S01]  /*d490*/  MUFU.EX2 R51, R51 ;  /* 0x0000003300337308 */ /* 0x000fe20000000800 */
[----:B------:R-:W-:Y:S01]  /*d4a0*/  FMNMX.FTZ R67, R61, R6, !PT ;  /* 0x000000063d437209 */ /* 0x000fe20007810000 */
[----:B------:R-:W-:Y:S01]  /*d4b0*/  FADD.FTZ R46, R150, R3 ;  /* 0x00000003962e7221 */ /* 0x000fe20000010000 */
[----:B------:R-:W-:-:S02]  /*d4c0*/  FSEL R65, R65, -INF , !P4 ;  /* 0xff80000041417808 */ /* 0x000fc40006000000 */
[C---:B------:R-:W-:Y:S02]  /*d4d0*/  ISETP.GT.AND P4, PT, R87.reuse, 0x61, P2 ;  /* 0x000000615700780c */ /* 0x040fe40001784270 */
[----:B------:R-:W-:Y:S01]  /*d4e0*/  FMNMX.FTZ R6, R64, R67, !PT ;  /* 0x0000004340067209 */ /* 0x000fe20007810000 */
[----:B------:R-:W-:Y:S01]  /*d4f0*/  MUFU.EX2 R132, R132 ;  /* 0x0000008400847308 */ /* 0x000fe20000000800 */
[----:B------:R-:W-:Y:S02]  /*d500*/  ISETP.GT.AND P3, PT, R87, 0x68, P2 ;  /* 0x000000685700780c */ /* 0x000fe40001764270 */
[C---:B------:R-:W-:Y:S02]  /*d510*/  ISETP.LT.OR P4, PT, R120.reuse, 0x62, P4 ;  /* 0x000000627800780c */ /* 0x040fe40002781670 */
[----:B------:R-:W-:Y:S02]  /*d520*/  FMNMX.FTZ R67, R65, R6, !PT ;  /* 0x0000000641437209 */ /* 0x000fe40007810000 */
[----:B------:R-:W-:Y:S01]  /*d530*/  ISETP.LT.OR P3, PT, R120, 0x69, P3 ;  /* 0x000000697800780c */ /* 0x000fe20001f61670 */
[----:B------:R-:W-:Y:S01]  /*d540*/  MUFU.EX2 R134, R134 ;  /* 0x0000008600867308 */ /* 0x000fe20000000800 */
[----:B------:R-:W-:-:S02]  /*d550*/  FSEL R69, R69, -INF , !P4 ;  /* 0xff80000045457808 */ /* 0x000fc40006000000 */
[----:B------:R-:W-:Y:S02]  /*d560*/  ISETP.GT.AND P4, PT, R87, 0x69, P2 ;  /* 0x000000695700780c */ /* 0x000fe40001784270 */
[----:B------:R-:W-:Y:S01]  /*d570*/  FMNMX.FTZ R6, R32, R67, !PT ;  /* 0x0000004320067209 */ /* 0x000fe20007810000 */
[----:B------:R-:W-:Y:S01]  /*d580*/  FFMA.FTZ R67, R56, UR10, -R85 ;  /* 0x0000000a38437c23 */ /* 0x000fe20008010855 */
[----:B------:R-:W-:Y:S01]  /*d590*/  FSEL R71, R71, -INF , !P3 ;  /* 0xff80000047477808 */ /* 0x000fe20005800000 */
[----:B------:R-:W-:Y:S01]  /*d5a0*/  MUFU.EX2 R128, R128 ;  /* 0x0000008000807308 */ /* 0x000fe20000000800 */
[----:B------:R-:W-:Y:S02]  /*d5b0*/  ISETP.GT.AND P3, PT, R87, 0x70, P2 ;  /* 0x000000705700780c */ /* 0x000fe40001764270 */
[----:B------:R-:W-:Y:S02]  /*d5c0*/  ISETP.LT.OR P4, PT, R120, 0x6a, P4 ;  /* 0x0000006a7800780c */ /* 0x000fe40002781670 */
[----:B------:R-:W-:-:S02]  /*d5d0*/  FMNMX.FTZ R6, R69, R6, !PT ;  /* 0x0000000645067209 */ /* 0x000fc40007810000 */
        /* <DEDUP_REMOVED lines=8> */
[C---:B------:R-:W-:Y:S02]  /*d660*/  ISETP.LT.OR P4, PT, R120.reuse, 0x72, P4 ;  /* 0x000000727800780c */ /* 0x040fe40002781670 */
[----:B------:R-:W-:Y:S02]  /*d670*/  FMNMX.FTZ R77, R73, R6, !PT ;  /* 0x00000006494d7209 */ /* 0x000fe40007810000 */
[----:B------:R-:W-:Y:S01]  /*d680*/  ISETP.LT.OR P3, PT, R120, 0x79, P3 ;  /* 0x000000797800780c */ /* 0x000fe20001f61670 */
[----:B------:R-:W-:Y:S01]  /*d690*/  MUFU.EX2 R130, R130 ;  /* 0x0000008200827308 */ /* 0x000fe20000000800 */
[----:B------:R-:W-:Y:S02]  /*d6a0*/  ISETP.GT.AND P2, PT, R87, 0x79, P2 ;  /* 0x000000795700780c */ /* 0x000fe40001744270 */
[----:B------:R-:W-:Y:S02]  /*d6b0*/  FSEL R78, R78, -INF , !P4 ;  /* 0xff8000004e4e7808 */ /* 0x000fe40006000000 */
[----:B------:R-:W-:-:S02]  /*d6c0*/  FMNMX.FTZ R77, R34, R77, !PT ;  /* 0x0000004d224d7209 */ /* 0x000fc40007810000 */
[----:B------:R-:W-:Y:S01]  /*d6d0*/  FSEL R36, R79, -INF , !P3 ;  /* 0xff8000004f247808 */ /* 0x000fe20005800000 */
[----:B------:R-:W-:Y:S01]  /*d6e0*/  MUFU.EX2 R124, R124 ;  /* 0x0000007c007c7308 */ /* 0x000fe20000000800 */
[----:B------:R-:W-:Y:S01]  /*d6f0*/  ISETP.LT.OR P2, PT, R120, 0x7a, P2 ;  /* 0x0000007a7800780c */ /* 0x000fe20001741670 */
[--C-:B------:R-:W-:Y:S01]  /*d700*/  FFMA.FTZ R120, R76, UR10, -R85.reuse ;  /* 0x0000000a4c787c23 */ /* 0x100fe20008010855 */
[----:B------:R-:W-:Y:S02]  /*d710*/  FMNMX.FTZ R79, R78, R77, !PT ;  /* 0x0000004d4e4f7209 */ /* 0x000fe40007810000 */
[----:B------:R-:W-:Y:S01]  /*d720*/  FSEL R40, R81, -INF , !P2 ;  /* 0xff80000051287808 */ /* 0x000fe20005000000 */
[----:B------:R-:W-:Y:S01]  /*d730*/  FFMA.FTZ R81, R72, UR10, -R85 ;  /* 0x0000000a48517c23 */ /* 0x000fe20008010855 */
[----:B------:R-:W-:Y:S01]  /*d740*/  FMNMX.FTZ R79, R36, R79, !PT ;  /* 0x0000004f244f7209 */ /* 0x000fe20007810000 */
[----:B------:R-:W-:Y:S01]  /*d750*/  MUFU.EX2 R77, R60 ;  /* 0x0000003c004d7308 */ /* 0x000fe20000000800 */
[----:B------:R-:W-:-:S02]  /*d760*/  F2FP.BF16.F32.PACK_AB R150, R21, R150 ;  /* 0x000000961596723e */ /* 0x000fc400000010ff */
[----:B------:R-:W-:Y:S01]  /*d770*/  FMNMX.FTZ R6, R40, R79, !PT ;  /* 0x0000004f28067209 */ /* 0x000fe20007810000 */
[----:B------:R-:W-:Y:S01]  /*d780*/  FFMA.FTZ R79, R68, UR10, -R85 ;  /* 0x0000000a444f7c23 */ /* 0x000fe20008010855 */
[----:B------:R-:W-:-:S03]  /*d790*/  F2FP.BF16.F32.PACK_AB R148, R33, R148 ;  /* 0x000000942194723e */ /* 0x000fc600000010ff */
[----:B------:R-:W1:Y:S01]  /*d7a0*/  SHFL.BFLY PT, R87, R6, 0x2, 0x1f ;  /* 0x0c401f0006577f89 */ /* 0x000e6200000e0000 */
[----:B------:R-:W-:Y:S08]  /*d7b0*/  MUFU.EX2 R81, R81 ;  /* 0x0000005100517308 */ /* 0x000ff00000000800 */
[----:B------:R-:W-:Y:S08]  /*d7c0*/  MUFU.EX2 R79, R79 ;  /* 0x0000004f004f7308 */ /* 0x000ff00000000800 */
[----:B------:R-:W-:Y:S01]  /*d7d0*/  MUFU.EX2 R126, R126 ;  /* 0x0000007e007e7308 */ /* 0x000fe20000000800 */
[----:B-1----:R-:W-:-:S07]  /*d7e0*/  FMNMX.FTZ R42, R6, R87, !PT ;  /* 0x00000057062a7209 */ /* 0x002fce0007810000 */
[----:B------:R-:W-:Y:S01]  /*d7f0*/  MUFU.EX2 R75, R75 ;  /* 0x0000004b004b7308 */ /* 0x000fe20000000800 */
[--C-:B------:R-:W-:Y:S01]  /*d800*/  FFMA.FTZ R87, R80, UR10, -R85.reuse ;  /* 0x0000000a50577c23 */ /* 0x100fe20008010855 */
[----:B------:R-:W-:Y:S01]  /*d810*/  FFMA.FTZ R85, R84, UR10, -R85 ;  /* 0x0000000a54557c23 */ /* 0x000fe20008010855 */
[----:B------:R-:W1:Y:S05]  /*d820*/  SHFL.BFLY PT, R121, R42, 0x1, 0x1f ;  /* 0x0c201f002a797f89 */ /* 0x000e6a00000e0000 */
[----:B------:R-:W-:Y:S08]  /*d830*/  MUFU.EX2 R120, R120 ;  /* 0x0000007800787308 */ /* 0x000ff00000000800 */
[----:B------:R-:W-:Y:S08]  /*d840*/  MUFU.EX2 R87, R87 ;  /* 0x0000005700577308 */ /* 0x000ff00000000800 */
[----:B------:R-:W-:Y:S01]  /*d850*/  MUFU.EX2 R122, R122 ;  /* 0x0000007a007a7308 */ /* 0x000fe20000000800 */
[----:B-1----:R-:W-:-:S04]  /*d860*/  FMNMX.FTZ R6, R42, R121, !PT ;  /* 0x000000792a067209 */ /* 0x002fc80007810000 */
[C---:B------:R-:W-:Y:S01]  /*d870*/  FSETP.NEU.FTZ.AND P2, PT, R6.reuse, -INF , PT ;  /* 0xff8000000600780b */ /* 0x040fe20003f5d000 */
[C---:B------:R-:W-:Y:S02]  /*d880*/  FMUL.FTZ R44, R6.reuse, UR10 ;  /* 0x0000000a062c7c20 */ /* 0x040fe40008410000 */
[----:B------:R-:W-:Y:S01]  /*d890*/  MUFU.EX2 R85, R85 ;  /* 0x0000005500557308 */ /* 0x000fe20000000800 */
[----:B------:R-:W-:Y:S02]  /*d8a0*/  FSEL R3, R6, RZ, P2 ;  /* 0x000000ff06037208 */ /* 0x000fe40001000000 */
[----:B------:R-:W-:Y:S02]  /*d8b0*/  FSEL R44, R44, RZ, P2 ;  /* 0x000000ff2c2c7208 */ /* 0x000fe40001000000 */
[C---:B------:R-:W-:Y:S01]  /*d8c0*/  ISETP.GT.AND P2, PT, R0.reuse, UR43, PT ;  /* 0x0000002b00007c0c */ /* 0x040fe2000bf44270 */
[----:B------:R-:W-:Y:S01]  /*d8d0*/  FADD.FTZ R3, -R3, R10 ;  /* 0x0000000a03037221 */ /* 0x000fe20000010100 */
[----:B------:R-:W-:-:S02]  /*d8e0*/  VIADD R0, R0, 0xffffffff ;  /* 0xffffffff00007836 */ /* 0x000fc40000000000 */
[--C-:B------:R-:W-:Y:S01]  /*d8f0*/  FFMA.FTZ R149, R14, UR10, -R44.reuse ;  /* 0x0000000a0e957c23 */ /* 0x100fe2000801082c */
[----:B------:R-:W-:Y:S01]  /*d900*/  FFMA.FTZ R14, R25, UR10, -R44 ;  /* 0x0000000a190e7c23 */ /* 0x000fe2000801082c */
[----:B------:R-:W-:Y:S01]  /*d910*/  FADD.FTZ R25, R21, R46 ;  /* 0x0000002e15197221 */ /* 0x000fe20000010000 */
[--C-:B------:R-:W-:Y:S01]  /*d920*/  FFMA.FTZ R8, R39, UR10, -R44.reuse ;  /* 0x0000000a27087c23 */ /* 0x100fe2000801082c */
[----:B------:R-:W-:Y:S01]  /*d930*/  FMUL.FTZ R3, R3, UR10 ;  /* 0x0000000a03037c20 */ /* 0x000fe20008410000 */
[--C-:B------:R-:W-:Y:S01]  /*d940*/  FFMA.FTZ R145, R27, UR10, -R44.reuse ;  /* 0x0000000a1b917c23 */ /* 0x100fe2000801082c */
[----:B--2---:R-:W-:Y:S01]  /*d950*/  FADD.FTZ R46, R144, R25 ;  /* 0x00000019902e7221 */ /* 0x004fe20000010000 */
[--C-:B------:R-:W-:Y:S01]  /*d960*/  FFMA.FTZ R151, R24, UR10, -R44.reuse ;  /* 0x0000000a18977c23 */ /* 0x100fe2000801082c */
[----:B------:R-:W-:Y:S01]  /*d970*/  MUFU.EX2 R149, R149 ;  /* 0x0000009500957308 */ /* 0x000fe20000000800 */
[----:B------:R-:W-:Y:S01]  /*d980*/  FFMA.FTZ R26, R26, UR10, -R44 ;  /* 0x0000000a1a1a7c23 */ /* 0x000fe2000801082c */
[----:B---3--:R-:W-:Y:S01]  /*d990*/  FADD.FTZ R25, R43, R46 ;  /* 0x0000002e2b197221 */ /* 0x008fe20000010000 */
[--C-:B------:R-:W-:Y:S01]  /*d9a0*/  FFMA.FTZ R24, R29, UR10, -R44.reuse ;  /* 0x0000000a1d187c23 */ /* 0x100fe2000801082c */
[--C-:B------:R-:W-:Y:S01]  /*d9b0*/  FFMA.FTZ R147, R31, UR10, -R44.reuse ;  /* 0x0000000a1f937c23 */ /* 0x100fe2000801082c */
[--C-:B------:R-:W-:Y:S01]  /*d9c0*/  FFMA.FTZ R38, R38, UR10, -R44.reuse ;  /* 0x0000000a26267c23 */ /* 0x100fe2000801082c */
[----:B0-----:R-:W-:Y:S01]  /*d9d0*/  FADD.FTZ R46, R146, R25 ;  /* 0x00000019922e7221 */ /* 0x001fe20000010000 */
[--C-:B------:R-:W-:Y:S01]  /*d9e0*/  FFMA.FTZ R141, R35, UR10, -R44.reuse ;  /* 0x0000000a238d7c23 */ /* 0x100fe2000801082c */
[----:B------:R-:W-:Y:S01]  /*d9f0*/  MUFU.EX2 R8, R8 ;  /* 0x0000000800087308 */ /* 0x000fe20000000800 */
[----:B------:R-:W-:Y:S01]  /*da00*/  FFMA.FTZ R42, R37, UR10, -R44 ;  /* 0x0000000a252a7c23 */ /* 0x000fe2000801082c */
[----:B----4-:R-:W-:Y:S01]  /*da10*/  FADD.FTZ R27, R47, R46 ;  /* 0x0000002e2f1b7221 */ /* 0x010fe20000010000 */
[--C-:B------:R-:W-:Y:S01]  /*da20*/  FFMA.FTZ R143, R41, UR10, -R44.reuse ;  /* 0x0000000a298f7c23 */ /* 0x100fe2000801082c */
[--C-:B------:R-:W-:Y:S01]  /*da30*/  FFMA.FTZ R12, R12, UR10, -R44.reuse ;  /* 0x0000000a0c0c7c23 */ /* 0x100fe2000801082c */
[--C-:B------:R-:W-:Y:S01]  /*da40*/  FFMA.FTZ R139, R48, UR10, -R44.reuse ;  /* 0x0000000a308b7c23 */ /* 0x100fe2000801082c */
[----:B-----5:R-:W-:Y:S01]  /*da50*/  FADD.FTZ R46, R140, R27 ;  /* 0x0000001b8c2e7221 */ /* 0x020fe20000010000 */
[--C-:B------:R-:W-:Y:S01]  /*da60*/  FFMA.FTZ R137, R45, UR10, -R44.reuse ;  /* 0x0000000a2d897c23 */ /* 0x100fe2000801082c */
[----:B------:R-:W0:Y:S01]  /*da70*/  MUFU.EX2 R25, R3 ;  /* 0x0000000300197308 */ /* 0x000e220000000800 */
[----:B------:R-:W-:Y:S01]  /*da80*/  FFMA.FTZ R20, R20, UR10, -R44 ;  /* 0x0000000a14147c23 */ /* 0x000fe2000801082c */
[----:B------:R-:W-:Y:S01]  /*da90*/  FADD.FTZ R27, R49, R46 ;  /* 0x0000002e311b7221 */ /* 0x000fe20000010000 */
[--C-:B------:R-:W-:Y:S01]  /*daa0*/  FFMA.FTZ R133, R52, UR10, -R44.reuse ;  /* 0x0000000a34857c23 */ /* 0x100fe2000801082c */
[--C-:B------:R-:W-:Y:S01]  /*dab0*/  FFMA.FTZ R135, R55, UR10, -R44.reuse ;  /* 0x0000000a37877c23 */ /* 0x100fe2000801082c */
[--C-:B------:R-:W-:Y:S01]  /*dac0*/  FFMA.FTZ R129, R59, UR10, -R44.reuse ;  /* 0x0000000a3b817c23 */ /* 0x100fe2000801082c */
[--C-:B------:R-:W-:Y:S01]  /*dad0*/  FFMA.FTZ R131, R64, UR10, -R44.reuse ;  /* 0x0000000a40837c23 */ /* 0x100fe2000801082c */
[--C-:B------:R-:W-:Y:S01]  /*dae0*/  FFMA.FTZ R32, R32, UR10, -R44.reuse ;  /* 0x0000000a20207c23 */ /* 0x100fe2000801082c */
[----:B------:R-:W1:Y:S01]  /*daf0*/  MUFU.EX2 R151, R151 ;  /* 0x0000009700977308 */ /* 0x000e620000000800 */
[--C-:B------:R-:W-:Y:S01]  /*db00*/  FFMA.FTZ R69, R69, UR10, -R44.reuse ;  /* 0x0000000a45457c23 */ /* 0x100fe2000801082c */
[--C-:B------:R-:W-:Y:S01]  /*db10*/  FFMA.FTZ R71, R71, UR10, -R44.reuse ;  /* 0x0000000a47477c23 */ /* 0x100fe2000801082c */
[--C-:B------:R-:W-:Y:S01]  /*db20*/  FFMA.FTZ R73, R73, UR10, -R44.reuse ;  /* 0x0000000a49497c23 */ /* 0x100fe2000801082c */
[--C-:B------:R-:W-:Y:S01]  /*db30*/  FFMA.FTZ R34, R34, UR10, -R44.reuse ;  /* 0x0000000a22227c23 */ /* 0x100fe2000801082c */
[--C-:B------:R-:W-:Y:S01]  /*db40*/  FFMA.FTZ R78, R78, UR10, -R44.reuse ;  /* 0x0000000a4e4e7c23 */ /* 0x100fe2000801082c */
[--C-:B------:R-:W-:Y:S01]  /*db50*/  FFMA.FTZ R36, R36, UR10, -R44.reuse ;  /* 0x0000000a24247c23 */ /* 0x100fe2000801082c */
[--C-:B------:R-:W-:Y:S01]  /*db60*/  FFMA.FTZ R40, R40, UR10, -R44.reuse ;  /* 0x0000000a28287c23 */ /* 0x100fe2000801082c */
[----:B------:R2:W-:Y:S01]  /*db70*/  MUFU.EX2 R10, R26 ;  /* 0x0000001a000a7308 */ /* 0x0005e20000000800 */
[----:B------:R-:W-:Y:S01]  /*db80*/  IMAD.U32 R29, RZ, RZ, UR26 ;  /* 0x0000001aff1d7e24 */ /* 0x000fe2000f8e00ff */
[----:B------:R-:W-:Y:S01]  /*db90*/  UMOV UR26, UR39 ;  /* 0x00000027001a7c82 */ /* 0x000fe20008000000 */
[----:B------:R-:W-:Y:S01]  /*dba0*/  F2FP.BF16.F32.PACK_AB R144, R43, R144 ;  /* 0x000000902b90723e */ /* 0x000fe200000010ff */
[-C--:B0-----:R-:W-:Y:S01]  /*dbb0*/  FMUL.FTZ R90, R90, R25.reuse ;  /* 0x000000195a5a7220 */ /* 0x081fe20000410000 */
[----:B------:R-:W-:Y:S01]  /*dbc0*/  F2FP.BF16.F32.PACK_AB R146, R47, R146 ;  /* 0x000000922f92723e */ /* 0x000fe200000010ff */
[-C--:B------:R-:W-:Y:S01]  /*dbd0*/  FMUL.FTZ R91, R91, R25.reuse ;  /* 0x000000195b5b7220 */ /* 0x080fe20000410000 */
[----:B------:R-:W-:Y:S01]  /*dbe0*/  @!P1 LEA R29, R29, UR45, 0x3 ;  /* 0x0000002d1d1d9c11 */ /* 0x000fe2000f8e18ff */
[----:B------:R-:W0:Y:S01]  /*dbf0*/  MUFU.EX2 R14, R14 ;  /* 0x0000000e000e7308 */ /* 0x000e220000000800 */
[----:B--2---:R-:W-:Y:S01]  /*dc00*/  FFMA.FTZ R26, R28, UR10, -R44 ;  /* 0x0000000a1c1a7c23 */ /* 0x004fe2000801082c */
[----:B------:R-:W-:Y:S01]  /*dc10*/  FADD.FTZ R28, R142, R27 ;  /* 0x0000001b8e1c7221 */ /* 0x000fe20000010000 */
[----:B------:R-:W-:Y:S01]  /*dc20*/  F2FP.BF16.F32.PACK_AB R140, R49, R140 ;  /* 0x0000008c318c723e */ /* 0x000fe200000010ff */
[----:B------:R-:W-:Y:S01]  /*dc30*/  @!P1 VIADD R29, R29, 0x16860 ;  /* 0x000168601d1d9836 */ /* 0x000fe20000000000 */
[C---:B------:R-:W-:Y:S01]  /*dc40*/  F2FP.BF16.F32.PACK_AB R142, R53.reuse, R142 ;  /* 0x0000008e358e723e */ /* 0x040fe200000010ff */
[----:B------:R-:W-:Y:S01]  /*dc50*/  FADD.FTZ R3, R53, R28 ;  /* 0x0000001c35037221 */ /* 0x000fe20000010000 */
[----:B------:R-:W-:Y:S01]  /*dc60*/  FFMA.FTZ R28, R25, R2, R8 ;  /* 0x00000002191c7223 */ /* 0x000fe20000010008 */
[----:B------:R-:W2:Y:S01]  /*dc70*/  MUFU.EX2 R145, R145 ;  /* 0x0000009100917308 */ /* 0x000ea20000000800 */
[----:B------:R-:W-:Y:S01]  /*dc80*/  FFMA.FTZ R2, R30, UR10, -R44 ;  /* 0x0000000a1e027c23 */ /* 0x000fe2000801082c */
[----:B------:R-:W-:Y:S01]  /*dc90*/  FADD.FTZ R46, R136, R3 ;  /* 0x00000003882e7221 */ /* 0x000fe20000010000 */
[----:B------:R-:W-:Y:S01]  /*dca0*/  FADD.FTZ R30, R149, R28 ;  /* 0x0000001c951e7221 */ /* 0x000fe20000010000 */
[----:B------:R-:W-:Y:S01]  /*dcb0*/  FFMA.FTZ R28, R61, UR10, -R44 ;  /* 0x0000000a3d1c7c23 */ /* 0x000fe2000801082c */
[----:B------:R-:W-:Y:S01]  /*dcc0*/  @!P1 PRMT R29, RZ, 0x654, R29 ;  /* 0x00000654ff1d9816 */ /* 0x000fe2000000001d */
[----:B------:R-:W-:Y:S01]  /*dcd0*/  FADD.FTZ R27, R57, R46 ;  /* 0x0000002e391b7221 */ /* 0x000fe20000010000 */
[----:B-1----:R-:W-:Y:S01]  /*dce0*/  FADD.FTZ R3, R151, R30 ;  /* 0x0000001e97037221 */ /* 0x002fe20000010000 */
[----:B------:R-:W1:Y:S01]  /*dcf0*/  MUFU.EX2 R24, R24 ;  /* 0x0000001800187308 */ /* 0x000e620000000800 */
[----:B------:R3:W-:Y:S01]  /*dd00*/  @!P1 SYNCS.ARRIVE.TRANS64.RED.A1T0 RZ, [R29+URZ], RZ ;  /* 0x000000ff1dff99a7 */ /* 0x0007e2000810043f */
[----:B------:R-:W-:Y:S01]  /*dd10*/  FADD.FTZ R30, R138, R27 ;  /* 0x0000001b8a1e7221 */ /* 0x000fe20000010000 */
[----:B0-----:R-:W-:Y:S01]  /*dd20*/  FADD.FTZ R46, R14, R3 ;  /* 0x000000030e2e7221 */ /* 0x001fe20000010000 */
[----:B------:R-:W-:Y:S01]  /*dd30*/  F2FP.BF16.F32.PACK_AB R149, R149, R8 ;  /* 0x000000089595723e */ /* 0x000fe200000010ff */
[-C--:B------:R-:W-:Y:S01]  /*dd40*/  FMUL.FTZ R94, R94, R25.reuse ;  /* 0x000000195e5e7220 */ /* 0x080fe20000410000 */
[----:B------:R-:W-:Y:S01]  /*dd50*/  FADD.FTZ R27, R51, R30 ;  /* 0x0000001e331b7221 */ /* 0x000fe20000010000 */
[----:B------:R-:W-:Y:S01]  /*dd60*/  FFMA.FTZ R30, R65, UR10, -R44 ;  /* 0x0000000a411e7c23 */ /* 0x000fe2000801082c */
[----:B------:R-:W0:Y:S01]  /*dd70*/  MUFU.EX2 R147, R147 ;  /* 0x0000009300937308 */ /* 0x000e220000000800 */
[----:B--2---:R-:W-:Y:S01]  /*dd80*/  FADD.FTZ R3, R145, R46 ;  /* 0x0000002e91037221 */ /* 0x004fe20000010000 */
[----:B------:R-:W-:Y:S01]  /*dd90*/  FADD.FTZ R48, R132, R27 ;  /* 0x0000001b84307221 */ /* 0x000fe20000010000 */
[----:B------:R-:W-:Y:S01]  /*dda0*/  F2FP.BF16.F32.PACK_AB R136, R57, R136 ;  /* 0x000000883988723e */ /* 0x000fe200000010ff */
[-C--:B------:R-:W-:Y:S01]  /*ddb0*/  FMUL.FTZ R95, R95, R25.reuse ;  /* 0x000000195f5f7220 */ /* 0x080fe20000410000 */
[----:B------:R-:W-:Y:S01]  /*ddc0*/  F2FP.BF16.F32.PACK_AB R138, R51, R138 ;  /* 0x0000008a338a723e */ /* 0x000fe200000010ff */
[C---:B------:R-:W-:Y:S01]  /*ddd0*/  FADD.FTZ R27, R67.reuse, R48 ;  /* 0x00000030431b7221 */ /* 0x040fe20000010000 */
[----:B------:R-:W-:Y:S01]  /*dde0*/  F2FP.BF16.F32.PACK_AB R132, R67, R132 ;  /* 0x000000844384723e */ /* 0x000fe200000010ff */
[----:B------:R-:W2:Y:S01]  /*ddf0*/  MUFU.EX2 R38, R38 ;  /* 0x0000002600267308 */ /* 0x000ea20000000800 */
[----:B-1----:R-:W-:Y:S01]  /*de00*/  FADD.FTZ R46, R24, R3 ;  /* 0x00000003182e7221 */ /* 0x002fe20000010000 */
[----:B------:R-:W-:Y:S01]  /*de10*/  FADD.FTZ R48, R134, R27 ;  /* 0x0000001b86307221 */ /* 0x000fe20000010000 */
[C---:B------:R-:W-:Y:S01]  /*de20*/  F2FP.BF16.F32.PACK_AB R134, R77.reuse, R134 ;  /* 0x000000864d86723e */ /* 0x040fe200000010ff */
[----:B------:R-:W-:Y:S01]  /*de30*/  FMUL.FTZ R98, R98, R25 ;  /* 0x0000001962627220 */ /* 0x000fe20000410000 */
[----:B------:R-:W-:Y:S01]  /*de40*/  F2FP.BF16.F32.PACK_AB R151, R14, R151 ;  /* 0x000000970e97723e */ /* 0x000fe200000010ff */
[----:B------:R-:W-:Y:S01]  /*de50*/  FADD.FTZ R27, R77, R48 ;  /* 0x000000304d1b7221 */ /* 0x000fe20000010000 */
[----:B------:R-:W-:Y:S01]  /*de60*/  F2FP.BF16.F32.PACK_AB R145, R24, R145 ;  /* 0x000000911891723e */ /* 0x000fe200000010ff */
[----:B------:R-:W1:Y:S01]  /*de70*/  MUFU.EX2 R141, R141 ;  /* 0x0000008d008d7308 */ /* 0x000e620000000800 */
[----:B0-----:R-:W-:Y:S01]  /*de80*/  FADD.FTZ R3, R147, R46 ;  /* 0x0000002e93037221 */ /* 0x001fe20000010000 */
[-C--:B------:R-:W-:Y:S01]  /*de90*/  FMUL.FTZ R99, R99, R25.reuse ;  /* 0x0000001963637220 */ /* 0x080fe20000410000 */
[-C--:B------:R-:W-:Y:S01]  /*dea0*/  FMUL.FTZ R102, R102, R25.reuse ;  /* 0x0000001966667220 */ /* 0x080fe20000410000 */
[-C--:B------:R-:W-:Y:S01]  /*deb0*/  FMUL.FTZ R103, R103, R25.reuse ;  /* 0x0000001967677220 */ /* 0x080fe20000410000 */
[-C--:B------:R-:W-:Y:S01]  /*dec0*/  FMUL.FTZ R106, R106, R25.reuse ;  /* 0x000000196a6a7220 */ /* 0x080fe20000410000 */
[-C--:B------:R-:W-:Y:S01]  /*ded0*/  FMUL.FTZ R107, R107, R25.reuse ;  /* 0x000000196b6b7220 */ /* 0x080fe20000410000 */
[----:B------:R-:W-:Y:S01]  /*dee0*/  FMUL.FTZ R110, R110, R25 ;  /* 0x000000196e6e7220 */ /* 0x000fe20000410000 */
[----:B------:R-:W0:Y:S01]  /*def0*/  MUFU.EX2 R42, R42 ;  /* 0x0000002a002a7308 */ /* 0x000e220000000800 */
[C---:B--2---:R-:W-:Y:S01]  /*df00*/  FADD.FTZ R46, R38.reuse, R3 ;  /* 0x00000003262e7221 */ /* 0x044fe20000010000 */
[----:B------:R-:W-:Y:S01]  /*df10*/  F2FP.BF16.F32.PACK_AB R147, R38, R147 ;  /* 0x000000932693723e */ /* 0x000fe200000010ff */
[-C--:B------:R-:W-:Y:S01]  /*df20*/  FMUL.FTZ R111, R111, R25.reuse ;  /* 0x000000196f6f7220 */ /* 0x080fe20000410000 */
[-C--:B------:R-:W-:Y:S01]  /*df30*/  FMUL.FTZ R114, R114, R25.reuse ;  /* 0x0000001972727220 */ /* 0x080fe20000410000 */
[-C--:B------:R-:W-:Y:S01]  /*df40*/  FMUL.FTZ R115, R115, R25.reuse ;  /* 0x0000001973737220 */ /* 0x080fe20000410000 */
[-C--:B------:R-:W-:Y:S01]  /*df50*/  FMUL.FTZ R118, R118, R25.reuse ;  /* 0x0000001976767220 */ /* 0x080fe20000410000 */
[----:B------:R-:W-:Y:S01]  /*df60*/  FMUL.FTZ R119, R119, R25 ;  /* 0x0000001977777220 */ /* 0x000fe20000410000 */
[----:B------:R-:W2:Y:S01]  /*df70*/  MUFU.EX2 R143, R143 ;  /* 0x0000008f008f7308 */ /* 0x000ea20000000800 */
[----:B-1----:R-:W-:Y:S01]  /*df80*/  FADD.FTZ R3, R141, R46 ;  /* 0x0000002e8d037221 */ /* 0x002fe20000010000 */
[----:B------:R-:W-:Y:S01]  /*df90*/  FADD.FTZ R46, R128, R27 ;  /* 0x0000001b802e7221 */ /* 0x000fe20000010000 */
[----:B------:R-:W-:Y:S01]  /*dfa0*/  F2FP.BF16.F32.PACK_AB R128, R63, R128 ;  /* 0x000000803f80723e */ /* 0x000fe200000010ff */
[----:B------:R-:W-:-:S02]  /*dfb0*/  IMAD.MOV.U32 R8, RZ, RZ, R7 ;  /* 0x000000ffff087224 */ /* 0x000fc400078e0007 */
[----:B------:R-:W-:Y:S02]  /*dfc0*/  FADD.FTZ R27, R63, R46 ;  /* 0x0000002e3f1b7221 */ /* 0x000fe40000010000 */
[----:B------:R-:W1:Y:S01]  /*dfd0*/  MUFU.EX2 R12, R12 ;  /* 0x0000000c000c7308 */ /* 0x000e620000000800 */
[----:B0-----:R-:W-:Y:S01]  /*dfe0*/  FADD.FTZ R44, R42, R3 ;  /* 0x000000032a2c7221 */ /* 0x001fe20000010000 */
[----:B------:R-:W-:Y:S01]  /*dff0*/  FADD.FTZ R46, R130, R27 ;  /* 0x0000001b822e7221 */ /* 0x000fe20000010000 */
[C---:B------:R-:W-:Y:S02]  /*e000*/  F2FP.BF16.F32.PACK_AB R130, R79.reuse, R130 ;  /* 0x000000824f82723e */ /* 0x040fe400000010ff */
[----:B------:R-:W-:Y:S01]  /*e010*/  F2FP.BF16.F32.PACK_AB R141, R42, R141 ;  /* 0x0000008d2a8d723e */ /* 0x000fe200000010ff */
[----:B------:R-:W-:Y:S02]  /*e020*/  FADD.FTZ R21, R79, R46 ;  /* 0x0000002e4f157221 */ /* 0x000fe40000010000 */
[----:B------:R-:W0:Y:S01]  /*e030*/  MUFU.EX2 R137, R137 ;  /* 0x0000008900897308 */ /* 0x000e220000000800 */
[----:B--2---:R-:W-:Y:S01]  /*e040*/  FADD.FTZ R3, R143, R44 ;  /* 0x0000002c8f037221 */ /* 0x004fe20000010000 */
[----:B------:R-:W-:Y:S01]  /*e050*/  FADD.FTZ R46, R124, R21 ;  /* 0x000000157c2e7221 */ /* 0x000fe20000010000 */
[----:B------:R-:W-:-:S03]  /*e060*/  F2FP.BF16.F32.PACK_AB R124, R81, R124 ;  /* 0x0000007c517c723e */ /* 0x000fc600000010ff */
[----:B------:R-:W-:Y:S02]  /*e070*/  FADD.FTZ R21, R81, R46 ;  /* 0x0000002e51157221 */ /* 0x000fe40000010000 */
[----:B------:R-:W2:Y:S01]  /*e080*/  MUFU.EX2 R20, R20 ;  /* 0x0000001400147308 */ /* 0x000ea20000000800 */
[----:B-1----:R-:W-:Y:S01]  /*e090*/  FADD.FTZ R44, R12, R3 ;  /* 0x000000030c2c7221 */ /* 0x002fe20000010000 */
[----:B------:R-:W-:Y:S01]  /*e0a0*/  FADD.FTZ R46, R126, R21 ;  /* 0x000000157e2e7221 */ /* 0x000fe20000010000 */
[C---:B------:R-:W-:Y:S02]  /*e0b0*/  F2FP.BF16.F32.PACK_AB R126, R75.reuse, R126 ;  /* 0x0000007e4b7e723e */ /* 0x040fe400000010ff */
[----:B------:R-:W-:Y:S01]  /*e0c0*/  F2FP.BF16.F32.PACK_AB R143, R12, R143 ;  /* 0x0000008f0c8f723e */ /* 0x000fe200000010ff */
[----:B------:R-:W-:Y:S02]  /*e0d0*/  FADD.FTZ R21, R75, R46 ;  /* 0x0000002e4b157221 */ /* 0x000fe40000010000 */
[----:B------:R-:W1:Y:S01]  /*e0e0*/  MUFU.EX2 R139, R139 ;  /* 0x0000008b008b7308 */ /* 0x000e620000000800 */
[----:B0-----:R-:W-:Y:S01]  /*e0f0*/  FADD.FTZ R3, R137, R44 ;  /* 0x0000002c89037221 */ /* 0x001fe20000010000 */
[----:B------:R-:W-:Y:S01]  /*e100*/  FADD.FTZ R46, R120, R21 ;  /* 0x00000015782e7221 */ /* 0x000fe20000010000 */
[----:B------:R-:W-:-:S03]  /*e110*/  F2FP.BF16.F32.PACK_AB R120, R87, R120 ;  /* 0x000000785778723e */ /* 0x000fc600000010ff */
[----:B------:R-:W-:Y:S02]  /*e120*/  FADD.FTZ R21, R87, R46 ;  /* 0x0000002e57157221 */ /* 0x000fe40000010000 */
[----:B------:R-:W0:Y:S01]  /*e130*/  MUFU.EX2 R133, R133 ;  /* 0x0000008500857308 */ /* 0x000e220000000800 */
[----:B--2---:R-:W-:Y:S01]  /*e140*/  FADD.FTZ R44, R20, R3 ;  /* 0x00000003142c7221 */ /* 0x004fe20000010000 */
[----:B------:R-:W-:Y:S01]  /*e150*/  FADD.FTZ R46, R122, R21 ;  /* 0x000000157a2e7221 */ /* 0x000fe20000010000 */
[----:B------:R-:W-:Y:S02]  /*e160*/  F2FP.BF16.F32.PACK_AB R122, R85, R122 ;  /* 0x0000007a557a723e */ /* 0x000fe400000010ff */
[----:B------:R-:W-:-:S03]  /*e170*/  F2FP.BF16.F32.PACK_AB R137, R20, R137 ;  /* 0x000000891489723e */ /* 0x000fc600000010ff */
[----:B------:R-:W2:Y:S01]  /*e180*/  MUFU.EX2 R26, R26 ;  /* 0x0000001a001a7308 */ /* 0x000ea20000000800 */
[----:B-1----:R-:W-:Y:S01]  /*e190*/  FADD.FTZ R3, R139, R44 ;  /* 0x0000002c8b037221 */ /* 0x002fe20000010000 */
[----:B------:R-:W-:-:S03]  /*e1a0*/  F2FP.BF16.F32.PACK_AB R139, R10, R139 ;  /* 0x0000008b0a8b723e */ /* 0x000fc600000010ff */
[----:B------:R-:W-:Y:S01]  /*e1b0*/  FADD.FTZ R44, R10, R3 ;  /* 0x000000030a2c7221 */ /* 0x000fe20000010000 */
[----:B------:R-:W-:Y:S02]  /*e1c0*/  IMAD.MOV.U32 R10, RZ, RZ, R6 ;  /* 0x000000ffff0a7224 */ /* 0x000fe400078e0006 */
[----:B------:R-:W1:Y:S01]  /*e1d0*/  MUFU.EX2 R135, R135 ;  /* 0x0000008700877308 */ /* 0x000e620000000800 */
[----:B0-----:R-:W-:-:S07]  /*e1e0*/  FADD.FTZ R3, R133, R44 ;  /* 0x0000002c85037221 */ /* 0x001fce0000010000 */
[----:B------:R-:W0:Y:S01]  /*e1f0*/  MUFU.EX2 R2, R2 ;  /* 0x0000000200027308 */ /* 0x000e220000000800 */
[C---:B--2---:R-:W-:Y:S01]  /*e200*/  FADD.FTZ R44, R26.reuse, R3 ;  /* 0x000000031a2c7221 */ /* 0x044fe20000010000 */
[----:B------:R-:W-:-:S06]  /*e210*/  F2FP.BF16.F32.PACK_AB R133, R26, R133 ;  /* 0x000000851a85723e */ /* 0x000fcc00000010ff */
[----:B------:R-:W2:Y:S01]  /*e220*/  MUFU.EX2 R129, R129 ;  /* 0x0000008100817308 */ /* 0x000ea20000000800 */
[----:B-1----:R-:W-:-:S07]  /*e230*/  FADD.FTZ R3, R135, R44 ;  /* 0x0000002c87037221 */ /* 0x002fce0000010000 */
[----:B------:R-:W1:Y:S01]  /*e240*/  MUFU.EX2 R28, R28 ;  /* 0x0000001c001c7308 */ /* 0x000e620000000800 */
[C---:B0-----:R-:W-:Y:S01]  /*e250*/  FADD.FTZ R44, R2.reuse, R3 ;  /* 0x00000003022c7221 */ /* 0x041fe20000010000 */
[----:B------:R-:W-:Y:S01]  /*e260*/  F2FP.BF16.F32.PACK_AB R135, R2, R135 ;  /* 0x000000870287723e */ /* 0x000fe200000010ff */
[----:B------:R-:W-:-:S05]  /*e270*/  FADD.FTZ R3, R85, R46 ;  /* 0x0000002e55037221 */ /* 0x000fca0000010000 */
[----:B------:R-:W0:Y:S01]  /*e280*/  MUFU.EX2 R131, R131 ;  /* 0x0000008300837308 */ /* 0x000e220000000800 */
[----:B--2---:R-:W-:-:S07]  /*e290*/  FADD.FTZ R21, R129, R44 ;  /* 0x0000002c81157221 */ /* 0x004fce0000010000 */
[----:B------:R-:W2:Y:S01]  /*e2a0*/  MUFU.EX2 R30, R30 ;  /* 0x0000001e001e7308 */ /* 0x000ea20000000800 */
[C---:B-1----:R-:W-:Y:S01]  /*e2b0*/  FADD.FTZ R44, R28.reuse, R21 ;  /* 0x000000151c2c7221 */ /* 0x042fe20000010000 */
[----:B------:R-:W-:-:S06]  /*e2c0*/  F2FP.BF16.F32.PACK_AB R129, R28, R129 ;  /* 0x000000811c81723e */ /* 0x000fcc00000010ff */
[----:B------:R-:W-:Y:S01]  /*e2d0*/  MUFU.EX2 R32, R32 ;  /* 0x0000002000207308 */ /* 0x000fe20000000800 */
[----:B0-----:R-:W-:-:S07]  /*e2e0*/  FADD.FTZ R21, R131, R44 ;  /* 0x0000002c83157221 */ /* 0x001fce0000010000 */
[----:B------:R-:W0:Y:S01]  /*e2f0*/  MUFU.EX2 R69, R69 ;  /* 0x0000004500457308 */ /* 0x000e220000000800 */
[C---:B--2---:R-:W-:Y:S01]  /*e300*/  FADD.FTZ R21, R30.reuse, R21 ;  /* 0x000000151e157221 */ /* 0x044fe20000010000 */
[----:B------:R-:W-:-:S06]  /*e310*/  F2FP.BF16.F32.PACK_AB R131, R30, R131 ;  /* 0x000000831e83723e */ /* 0x000fcc00000010ff */
[----:B------:R-:W-:Y:S08]  /*e320*/  MUFU.EX2 R71, R71 ;  /* 0x0000004700477308 */ /* 0x000ff00000000800 */
[----:B------:R-:W1:Y:S01]  /*e330*/  MUFU.EX2 R73, R73 ;  /* 0x0000004900497308 */ /* 0x000e620000000800 */
[----:B0-----:R-:W-:-:S07]  /*e340*/  F2FP.BF16.F32.PACK_AB R125, R69, R32 ;  /* 0x00000020457d723e */ /* 0x001fce00000010ff */
[----:B------:R0:W2:Y:S08]  /*e350*/  MUFU.EX2 R121, R34 ;  /* 0x0000002200797308 */ /* 0x0000b00000000800 */
[----:B------:R-:W4:Y:S01]  /*e360*/  MUFU.EX2 R78, R78 ;  /* 0x0000004e004e7308 */ /* 0x000f220000000800 */
[----:B0-----:R-:W-:Y:S01]  /*e370*/  FADD.FTZ R34, R32, R21 ;  /* 0x0000001520227221 */ /* 0x001fe20000010000 */
[----:B-1----:R-:W-:-:S03]  /*e380*/  F2FP.BF16.F32.PACK_AB R127, R73, R71 ;  /* 0x00000047497f723e */ /* 0x002fc600000010ff */
[----:B------:R-:W-:-:S03]  /*e390*/  FADD.FTZ R34, R69, R34 ;  /* 0x0000002245227221 */ /* 0x000fc60000010000 */
[----:B------:R-:W0:Y:S01]  /*e3a0*/  MUFU.EX2 R123, R36 ;  /* 0x00000024007b7308 */ /* 0x000e220000000800 */
[----:B------:R-:W-:-:S04]  /*e3b0*/  FADD.FTZ R34, R71, R34 ;  /* 0x0000002247227221 */ /* 0x000fc80000010000 */
[----:B------:R-:W-:-:S03]  /*e3c0*/  FADD.FTZ R34, R73, R34 ;  /* 0x0000002249227221 */ /* 0x000fc60000010000 */
[----:B------:R-:W1:Y:S01]  /*e3d0*/  MUFU.EX2 R40, R40 ;  /* 0x0000002800287308 */ /* 0x000e620000000800 */
[----:B--2---:R-:W-:Y:S01]  /*e3e0*/  FADD.FTZ R34, R121, R34 ;  /* 0x0000002279227221 */ /* 0x004fe20000010000 */
[----:B----4-:R-:W-:-:S03]  /*e3f0*/  F2FP.BF16.F32.PACK_AB R121, R78, R121 ;  /* 0x000000794e79723e */ /* 0x010fc600000010ff */
[----:B------:R-:W-:-:S04]  /*e400*/  FADD.FTZ R34, R78, R34 ;  /* 0x000000224e227221 */ /* 0x000fc80000010000 */
[----:B0-----:R-:W-:-:S04]  /*e410*/  FADD.FTZ R34, R123, R34 ;  /* 0x000000227b227221 */ /* 0x001fc80000010000 */
[C---:B-1----:R-:W-:Y:S01]  /*e420*/  FADD.FTZ R2, R40.reuse, R34 ;  /* 0x0000002228027221 */ /* 0x042fe20000010000 */
[----:B------:R-:W-:Y:S01]  /*e430*/  F2FP.BF16.F32.PACK_AB R123, R40, R123 ;  /* 0x0000007b287b723e */ /* 0x000fe200000010ff */
[----:B---3--:R-:W-:Y:S06]  /*e440*/  @P2 BRA `(.L_x_915) ;  /* 0xffffffc800dc2947 */ /* 0x008fec000383ffff */
.L_x_898:
[----:B------:R-:W-:Y:S06]  /*e450*/  BAR.ARV 0x8, 0x1a0 ;  /* 0x0206800000007b1d */ /* 0x000fec0000002000 */
[----:B------:R-:W-:Y:S05]  /*e460*/  @!P0 BRA `(.L_x_916) ;  /* 0x0000000000048947 */ /* 0x000fea0003800000 */
[----:B------:R-:W-:Y:S01]  /*e470*/  BPT.TRAP 0x1 ;  /* 0x000000040000795c */ /* 0x000fe20000300000 */
.L_x_916:
[----:B------:R-:W-:Y:S01]  /*e480*/  ULEA UR5, UR39, UR45, 0x3 ;  /* 0x0000002d27057291 */ /* 0x000fe2000f8e183f */
[----:B------:R-:W-:-:S05]  /*e490*/  IMAD.U32 R0, RZ, RZ, UR38 ;  /* 0x00000026ff007e24 */ /* 0x000fca000f8e00ff */
[----:B------:R-:W-:-:S04]  /*e4a0*/  SHF.L.U32 R0, R0, 0x1f, RZ ;  /* 0x0000001f00007819 */ /* 0x000fc800000006ff */
[----:B------:R0:W1:Y:S01]  /*e4b0*/  SYNCS.PHASECHK.TRANS64.TRYWAIT P2, [UR5+0x16850], R0 ;  /* 0x01685000ff0075a7 */ /* 0x0000620008040145 */
[----:B------:R-:W-:Y:S05]  /*e4c0*/  @!P0 BRA `(.L_x_917) ;  /* 0x0000000000048947 */ /* 0x000fea0003800000 */
[----:B------:R-:W-:Y:S01]  /*e4d0*/  BPT.TRAP 0x1 ;  /* 0x000000040000795c */ /* 0x000fe20000300000 */
.L_x_917:
[----:B-1----:R-:W-:Y:S05]  /*e4e0*/  @P2 BRA `(.L_x_918) ;  /* 0x0000000000082947 */ /* 0x002fea0003800000 */
[----:B------:R-:W1:Y:S02]  /*e4f0*/  SYNCS.PHASECHK.TRANS64.TRYWAIT P0, [UR5+0x16850], R0 ;  /* 0x01685000ff0075a7 */ /* 0x000e640008000145 */
[----:B-1----:R-:W-:Y:S05]  /*e500*/  @!P0 BRA `(.L_x_919) ;  /* 0x0000006800488947 */ /* 0x002fea0003800000 */
.L_x_918:
[----:B------:R-:W-:Y:S01]  /*e510*/  UIADD3 UR45, UR45, 0x400, URZ ;  /* 0x000004002d2d7890 */ /* 0x000fe2000fffe03f */
[----:B------:R-:W-:Y:S01]  /*e520*/  WARPGROUP.ARRIVE ;  /* 0x00000000000079c5 */ /* 0x000fe20000000000 */
[----:B------:R-:W-:Y:S01]  /*e530*/  UMOV UR7, 0x40000040 ;  /* 0x4000004000077882 */ /* 0x000fe20000000000 */
[----:B01----:R-:W0:Y:S01]  /*e540*/  SHFL.BFLY PT, R0, R3, 0x2, 0x1f ;  /* 0x0c401f0003007f89 */ /* 0x003e2200000e0000 */
[----:B------:R-:W-:Y:S01]  /*e550*/  USHF.R.U32.HI UR45, URZ, 0x4, UR45 ;  /* 0x000000043f2d7899 */ /* 0x000fe2000801162d */
[----:B------:R-:W-:Y:S01]  /*e560*/  IMAD.U32 R13, RZ, RZ, UR5 ;  /* 0x00000005ff0d7e24 */ /* 0x000fe2000f8e00ff */
[----:B------:R-:W-:Y:S01]  /*e570*/  UIADD3 UR37, UR37, 0x1, URZ ;  /* 0x0000000125257890 */ /* 0x000fe2000fffe03f */
[----:B------:R-:W1:Y:S01]  /*e580*/  SHFL.BFLY PT, R5, R2, 0x2, 0x1f ;  /* 0x0c401f0002057f89 */ /* 0x000e6200000e0000 */
[----:B------:R-:W-:Y:S01]  /*e590*/  ULOP3.LUT UR4, UR45, 0x3fff, URZ, 0xc0, !UPT ;  /* 0x00003fff2d047892 */ /* 0x000fe2000f8ec03f */
[----:B------:R-:W-:Y:S02]  /*e5a0*/  IMAD.MOV.U32 R8, RZ, RZ, RZ ;  /* 0x000000ffff087224 */ /* 0x000fe400078e00ff */
[----:B------:R-:W-:Y:S01]  /*e5b0*/  IMAD.U32 R12, RZ, RZ, UR10 ;  /* 0x0000000aff0c7e24 */ /* 0x000fe2000f8e00ff */
[----:B------:R-:W-:-:S02]  /*e5c0*/  ULEA UR4, UR39, UR4, 0xa ;  /* 0x0000000427047291 */ /* 0x000fc4000f8e503f */
[----:B------:R-:W-:-:S04]  /*e5d0*/  UIADD3 UR39, UR39, 0x1, URZ ;  /* 0x0000000127277890 */ /* 0x000fc8000fffe03f */
[----:B------:R-:W-:Y:S01]  /*e5e0*/  UISETP.NE.AND UP0, UPT, UR39, 0x2, UPT ;  /* 0x000000022700788c */ /* 0x000fe2000bf05270 */
[----:B------:R-:W-:Y:S02]  /*e5f0*/  UMOV UR6, UR4 ;  /* 0x0000000400067c82 */ /* 0x000fe40008000000 */
[----:B------:R-:W-:Y:S01]  /*e600*/  HGMMA.64x64x16.F32.BF16 R88, R148, gdesc[UR4].tnspB, R88, gsb0 ;  /* 0x40e0000494587df0 */ /* 0x000fe20008001858 */
[----:B------:R-:W-:Y:S01]  /*e610*/  UIADD3 UR6, UR4, 0x80, URZ ;  /* 0x0000008004067890 */ /* 0x000fe2000fffe03f */
[----:B------:R-:W-:Y:S01]  /*e620*/  UMOV UR7, 0x40000040 ;  /* 0x4000004000077882 */ /* 0x000fe20000000000 */
[----:B------:R-:W-:Y:S01]  /*e630*/  USEL UR39, UR39, URZ, UP0 ;  /* 0x0000003f27277287 */ /* 0x000fe20008000000 */
[----:B0-----:R-:W-:Y:S01]  /*e640*/  FADD.FTZ R0, R0, R3 ;  /* 0x0000000300007221 */ /* 0x001fe20000010000 */
[----:B------:R-:W-:Y:S02]  /*e650*/  IMAD.MOV.U32 R3, RZ, RZ, RZ ;  /* 0x000000ffff037224 */ /* 0x000fe400078e00ff */
[----:B-1----:R-:W-:Y:S01]  /*e660*/  FADD.FTZ R4, R5, R2 ;  /* 0x0000000205047221 */ /* 0x002fe20000010000 */
[----:B------:R-:W-:Y:S01]  /*e670*/  IMAD.MOV.U32 R2, RZ, RZ, -0x800000 ;  /* 0xff800000ff027424 */ /* 0x000fe200078e00ff */
[----:B------:R-:W0:Y:S04]  /*e680*/  SHFL.BFLY PT, R5, R0, 0x1, 0x1f ;  /* 0x0c201f0000057f89 */ /* 0x000e2800000e0000 */
[----:B------:R-:W1:Y:S01]  /*e690*/  SHFL.BFLY PT, R9, R4, 0x1, 0x1f ;  /* 0x0c201f0004097f89 */ /* 0x000e6200000e0000 */
[----:B0-----:R-:W-:Y:S01]  /*e6a0*/  FADD.FTZ R10, R0, R5 ;  /* 0x00000005000a7221 */ /* 0x001fe20000010000 */
[----:B------:R-:W-:-:S02]  /*e6b0*/  IMAD.MOV.U32 R0, RZ, RZ, -0x800000 ;  /* 0xff800000ff007424 */ /* 0x000fc400078e00ff */
[----:B-1----:R-:W-:Y:S02]  /*e6c0*/  FADD.FTZ R11, R4, R9 ;  /* 0x00000009040b7221 */ /* 0x002fe40000010000 */
[----:B------:R-:W-:Y:S01]  /*e6d0*/  FSETP.NE.FTZ.AND P0, PT, R10, RZ, PT ;  /* 0x000000ff0a00720b */ /* 0x000fe20003f15000 */
[----:B------:R-:W-:Y:S02]  /*e6e0*/  IMAD.U32 R4, RZ, RZ, UR10 ;  /* 0x0000000aff047e24 */ /* 0x000fe4000f8e00ff */
[----:B------:R-:W-:-:S10]  /*e6f0*/  FSETP.NE.FTZ.AND P2, PT, R11, RZ, PT ;  /* 0x000000ff0b00720b */ /* 0x000fd40003f55000 */
[----:B------:R-:W-:Y:S01]  /*e700*/  @P0 MUFU.RCP R3, R10 ;  /* 0x0000000a00030308 */ /* 0x000fe20000001000 */
[----:B------:R-:W-:Y:S02]  /*e710*/  @P0 FMUL.FTZ R4, R4, 0.69314718246459960938 ;  /* 0x3f31721804040820 */ /* 0x000fe40000410000 */
[----:B------:R-:W-:-:S05]  /*e720*/  @P2 FMUL.FTZ R12, R12, 0.69314718246459960938 ;  /* 0x3f3172180c0c2820 */ /* 0x000fca0000410000 */
[----:B------:R0:W1:Y:S08]  /*e730*/  @P0 MUFU.LG2 R5, R10 ;  /* 0x0000000a00050308 */ /* 0x0000700000000c00 */
[----:B------:R-:W2:Y:S01]  /*e740*/  @P2 MUFU.LG2 R9, R11 ;  /* 0x0000000b00092308 */ /* 0x000ea20000000c00 */
[----:B0-----:R-:W-:-:S05]  /*e750*/  @!P1 VIADD R10, R13, 0x16860 ;  /* 0x000168600d0a9836 */ /* 0x001fca0000000000 */
[----:B------:R-:W-:Y:S02]  /*e760*/  @!P1 PRMT R10, RZ, 0x654, R10 ;  /* 0x00000654ff0a9816 */ /* 0x000fe4000000000a */
[----:B------:R-:W0:Y:S01]  /*e770*/  @P2 MUFU.RCP R8, R11 ;  /* 0x0000000b00082308 */ /* 0x000e220000001000 */
[----:B------:R-:W-:Y:S02]  /*e780*/  WARPGROUP.DEPBAR.LE gsb0, 0x0 ;  /* 0x00008000000079c5 */ /* 0x000fe40000010000 */
[----:B------:R-:W-:Y:S01]  /*e790*/  WARPGROUP.ARRIVE ;  /* 0x00000000000079c5 */ /* 0x000fe20000000000 */
[----:B-1----:R-:W-:-:S04]  /*e7a0*/  @P0 FMUL.FTZ R5, R5, 0.69314718246459960938 ;  /* 0x3f31721805050820 */ /* 0x002fc80000410000 */
[----:B------:R-:W-:Y:S01]  /*e7b0*/  @P0 FFMA.FTZ R2, R4, R7, R5 ;  /* 0x0000000704020223 */ /* 0x000fe20000010005 */
[----:B------:R-:W-:Y:S01]  /*e7c0*/  HGMMA.64x64x16.F32.BF16 R88, R144, gdesc[UR4].tnspB, R88, gsb0 ;  /* 0x40e0000490587df0 */ /* 0x000fe20008001858 */
[----:B------:R-:W-:Y:S01]  /*e7d0*/  UIADD3 UR6, UR4, 0x100, URZ ;  /* 0x0000010004067890 */ /* 0x000fe2000fffe03f */
[----:B--2---:R-:W-:Y:S01]  /*e7e0*/  @P2 FMUL.FTZ R9, R9, 0.69314718246459960938 ;  /* 0x3f31721809092820 */ /* 0x004fe20000410000 */
[----:B------:R-:W-:Y:S01]  /*e7f0*/  UMOV UR7, 0x40000040 ;  /* 0x4000004000077882 */ /* 0x000fe20000000000 */
[----:B------:R-:W-:Y:S02]  /*e800*/  PLOP3.LUT P0, PT, PT, PT, PT, 0x8, 0x0 ;  /* 0x000000000000781c */ /* 0x000fe40003f0e170 */
        /* <DEDUP_REMOVED lines=50> */
[-C--:B0-----:R-:W-:Y:S01]  /*eb30*/  FMUL.FTZ R90, R90, R8.reuse ;  /* 0x000000085a5a7220 */ /* 0x081fe20000410000 */
        /* <DEDUP_REMOVED lines=14> */
[----:B-1----:R-:W-:-:S07]  /*ec20*/  FMUL.FTZ R119, R119, R8 ;  /* 0x0000000877777220 */ /* 0x002fce0000410000 */
.L_x_849:
[----:B------:R-:W0:Y:S01]  /*ec30*/  S2R R4, SR_CgaCtaId ;  /* 0x0000000000047919 */ /* 0x000e220000008800 */
[----:B------:R-:W-:Y:S01]  /*ec40*/  MOV R3, 0x400 ;  /* 0x0000040000037802 */ /* 0x000fe20000000f00 */
[----:B------:R-:W-:Y:S01]  /*ec50*/  BSSY B0, `(.L_x_920) ;  /* 0x000018e000007945 */ /* 0x000fe20003800000 */
[----:B------:R-:W-:Y:S02]  /*ec60*/  BAR.SYNC.DEFER_BLOCKING 0x5, 0x1a0 ;  /* 0x0146800000007b1d */ /* 0x000fe40000010000 */
[----:B0-----:R-:W-:-:S05]  /*ec70*/  LEA R3, R4, R3, 0x18 ;  /* 0x0000000304037211 */ /* 0x001fca00078ec0ff */
[----:B------:R-:W0:Y:S02]  /*ec80*/  LDS.128 R152, [R3+0x168d0] ;  /* 0x0168d00003987984 */ /* 0x000e240000000c00 */
[----:B0-----:R-:W-:Y:S02]  /*ec90*/  R2UR UR6, R154 ;  /* 0x000000009a0672ca */ /* 0x001fe400000e0000 */
[----:B------:R-:W-:Y:S01]  /*eca0*/  R2UR UR5, R155 ;  /* 0x000000009b0572ca */ /* 0x000fe200000e0000 */
[----:B------:R-:W-:Y:S06]  /*ecb0*/  BAR.ARV 0x4, 0x1a0 ;  /* 0x0106800000007b1d */ /* 0x000fec0000002000 */
[----:B------:R-:W-:Y:S08]  /*ecc0*/  @P0 BRA `(.L_x_921) ;  /* 0x0000000c00b40947 */ /* 0x000ff00003800000 */
[----:B------:R-:W2:Y:S01]  /*ecd0*/  LDL R5, [R1+0x8] ;  /* 0x0000080001057983 */ /* 0x000ea20000100800 */
[----:B------:R-:W-:Y:S01]  /*ece0*/  ULDC.64 UR8, c[0x0][0xbd8] ;  /* 0x0002f60000087ab9 */ /* 0x000fe20000000a00 */
[----:B------:R-:W-:Y:S01]  /*ecf0*/  F2FP.BF16.F32.PACK_AB R112, R113, R112 ;  /* 0x000000707170723e */ /* 0x000fe200000010ff */
[----:B------:R-:W-:Y:S01]  /*ed00*/  UISETP.NE.U32.AND UP0, UPT, UR8, URZ, UPT ;  /* 0x0000003f0800728c */ /* 0x000fe2000bf05070 */
[----:B------:R-:W0:Y:S01]  /*ed10*/  S2R R4, SR_SWINHI ;  /* 0x0000000000047919 */ /* 0x000e220000002f00 */
[----:B------:R-:W-:Y:S02]  /*ed20*/  F2FP.BF16.F32.PACK_AB R12, R12, R27 ;  /* 0x0000001b0c0c723e */ /* 0x000fe400000010ff */
[----:B------:R-:W-:Y:S01]  /*ed30*/  UISETP.NE.AND.EX UP0, UPT, UR9, URZ, UPT, UP0 ;  /* 0x0000003f0900728c */ /* 0x000fe2000bf05300 */
[----:B------:R-:W-:Y:S02]  /*ed40*/  F2FP.BF16.F32.PACK_AB R13, R13, R106 ;  /* 0x0000006a0d0d723e */ /* 0x000fe400000010ff */
[----:B------:R-:W-:Y:S01]  /*ed50*/  ULDC.64 UR8, c[0x0][0xbd8] ;  /* 0x0002f60000087ab9 */ /* 0x000fe20000000a00 */
[----:B------:R-:W-:Y:S01]  /*ed60*/  F2FP.BF16.F32.PACK_AB R14, R14, R25 ;  /* 0x000000190e0e723e */ /* 0x000fe200000010ff */
[----:B------:R-:W-:Y:S01]  /*ed70*/  UIMAD.WIDE UR8, UR42, 0x4, UR8 ;  /* 0x000000042a0878a5 */ /* 0x000fe2000f8e0208 */
[----:B------:R-:W-:-:S02]  /*ed80*/  F2FP.BF16.F32.PACK_AB R15, R15, R110 ;  /* 0x0000006e0f0f723e */ /* 0x000fc400000010ff */
[----:B------:R-:W-:Y:S02]  /*ed90*/  F2FP.BF16.F32.PACK_AB R113, R115, R114 ;  /* 0x000000727371723e */ /* 0x000fe400000010ff */
[----:B------:R-:W-:Y:S01]  /*eda0*/  F2FP.BF16.F32.PACK_AB R114, R117, R116 ;  /* 0x000000747572723e */ /* 0x000fe200000010ff */
[----:B------:R-:W-:Y:S01]  /*edb0*/  IMAD.U32 R25, RZ, RZ, UR9 ;  /* 0x00000009ff197e24 */ /* 0x000fe2000f8e00ff */
[----:B------:R-:W-:Y:S02]  /*edc0*/  F2FP.BF16.F32.PACK_AB R115, R119, R118 ;  /* 0x000000767773723e */ /* 0x000fe400000010ff */
[----:B------:R-:W-:Y:S02]  /*edd0*/  MOV R20, R3 ;  /* 0x0000000300147202 */ /* 0x000fe40000000f00 */
[----:B0-----:R-:W-:Y:S01]  /*ede0*/  MOV R21, R4 ;  /* 0x0000000400157202 */ /* 0x001fe20000000f00 */
[----:B------:R-:W0:Y:S08]  /*edf0*/  LDC R18, c[0x0][0xa88] ;  /* 0x0002a200ff127b82 */ /* 0x000e300000000800 */
        /* <DEDUP_REMOVED lines=16> */
[--C-:B------:R-:W-:Y:S01]  /*ef00*/  IMAD.X R11, RZ, RZ, R5.reuse, P2 ;  /* 0x000000ffff0b7224 */ /* 0x100fe200010e0605 */
[----:B------:R-:W-:Y:S01]  /*ef10*/  LOP3.LUT R4, R7, R4, RZ, 0x3c, !PT ;  /* 0x0000000407047212 */ /* 0x000fe200078e3cff */
[----:B------:R-:W-:Y:S01]  /*ef20*/  IMAD.X R7, RZ, RZ, R5, P0 ;  /* 0x000000ffff077224 */ /* 0x000fe200000e0605 */
[----:B------:R-:W-:-:S02]  /*ef30*/  LOP3.LUT R6, R6, R17, RZ, 0x3c, !PT ;  /* 0x0000001106067212 */ /* 0x000fc400078e3cff */
[----:B------:R-:W-:Y:S02]  /*ef40*/  MOV R28, R8 ;  /* 0x00000008001c7202 */ /* 0x000fe40000000f00 */
[----:B------:R-:W-:Y:S02]  /*ef50*/  MOV R29, R10 ;  /* 0x0000000a001d7202 */ /* 0x000fe40000000f00 */
[----:B------:R-:W-:Y:S02]  /*ef60*/  MOV R30, R4 ;  /* 0x00000004001e7202 */ /* 0x000fe40000000f00 */
[----:B------:R-:W-:Y:S02]  /*ef70*/  MOV R26, R6 ;  /* 0x00000006001a7202 */ /* 0x000fe40000000f00 */
[----:B------:R-:W-:Y:S01]  /*ef80*/  F2FP.BF16.F32.PACK_AB R8, R89, R24 ;  /* 0x000000185908723e */ /* 0x000fe200000010ff */
[----:B------:R-:W-:Y:S01]  /*ef90*/  IMAD.U32 R24, RZ, RZ, UR8 ;  /* 0x00000008ff187e24 */ /* 0x000fe2000f8e00ff */
[----:B------:R-:W-:Y:S01]  /*efa0*/  F2FP.BF16.F32.PACK_AB R9, R91, R90 ;  /* 0x0000005a5b09723e */ /* 0x000fe200000010ff */
[----:B------:R-:W-:Y:S01]  /*efb0*/  ULDC.64 UR8, c[0x0][0xbe0] ;  /* 0x0002f80000087ab9 */ /* 0x000fe20000000a00 */
[----:B------:R-:W-:-:S02]  /*efc0*/  F2FP.BF16.F32.PACK_AB R10, R93, R92 ;  /* 0x0000005c5d0a723e */ /* 0x000fc400000010ff */
[----:B------:R-:W-:Y:S02]  /*efd0*/  F2FP.BF16.F32.PACK_AB R11, R95, R94 ;  /* 0x0000005e5f0b723e */ /* 0x000fe400000010ff */
[----:B------:R-:W-:Y:S02]  /*efe0*/  F2FP.BF16.F32.PACK_AB R4, R97, R96 ;  /* 0x000000606104723e */ /* 0x000fe400000010ff */
[----:B------:R-:W-:Y:S01]  /*eff0*/  F2FP.BF16.F32.PACK_AB R5, R99, R98 ;  /* 0x000000626305723e */ /* 0x000fe200000010ff */
[----:B------:R-:W-:Y:S01]  /*f000*/  STSM.16.M88.4 [R30], R8 ;  /* 0x000000081e007844 */ /* 0x000fe20000000200 */
[----:B------:R-:W-:Y:S02]  /*f010*/  F2FP.BF16.F32.PACK_AB R6, R101, R100 ;  /* 0x000000646506723e */ /* 0x000fe400000010ff */
[----:B------:R-:W-:Y:S02]  /*f020*/  F2FP.BF16.F32.PACK_AB R7, R103, R102 ;  /* 0x000000666707723e */ /* 0x000fe400000010ff */
[----:B------:R-:W-:-:S03]  /*f030*/  PLOP3.LUT P0, PT, PT, PT, UP0, 0x80, 0x0 ;  /* 0x000000000000781c */ /* 0x000fc60003f0f008 */
[----:B------:R1:W-:Y:S04]  /*f040*/  STSM.16.M88.4 [R29], R4 ;  /* 0x000000041d007844 */ /* 0x0003e80000000200 */
[----:B------:R2:W-:Y:S04]  /*f050*/  STSM.16.M88.4 [R28], R12 ;  /* 0x0000000c1c007844 */ /* 0x0005e80000000200 */
[----:B------:R2:W-:Y:S01]  /*f060*/  STSM.16.M88.4 [R26], R112 ;  /* 0x000000701a007844 */ /* 0x0005e20000000200 */
[----:B------:R-:W-:Y:S01]  /*f070*/  UISETP.NE.U32.AND UP1, UPT, UR8, URZ, UPT ;  /* 0x0000003f0800728c */ /* 0x000fe2000bf25070 */
[----:B------:R-:W-:Y:S03]  /*f080*/  BAR.SYNC.DEFER_BLOCKING 0x1, 0x180 ;  /* 0x0046000000007b1d */ /* 0x000fe60000010000 */
[----:B------:R-:W-:-:S06]  /*f090*/  UISETP.NE.AND.EX UP1, UPT, UR9, URZ, UPT, UP1 ;  /* 0x0000003f0900728c */ /* 0x000fcc000bf25310 */
[----:B------:R-:W-:-:S05]  /*f0a0*/  PLOP3.LUT P1, PT, PT, PT, UP1, 0x80, 0x0 ;  /* 0x000000000000781c */ /* 0x000fca0003f2f018 */
[----:B------:R-:W-:Y:S02]  /*f0b0*/  @UP1 ULDC.64 UR8, c[0x0][0xbe0] ;  /* 0x0002f80000081ab9 */ /* 0x000fe40000000a00 */
[----:B------:R-:W-:-:S06]  /*f0c0*/  @UP1 UIMAD.WIDE UR8, UR42, 0x4, UR8 ;  /* 0x000000042a0818a5 */ /* 0x000fcc000f8e0208 */
[----:B-1----:R-:W-:Y:S02]  /*f0d0*/  IMAD.U32 R4, RZ, RZ, UR8 ;  /* 0x00000008ff047e24 */ /* 0x002fe4000f8e00ff */
[----:B------:R-:W-:Y:S01]  /*f0e0*/  IMAD.U32 R5, RZ, RZ, UR9 ;  /* 0x00000009ff057e24 */ /* 0x000fe2000f8e00ff */
[----:B------:R-:W3:Y:S01]  /*f0f0*/  @P0 LDG.E R17, desc[UR46][R24.64] ;  /* 0x0000002e18110981 */ /* 0x000ee2000c1e1900 */
[----:B------:R-:W-:-:S03]  /*f100*/  UMOV UR4, URZ ;  /* 0x0000003f00047c82 */ /* 0x000fc60008000000 */
[----:B0-----:R2:W5:Y:S01]  /*f110*/  @P1 LDG.E R18, desc[UR46][R4.64] ;  /* 0x0000002e04121981 */ /* 0x001562000c1e1900 */
[----:B---3--:R-:W-:Y:S01]  /*f120*/  @P0 R2UR UR4, R17 ;  /* 0x00000000110402ca */ /* 0x008fe200000e0000 */
[----:B--2---:R-:W-:-:S14]  /*f130*/  @P1 BRA `(.L_x_922) ;  /* 0x0000000000101947 */ /* 0x004fdc0003800000 */
[----:B------:R-:W-:Y:S05]  /*f140*/  @!P0 BRA `(.L_x_922) ;  /* 0x00000000000c8947 */ /* 0x000fea0003800000 */
[----:B------:R-:W2:Y:S04]  /*f150*/  LDG.E R5, desc[UR46][R24.64] ;  /* 0x0000002e18057981 */ /* 0x000ea8000c1e1900 */
[----:B-----5:R-:W2:Y:S02]  /*f160*/  LDG.E R18, desc[UR46][R24.64+0x4] ;  /* 0x0000042e18127981 */ /* 0x020ea4000c1e1900 */
[----:B--2---:R-:W-:-:S07]  /*f170*/  IMAD.IADD R18, R18, 0x1, -R5 ;  /* 0x0000000112127824 */ /* 0x004fce00078e0a05 */
.L_x_922:
[----:B------:R-:W2:Y:S01]  /*f180*/  LDL R5, [R1+0x4] ;  /* 0x0000040001057983 */ /* 0x000ea20000100800 */
[----:B------:R-:W-:Y:S01]  /*f190*/  USHF.R.S32.HI UR13, URZ, 0x1f, UR41 ;  /* 0x0000001f3f0d7899 */ /* 0x000fe20008011429 */
[----:B------:R-:W-:Y:S01]  /*f1a0*/  ULDC.64 UR14, c[0x0][0xb70] ;  /* 0x0002dc00000e7ab9 */ /* 0x000fe20000000a00 */
[----:B------:R-:W0:Y:S01]  /*f1b0*/  S2R R4, SR_TID.X ;  /* 0x0000000000047919 */ /* 0x000e220000002100 */
[----:B------:R-:W-:Y:S02]  /*f1c0*/  USHF.R.S32.HI UR7, URZ, 0x1f, UR42 ;  /* 0x0000001f3f077899 */ /* 0x000fe4000801142a */
[----:B------:R-:W-:Y:S02]  /*f1d0*/  USHF.R.S32.HI UR11, URZ, 0x1f, UR4 ;  /* 0x0000001f3f0b7899 */ /* 0x000fe40008011404 */
[----:B------:R-:W-:Y:S01]  /*f1e0*/  UIMAD UR12, UR13, UR14, URZ ;  /* 0x0000000e0d0c72a4 */ /* 0x000fe2000f8e023f */
        /* <DEDUP_REMOVED lines=9> */
[----:B------:R-:W-:-:S06]  /*f280*/  UIMAD UR7, UR10, UR15, UR7 ;  /* 0x0000000f0a0772a4 */ /* 0x000fcc000f8e0207 */
[----:B------:R-:W-:Y:S02]  /*f290*/  IMAD.U32 R7, RZ, RZ, UR7 ;  /* 0x00000007ff077e24 */ /* 0x000fe4000f8e00ff */
[----:B0-----:R-:W-:-:S05]  /*f2a0*/  VIADD R6, R4, 0xffffff80 ;  /* 0xffffff8004067836 */ /* 0x001fca0000000000 */
[----:B------:R-:W-:-:S04]  /*f2b0*/  SHF.R.S32.HI R8, RZ, 0x1f, R6 ;  /* 0x0000001fff087819 */ /* 0x000fc80000011406 */
[----:B------:R-:W-:-:S04]  /*f2c0*/  LEA.HI R8, R8, R6, RZ, 0x7 ;  /* 0x0000000608087211 */ /* 0x000fc800078f38ff */
[----:B------:R-:W-:-:S05]  /*f2d0*/  LOP3.LUT R8, R8, 0xffffff80, RZ, 0xc0, !PT ;  /* 0xffffff8008087812 */ /* 0x000fca00078ec0ff */
[----:B------:R-:W-:-:S05]  /*f2e0*/  IMAD.IADD R8, R6, 0x1, -R8 ;  /* 0x0000000106087824 */ /* 0x000fca00078e0a08 */
[----:B------:R-:W-:Y:S01]  /*f2f0*/  LOP3.LUT P0, RZ, R8, 0x3, RZ, 0xc0, !PT ;  /* 0x0000000308ff7812 */ /* 0x000fe2000780c0ff */
[--C-:B------:R-:W-:Y:S01]  /*f300*/  IMAD.MOV.U32 R28, RZ, RZ, R19.reuse ;  /* 0x000000ffff1c7224 */ /* 0x100fe200078e0013 */
[----:B------:R-:W-:Y:S01]  /*f310*/  SHF.R.S32.HI R29, RZ, 0x1f, R19 ;  /* 0x0000001fff1d7819 */ /* 0x000fe20000011413 */
[----:B------:R-:W-:Y:S01]  /*f320*/  VIADD R3, R3, 0x16820 ;  /* 0x0001682003037836 */ /* 0x000fe20000000000 */
[----:B------:R-:W-:-:S04]  /*f330*/  SHF.R.S32.HI R157, RZ, 0x1f, R156 ;  /* 0x0000001fff9d7819 */ /* 0x000fc8000001149c */
[----:B------:R-:W-:Y:S01]  /*f340*/  PRMT R3, RZ, 0x654, R3 ;  /* 0x00000654ff037816 */ /* 0x000fe20000000003 */
[----:B------:R-:W-:Y:S01]  /*f350*/  BSSY B1, `(.L_x_923) ;  /* 0x0000055000017945 */ /* 0x000fe20003800000 */
[----:B--2---:R-:W-:Y:S02]  /*f360*/  IMAD R9, R23, 0xc0, R5 ;  /* 0x000000c017097824 */ /* 0x004fe400078e0205 */
[----:B------:R-:W-:-:S03]  /*f370*/  IMAD R5, R156, 0x40, R19 ;  /* 0x000000409c057824 */ /* 0x000fc600078e0213 */
        /* <DEDUP_REMOVED lines=8> */
[----:B-----5:R-:W-:Y:S01]  /*f400*/  ISETP.GE.OR P1, PT, R9, R18, P0 ;  /* 0x000000120900720c */ /* 0x020fe20000726670 */
[----:B------:R-:W-:Y:S01]  /*f410*/  IMAD.X R9, RZ, RZ, R21, P3 ;  /* 0x000000ffff097224 */ /* 0x000fe200018e0615 */
[----:B------:R-:W-:Y:S01]  /*f420*/  LEA.HI.X R31, R6, UR9, R7, 0x2, P2 ;  /* 0x00000009061f7c11 */ /* 0x000fe200090f1407 */
[----:B------:R-:W-:Y:S01]  /*f430*/  ULDC.64 UR8, c[0x0][0xaa0] ;  /* 0x0002a80000087ab9 */ /* 0x000fe20000000a00 */
[----:B------:R-:W-:-:S02]  /*f440*/  IADD3 R15, P2, R20, 0x1800, RZ ;  /* 0x00001800140f7810 */ /* 0x000fc40007f5e0ff */
[C---:B------:R-:W-:Y:S02]  /*f450*/  IADD3 R7, P4, R20.reuse, 0x4800, RZ ;  /* 0x0000480014077810 */ /* 0x040fe40007f9e0ff */
[----:B------:R-:W-:Y:S01]  /*f460*/  ISETP.GE.OR P0, PT, R5, R18, P0 ;  /* 0x000000120500720c */ /* 0x000fe20000706670 */
[----:B------:R-:W-:Y:S01]  /*f470*/  IMAD.X R13, RZ, RZ, R21, P2 ;  /* 0x000000ffff0d7224 */ /* 0x000fe200010e0615 */
[----:B------:R-:W-:Y:S02]  /*f480*/  LOP3.LUT R5, R20, 0x380, RZ, 0xc0, !PT ;  /* 0x0000038014057812 */ /* 0x000fe400078ec0ff */
[----:B------:R-:W-:Y:S01]  /*f490*/  LOP3.LUT R8, R15, 0x380, RZ, 0xc0, !PT ;  /* 0x000003800f087812 */ /* 0x000fe200078ec0ff */
[----:B------:R-:W-:Y:S01]  /*f4a0*/  @!P1 STG.E desc[UR46][R30.64], R2 ;  /* 0x000000021e009986 */ /* 0x000fe2000c10192e */
[----:B------:R-:W-:Y:S02]  /*f4b0*/  LOP3.LUT R6, R11, 0x380, RZ, 0xc0, !PT ;  /* 0x000003800b067812 */ /* 0x000fe400078ec0ff */
[----:B------:R-:W-:-:S02]  /*f4c0*/  LOP3.LUT R4, R7, 0x380, RZ, 0xc0, !PT ;  /* 0x0000038007047812 */ /* 0x000fc400078ec0ff */
[----:B------:R-:W-:Y:S02]  /*f4d0*/  SHF.R.U64 R5, R5, 0x3, RZ ;  /* 0x0000000305057819 */ /* 0x000fe400000012ff */
[----:B------:R-:W-:Y:S01]  /*f4e0*/  SHF.R.U64 R8, R8, 0x3, RZ ;  /* 0x0000000308087819 */ /* 0x000fe200000012ff */
[----:B------:R-:W-:Y:S01]  /*f4f0*/  IMAD.U32 R17, RZ, RZ, UR8 ;  /* 0x00000008ff117e24 */ /* 0x000fe2000f8e00ff */
[----:B------:R-:W-:Y:S01]  /*f500*/  SHF.R.U64 R6, R6, 0x3, RZ ;  /* 0x0000000306067819 */ /* 0x000fe200000012ff */
[----:B------:R-:W-:Y:S01]  /*f510*/  UIMAD UR7, UR11, UR8, URZ ;  /* 0x000000080b0772a4 */ /* 0x000fe2000f8e023f */
[----:B------:R-:W-:Y:S01]  /*f520*/  SHF.R.U64 R4, R4, 0x3, RZ ;  /* 0x0000000304047819 */ /* 0x000fe200000012ff */
[----:B------:R0:W-:Y:S01]  /*f530*/  @!P0 STG.E desc[UR46][R30.64+0x20], R0 ;  /* 0x000020001e008986 */ /* 0x0001e2000c10192e */
[----:B------:R-:W-:Y:S01]  /*f540*/  LOP3.LUT R20, R5, R20, RZ, 0x3c, !PT ;  /* 0x0000001405147212 */ /* 0x000fe200078e3cff */
[----:B------:R-:W-:Y:S01]  /*f550*/  IMAD.X R5, RZ, RZ, R21, P4 ;  /* 0x000000ffff057224 */ /* 0x000fe200020e0615 */
[----:B------:R-:W-:-:S02]  /*f560*/  LOP3.LUT R12, R8, R15, RZ, 0x3c, !PT ;  /* 0x0000000f080c7212 */ /* 0x000fc400078e3cff */
[----:B------:R-:W-:Y:S01]  /*f570*/  LOP3.LUT R8, R6, R11, RZ, 0x3c, !PT ;  /* 0x0000000b06087212 */ /* 0x000fe200078e3cff */
[----:B------:R-:W-:Y:S01]  /*f580*/  IMAD.WIDE.U32 R28, R17, UR4, R28 ;  /* 0x00000004111c7c25 */ /* 0x000fe2000f8e001c */
[----:B------:R-:W-:Y:S01]  /*f590*/  LOP3.LUT R4, R4, R7, RZ, 0x3c, !PT ;  /* 0x0000000704047212 */ /* 0x000fe200078e3cff */
[----:B------:R-:W-:Y:S01]  /*f5a0*/  UIMAD UR7, UR4, UR9, UR7 ;  /* 0x00000009040772a4 */ /* 0x000fe2000f8e0207 */
[----:B------:R1:W5:Y:S01]  /*f5b0*/  LD.E.128 R24, desc[UR46][R20.64] ;  /* 0x0000002e14187980 */ /* 0x000362000c101d00 */
[----:B------:R-:W-:Y:S01]  /*f5c0*/  IMAD R17, R23, -0xc0, R18 ;  /* 0xffffff4017117824 */ /* 0x000fe200078e0212 */
[----:B------:R-:W-:Y:S01]  /*f5d0*/  ULDC UR4, c[0x0][0xa8c] ;  /* 0x0002a30000047ab9 */ /* 0x000fe20000000800 */
[----:B0-----:R-:W-:Y:S01]  /*f5e0*/  VIADD R0, R156, 0x30 ;  /* 0x000000309c007836 */ /* 0x001fe20000000000 */
[----:B------:R-:W5:Y:S01]  /*f5f0*/  LD.E.128 R12, desc[UR46][R12.64] ;  /* 0x0000002e0c0c7980 */ /* 0x000f62000c101d00 */
[----:B------:R-:W-:Y:S01]  /*f600*/  ISETP.GE.AND P0, PT, R19, UR4, PT ;  /* 0x0000000413007c0c */ /* 0x000fe2000bf06270 */
[----:B------:R-:W-:-:S02]  /*f610*/  ULDC.64 UR8, c[0x0][0xae0] ;  /* 0x0002b80000087ab9 */ /* 0x000fc40000000a00 */
[----:B------:R-:W5:Y:S04]  /*f620*/  LD.E.128 R8, desc[UR46][R8.64] ;  /* 0x0000002e08087980 */ /* 0x000f68000c101d00 */
[----:B------:R-:W5:Y:S01]  /*f630*/  LD.E.128 R4, desc[UR46][R4.64] ;  /* 0x0000002e04047980 */ /* 0x000f62000c101d00 */
[----:B------:R-:W-:Y:S01]  /*f640*/  UIMAD UR4, UR13, UR8, URZ ;  /* 0x000000080d0472a4 */ /* 0x000fe2000f8e023f */
[----:B------:R-:W-:Y:S01]  /*f650*/  VIADD R29, R29, UR7 ;  /* 0x000000071d1d7c36 */ /* 0x000fe20008000000 */
[----:B------:R-:W-:Y:S01]  /*f660*/  ISETP.GE.OR P3, PT, R0, R17, P0 ;  /* 0x000000110000720c */ /* 0x000fe20000766670 */
[----:B------:R-:W-:Y:S01]  /*f670*/  @!PT LDS RZ, [RZ] ;  /* 0x00000000fffff984 */ /* 0x000fe20000000800 */
[----:B------:R-:W-:Y:S01]  /*f680*/  @!PT LDS RZ, [RZ] ;  /* 0x00000000fffff984 */ /* 0x000fe20000000800 */
[----:B------:R-:W-:Y:S01]  /*f690*/  @!PT LDS RZ, [RZ] ;  /* 0x00000000fffff984 */ /* 0x000fe20000000800 */
[----:B------:R-:W-:Y:S01]  /*f6a0*/  @!PT LDS RZ, [RZ] ;  /* 0x00000000fffff984 */ /* 0x000fe20000000800 */
[----:B------:R0:W-:Y:S06]  /*f6b0*/  MEMBAR.ALL.CTA ;  /* 0x0000000000007992 */ /* 0x0001ec0000008000 */
[----:B0-----:R-:W0:Y:S01]  /*f6c0*/  FENCE.VIEW.ASYNC.S ;  /* 0x00000000000073c6 */ /* 0x001e220000000000 */
[----:B-1----:R-:W-:Y:S01]  /*f6d0*/  IMAD.U32 R21, RZ, RZ, UR8 ;  /* 0x00000008ff157e24 */ /* 0x002fe2000f8e00ff */
[----:B------:R-:W-:Y:S01]  /*f6e0*/  UIMAD UR4, UR41, UR9, UR4 ;  /* 0x00000009290472a4 */ /* 0x000fe2000f8e0204 */
[----:B------:R-:W-:-:S02]  /*f6f0*/  VIADD R0, R156, 0x60 ;  /* 0x000000609c007836 */ /* 0x000fc40000000000 */
[----:B------:R-:W-:Y:S01]  /*f700*/  VIADD R2, R156, 0x90 ;  /* 0x000000909c027836 */ /* 0x000fe20000000000 */
[----:B------:R-:W-:Y:S01]  /*f710*/  ULDC.64 UR8, c[0x0][0xae8] ;  /* 0x0002ba0000087ab9 */ /* 0x000fe20000000a00 */
[----:B------:R-:W-:Y:S01]  /*f720*/  IMAD.WIDE.U32 R20, R21, UR41, R28 ;  /* 0x0000002915147c25 */ /* 0x000fe2000f8e001c */
[-C--:B------:R-:W-:Y:S02]  /*f730*/  ISETP.GE.OR P1, PT, R0, R17.reuse, P0 ;  /* 0x000000110000720c */ /* 0x080fe40000726670 */
[-C--:B------:R-:W-:Y:S01]  /*f740*/  ISETP.GE.OR P2, PT, R2, R17.reuse, P0 ;  /* 0x000000110200720c */ /* 0x080fe20000746670 */
[----:B------:R-:W-:Y:S01]  /*f750*/  VIADD R21, R21, UR4 ;  /* 0x0000000415157c36 */ /* 0x000fe20008000000 */
[----:B------:R-:W-:Y:S01]  /*f760*/  ISETP.GE.OR P0, PT, R156, R17, P0 ;  /* 0x000000119c00720c */ /* 0x000fe20000706670 */
[----:B------:R-:W-:Y:S02]  /*f770*/  UIMAD UR4, UR16, UR8, URZ ;  /* 0x00000008100472a4 */ /* 0x000fe4000f8e023f */
[----:B------:R-:W-:-:S02]  /*f780*/  IMAD.U32 R31, RZ, RZ, UR8 ;  /* 0x00000008ff1f7e24 */ /* 0x000fc4000f8e00ff */
[----:B------:R-:W-:Y:S01]  /*f790*/  IMAD.WIDE R28, R23, 0xc0, R156 ;  /* 0x000000c0171c7825 */ /* 0x000fe200078e029c */
[----:B------:R-:W-:-:S03]  /*f7a0*/  UIMAD UR4, UR10, UR9, UR4 ;  /* 0x000000090a0472a4 */ /* 0x000fc6000f8e0204 */
[----:B------:R-:W-:Y:S01]  /*f7b0*/  IMAD.WIDE.U32 R30, R31, UR10, R20 ;  /* 0x0000000a1f1e7c25 */ /* 0x000fe2000f8e0014 */
[----:B0-----:R0:W-:Y:S03]  /*f7c0*/  SYNCS.ARRIVE.TRANS64.RED.A1T0 RZ, [R3+URZ], RZ ;  /* 0x000000ff03ff79a7 */ /* 0x0011e6000810043f */
[----:B------:R-:W-:Y:S01]  /*f7d0*/  VIADD R23, R31, UR4 ;  /* 0x000000041f177c36 */ /* 0x000fe20008000000 */
[----:B------:R-:W-:Y:S06]  /*f7e0*/  @P0 BRA `(.L_x_924) ;  /* 0x00000000002c0947 */ /* 0x000fec0003800000 */
[----:B------:R-:W-:Y:S01]  /*f7f0*/  ULDC.64 UR8, c[0x0][0xad8] ;  /* 0x0002b60000087ab9 */ /* 0x000fe20000000a00 */
[----:B------:R-:W-:Y:S02]  /*f800*/  IMAD.MOV.U32 R2, RZ, RZ, R30 ;  /* 0x000000ffff027224 */ /* 0x000fe400078e001e */
[----:B------:R-:W-:Y:S02]  /*f810*/  IMAD R17, R29, UR8, RZ ;  /* 0x000000081d117c24 */ /* 0x000fe4000f8e02ff */
[----:B0-----:R-:W-:Y:S02]  /*f820*/  IMAD.MOV.U32 R3, RZ, RZ, R23 ;  /* 0x000000ffff037224 */ /* 0x001fe400078e0017 */
[C---:B------:R-:W-:Y:S02]  /*f830*/  IMAD R17, R28.reuse, UR9, R17 ;  /* 0x000000091c117c24 */ /* 0x040fe4000f8e0211 */
[----:B------:R-:W-:Y:S01]  /*f840*/  IMAD.WIDE.U32 R2, R28, UR8, R2 ;  /* 0x000000081c027c25 */ /* 0x000fe2000f8e0002 */
[----:B------:R-:W-:-:S03]  /*f850*/  ULDC.64 UR8, c[0x0][0xa80] ;  /* 0x0002a00000087ab9 */ /* 0x000fc60000000a00 */
[----:B------:R-:W-:Y:S01]  /*f860*/  IMAD.IADD R3, R3, 0x1, R17 ;  /* 0x0000000103037824 */ /* 0x000fe200078e0211 */
[----:B------:R-:W-:-:S04]  /*f870*/  LEA R20, P0, R2, UR8, 0x1 ;  /* 0x0000000802147c11 */ /* 0x000fc8000f8008ff */
[----:B------:R-:W-:-:S05]  /*f880*/  LEA.HI.X R21, R2, UR9, R3, 0x1, P0 ;  /* 0x0000000902157c11 */ /* 0x000fca00080f0c03 */
[----:B-----5:R1:W-:Y:S04]  /*f890*/  STG.E.128 desc[UR46][R20.64], R24 ;  /* 0x0000001814007986 */ /* 0x0203e8000c101d2e */
.L_x_924:
[----:B------:R-:W-:Y:S05]  /*f8a0*/  BSYNC B1 ;  /* 0x0000000000017941 */ /* 0x000fea0003800000 */
.L_x_923:
[----:B------:R-:W-:Y:S04]  /*f8b0*/  BSSY B1, `(.L_x_925) ;  /* 0x000000f000017945 */ /* 0x000fe80003800000 */
[----:B------:R-:W-:Y:S05]  /*f8c0*/  @P3 BRA `(.L_x_926) ;  /* 0x0000000000343947 */ /* 0x000fea0003800000 */
[----:B------:R-:W-:Y:S01]  /*f8d0*/  IADD3 R17, P0, R28, 0x30, RZ ;  /* 0x000000301c117810 */ /* 0x000fe20007f1e0ff */
[----:B------:R-:W-:Y:S01]  /*f8e0*/  ULDC.64 UR8, c[0x0][0xad8] ;  /* 0x0002b60000087ab9 */ /* 0x000fe20000000a00 */
[----:B------:R-:W-:Y:S02]  /*f8f0*/  IMAD.MOV.U32 R2, RZ, RZ, R30 ;  /* 0x000000ffff027224 */ /* 0x000fe400078e001e */
[----:B0-----:R-:W-:Y:S02]  /*f900*/  IMAD.MOV.U32 R3, RZ, RZ, R23 ;  /* 0x000000ffff037224 */ /* 0x001fe400078e0017 */
        /* <DEDUP_REMOVED lines=8> */
[----:B-----5:R2:W-:Y:S02]  /*f990*/  STG.E.128 desc[UR46][R20.64], R12 ;  /* 0x0000000c14007986 */ /* 0x0205e4000c101d2e */
.L_x_926:
[----:B------:R-:W-:Y:S05]  /*f9a0*/  BSYNC B1 ;  /* 0x0000000000017941 */ /* 0x000fea0003800000 */
.L_x_925:
[----:B------:R-:W-:Y:S04]  /*f9b0*/  BSSY B1, `(.L_x_927) ;  /* 0x000000f000017945 */ /* 0x000fe80003800000 */
[----:B------:R-:W-:Y:S05]  /*f9c0*/  @P1 BRA `(.L_x_928) ;  /* 0x0000000000341947 */ /* 0x000fea0003800000 */
[----:B--2--5:R-:W-:Y:S01]  /*f9d0*/  IADD3 R13, P0, R28, 0x60, RZ ;  /* 0x000000601c0d7810 */ /* 0x024fe20007f1e0ff */
        /* <DEDUP_REMOVED lines=12> */
.L_x_928:
[----:B------:R-:W-:Y:S05]  /*faa0*/  BSYNC B1 ;  /* 0x0000000000017941 */ /* 0x000fea0003800000 */
.L_x_927:
[----:B------:R-:W-:Y:S05]  /*fab0*/  @P2 BRA `(.L_x_929) ;  /* 0x00000008009c2947 */ /* 0x000fea0003800000 */
[----:B---3-5:R-:W-:Y:S01]  /*fac0*/  IADD3 R9, P0, R28, 0x90, RZ ;  /* 0x000000901c097810 */ /* 0x028fe20007f1e0ff */
        /* <DEDUP_REMOVED lines=13> */
.L_x_921:
[----:B------:R-:W-:Y:S01]  /*fba0*/  ULDC.64 UR8, c[0x0][0xbd8] ;  /* 0x0002f60000087ab9 */ /* 0x000fe20000000a00 */
[----:B------:R-:W-:Y:S01]  /*fbb0*/  IMAD.MOV.U32 R7, RZ, RZ, RZ ;  /* 0x000000ffff077224 */ /* 0x000fe200078e00ff */
[----:B------:R-:W-:Y:S01]  /*fbc0*/  UISETP.NE.U32.AND UP0, UPT, UR8, URZ, UPT ;  /* 0x0000003f0800728c */ /* 0x000fe2000bf05070 */
[----:B------:R-:W0:Y:S03]  /*fbd0*/  S2R R4, SR_TID.X ;  /* 0x0000000000047919 */ /* 0x000e260000002100 */
[----:B------:R-:W-:-:S03]  /*fbe0*/  UISETP.NE.AND.EX UP0, UPT, UR9, URZ, UPT, UP0 ;  /* 0x0000003f0900728c */ /* 0x000fc6000bf05300 */
[----:B------:R-:W-:Y:S02]  /*fbf0*/  ULDC.64 UR8, c[0x0][0xbd8] ;  /* 0x0002f60000087ab9 */ /* 0x000fe40000000a00 */
[----:B------:R-:W-:Y:S01]  /*fc00*/  UIMAD.WIDE UR8, UR42, 0x4, UR8 ;  /* 0x000000042a0878a5 */ /* 0x000fe2000f8e0208 */
[----:B------:R-:W1:Y:S01]  /*fc10*/  LDC R0, c[0x0][0xa88] ;  /* 0x0002a200ff007b82 */ /* 0x000e620000000800 */
[----:B------:R-:W-:-:S04]  /*fc20*/  PLOP3.LUT P1, PT, PT, PT, UP0, 0x80, 0x0 ;  /* 0x000000000000781c */ /* 0x000fc80003f2f008 */
[----:B------:R-:W-:Y:S02]  /*fc30*/  IMAD.U32 R2, RZ, RZ, UR8 ;  /* 0x00000008ff027e24 */ /* 0x000fe4000f8e00ff */
[----:B------:R-:W-:Y:S01]  /*fc40*/  IMAD.U32 R3, RZ, RZ, UR9 ;  /* 0x00000009ff037e24 */ /* 0x000fe2000f8e00ff */
[----:B------:R-:W-:Y:S02]  /*fc50*/  ULDC.64 UR8, c[0x0][0xbe0] ;  /* 0x0002f80000087ab9 */ /* 0x000fe40000000a00 */
[----:B------:R-:W-:-:S04]  /*fc60*/  UISETP.NE.U32.AND UP1, UPT, UR8, URZ, UPT ;  /* 0x0000003f0800728c */ /* 0x000fc8000bf25070 */
[----:B------:R-:W-:Y:S01]  /*fc70*/  UISETP.NE.AND.EX UP1, UPT, UR9, URZ, UPT, UP1 ;  /* 0x0000003f0900728c */ /* 0x000fe2000bf25310 */
[----:B------:R2:W5:Y:S05]  /*fc80*/  @P1 LDG.E R7, desc[UR46][R2.64] ;  /* 0x0000002e02071981 */ /* 0x00056a000c1e1900 */
[----:B------:R-:W-:Y:S01]  /*fc90*/  PLOP3.LUT P2, PT, PT, PT, UP1, 0x80, 0x0 ;  /* 0x000000000000781c */ /* 0x000fe20003f4f018 */
[----:B0-----:R-:W-:-:S04]  /*fca0*/  VIADD R6, R4, 0xffffff80 ;  /* 0xffffff8004067836 */ /* 0x001fc80000000000 */
[----:B------:R-:W-:Y:S02]  /*fcb0*/  @UP1 ULDC.64 UR8, c[0x0][0xbe0] ;  /* 0x0002f80000081ab9 */ /* 0x000fe40000000a00 */
[----:B------:R-:W-:-:S06]  /*fcc0*/  @UP1 UIMAD.WIDE UR8, UR42, 0x4, UR8 ;  /* 0x000000042a0818a5 */ /* 0x000fcc000f8e0208 */
[----:B------:R-:W-:Y:S02]  /*fcd0*/  IMAD.U32 R4, RZ, RZ, UR8 ;  /* 0x00000008ff047e24 */ /* 0x000fe4000f8e00ff */
[----:B------:R-:W-:-:S05]  /*fce0*/  IMAD.U32 R5, RZ, RZ, UR9 ;  /* 0x00000009ff057e24 */ /* 0x000fca000f8e00ff */
[----:B-1----:R2:W5:Y:S01]  /*fcf0*/  @P2 LDG.E R0, desc[UR46][R4.64] ;  /* 0x0000002e04002981 */ /* 0x002562000c1e1900 */
[----:B------:R-:W-:Y:S01]  /*fd00*/  USHF.R.S32.HI UR8, URZ, 0x1f, UR41 ;  /* 0x0000001f3f087899 */ /* 0x000fe20008011429 */
[----:B------:R-:W-:Y:S01]  /*fd10*/  ISETP.GT.AND P0, PT, R6, 0xbf, PT ;  /* 0x000000bf0600780c */ /* 0x000fe20003f04270 */
[----:B------:R-:W-:-:S12]  /*fd20*/  @P2 BRA `(.L_x_930) ;  /* 0x0000000000102947 */ /* 0x000fd80003800000 */
[----:B------:R-:W-:Y:S05]  /*fd30*/  @!P1 BRA `(.L_x_930) ;  /* 0x00000000000c9947 */ /* 0x000fea0003800000 */
[----:B--2---:R-:W2:Y:S04]  /*fd40*/  LDG.E R5, desc[UR46][R2.64] ;  /* 0x0000002e02057981 */ /* 0x004ea8000c1e1900 */
[----:B-----5:R-:W2:Y:S02]  /*fd50*/  LDG.E R0, desc[UR46][R2.64+0x4] ;  /* 0x0000042e02007981 */ /* 0x020ea4000c1e1900 */
[----:B--2---:R-:W-:-:S07]  /*fd60*/  IMAD.IADD R0, R0, 0x1, -R5 ;  /* 0x0000000100007824 */ /* 0x004fce00078e0a05 */
.L_x_930:
[----:B------:R-:W-:Y:S01]  /*fd70*/  USHF.R.S32.HI UR4, URZ, 0x1f, UR42 ;  /* 0x0000001f3f047899 */ /* 0x000fe2000801142a */
[----:B------:R-:W-:Y:S01]  /*fd80*/  BSSY B1, `(.L_x_931) ;  /* 0x000001e000017945 */ /* 0x000fe20003800000 */
[----:B------:R-:W-:Y:S01]  /*fd90*/  USEL UR10, UR42, URZ, !UP0 ;  /* 0x0000003f2a0a7287 */ /* 0x000fe2000c000000 */
[----:B------:R-:W-:Y:S01]  /*fda0*/  SHF.R.S32.HI R8, RZ, 0x1f, R19 ;  /* 0x0000001fff087819 */ /* 0x000fe20000011413 */
[----:B------:R-:W-:Y:S01]  /*fdb0*/  USEL UR9, UR4, URZ, !UP0 ;  /* 0x0000003f04097287 */ /* 0x000fe2000c000000 */
[----:B-----5:R-:W-:Y:S01]  /*fdc0*/  SHF.R.S32.HI R6, RZ, 0x1f, R7 ;  /* 0x0000001fff067819 */ /* 0x020fe20000011407 */
[----:B------:R-:W-:Y:S10]  /*fdd0*/  @P0 BRA `(.L_x_932) ;  /* 0x0000000000600947 */ /* 0x000ff40003800000 */
        /* <DEDUP_REMOVED lines=13> */
[----:B------:R-:W-:Y:S01]  /*feb0*/  UIMAD UR7, UR9, UR12, URZ ;  /* 0x0000000c090772a4 */ /* 0x000fe2000f8e023f */
[----:B------:R-:W-:Y:S02]  /*fec0*/  VIADD R3, R3, UR4 ;  /* 0x0000000403037c36 */ /* 0x000fe40008000000 */
[----:B------:R-:W-:Y:S01]  /*fed0*/  IMAD.U32 R5, RZ, RZ, UR12 ;  /* 0x0000000cff057e24 */ /* 0x000fe2000f8e00ff */
        /* <DEDUP_REMOVED lines=8> */
.L_x_932:
[----:B------:R-:W-:Y:S05]  /*ff60*/  BSYNC B1 ;  /* 0x0000000000017941 */ /* 0x000fea0003800000 */
.L_x_931:
[----:B------:R-:W-:Y:S01]  /*ff70*/  ULDC.64 UR12, c[0x0][0xaa0] ;  /* 0x0002a800000c7ab9 */ /* 0x000fe20000000a00 */
[----:B--2---:R-:W-:Y:S01]  /*ff80*/  IMAD.MOV.U32 R2, RZ, RZ, R19 ;  /* 0x000000ffff027224 */ /* 0x004fe200078e0013 */
[----:B------:R-:W-:Y:S01]  /*ff90*/  ULDC UR7, c[0x0][0xa8c] ;  /* 0x0002a30000077ab9 */ /* 0x000fe20000000800 */
[----:B0-----:R-:W-:Y:S01]  /*ffa0*/  IMAD.MOV.U32 R3, RZ, RZ, R8 ;  /* 0x000000ffff037224 */ /* 0x001fe200078e0008 */
[----:B------:R-:W-:Y:S01]  /*ffb0*/  ISETP.GE.AND P0, PT, R19, UR7, PT ;  /* 0x0000000713007c0c */ /* 0x000fe2000bf06270 */
[----:B------:R-:W-:Y:S01]  /*ffc0*/  IMAD R4, R6, UR12, RZ ;  /* 0x0000000c06047c24 */ /* 0x000fe2000f8e02ff */
[----:B------:R-:W-:Y:S01]  /*ffd0*/  BSSY B1, `(.L_x_933) ;  /* 0x0000027000017945 */ /* 0x000fe20003800000 */
[----:B------:R-:W-:-:S04]  /*ffe0*/  IMAD.WIDE.U32 R2, R7, UR12, R2 ;  /* 0x0000000c07027c25 */ /* 0x000fc8000f8e0002 */
[----:B------:R-:W-:Y:S01]  /*fff0*/  IMAD R7, R7, UR13, R4 ;  /* 0x0000000d07077c24 */ /* 0x000fe2000f8e0204 */
[----:B------:R-:W-:Y:S01]  /*10000*/  ULDC.64 UR12, c[0x0][0xae0] ;  /* 0x0002b800000c7ab9 */ /* 0x000fe20000000a00 */
[----:B------:R-:W-:Y:S01]  /*10010*/  VIADD R4, R156, 0x30 ;  /* 0x000000309c047836 */ /* 0x000fe20000000000 */
[----:B------:R-:W-:Y:S01]  /*10020*/  UIMAD UR4, UR8, UR12, URZ ;  /* 0x0000000c080472a4 */ /* 0x000fe2000f8e023f */
[----:B------:R-:W-:Y:S02]  /*10030*/  IMAD R5, R23, -0xc0, R0 ;  /* 0xffffff4017057824 */ /* 0x000fe400078e0200 */
[----:B------:R-:W-:Y:S01]  /*10040*/  IMAD.IADD R3, R3, 0x1, R7 ;  /* 0x0000000103037824 */ /* 0x000fe200078e0207 */
[----:B------:R-:W-:Y:S01]  /*10050*/  UIMAD UR4, UR41, UR13, UR4 ;  /* 0x0000000d290472a4 */ /* 0x000fe2000f8e0204 */
[----:B------:R-:W-:Y:S01]  /*10060*/  IMAD.U32 R7, RZ, RZ, UR12 ;  /* 0x0000000cff077e24 */ /* 0x000fe2000f8e00ff */
[----:B------:R-:W-:Y:S01]  /*10070*/  ISETP.GE.OR P3, PT, R4, R5, P0 ;  /* 0x000000050400720c */ /* 0x000fe20000766670 */
[C---:B------:R-:W-:Y:S01]  /*10080*/  VIADD R0, R156.reuse, 0x60 ;  /* 0x000000609c007836 */ /* 0x040fe20000000000 */
[----:B------:R-:W-:Y:S01]  /*10090*/  ULDC.64 UR12, c[0x0][0xae8] ;  /* 0x0002ba00000c7ab9 */ /* 0x000fe20000000a00 */
[----:B------:R-:W-:-:S02]  /*100a0*/  VIADD R4, R156, 0x90 ;  /* 0x000000909c047836 */ /* 0x000fc40000000000 */
[----:B------:R-:W-:Y:S01]  /*100b0*/  IMAD.WIDE.U32 R2, R7, UR41, R2 ;  /* 0x0000002907027c25 */ /* 0x000fe2000f8e0002 */
[-C--:B------:R-:W-:Y:S02]  /*100c0*/  ISETP.GE.OR P1, PT, R0, R5.reuse, P0 ;  /* 0x000000050000720c */ /* 0x080fe40000726670 */
[-C--:B------:R-:W-:Y:S01]  /*100d0*/  ISETP.GE.OR P2, PT, R4, R5.reuse, P0 ;  /* 0x000000050400720c */ /* 0x080fe20000746670 */
[----:B------:R-:W-:Y:S01]  /*100e0*/  VIADD R3, R3, UR4 ;  /* 0x0000000403037c36 */ /* 0x000fe20008000000 */
[----:B------:R-:W-:Y:S01]  /*100f0*/  ISETP.GE.OR P0, PT, R156, R5, P0 ;  /* 0x000000059c00720c */ /* 0x000fe20000706670 */
[----:B------:R-:W-:Y:S02]  /*10100*/  UIMAD UR4, UR9, UR12, URZ ;  /* 0x0000000c090472a4 */ /* 0x000fe4000f8e023f */
[----:B------:R-:W-:Y:S01]  /*10110*/  IMAD.U32 R9, RZ, RZ, UR12 ;  /* 0x0000000cff097e24 */ /* 0x000fe2000f8e00ff */
[--C-:B------:R-:W-:Y:S01]  /*10120*/  SHF.R.S32.HI R7, RZ, 0x1f, R156.reuse ;  /* 0x0000001fff077819 */ /* 0x100fe2000001149c */
[----:B------:R-:W-:Y:S01]  /*10130*/  IMAD.MOV.U32 R6, RZ, RZ, R156 ;  /* 0x000000ffff067224 */ /* 0x000fe200078e009c */
[----:B------:R-:W-:-:S02]  /*10140*/  UIMAD UR4, UR10, UR13, UR4 ;  /* 0x0000000d0a0472a4 */ /* 0x000fc4000f8e0204 */
[----:B------:R-:W-:-:S04]  /*10150*/  IMAD.WIDE.U32 R4, R9, UR10, R2 ;  /* 0x0000000a09047c25 */ /* 0x000fc8000f8e0002 */
[----:B------:R-:W-:-:S04]  /*10160*/  IMAD.WIDE R6, R23, 0xc0, R6 ;  /* 0x000000c017067825 */ /* 0x000fc800078e0206 */
[----:B------:R-:W-:Y:S01]  /*10170*/  VIADD R11, R5, UR4 ;  /* 0x00000004050b7c36 */ /* 0x000fe20008000000 */
[----:B------:R-:W-:Y:S06]  /*10180*/  @P0 BRA `(.L_x_934) ;  /* 0x00000000002c0947 */ /* 0x000fec0003800000 */
        /* <DEDUP_REMOVED lines=11> */
.L_x_934:
[----:B------:R-:W-:Y:S05]  /*10240*/  BSYNC B1 ;  /* 0x0000000000017941 */ /* 0x000fea0003800000 */
.L_x_933:
[----:B------:R-:W-:Y:S04]  /*10250*/  BSSY B1, `(.L_x_935) ;  /* 0x000000f000017945 */ /* 0x000fe80003800000 */
[----:B------:R-:W-:Y:S05]  /*10260*/  @P3 BRA `(.L_x_936) ;  /* 0x0000000000343947 */ /* 0x000fea0003800000 */
[----:B0-----:R-:W-:Y:S01]  /*10270*/  IADD3 R9, P0, R6, 0x30, RZ ;  /* 0x0000003006097810 */ /* 0x001fe20007f1e0ff */
        /* <DEDUP_REMOVED lines=12> */
.L_x_936:
[----:B------:R-:W-:Y:S05]  /*10340*/  BSYNC B1 ;  /* 0x0000000000017941 */ /* 0x000fea0003800000 */
.L_x_935:
[----:B------:R-:W-:Y:S04]  /*10350*/  BSSY B1, `(.L_x_937) ;  /* 0x000000f000017945 */ /* 0x000fe80003800000 */
[----:B------:R-:W-:Y:S05]  /*10360*/  @P1 BRA `(.L_x_938) ;  /* 0x0000000000341947 */ /* 0x000fea0003800000 */
[----:B01----:R-:W-:Y:S01]  /*10370*/  IADD3 R9, P0, R6, 0x60, RZ ;  /* 0x0000006006097810 */ /* 0x003fe20007f1e0ff */
        /* <DEDUP_REMOVED lines=12> */
.L_x_938:
[----:B------:R-:W-:Y:S05]  /*10440*/  BSYNC B1 ;  /* 0x0000000000017941 */ /* 0x000fea0003800000 */
.L_x_937:
        /* <DEDUP_REMOVED lines=14> */
.L_x_929:
[----:B------:R-:W-:Y:S05]  /*10530*/  BSYNC B0 ;  /* 0x0000000000007941 */ /* 0x000fea0003800000 */
.L_x_920:
[----:B------:R-:W-:Y:S02]  /*10540*/  ULDC UR4, c[0x0][0xc14] ;  /* 0x0003050000047ab9 */ /* 0x000fe40000000800 */
[----:B------:R-:W-:-:S06]  /*10550*/  UISETP.GE.AND UP0, UPT, UR5, UR4, UPT ;  /* 0x000000040500728c */ /* 0x000fcc000bf06270 */
[----:B------:R-:W-:-:S13]  /*10560*/  PLOP3.LUT P0, PT, PT, PT, UP0, 0x80, 0x0 ;  /* 0x000000000000781c */ /* 0x000fda0003f0f008 */
[----:B------:R-:W-:Y:S05]  /*10570*/  @!P0 BRA `(.L_x_939) ;  /* 0xffffff08000c8947 */ /* 0x000fea000383ffff */
[----:B------:R-:W-:Y:S05]  /*10580*/  EXIT ;  /* 0x000000000000794d */ /* 0x000fea0003800000 */
.L_x_838:
        /* <DEDUP_REMOVED lines=19> */
[C---:B------:R-:W-:Y:S01]  /*106c0*/  ISETP.NE.AND P1, PT, R27.reuse, RZ, PT ;  /* 0x000000ff1b00720c */ /* 0x040fe20003f25270 */
[----:B------:R-:W-:Y:S01]  /*106d0*/  IMAD.MOV.U32 R16, RZ, RZ, RZ ;  /* 0x000000ffff107224 */ /* 0x000fe200078e00ff */
[----:B------:R-:W-:Y:S02]  /*106e0*/  ISETP.GE.U32.AND P0, PT, R27, 0x2, PT ;  /* 0x000000021b00780c */ /* 0x000fe40003f06070 */
[----:B------:R-:W-:-:S09]  /*106f0*/  LOP3.LUT R22, R22, 0xfffffffe, RZ, 0xc0, !PT ;  /* 0xfffffffe16167812 */ /* 0x000fd200078ec0ff */
[----:B------:R-:W-:-:S04]  /*10700*/  @P1 LOP3.LUT R22, R22, 0x1, RZ, 0xfc, !PT ;  /* 0x0000000116161812 */ /* 0x000fc800078efcff */
[----:B------:R-:W-:-:S04]  /*10710*/  LOP3.LUT R22, R22, 0xffffffef, RZ, 0xc0, !PT ;  /* 0xffffffef16167812 */ /* 0x000fc800078ec0ff */
[----:B------:R-:W-:-:S04]  /*10720*/  @P0 LOP3.LUT R22, R22, 0x10, RZ, 0xfc, !PT ;  /* 0x0000001016160812 */ /* 0x000fc800078efcff */
[----:B------:R-:W-:Y:S01]  /*10730*/  LOP3.LUT R22, R22, 0xfffffff7, RZ, 0xc0, !PT ;  /* 0xfffffff716167812 */ /* 0x000fe200078ec0ff */
[----:B--2---:R-:W0:Y:S02]  /*10740*/  SHFL.UP PT, R4, R0, 0x1, RZ ;  /* 0x0420000000047989 */ /* 0x004e2400000e00ff */
[----:B0-----:R-:W-:-:S05]  /*10750*/  SEL R5, R4, RZ, P1 ;  /* 0x000000ff04057207 */ /* 0x001fca0000800000 */
[----:B------:R-:W-:-:S05]  /*10760*/  IMAD.IADD R5, R0, 0x1, R5 ;  /* 0x0000000100057824 */ /* 0x000fca00078e0205 */
[----:B------:R-:W0:Y:S02]  /*10770*/  SHFL.UP PT, R4, R5, 0x2, RZ ;  /* 0x0440000005047989 */ /* 0x000e2400000e00ff */
[----:B0-----:R-:W-:Y:S02]  /*10780*/  SEL R4, R4, RZ, P0 ;  /* 0x000000ff04047207 */ /* 0x001fe40000000000 */
[----:B------:R-:W-:-:S03]  /*10790*/  ISETP.GE.U32.AND P0, PT, R27, 0x4, PT ;  /* 0x000000041b00780c */ /* 0x000fc60003f06070 */
[----:B------:R-:W-:-:S05]  /*107a0*/  IMAD.IADD R4, R5, 0x1, R4 ;  /* 0x0000000105047824 */ /* 0x000fca00078e0204 */
[----:B------:R-:W0:Y:S05]  /*107b0*/  SHFL.UP PT, R6, R4, 0x4, RZ ;  /* 0x0480000004067989 */ /* 0x000e2a00000e00ff */
[----:B------:R-:W-:-:S04]  /*107c0*/  @P0 LOP3.LUT R22, R22, 0x8, RZ, 0xfc, !PT ;  /* 0x0000000816160812 */ /* 0x000fc800078efcff */
[----:B------:R-:W-:Y:S02]  /*107d0*/  LOP3.LUT R22, R22, 0xfffffffb, RZ, 0xc0, !PT ;  /* 0xfffffffb16167812 */ /* 0x000fe400078ec0ff */
[----:B0-----:R-:W-:Y:S01]  /*107e0*/  SEL R3, R6, RZ, P0 ;  /* 0x000000ff06037207 */ /* 0x001fe20000000000 */
[----:B------:R-:W-:Y:S01]  /*107f0*/  IMAD.MOV.U32 R6, RZ, RZ, RZ ;  /* 0x000000ffff067224 */ /* 0x000fe200078e00ff */
[----:B------:R-:W-:-:S03]  /*10800*/  ISETP.GE.U32.AND P0, PT, R27, 0x8, PT ;  /* 0x000000081b00780c */ /* 0x000fc60003f06070 */
[----:B------:R-:W-:-:S05]  /*10810*/  IMAD.IADD R3, R4, 0x1, R3 ;  /* 0x0000000104037824 */ /* 0x000fca00078e0203 */
        /* <DEDUP_REMOVED lines=20> */
.L_x_944:
        /* <DEDUP_REMOVED lines=13> */
.L_x_943:
[----:B------:R-:W-:Y:S05]  /*10a30*/  BSYNC B0 ;  /* 0x0000000000007941 */ /* 0x000fea0003800000 */
.L_x_942:
        /* <DEDUP_REMOVED lines=25> */
[----:B------:R-:W-:-:S07]  /*10bd0*/  IMAD.MOV.U32 R5, RZ, RZ, R7 ;  /* 0x000000ffff057224 */ /* 0x000fce00078e0007 */
.L_x_940:
[----:B------:R-:W-:-:S04]  /*10be0*/  IMAD.IADD R11, R4, 0x1, -R3 ;  /* 0x00000001040b7824 */ /* 0x000fc800078e0a03 */
[----:B------:R-:W-:-:S05]  /*10bf0*/  IMAD R2, R5, UR4, R11 ;  /* 0x0000000405027c24 */ /* 0x000fca000f8e020b */
[----:B------:R-:W-:Y:S02]  /*10c00*/  ISETP.GT.AND P0, PT, R2, UR6, PT ;  /* 0x0000000602007c0c */ /* 0x000fe4000bf04270 */
[----:B------:R-:W0:Y:S11]  /*10c10*/  LDC.64 R2, c[0x0][0xc68] ;  /* 0x00031a00ff027b82 */ /* 0x000e360000000a00 */
[----:B------:R-:W-:-:S04]  /*10c20*/  VOTE.ANY R8, PT, !P0 ;  /* 0x0000000000087806 */ /* 0x000fc800040e0100 */
[----:B------:R-:W1:Y:S02]  /*10c30*/  POPC R13, R8 ;  /* 0x00000008000d7309 */ /* 0x000e640000000000 */
[----:B-1----:R-:W-:-:S04]  /*10c40*/  IMAD.IADD R19, R13, 0x1, R6 ;  /* 0x000000010d137824 */ /* 0x002fc800078e0206 */
[----:B0-----:R-:W-:-:S05]  /*10c50*/  IMAD.WIDE R2, R19, 0x4, R2 ;  /* 0x0000000413027825 */ /* 0x001fca00078e0202 */
[----:B------:R-:W2:Y:S01]  /*10c60*/  LDG.E R7, desc[UR46][R2.64] ;  /* 0x0000002e02077981 */ /* 0x000ea2000c1e1900 */
[----:B------:R-:W-:-:S03]  /*10c70*/  ISETP.NE.AND P0, PT, R8, RZ, PT ;  /* 0x000000ff0800720c */ /* 0x000fc60003f05270 */
[----:B------:R-:W2:Y:S02]  /*10c80*/  SHFL.IDX PT, R0, R0, R13, 0x1f ;  /* 0x00001f0d00007589 */ /* 0x000ea400000e0000 */
[----:B--2---:R-:W-:-:S05]  /*10c90*/  IMAD R4, R0, R7, RZ ;  /* 0x0000000700047224 */ /* 0x004fca00078e02ff */
[----:B------:R-:W-:-:S04]  /*10ca0*/  IABS R6, R4 ;  /* 0x0000000400067213 */ /* 0x000fc80000000000 */
[----:B------:R-:W0:Y:S08]  /*10cb0*/  I2F.RP R9, R6 ;  /* 0x0000000600097306 */ /* 0x000e300000209400 */
[----:B0-----:R-:W0:Y:S02]  /*10cc0*/  MUFU.RCP R9, R9 ;  /* 0x0000000900097308 */ /* 0x001e240000001000 */
[----:B0-----:R-:W-:-:S06]  /*10cd0*/  VIADD R10, R9, 0xffffffe ;  /* 0x0ffffffe090a7836 */ /* 0x001fcc0000000000 */
[----:B------:R0:W1:Y:S01]  /*10ce0*/  F2I.FTZ.U32.TRUNC.NTZ R3, R10 ;  /* 0x0000000a00037305 */ /* 0x000062000021f000 */
[----:B------:R-:W-:Y:S05]  /*10cf0*/  @!P0 BRA `(.L_x_945) ;  /* 0x0000000000088947 */ /* 0x000fea0003800000 */
[----:B------:R-:W-:-:S06]  /*10d00*/  VIADD R16, R13, 0xffffffff ;  /* 0xffffffff0d107836 */ /* 0x000fcc0000000000 */
[----:B------:R2:W3:Y:S02]  /*10d10*/  SHFL.IDX PT, R16, R5, R16, 0x1f ;  /* 0x00001f1005107589 */ /* 0x0004e400000e0000 */
.L_x_945:
[----:B---3--:R-:W-:Y:S01]  /*10d20*/  IMAD R16, R16, UR4, R11 ;  /* 0x0000000410107c24 */ /* 0x008fe2000f8e020b */
[----:B------:R-:W-:Y:S01]  /*10d30*/  IABS R2, R4 ;  /* 0x0000000400027213 */ /* 0x000fe20000000000 */
[----:B-1----:R-:W-:-:S03]  /*10d40*/  IMAD.MOV R9, RZ, RZ, -R3 ;  /* 0x000000ffff097224 */ /* 0x002fc600078e0a03 */
[----:B--2---:R-:W-:Y:S01]  /*10d50*/  IADD3 R5, -R16, UR6, RZ ;  /* 0x0000000610057c10 */ /* 0x004fe2000fffe1ff */
[----:B0-----:R-:W-:Y:S02]  /*10d60*/  IMAD.MOV R10, RZ, RZ, -R2 ;  /* 0x000000ffff0a7224 */ /* 0x001fe400078e0a02 */
[----:B------:R-:W-:Y:S01]  /*10d70*/  IMAD R9, R9, R6, RZ ;  /* 0x0000000609097224 */ /* 0x000fe200078e02ff */
[----:B------:R-:W-:Y:S01]  /*10d80*/  IABS R8, R5 ;  /* 0x0000000500087213 */ /* 0x000fe20000000000 */
[----:B------:R-:W-:-:S04]  /*10d90*/  IMAD.MOV.U32 R2, RZ, RZ, RZ ;  /* 0x000000ffff027224 */ /* 0x000fc800078e00ff */
[----:B------:R-:W-:-:S04]  /*10da0*/  IMAD.HI.U32 R2, R3, R9, R2 ;  /* 0x0000000903027227 */ /* 0x000fc800078e0002 */
[----:B------:R-:W-:Y:S02]  /*10db0*/  IMAD.MOV.U32 R3, RZ, RZ, R8 ;  /* 0x000000ffff037224 */ /* 0x000fe400078e0008 */
[----:B------:R-:W-:Y:S02]  /*10dc0*/  IMAD.MOV.U32 R8, RZ, RZ, R10 ;  /* 0x000000ffff087224 */ /* 0x000fe400078e000a */
[----:B------:R-:W-:-:S04]  /*10dd0*/  IMAD.HI.U32 R2, R2, R3, RZ ;  /* 0x0000000302027227 */ /* 0x000fc800078e00ff */
[----:B------:R-:W-:-:S05]  /*10de0*/  IMAD R3, R2, R8, R3 ;  /* 0x0000000802037224 */ /* 0x000fca00078e0203 */
[----:B------:R-:W-:-:S13]  /*10df0*/  ISETP.GT.U32.AND P0, PT, R6, R3, PT ;  /* 0x000000030600720c */ /* 0x000fda0003f04070 */
[----:B------:R-:W-:Y:S02]  /*10e00*/  @!P0 IMAD.IADD R3, R3, 0x1, -R6 ;  /* 0x0000000103038824 */ /* 0x000fe400078e0a06 */
[----:B------:R-:W-:-:S03]  /*10e10*/  @!P0 VIADD R2, R2, 0x1 ;  /* 0x0000000102028836 */ /* 0x000fc60000000000 */
[----:B------:R-:W-:Y:S02]  /*10e20*/  ISETP.GE.U32.AND P0, PT, R3, R6, PT ;  /* 0x000000060300720c */ /* 0x000fe40003f06070 */
[----:B------:R-:W-:-:S11]  /*10e30*/  LOP3.LUT R3, R5, R4, RZ, 0x3c, !PT ;  /* 0x0000000405037212 */ /* 0x000fd600078e3cff */
[----:B------:R-:W-:Y:S01]  /*10e40*/  @P0 VIADD R2, R2, 0x1 ;  /* 0x0000000102020836 */ /* 0x000fe20000000000 */
[----:B------:R-:W-:-:S13]  /*10e50*/  ISETP.GE.AND P0, PT, R3, RZ, PT ;  /* 0x000000ff0300720c */ /* 0x000fda0003f06270 */
[----:B------:R-:W-:Y:S01]  /*10e60*/  @!P0 IMAD.MOV R2, RZ, RZ, -R2 ;  /* 0x000000ffff028224 */ /* 0x000fe200078e0a02 */
[----:B------:R-:W-:-:S13]  /*10e70*/  ISETP.NE.AND P0, PT, R4, RZ, PT ;  /* 0x000000ff0400720c */ /* 0x000fda0003f05270 */
[----:B------:R-:W-:-:S05]  /*10e80*/  @!P0 LOP3.LUT R2, RZ, R4, RZ, 0x33, !PT ;  /* 0x00000004ff028212 */ /* 0x000fca00078e33ff */
[----:B------:R-:W-:Y:S02]  /*10e90*/  IMAD R6, R7, R2, RZ ;  /* 0x0000000207067224 */ /* 0x000fe400078e02ff */
[----:B------:R-:W-:Y:S02]  /*10ea0*/  IMAD.MOV R2, RZ, RZ, -R2 ;  /* 0x000000ffff027224 */ /* 0x000fe400078e0a02 */
[----:B------:R-:W-:Y:S02]  /*10eb0*/  IMAD.MOV R8, RZ, RZ, -R6 ;  /* 0x000000ffff087224 */ /* 0x000fe400078e0a06 */
[----:B------:R-:W-:Y:S02]  /*10ec0*/  IMAD R4, R4, R2, R5 ;  /* 0x0000000204047224 */ /* 0x000fe400078e0205 */
[----:B------:R-:W-:Y:S01]  /*10ed0*/  IMAD.MOV.U32 R2, RZ, RZ, RZ ;  /* 0x000000ffff027224 */ /* 0x000fe200078e00ff */
[----:B------:R-:W-:Y:S02]  /*10ee0*/  VIADDMNMX R7, R8, UR4, R7, PT ;  /* 0x0000000408077c46 */ /* 0x000fe4000b800107 */
[----:B------:R-:W-:-:S02]  /*10ef0*/  IABS R11, R4 ;  /* 0x00000004000b7213 */ /* 0x000fc40000000000 */
[----:B------:R-:W-:-:S04]  /*10f00*/  IABS R8, R7 ;  /* 0x0000000700087213 */ /* 0x000fc80000000000 */
[----:B------:R-:W0:Y:S08]  /*10f10*/  I2F.RP R9, R8 ;  /* 0x0000000800097306 */ /* 0x000e300000209400 */
[----:B0-----:R-:W0:Y:S02]  /*10f20*/  MUFU.RCP R9, R9 ;  /* 0x0000000900097308 */ /* 0x001e240000001000 */
[----:B0-----:R-:W-:-:S06]  /*10f30*/  VIADD R3, R9, 0xffffffe ;  /* 0x0ffffffe09037836 */ /* 0x001fcc0000000000 */
[----:B------:R-:W0:Y:S02]  /*10f40*/  F2I.FTZ.U32.TRUNC.NTZ R3, R3 ;  /* 0x0000000300037305 */ /* 0x000e24000021f000 */
[----:B0-----:R-:W-:-:S04]  /*10f50*/  IMAD.MOV R10, RZ, RZ, -R3 ;  /* 0x000000ffff0a7224 */ /* 0x001fc800078e0a03 */
[----:B------:R-:W-:Y:S01]  /*10f60*/  IMAD.MOV.U32 R5, RZ, RZ, R10 ;  /* 0x000000ffff057224 */ /* 0x000fe200078e000a */
[----:B------:R-:W-:-:S03]  /*10f70*/  IABS R10, R7 ;  /* 0x00000007000a7213 */ /* 0x000fc60000000000 */
[----:B------:R-:W-:-:S04]  /*10f80*/  IMAD R5, R5, R8, RZ ;  /* 0x0000000805057224 */ /* 0x000fc800078e02ff */
[----:B------:R-:W-:-:S04]  /*10f90*/  IMAD.HI.U32 R2, R3, R5, R2 ;  /* 0x0000000503027227 */ /* 0x000fc800078e0002 */
[----:B------:R-:W-:Y:S02]  /*10fa0*/  IMAD.MOV R3, RZ, RZ, -R10 ;  /* 0x000000ffff037224 */ /* 0x000fe400078e0a0a */
        /* <DEDUP_REMOVED lines=8> */
[----:B------:R-:W-:Y:S01]  /*11030*/  ISETP.GE.AND P0, PT, R3, RZ, PT ;  /* 0x000000ff0300720c */ /* 0x000fe20003f06270 */
[----:B------:R-:W-:-:S12]  /*11040*/  IMAD.IADD R3, R4, 0x1, R6 ;  /* 0x0000000104037824 */ /* 0x000fd800078e0206 */
[----:B------:R-:W-:Y:S01]  /*11050*/  @!P0 IMAD.MOV R2, RZ, RZ, -R2 ;  /* 0x000000ffff028224 */ /* 0x000fe200078e0a02 */
[----:B------:R-:W-:-:S13]  /*11060*/  ISETP.NE.AND P0, PT, R7, RZ, PT ;  /* 0x000000ff0700720c */ /* 0x000fda0003f05270 */
[----:B------:R-:W-:Y:S01]  /*11070*/  @!P0 LOP3.LUT R2, RZ, R7, RZ, 0x33, !PT ;  /* 0x00000007ff028212 */ /* 0x000fe200078e33ff */
[----:B------:R-:W-:-:S03]  /*11080*/  IMAD.MOV R7, RZ, RZ, -R7 ;  /* 0x000000ffff077224 */ /* 0x000fc600078e0a07 */
[----:B------:R-:W-:Y:S01]  /*11090*/  LOP3.LUT R17, RZ, R2, RZ, 0x33, !PT ;  /* 0x00000002ff117212 */ /* 0x000fe200078e33ff */
[----:B------:R-:W-:-:S04]  /*110a0*/  IMAD R18, R2, R7, R3 ;  /* 0x0000000702127224 */ /* 0x000fc800078e0203 */
[----:B------:R-:W-:Y:S01]  /*110b0*/  IMAD.IADD R17, R0, 0x1, R17 ;  /* 0x0000000100117824 */ /* 0x000fe200078e0211 */
[----:B------:R-:W-:Y:S06]  /*110c0*/  BRA `(.L_x_946) ;  /* 0x00000000000c7947 */ /* 0x000fec0003800000 */
.L_x_941:
[----:B------:R-:W-:Y:S02]  /*110d0*/  IMAD.MOV.U32 R17, RZ, RZ, RZ ;  /* 0x000000ffff117224 */ /* 0x000fe400078e00ff */
[----:B------:R-:W-:Y:S02]  /*110e0*/  IMAD.U32 R16, RZ, RZ, UR6 ;  /* 0x00000006ff107e24 */ /* 0x000fe4000f8e00ff */
[----:B------:R-:W-:-:S07]  /*110f0*/  IMAD.MOV.U32 R18, RZ, RZ, RZ ;  /* 0x000000ffff127224 */ /* 0x000fce00078e00ff */
.L_x_946:
[----:B------:R-:W-:Y:S01]  /*11100*/  ISETP.NE.AND P0, PT, R27, RZ, PT ;  /* 0x000000ff1b00720c */ /* 0x000fe20003f05270 */
[----:B------:R-:W-:Y:S02]  /*11110*/  IMAD.MOV.U32 R24, RZ, RZ, 0x1 ;  /* 0x00000001ff187424 */ /* 0x000fe400078e00ff */
[----:B------:R-:W-:Y:S02]  /*11120*/  IMAD.MOV.U32 R22, RZ, RZ, RZ ;  /* 0x000000ffff167224 */ /* 0x000fe400078e00ff */
[----:B------:R-:W-:-:S08]  /*11130*/  IMAD.MOV.U32 R29, RZ, RZ, RZ ;  /* 0x000000ffff1d7224 */ /* 0x000fd000078e00ff */
[----:B------:R-:W0:Y:S01]  /*11140*/  @!P0 S2R R3, SR_CgaCtaId ;  /* 0x0000000000038919 */ /* 0x000e220000008800 */
[----:B------:R-:W-:-:S04]  /*11150*/  @!P0 MOV R0, 0x400 ;  /* 0x0000040000008802 */ /* 0x000fc80000000f00 */
[----:B0-----:R-:W-:-:S05]  /*11160*/  @!P0 LEA R0, R3, R0, 0x18 ;  /* 0x0000000003008211 */ /* 0x001fca00078ec0ff */
[----:B------:R0:W-:Y:S01]  /*11170*/  @!P0 STS.128 [R0+0x168d0], R16 ;  /* 0x0168d01000008388 */ /* 0x0001e20000000c00 */
[----:B------:R-:W-:Y:S06]  /*11180*/  BAR.ARV 0x5, 0x1a0 ;  /* 0x0146800000007b1d */ /* 0x000fec0000002000 */
[----:B------:R-:W-:-:S13]  /*11190*/  ISETP.GE.AND P0, PT, R19, UR5, PT ;  /* 0x0000000513007c0c */ /* 0x000fda000bf06270 */
[----:B------:R-:W-:Y:S05]  /*111a0*/  @P0 BRA `(.L_x_947) ;  /* 0x0000003400800947 */ /* 0x000fea0003800000 */
[----:B------:R-:W-:Y:S01]  /*111b0*/  IMAD.MOV.U32 R24, RZ, RZ, 0x1 ;  /* 0x00000001ff187424 */ /* 0x000fe200078e00ff */
[----:B------:R-:W-:Y:S01]  /*111c0*/  ULDC UR37, c[0x0][0xc] ;  /* 0x0000030000257ab9 */ /* 0x000fe20000000800 */
[----:B------:R-:W-:Y:S01]  /*111d0*/  IMAD.MOV.U32 R29, RZ, RZ, RZ ;  /* 0x000000ffff1d7224 */ /* 0x000fe200078e00ff */
[----:B------:R-:W-:Y:S01]  /*111e0*/  ULDC.64 UR38, c[0x0][0x198] ;  /* 0x0000660000267ab9 */ /* 0x000fe20000000a00 */
[----:B------:R-:W-:-:S07]  /*111f0*/  IMAD.MOV.U32 R22, RZ, RZ, RZ ;  /* 0x000000ffff167224 */ /* 0x000fce00078e00ff */
.L_x_1020:
[----:B------:R-:W-:Y:S05]  /*11200*/  YIELD ;  /* 0x0000000000007946 */ /* 0x000fea0003800000 */
[----:B------:R-:W-:Y:S01]  /*11210*/  ULDC.64 UR4, c[0x0][0xa28] ;  /* 0x00028a0000047ab9 */ /* 0x000fe20000000a00 */
[----:B0-----:R-:W-:Y:S01]  /*11220*/  IMAD.MOV.U32 R0, RZ, RZ, RZ ;  /* 0x000000ffff007224 */ /* 0x001fe200078e00ff */
[----:B------:R-:W-:-:S04]  /*11230*/  ISETP.NE.U32.AND P0, PT, RZ, UR4, PT ;  /* 0x00000004ff007c0c */ /* 0x000fc8000bf05070 */
[----:B------:R-:W-:Y:S01]  /*11240*/  ISETP.NE.AND.EX P0, PT, RZ, UR5, PT, P0 ;  /* 0x00000005ff007c0c */ /* 0x000fe2000bf05300 */
[----:B------:R-:W-:-:S12]  /*11250*/  ULDC.64 UR4, c[0x0][0xa00] ;  /* 0x0002800000047ab9 */ /* 0x000fd80000000a00 */
[----:B-1----:R-:W0:Y:S01]  /*11260*/  @P0 LDC.64 R2, c[0x0][0xa28] ;  /* 0x00028a00ff020b82 */ /* 0x002e220000000a00 */
[----:B------:R-:W-:Y:S01]  /*11270*/  ISETP.NE.U32.AND P2, PT, RZ, UR4, PT ;  /* 0x00000004ff007c0c */ /* 0x000fe2000bf45070 */
[----:B0-----:R-:W-:-:S05]  /*11280*/  @P0 IMAD.WIDE R2, R19, 0x4, R2 ;  /* 0x0000000413020825 */ /* 0x001fca00078e0202 */
[----:B------:R0:W5:Y:S01]  /*11290*/  @P0 LDG.E R0, desc[UR46][R2.64] ;  /* 0x0000002e02000981 */ /* 0x000162000c1e1900 */
[----:B------:R-:W-:Y:S01]  /*112a0*/  ISETP.NE.AND.EX P2, PT, RZ, UR5, PT, P2 ;  /* 0x00000005ff007c0c */ /* 0x000fe2000bf45320 */
[----:B------:R-:W-:Y:S01]  /*112b0*/  IMAD.MOV.U32 R4, RZ, RZ, RZ ;  /* 0x000000ffff047224 */ /* 0x000fe200078e00ff */
[----:B------:R-:W-:Y:S01]  /*112c0*/  ULDC.64 UR4, c[0x0][0xa18] ;  /* 0x0002860000047ab9 */ /* 0x000fe20000000a00 */
[----:B0-----:R-:W0:Y:S02]  /*112d0*/  LDC.64 R2, c[0x0][0xa00] ;  /* 0x00028000ff027b82 */ /* 0x001e240000000a00 */
[----:B0-----:R-:W-:-:S08]  /*112e0*/  IMAD.WIDE R2, R19, 0x4, R2 ;  /* 0x0000000413027825 */ /* 0x001fd000078e0202 */
[----:B------:R-:W2:Y:S01]  /*112f0*/  @P2 LDG.E R4, desc[UR46][R2.64] ;  /* 0x0000002e02042981 */ /* 0x000ea2000c1e1900 */
[----:B------:R-:W-:Y:S01]  /*11300*/  ISETP.NE.U32.AND P1, PT, RZ, UR4, PT ;  /* 0x00000004ff007c0c */ /* 0x000fe2000bf25070 */
[----:B------:R-:W-:Y:S02]  /*11310*/  ULDC UR6, c[0x0][0x288] ;  /* 0x0000a20000067ab9 */ /* 0x000fe40000000800 */
[----:B------:R-:W-:Y:S01]  /*11320*/  IMAD.U32 R6, RZ, RZ, UR6 ;  /* 0x00000006ff067e24 */ /* 0x000fe2000f8e00ff */
[----:B------:R-:W-:Y:S01]  /*11330*/  ISETP.NE.AND.EX P1, PT, RZ, UR5, PT, P1 ;  /* 0x00000005ff007c0c */ /* 0x000fe2000bf25310 */
[----:B------:R-:W-:Y:S01]  /*11340*/  ULDC.64 UR4, c[0x0][0x3f8] ;  /* 0x0000fe0000047ab9 */ /* 0x000fe20000000a00 */
[----:B------:R-:W-:Y:S01]  /*11350*/  ULDC.64 UR6, c[0x0][0xa08] ;  /* 0x0002820000067ab9 */ /* 0x000fe20000000a00 */
[----:B------:R-:W-:-:S03]  /*11360*/  UISETP.NE.U32.AND UP0, UPT, UR4, URZ, UPT ;  /* 0x0000003f0400728c */ /* 0x000fc6000bf05070 */
[----:B------:R-:W-:Y:S01]  /*11370*/  ULDC UR4, c[0x0][0x404] ;  /* 0x0001010000047ab9 */ /* 0x000fe20000000800 */
[----:B--2---:R0:W-:Y:S06]  /*11380*/  STL [R1], R4 ;  /* 0x0000000401007387 */ /* 0x0041ec0000100800 */
[----:B0-----:R-:W0:Y:S02]  /*11390*/  @P1 LDC.64 R4, c[0x0][0xa18] ;  /* 0x00028600ff041b82 */ /* 0x001e240000000a00 */
[----:B0-----:R-:W-:-:S05]  /*113a0*/  @P1 IMAD.WIDE R4, R19, 0x4, R4 ;  /* 0x0000000413041825 */ /* 0x001fca00078e0204 */
[----:B------:R0:W5:Y:S01]  /*113b0*/  @P1 LDG.E R6, desc[UR46][R4.64] ;  /* 0x0000002e04061981 */ /* 0x000162000c1e1900 */
[----:B------:R-:W-:Y:S01]  /*113c0*/  UISETP.NE.AND.EX UP0, UPT, UR5, URZ, UPT, UP0 ;  /* 0x0000003f0500728c */ /* 0x000fe2000bf05300 */
[----:B------:R-:W-:Y:S02]  /*113d0*/  ISETP.NE.U32.AND P0, PT, RZ, UR6, PT ;  /* 0x00000006ff007c0c */ /* 0x000fe4000bf05070 */
[----:B------:R-:W-:Y:S01]  /*113e0*/  ULDC UR5, c[0x0][0x2e0] ;  /* 0x0000b80000057ab9 */ /* 0x000fe20000000800 */
[----:B------:R-:W-:Y:S01]  /*113f0*/  USEL UR4, UR4, 0x1, UP0 ;  /* 0x0000000104047887 */ /* 0x000fe20008000000 */
[----:B------:R-:W-:-:S03]  /*11400*/  ISETP.NE.AND.EX P0, PT, RZ, UR7, PT, P0 ;  /* 0x00000007ff007c0c */ /* 0x000fc6000bf05300 */
[----:B------:R-:W-:-:S06]  /*11410*/  UIMAD UR4, UR4, UR5, URZ ;  /* 0x00000005040472a4 */ /* 0x000fcc000f8e023f */
[----:B------:R-:W-:Y:S01]  /*11420*/  IMAD.U32 R7, RZ, RZ, UR4 ;  /* 0x00000004ff077e24 */ /* 0x000fe2000f8e00ff */
[----:B0--3--:R-:W-:Y:S06]  /*11430*/  @P1 BRA `(.L_x_948) ;  /* 0x0000000000101947 */ /* 0x009fec0003800000 */
[----:B------:R-:W-:Y:S05]  /*11440*/  @!P2 BRA `(.L_x_948) ;  /* 0x00000000000ca947 */ /* 0x000fea0003800000 */
[----:B------:R-:W2:Y:S04]  /*11450*/  LDG.E R5, desc[UR46][R2.64] ;  /* 0x0000002e02057981 */ /* 0x000ea8000c1e1900 */
[----:B-----5:R-:W2:Y:S02]  /*11460*/  LDG.E R6, desc[UR46][R2.64+0x4] ;  /* 0x0000042e02067981 */ /* 0x020ea4000c1e1900 */
[----:B--2---:R-:W-:-:S07]  /*11470*/  IMAD.IADD R6, R6, 0x1, -R5 ;  /* 0x0000000106067824 */ /* 0x004fce00078e0a05 */
.L_x_948:
[----:B------:R-:W0:Y:S01]  /*11480*/  LDC.64 R2, c[0x0][0xa08] ;  /* 0x00028200ff027b82 */ /* 0x000e220000000a00 */
[----:B------:R-:W-:Y:S01]  /*11490*/  IMAD.MOV.U32 R23, RZ, RZ, RZ ;  /* 0x000000ffff177224 */ /* 0x000fe200078e00ff */
[----:B------:R-:W-:Y:S01]  /*114a0*/  ULDC.64 UR4, c[0x0][0xa20] ;  /* 0x0002880000047ab9 */ /* 0x000fe20000000a00 */
[----:B0-----:R-:W-:-:S05]  /*114b0*/  IMAD.WIDE R2, R19, 0x4, R2 ;  /* 0x0000000413027825 */ /* 0x001fca00078e0202 */
[----:B------:R-:W2:Y:S01]  /*114c0*/  @P0 LDG.E R23, desc[UR46][R2.64] ;  /* 0x0000002e02170981 */ /* 0x000ea2000c1e1900 */
[----:B------:R-:W-:-:S04]  /*114d0*/  ISETP.NE.U32.AND P1, PT, RZ, UR4, PT ;  /* 0x00000004ff007c0c */ /* 0x000fc8000bf25070 */
[----:B------:R-:W-:Y:S01]  /*114e0*/  ISETP.NE.AND.EX P1, PT, RZ, UR5, PT, P1 ;  /* 0x00000005ff007c0c */ /* 0x000fe2000bf25310 */
[----:B--2--5:R-:W-:-:S12]  /*114f0*/  IMAD.IADD R23, R23, 0x1, R0 ;  /* 0x0000000117177824 */ /* 0x024fd800078e0200 */
[----:B------:R-:W-:Y:S05]  /*11500*/  @!P1 BRA `(.L_x_949) ;  /* 0x0000000000109947 */ /* 0x000fea0003800000 */
[----:B------:R-:W0:Y:S02]  /*11510*/  LDC.64 R2, c[0x0][0xa20] ;  /* 0x00028800ff027b82 */ /* 0x000e240000000a00 */
[----:B0-----:R-:W-:-:S05]  /*11520*/  IMAD.WIDE R2, R19, 0x4, R2 ;  /* 0x0000000413027825 */ /* 0x001fca00078e0202 */
[----:B------:R0:W5:Y:S01]  /*11530*/  LDG.E R7, desc[UR46][R2.64] ;  /* 0x0000002e02077981 */ /* 0x000162000c1e1900 */
[----:B------:R-:W-:Y:S05]  /*11540*/  BRA `(.L_x_950) ;  /* 0x0000000000107947 */ /* 0x000fea0003800000 */
.L_x_949:
[----:B------:R-:W-:Y:S05]  /*11550*/  @!P0 BRA `(.L_x_950) ;  /* 0x00000000000c8947 */ /* 0x000fea0003800000 */
[----:B------:R-:W2:Y:S04]  /*11560*/  LDG.E R4, desc[UR46][R2.64] ;  /* 0x0000002e02047981 */ /* 0x000ea8000c1e1900 */
[----:B------:R-:W2:Y:S02]  /*11570*/  LDG.E R7, desc[UR46][R2.64+0x4] ;  /* 0x0000042e02077981 */ /* 0x000ea4000c1e1900 */
[----:B--2---:R-:W-:-:S07]  /*11580*/  IMAD.IADD R7, R7, 0x1, -R4 ;  /* 0x0000000107077824 */ /* 0x004fce00078e0a04 */
.L_x_950:
[----:B0-----:R-:W0:Y:S01]  /*11590*/  LDC.64 R2, c[0x0][0x9e0] ;  /* 0x00027800ff027b82 */ /* 0x001e220000000a00 */
[----:B------:R-:W-:Y:S02]  /*115a0*/  IMAD R5, R17, 0xc0, RZ ;  /* 0x000000c011057824 */ /* 0x000fe400078e02ff */
[----:B-----5:R-:W-:-:S03]  /*115b0*/  IMAD.IADD R0, R7, 0x1, -R0 ;  /* 0x0000000107007824 */ /* 0x020fc600078e0a00 */
[----:B------:R-:W-:-:S05]  /*115c0*/  IADD3 R5, -R6, 0xc0, R5 ;  /* 0x000000c006057810 */ /* 0x000fca0007ffe105 */
[----:B------:R-:W-:Y:S01]  /*115d0*/  IMAD.IADD R9, R0, 0x1, R5 ;  /* 0x0000000100097824 */ /* 0x000fe200078e0205 */
[----:B0-----:R-:W-:-:S03]  /*115e0*/  ISETP.GE.AND P0, PT, R3, 0x1, PT ;  /* 0x000000010300780c */ /* 0x001fc60003f06270 */
[----:B------:R-:W-:-:S10]  /*115f0*/  IMAD.IADD R2, R9, 0x1, R2 ;  /* 0x0000000109027824 */ /* 0x000fd400078e0202 */
[----:B------:R-:W-:Y:S05]  /*11600*/  @!P0 BRA `(.L_x_951) ;  /* 0x0000000000488947 */ /* 0x000fea0003800000 */
[C---:B------:R-:W-:Y:S01]  /*11610*/  ISETP.GT.AND P1, PT, R9.reuse, RZ, PT ;  /* 0x000000ff0900720c */ /* 0x040fe20003f24270 */
[----:B------:R-:W-:Y:S01]  /*11620*/  BSSY B0, `(.L_x_952) ;  /* 0x000000e000007945 */ /* 0x000fe20003800000 */
[----:B------:R-:W-:-:S11]  /*11630*/  VIADD R7, R9, 0xffffffff ;  /* 0xffffffff09077836 */ /* 0x000fd60000000000 */
        /* <DEDUP_REMOVED lines=8> */
.L_x_953:
[----:B------:R-:W-:-:S13]  /*116c0*/  ISETP.NE.AND P1, PT, R3, 0x1, PT ;  /* 0x000000010300780c */ /* 0x000fda0003f25270 */
[----:B------:R-:W0:Y:S02]  /*116d0*/  @P1 LDC.64 R4, c[0x0][0x9e8] ;  /* 0x00027a00ff041b82 */ /* 0x000e240000000a00 */
[----:B0-----:R-:W-:-:S05]  /*116e0*/  @P1 IMAD.HI.U32 R4, R7, R4, RZ ;  /* 0x0000000407041227 */ /* 0x001fca00078e00ff */
[----:B------:R-:W-:-:S07]  /*116f0*/  @P1 SHF.R.U32.HI R7, RZ, R5, R4 ;  /* 0x00000005ff071219 */ /* 0x000fce0000011604 */
.L_x_954:
[----:B------:R-:W-:Y:S05]  /*11700*/  BSYNC B0 ;  /* 0x0000000000007941 */ /* 0x000fea0003800000 */
.L_x_952:
[----:B------:R-:W-:-:S05]  /*11710*/  IMAD R7, R7, R3, R3 ;  /* 0x0000000307077224 */ /* 0x000fca00078e0203 */
[----:B------:R-:W-:-:S07]  /*11720*/  VIMNMX R2, R2, R7, PT ;  /* 0x0000000702027248 */ /* 0x000fce0003fe0100 */
.L_x_951:
[----:B------:R-:W-:Y:S01]  /*11730*/  VIADD R2, R2, 0x7f ;  /* 0x0000007f02027836 */ /* 0x000fe20000000000 */
[----:B------:R-:W-:Y:S01]  /*11740*/  ULDC UR4, c[0x0][0x9dc] ;  /* 0x0002770000047ab9 */ /* 0x000fe20000000800 */
[----:B------:R-:W-:-:S03]  /*11750*/  IMAD R7, R17, 0xc0, -R6 ;  /* 0x000000c011077824 */ /* 0x000fc600078e0a06 */
[----:B------:R-:W-:Y:S01]  /*11760*/  SHF.R.S32.HI R5, RZ, 0x1f, R2 ;  /* 0x0000001fff057819 */ /* 0x000fe20000011402 */
[----:B------:R-:W-:-:S03]  /*11770*/  IMAD.IADD R7, R0, 0x1, R7 ;  /* 0x0000000100077824 */ /* 0x000fc600078e0207 */
[----:B------:R-:W-:Y:S01]  /*11780*/  LEA.HI R4, R5, R2, RZ, 0x7 ;  /* 0x0000000205047211 */ /* 0x000fe200078f38ff */
[----:B------:R-:W-:Y:S02]  /*11790*/  VIADD R2, R0, 0x7f ;  /* 0x0000007f00027836 */ /* 0x000fe40000000000 */
[----:B------:R-:W-:Y:S01]  /*117a0*/  VIADD R0, R7, -UR4 ;  /* 0x8000000407007c36 */ /* 0x000fe20008000000 */
[----:B------:R-:W-:Y:S02]  /*117b0*/  SHF.R.S32.HI R4, RZ, 0x7, R4 ;  /* 0x00000007ff047819 */ /* 0x000fe40000011404 */
[----:B------:R-:W-:-:S04]  /*117c0*/  SHF.R.S32.HI R5, RZ, 0x1f, R2 ;  /* 0x0000001fff057819 */ /* 0x000fc80000011402 */
[----:B------:R-:W-:-:S04]  /*117d0*/  LEA.HI R5, R5, R2, RZ, 0x7 ;  /* 0x0000000205057211 */ /* 0x000fc800078f38ff */
[----:B------:R-:W-:-:S04]  /*117e0*/  SHF.R.S32.HI R5, RZ, 0x7, R5 ;  /* 0x00000007ff057819 */ /* 0x000fc80000011405 */
[----:B------:R-:W-:Y:S01]  /*117f0*/  VIMNMX R28, R5, R4, PT ;  /* 0x00000004051c7248 */ /* 0x000fe20003fe0100 */
[----:B------:R-:W-:Y:S06]  /*11800*/  @!P0 BRA `(.L_x_955) ;  /* 0x0000000000448947 */ /* 0x000fec0003800000 */
[----:B------:R-:W-:Y:S01]  /*11810*/  ISETP.GT.AND P0, PT, R7, -0x1, PT ;  /* 0xffffffff0700780c */ /* 0x000fe20003f04270 */
[----:B------:R-:W-:-:S12]  /*11820*/  BSSY B0, `(.L_x_956) ;  /* 0x000000d000007945 */ /* 0x000fd80003800000 */
        /* <DEDUP_REMOVED lines=8> */
.L_x_957:
[----:B------:R-:W-:-:S13]  /*118b0*/  ISETP.NE.AND P0, PT, R3, 0x1, PT ;  /* 0x000000010300780c */ /* 0x000fda0003f05270 */
[----:B------:R-:W0:Y:S02]  /*118c0*/  @P0 LDC.64 R4, c[0x0][0x9e8] ;  /* 0x00027a00ff040b82 */ /* 0x000e240000000a00 */
[----:B0-----:R-:W-:-:S05]  /*118d0*/  @P0 IMAD.HI.U32 R4, R7, R4, RZ ;  /* 0x0000000407040227 */ /* 0x001fca00078e00ff */
[----:B------:R-:W-:-:S07]  /*118e0*/  @P0 SHF.R.U32.HI R7, RZ, R5, R4 ;  /* 0x00000005ff070219 */ /* 0x000fce0000011604 */
.L_x_958:
[----:B------:R-:W-:Y:S05]  /*118f0*/  BSYNC B0 ;  /* 0x0000000000007941 */ /* 0x000fea0003800000 */
.L_x_956:
[----:B------:R-:W-:-:S05]  /*11900*/  IMAD R3, R7, R3, RZ ;  /* 0x0000000307037224 */ /* 0x000fca00078e02ff */
[----:B------:R-:W-:-:S07]  /*11910*/  VIMNMX R0, R0, R3, !PT ;  /* 0x0000000300007248 */ /* 0x000fce0007fe0100 */
.L_x_955:
[----:B------:R-:W-:Y:S01]  /*11920*/  SHF.R.S32.HI R3, RZ, 0x1f, R0 ;  /* 0x0000001fff037819 */ /* 0x000fe20000011400 */
[----:B------:R-:W-:Y:S03]  /*11930*/  BSSY B6, `(.L_x_959) ;  /* 0x000022d000067945 */ /* 0x000fe60003800000 */
[----:B------:R-:W-:-:S04]  /*11940*/  LEA.HI R3, R3, R0, RZ, 0x7 ;  /* 0x0000000003037211 */ /* 0x000fc800078f38ff */
[----:B------:R-:W-:-:S04]  /*11950*/  SHF.R.S32.HI R3, RZ, 0x7, R3 ;  /* 0x00000007ff037819 */ /* 0x000fc80000011403 */
[----:B------:R-:W-:-:S04]  /*11960*/  VIMNMX R26, RZ, R3, !PT ;  /* 0x00000003ff1a7248 */ /* 0x000fc80007fe0100 */
[----:B------:R-:W-:-:S13]  /*11970*/  ISETP.GT.AND P0, PT, R28, R26, PT ;  /* 0x0000001a1c00720c */ /* 0x000fda0003f04270 */
[----:B------:R-:W-:Y:S05]  /*11980*/  @P0 BRA `(.L_x_960) ;  /* 0x00000000003c0947 */ /* 0x000fea0003800000 */
[----:B------:R-:W-:-:S13]  /*11990*/  ISETP.NE.AND P1, PT, R27, RZ, PT ;  /* 0x000000ff1b00720c */ /* 0x000fda0003f25270 */
[----:B------:R-:W-:Y:S05]  /*119a0*/  @P1 BRA `(.L_x_961) ;  /* 0x0000002000941947 */ /* 0x000fea0003800000 */
[----:B------:R-:W0:Y:S01]  /*119b0*/  S2R R7, SR_LANEID ;  /* 0x0000000000077919 */ /* 0x000e220000000000 */
[----:B------:R-:W-:Y:S01]  /*119c0*/  VOTEU.ANY UR4, UPT, PT ;  /* 0x0000000000047886 */ /* 0x000fe200038e0100 */
[----:B------:R-:W1:Y:S01]  /*119d0*/  LDC.64 R2, c[0x0][0xc38] ;  /* 0x00030e00ff027b82 */ /* 0x000e620000000a00 */
[----:B------:R-:W0:Y:S08]  /*119e0*/  FLO.U32 R0, UR4 ;  /* 0x0000000400007d00 */ /* 0x000e3000080e0000 */
[----:B------:R-:W1:Y:S01]  /*119f0*/  POPC R5, UR4 ;  /* 0x0000000400057d09 */ /* 0x000e620008000000 */
[----:B0-----:R-:W-:-:S13]  /*11a00*/  ISETP.EQ.U32.AND P0, PT, R0, R7, PT ;  /* 0x000000070000720c */ /* 0x001fda0003f02070 */
[----:B-1----:R-:W2:Y:S01]  /*11a10*/  @P0 ATOMG.E.ADD.STRONG.GPU PT, R3, desc[UR46][R2.64], R5 ;  /* 0x00000005020309a8 */ /* 0x002ea200081ee1ee */
[----:B------:R-:W0:Y:S02]  /*11a20*/  S2R R4, SR_LTMASK ;  /* 0x0000000000047919 */ /* 0x000e240000003900 */
[----:B0-----:R-:W-:-:S04]  /*11a30*/  LOP3.LUT R4, R4, UR4, RZ, 0xc0, !PT ;  /* 0x0000000404047c12 */ /* 0x001fc8000f8ec0ff */
[----:B------:R-:W0:Y:S01]  /*11a40*/  POPC R7, R4 ;  /* 0x0000000400077309 */ /* 0x000e220000000000 */
[----:B--2---:R-:W0:Y:S02]  /*11a50*/  SHFL.IDX PT, R0, R3, R0, 0x1f ;  /* 0x00001f0003007589 */ /* 0x004e2400000e0000 */
[----:B0-----:R-:W-:Y:S01]  /*11a60*/  IADD3 R16, R0, UR37, R7 ;  /* 0x0000002500107c10 */ /* 0x001fe2000fffe007 */
[----:B------:R-:W-:Y:S06]  /*11a70*/  BRA `(.L_x_961) ;  /* 0x0000002000607947 */ /* 0x000fec0003800000 */
.L_x_960:
        /* <DEDUP_REMOVED lines=10> */
[----:B------:R-:W-:Y:S02]  /*11b20*/  IMAD.U32 R4, RZ, RZ, UR6 ;  /* 0x00000006ff047e24 */ /* 0x000fe4000f8e00ff */
[----:B------:R-:W0:Y:S01]  /*11b30*/  LDC.64 R2, c[0x4][R2] ;  /* 0x0100000002027b82 */ /* 0x000e220000000a00 */
[----:B------:R-:W-:Y:S02]  /*11b40*/  IMAD.U32 R5, RZ, RZ, UR7 ;  /* 0x00000007ff057e24 */ /* 0x000fe4000f8e00ff */
        /* <DEDUP_REMOVED lines=8> */
[----:B0-----:R-:W-:Y:S05]  /*11bd0*/  CALL.ABS.NOINC R2 ;  /* 0x0000000002007343 */ /* 0x001fea0003c00000 */
.L_x_962:
[----:B------:R-:W-:-:S05]  /*11be0*/  VIADD R0, R25, 0x400 ;  /* 0x0000040019007836 */ /* 0x000fca0000000000 */
[----:B------:R-:W-:-:S13]  /*11bf0*/  LOP3.LUT P0, RZ, R0, 0x3ff, RZ, 0xc0, !PT ;  /* 0x000003ff00ff7812 */ /* 0x000fda000780c0ff */
[----:B------:R-:W-:Y:S05]  /*11c00*/  @!P0 BRA `(.L_x_963) ;  /* 0x0000000000808947 */ /* 0x000fea0003800000 */
[----:B------:R-:W-:Y:S01]  /*11c10*/  MOV R0, 0x0 ;  /* 0x0000000000007802 */ /* 0x000fe20000000f00 */
[----:B------:R-:W-:Y:S01]  /*11c20*/  ULDC.64 UR6, c[0x4][0xa8] ;  /* 0x01002a0000067ab9 */ /* 0x000fe20000000a00 */
[----:B------:R-:W-:Y:S01]  /*11c30*/  ULDC.64 UR8, c[0x4][0xb0] ;  /* 0x01002c0000087ab9 */ /* 0x000fe20000000a00 */
[----:B------:R-:W-:Y:S01]  /*11c40*/  ULDC.64 UR4, c[0x4][0x10] ;  /* 0x0100040000047ab9 */ /* 0x000fe20000000a00 */
[----:B------:R0:W1:Y:S01]  /*11c50*/  LDC.64 R2, c[0x4][R0] ;  /* 0x0100000000027b82 */ /* 0x0000620000000a00 */
[----:B------:R-:W-:Y:S02]  /*11c60*/  IMAD.U32 R4, RZ, RZ, UR6 ;  /* 0x00000006ff047e24 */ /* 0x000fe4000f8e00ff */
[----:B------:R-:W-:Y:S02]  /*11c70*/  IMAD.U32 R5, RZ, RZ, UR7 ;  /* 0x00000007ff057e24 */ /* 0x000fe4000f8e00ff */
[----:B------:R-:W-:Y:S02]  /*11c80*/  IMAD.U32 R6, RZ, RZ, UR8 ;  /* 0x00000008ff067e24 */ /* 0x000fe4000f8e00ff */
[----:B------:R-:W-:-:S02]  /*11c90*/  IMAD.U32 R7, RZ, RZ, UR9 ;  /* 0x00000009ff077e24 */ /* 0x000fc4000f8e00ff */
[----:B------:R-:W-:Y:S02]  /*11ca0*/  IMAD.U32 R10, RZ, RZ, UR4 ;  /* 0x00000004ff0a7e24 */ /* 0x000fe4000f8e00ff */
[----:B------:R-:W-:Y:S02]  /*11cb0*/  IMAD.U32 R11, RZ, RZ, UR5 ;  /* 0x00000005ff0b7e24 */ /* 0x000fe4000f8e00ff */
[----:B------:R-:W-:Y:S02]  /*11cc0*/  IMAD.MOV.U32 R8, RZ, RZ, 0x70 ;  /* 0x00000070ff087424 */ /* 0x000fe400078e00ff */
[----:B------:R-:W-:Y:S02]  /*11cd0*/  IMAD.MOV.U32 R12, RZ, RZ, 0x1 ;  /* 0x00000001ff0c7424 */ /* 0x000fe400078e00ff */
[----:B0-----:R-:W-:-:S07]  /*11ce0*/  IMAD.MOV.U32 R13, RZ, RZ, RZ ;  /* 0x000000ffff0d7224 */ /* 0x001fce00078e00ff */
[----:B------:R-:W-:-:S07]  /*11cf0*/  LEPC R20, `(.L_x_964) ;  /* 0x000000001014794e */ /* 0x000fce0000000000 */
[----:B-1----:R-:W-:Y:S05]  /*11d00*/  CALL.ABS.NOINC R2 ;  /* 0x0000000002007343 */ /* 0x002fea0003c00000 */
.L_x_964:
        /* <DEDUP_REMOVED lines=16> */
.L_x_963:
[----:B------:R-:W2:Y:S01]  /*11e10*/  LDL.LU R20, [R1] ;  /* 0x0000000001147983 */ /* 0x000ea20000300800 */
[----:B------:R-:W-:Y:S01]  /*11e20*/  ULDC.64 UR4, c[0x0][0x9f8] ;  /* 0x00027e0000047ab9 */ /* 0x000fe20000000a00 */
[----:B------:R-:W0:Y:S01]  /*11e30*/  LDC R0, c[0x0][0x428] ;  /* 0x00010a00ff007b82 */ /* 0x000e220000000800 */
[----:B------:R-:W-:Y:S01]  /*11e40*/  ISETP.NE.U32.AND P0, PT, RZ, UR4, PT ;  /* 0x00000004ff007c0c */ /* 0x000fe2000bf05070 */
[----:B------:R-:W-:-:S03]  /*11e50*/  IMAD.MOV.U32 R6, RZ, RZ, R19 ;  /* 0x000000ffff067224 */ /* 0x000fc600078e0013 */
[----:B------:R-:W-:Y:S01]  /*11e60*/  ISETP.NE.AND.EX P0, PT, RZ, UR5, PT, P0 ;  /* 0x00000005ff007c0c */ /* 0x000fe2000bf05300 */
[----:B------:R-:W-:-:S12]  /*11e70*/  ULDC.64 UR4, c[0x0][0xa00] ;  /* 0x0002800000047ab9 */ /* 0x000fd80000000a00 */
[----:B------:R-:W1:Y:S02]  /*11e80*/  @P0 LDC.64 R2, c[0x0][0x9f8] ;  /* 0x00027e00ff020b82 */ /* 0x000e640000000a00 */
[----:B-1----:R-:W-:-:S05]  /*11e90*/  @P0 IMAD.WIDE R2, R19, 0x4, R2 ;  /* 0x0000000413020825 */ /* 0x002fca00078e0202 */
[----:B------:R1:W5:Y:S01]  /*11ea0*/  @P0 LDG.E R6, desc[UR46][R2.64] ;  /* 0x0000002e02060981 */ /* 0x000362000c1e1900 */
[----:B0-----:R-:W-:Y:S01]  /*11eb0*/  ISETP.NE.AND P0, PT, R0, 0x1, PT ;  /* 0x000000010000780c */ /* 0x001fe20003f05270 */
[----:B------:R-:W-:Y:S01]  /*11ec0*/  IMAD.MOV.U32 R0, RZ, RZ, R18 ;  /* 0x000000ffff007224 */ /* 0x000fe200078e0012 */
[----:B------:R-:W-:-:S04]  /*11ed0*/  ISETP.NE.AND P6, PT, R27, RZ, PT ;  /* 0x000000ff1b00720c */ /* 0x000fc80003fc5270 */
[----:B------:R-:W-:-:S07]  /*11ee0*/  PLOP3.LUT P1, PT, P6, PT, PT, 0x8, 0x0 ;  /* 0x000000000000781c */ /* 0x000fce000372e170 */
[----:B------:R-:W0:Y:S02]  /*11ef0*/  @P0 LDC R5, c[0x0][0x42c] ;  /* 0x00010b00ff050b82 */ /* 0x000e240000000800 */
[----:B------:R-:W-:-:S05]  /*11f00*/  VOTEU.ALL UP1, P6 ;  /* 0x00000000003f7886 */ /* 0x000fca0003020000 */
[----:B------:R-:W-:Y:S01]  /*11f10*/  @!UP1 UIADD3 UR8, UP0, UR38, 0x270, URZ ;  /* 0x0000027026089890 */ /* 0x000fe2000ff1e03f */
[----:B------:R-:W3:Y:S03]  /*11f20*/  @P0 LDC R7, c[0x0][0x430] ;  /* 0x00010c00ff070b82 */ /* 0x000ee60000000800 */
[----:B------:R-:W-:-:S03]  /*11f30*/  @!UP1 UIADD3.X UR9, URZ, UR39, URZ, UP0, !UPT ;  /* 0x000000273f099290 */ /* 0x000fc600087fe43f */
[----:B------:R-:W-:Y:S01]  /*11f40*/  VOTEU.ALL UP0, P6 ;  /* 0x00000000003f7886 */ /* 0x000fe20003000000 */
[----:B0-----:R-:W-:-:S05]  /*11f50*/  @P0 IMAD.HI.U32 R4, R18, R5, RZ ;  /* 0x0000000512040227 */ /* 0x001fca00078e00ff */
[----:B---3--:R-:W-:Y:S02]  /*11f60*/  @P0 SHF.R.U32.HI R0, RZ, R7, R4 ;  /* 0x00000007ff000219 */ /* 0x008fe40000011604 */
[----:B------:R-:W-:-:S04]  /*11f70*/  ISETP.NE.U32.AND P0, PT, RZ, UR4, PT ;  /* 0x00000004ff007c0c */ /* 0x000fc8000bf05070 */
[----:B------:R-:W-:-:S04]  /*11f80*/  ISETP.NE.AND.EX P0, PT, RZ, UR5, PT, P0 ;  /* 0x00000005ff007c0c */ /* 0x000fc8000bf05300 */
[----:B------:R-:W-:Y:S01]  /*11f90*/  SEL R10, R19, RZ, !P0 ;  /* 0x000000ff130a7207 */ /* 0x000fe20004000000 */
[----:B-12---:R-:W-:-:S08]  /*11fa0*/  IMAD R17, R17, 0xc0, R20 ;  /* 0x000000c011117824 */ /* 0x006fd000078e0214 */
.L_x_965:
        /* <DEDUP_REMOVED lines=11> */
[----:B------:R-:W-:Y:S01]  /*12060*/  ULDC.64 UR4, c[0x0][0xa08] ;  /* 0x0002820000047ab9 */ /* 0x000fe20000000a00 */
[----:B------:R-:W-:Y:S01]  /*12070*/  VIADD R7, R28, 0xffffffff ;  /* 0xffffffff1c077836 */ /* 0x000fe20000000000 */
[----:B0-----:R-:W-:Y:S01]  /*12080*/  LOP3.LUT P0, RZ, R2, UR4, RZ, 0xfc, !PT ;  /* 0x0000000402ff7c12 */ /* 0x001fe2000f80fcff */
[----:B------:R-:W-:-:S03]  /*12090*/  UMOV UR4, 0xffffffff ;  /* 0xffffffff00047882 */ /* 0x000fc60000000000 */
[----:B------:R-:W-:-:S04]  /*120a0*/  LOP3.LUT P0, RZ, R3, UR5, RZ, 0xfc, P0 ;  /* 0x0000000503ff7c12 */ /* 0x000fc8000800fcff */
[----:B-----5:R-:W-:Y:S01]  /*120b0*/  SEL R8, R6, RZ, !P0 ;  /* 0x000000ff06087207 */ /* 0x020fe20004000000 */
[----:B------:R-:W-:Y:S08]  /*120c0*/  BRA.DIV UR4, `(.L_x_966) ;  /* 0x0000002e04707947 */ /* 0x000ff0000b800000 */
.L_x_1036:
[----:B------:R-:W-:Y:S01]  /*120d0*/  UMOV UR4, 0xffffffff ;  /* 0xffffffff00047882 */ /* 0x000fe20000000000 */
[----:B------:R-:W-:Y:S02]  /*120e0*/  SHF.R.S32.HI R9, RZ, 0x1f, R6 ;  /* 0x0000001fff097819 */ /* 0x000fe40000011406 */
[----:B------:R-:W-:Y:S05]  /*120f0*/  BRA.DIV UR4, `(.L_x_967) ;  /* 0x0000002e04987947 */ /* 0x000fea000b800000 */
[----:B------:R-:W-:-:S13]  /*12100*/  ELECT P6, URZ, PT ;  /* 0x00000000003f782f */ /* 0x000fda00038c0000 */
.L_x_1039:
[----:B------:R-:W-:Y:S05]  /*12110*/  @!P6 BRA `(.L_x_968) ;  /* 0x0000000000cce947 */ /* 0x000fea0003800000 */
[----:B------:R-:W-:-:S04]  /*12120*/  ISETP.NE.U32.AND P0, PT, R2, RZ, PT ;  /* 0x000000ff0200720c */ /* 0x000fc80003f05070 */
        /* <DEDUP_REMOVED lines=20> */
.L_x_969:
[----:B------:R-:W-:Y:S01]  /*12270*/  IMAD R5, R22, 0x8, R25 ;  /* 0x0000000816057824 */ /* 0x000fe200078e0219 */
[----:B------:R-:W-:-:S04]  /*12280*/  SHF.L.U32 R4, R24, 0x1f, RZ ;  /* 0x0000001f18047819 */ /* 0x000fc800000006ff */
[----:B------:R-:W1:Y:S02]  /*12290*/  SYNCS.PHASECHK.TRANS64.TRYWAIT P0, [R5+URZ+0x16840], R4 ;  /* 0x01684004050075a7 */ /* 0x000e64000800017f */
[----:B-1----:R-:W-:Y:S05]  /*122a0*/  @!P0 BRA `(.L_x_970) ;  /* 0x0000002c004c8947 */ /* 0x002fea0003800000 */
.L_x_1040:
[----:B------:R-:W2:Y:S02]  /*122b0*/  S2R R11, SR_TID.X ;  /* 0x00000000000b7919 */ /* 0x000ea40000002100 */
[----:B--2---:R-:W-:-:S04]  /*122c0*/  LOP3.LUT R11, R11, 0x7f, RZ, 0xc0, !PT ;  /* 0x0000007f0b0b7812 */ /* 0x004fc800078ec0ff */
[----:B------:R-:W-:-:S13]  /*122d0*/  ISETP.NE.AND P0, PT, R11, RZ, PT ;  /* 0x000000ff0b00720c */ /* 0x000fda0003f05270 */
[----:B------:R-:W-:Y:S05]  /*122e0*/  @P0 BRA `(.L_x_971) ;  /* 0x0000000000140947 */ /* 0x000fea0003800000 */
[----:B------:R-:W-:Y:S01]  /*122f0*/  ISETP.NE.AND P1, PT, R27, RZ, PT ;  /* 0x000000ff1b00720c */ /* 0x000fe20003f25270 */
[----:B-1----:R-:W-:-:S04]  /*12300*/  IMAD.MOV.U32 R4, RZ, RZ, 0x4000 ;  /* 0x00004000ff047424 */ /* 0x002fc800078e00ff */
[----:B------:R2:W-:Y:S08]  /*12310*/  SYNCS.ARRIVE.TRANS64 RZ, [R5+URZ+0x16830], R4 ;  /* 0x0168300405ff79a7 */ /* 0x0005f0000800003f */
[----:B------:R-:W-:Y:S05]  /*12320*/  @!P1 BRA `(.L_x_971) ;  /* 0x0000000000049947 */ /* 0x000fea0003800000 */
[----:B------:R-:W-:Y:S01]  /*12330*/  BPT.TRAP 0x1 ;  /* 0x000000040000795c */ /* 0x000fe20000300000 */
.L_x_971:
[----:B-12---:R-:W-:Y:S01]  /*12340*/  IMAD R4, R22, 0x4000, R25 ;  /* 0x0000400016047824 */ /* 0x006fe200078e0219 */
        /* <DEDUP_REMOVED lines=11> */
[----:B------:R-:W-:Y:S02]  /*12400*/  ULEA UR11, UR11, UR4, 0x7 ;  /* 0x000000040b0b7291 */ /* 0x000fe4000f8e383f */
[----:B------:R-:W-:Y:S01]  /*12410*/  UIADD3 UR8, UR8, 0xe400, URZ ;  /* 0x0000e40008087890 */ /* 0x000fe2000fffe03f */
[----:B------:R-:W-:-:S08]  /*12420*/  UMOV UR4, 0x0 ;  /* 0x0000000000047882 */ /* 0x000fd00000000000 */
[----:B------:R1:W-:Y:S02]  /*12430*/  UTMALDG.4D [UR8], [UR6], desc[UR4] ;  /* 0x00000408060075b4 */ /* 0x0003e40008019000 */
[----:B-1----:R-:W-:Y:S01]  /*12440*/  NOP ;  /* 0x0000000000007918 */ /* 0x002fe20000000000 */
.L_x_968:
[----:B------:R-:W-:Y:S05]  /*12450*/  WARPSYNC.ALL ;  /* 0x0000000000007948 */ /* 0x000fea0003800000 */
[----:B------:R-:W-:Y:S01]  /*12460*/  BAR.SYNC.DEFER_BLOCKING 0x8, 0x1a0 ;  /* 0x0206800000007b1d */ /* 0x000fe20000010000 */
[----:B------:R-:W-:Y:S02]  /*12470*/  ELECT P0, URZ, PT ;  /* 0x00000000003f782f */ /* 0x000fe40003800000 */
[----:B------:R-:W-:Y:S01]  /*12480*/  R2UR UR9, R25 ;  /* 0x00000000190972ca */ /* 0x000fe200000e0000 */
[----:B------:R-:W-:Y:S01]  /*12490*/  VIADD R29, R29, 0x1 ;  /* 0x000000011d1d7836 */ /* 0x000fe20000000000 */
[----:B------:R-:W-:-:S09]  /*124a0*/  UIADD3 UR4, UP0, UR38, 0x270, URZ ;  /* 0x0000027026047890 */ /* 0x000fd2000ff1e03f */
[----:B------:R-:W-:Y:S01]  /*124b0*/  @P0 R2UR UR13, R10 ;  /* 0x000000000a0d02ca */ /* 0x000fe200000e0000 */
[----:B------:R-:W-:Y:S01]  /*124c0*/  UMOV UR6, 0x0 ;  /* 0x0000000000067882 */ /* 0x000fe20000000000 */
[----:B------:R-:W-:Y:S01]  /*124d0*/  @P0 R2UR UR12, R18 ;  /* 0x00000000120c02ca */ /* 0x000fe200000e0000 */
[----:B------:R-:W-:Y:S01]  /*124e0*/  UIADD3.X UR5, URZ, UR39, URZ, UP0, !UPT ;  /* 0x000000273f057290 */ /* 0x000fe200087fe43f */
[----:B------:R-:W-:Y:S01]  /*124f0*/  @P0 R2UR UR11, R17 ;  /* 0x00000000110b02ca */ /* 0x000fe200000e0000 */
[----:B------:R-:W-:Y:S01]  /*12500*/  UMOV UR7, 0x12f00000 ;  /* 0x12f0000000077882 */ /* 0x000fe20000000000 */
[----:B------:R-:W-:Y:S01]  /*12510*/  UMOV UR10, URZ ;  /* 0x0000003f000a7c82 */ /* 0x000fe20008000000 */
[----:B------:R-:W-:Y:S01]  /*12520*/  BSSY B0, `(.L_x_972) ;  /* 0x000000c000007945 */ /* 0x000fe20003800000 */
[----:B------:R-:W-:Y:S01]  /*12530*/  @P0 IMAD.MOV.U32 R4, RZ, RZ, 0x6000 ;  /* 0x00006000ff040424 */ /* 0x000fe200078e00ff */
[----:B------:R-:W-:Y:S02]  /*12540*/  UIADD3 UR8, UR9, 0x8400, URZ ;  /* 0x0000840009087890 */ /* 0x000fe4000fffe03f */
[----:B------:R-:W-:Y:S01]  /*12550*/  UIADD3 UR9, UR9, 0x16800, URZ ;  /* 0x0001680009097890 */ /* 0x000fe2000fffe03f */
[----:B------:R1:W-:Y:S08]  /*12560*/  @P0 SYNCS.ARRIVE.TRANS64 RZ, [R25+URZ+0x16800], R4 ;  /* 0x0168000419ff09a7 */ /* 0x0003f0000800003f */
[----:B------:R2:W-:Y:S01]  /*12570*/  UTMALDG.4D [UR8], [UR4], desc[UR6] ;  /* 0x00000608040075b4 */ /* 0x0005e20008019000 */
[----:B-1----:R-:W-:-:S04]  /*12580*/  LEA.HI R4, R29, R29, RZ, 0x1 ;  /* 0x0000001d1d047211 */ /* 0x002fc800078f08ff */
[----:B------:R-:W-:-:S05]  /*12590*/  LOP3.LUT R4, R4, 0xfffffffe, RZ, 0xc0, !PT ;  /* 0xfffffffe04047812 */ /* 0x000fca00078ec0ff */
[----:B------:R-:W-:-:S05]  /*125a0*/  IMAD.IADD R4, R29, 0x1, -R4 ;  /* 0x000000011d047824 */ /* 0x000fca00078e0a04 */
[----:B------:R-:W-:-:S04]  /*125b0*/  SHF.L.U32 R4, R4, 0x1f, RZ ;  /* 0x0000001f04047819 */ /* 0x000fc800000006ff */
[----:B------:R-:W1:Y:S02]  /*125c0*/  SYNCS.PHASECHK.TRANS64.TRYWAIT P0, [R25+URZ+0x16820], R4 ;  /* 0x01682004190075a7 */ /* 0x000e64000800017f */
[----:B-12---:R-:W-:Y:S05]  /*125d0*/  @!P0 BRA `(.L_x_973) ;  /* 0x0000002800948947 */ /* 0x006fea0003800000 */
.L_x_1041:
[----:B------:R-:W-:Y:S05]  /*125e0*/  BSYNC B0 ;  /* 0x0000000000007941 */ /* 0x000fea0003800000 */
.L_x_972:
[----:B------:R-:W-:Y:S01]  /*125f0*/  VIADD R10, R28, 0xfffffffe ;  /* 0xfffffffe1c0a7836 */ /* 0x000fe20000000000 */
[----:B------:R-:W-:Y:S04]  /*12600*/  BSSY B0, `(.L_x_974) ;  /* 0x0000129000007945 */ /* 0x000fe80003800000 */
[----:B------:R-:W-:-:S13]  /*12610*/  ISETP.GE.AND P0, PT, R10, R26, PT ;  /* 0x0000001a0a00720c */ /* 0x000fda0003f06270 */
[----:B------:R-:W-:Y:S05]  /*12620*/  @!P0 BRA `(.L_x_975) ;  /* 0x0000001000988947 */ /* 0x000fea0003800000 */
[----:B-1----:R-:W-:Y:S01]  /*12630*/  IMAD.MOV R4, RZ, RZ, -R28 ;  /* 0x000000ffff047224 */ /* 0x002fe200078e0a1c */
[----:B------:R-:W-:Y:S01]  /*12640*/  LOP3.LUT R11, RZ, R26, RZ, 0x33, !PT ;  /* 0x0000001aff0b7212 */ /* 0x000fe200078e33ff */
[----:B------:R-:W-:Y:S03]  /*12650*/  BSSY B1, `(.L_x_976) ;  /* 0x0000064000017945 */ /* 0x000fe60003800000 */
[----:B------:R-:W-:-:S05]  /*12660*/  VIADDMNMX R11, R4, 0x1, R11, !PT ;  /* 0x00000001040b7846 */ /* 0x000fca000780010b */
[----:B------:R-:W-:-:S05]  /*12670*/  IMAD.IADD R4, R28, 0x1, R11 ;  /* 0x000000011c047824 */ /* 0x000fca00078e020b */
        /* <DEDUP_REMOVED lines=32> */
.L_x_980:
[----:B0-----:R-:W-:Y:S01]  /*12880*/  IMAD R3, R12, 0x8, R25 ;  /* 0x000000080c037824 */ /* 0x001fe200078e0219 */
[----:B------:R-:W-:-:S04]  /*12890*/  SHF.L.U32 R2, R13, 0x1f, RZ ;  /* 0x0000001f0d027819 */ /* 0x000fc800000006ff */
[----:B------:R-:W0:Y:S02]  /*128a0*/  SYNCS.PHASECHK.TRANS64.TRYWAIT P0, [R3+URZ+0x16840], R2 ;  /* 0x01684002030075a7 */ /* 0x000e24000800017f */
[----:B0-----:R-:W-:Y:S05]  /*128b0*/  @!P0 BRA `(.L_x_981) ;  /* 0x0000002400f08947 */ /* 0x001fea0003800000 */
.L_x_1042:
[----:B------:R-:W1:Y:S02]  /*128c0*/  S2R R5, SR_TID.X ;  /* 0x0000000000057919 */ /* 0x000e640000002100 */
[----:B-1----:R-:W-:-:S04]  /*128d0*/  LOP3.LUT R5, R5, 0x7f, RZ, 0xc0, !PT ;  /* 0x0000007f05057812 */ /* 0x002fc800078ec0ff */
[----:B------:R-:W-:-:S13]  /*128e0*/  ISETP.NE.AND P1, PT, R5, RZ, PT ;  /* 0x000000ff0500720c */ /* 0x000fda0003f25270 */
[----:B------:R-:W-:Y:S05]  /*128f0*/  @P1 BRA `(.L_x_982) ;  /* 0x0000000000141947 */ /* 0x000fea0003800000 */
[----:B------:R-:W-:Y:S01]  /*12900*/  ISETP.NE.AND P0, PT, R27, RZ, PT ;  /* 0x000000ff1b00720c */ /* 0x000fe20003f05270 */
[----:B0-----:R-:W-:-:S04]  /*12910*/  IMAD.MOV.U32 R2, RZ, RZ, 0x4000 ;  /* 0x00004000ff027424 */ /* 0x001fc800078e00ff */
[----:B------:R1:W-:Y:S08]  /*12920*/  SYNCS.ARRIVE.TRANS64 RZ, [R3+URZ+0x16830], R2 ;  /* 0x0168300203ff79a7 */ /* 0x0003f0000800003f */
[----:B------:R-:W-:Y:S05]  /*12930*/  @!P0 BRA `(.L_x_982) ;  /* 0x0000000000048947 */ /* 0x000fea0003800000 */
[----:B------:R-:W-:Y:S01]  /*12940*/  BPT.TRAP 0x1 ;  /* 0x000000040000795c */ /* 0x000fe20000300000 */
.L_x_982:
[----:B01----:R-:W-:Y:S01]  /*12950*/  IMAD R2, R12, 0x4000, R25 ;  /* 0x000040000c027824 */ /* 0x003fe200078e0219 */
        /* <DEDUP_REMOVED lines=14> */
[----:B------:R-:W-:Y:S02]  /*12a40*/  ULEA UR11, UR11, UR4, 0x7 ;  /* 0x000000040b0b7291 */ /* 0x000fe4000f8e383f */
[----:B------:R-:W-:Y:S01]  /*12a50*/  UIADD3 UR8, UR8, 0xe400, URZ ;  /* 0x0000e40008087890 */ /* 0x000fe2000fffe03f */
[----:B------:R-:W-:-:S08]  /*12a60*/  UMOV UR4, 0x0 ;  /* 0x0000000000047882 */ /* 0x000fd00000000000 */
[----:B------:R0:W-:Y:S01]  /*12a70*/  UTMALDG.4D [UR8], [UR6], desc[UR4] ;  /* 0x00000408060075b4 */ /* 0x0001e20008019000 */
[----:B------:R-:W1:Y:S02]  /*12a80*/  SYNCS.PHASECHK.TRANS64.TRYWAIT P0, [R2+URZ+0x60], R5 ;  /* 0x00006005020075a7 */ /* 0x000e64000800017f */
[----:B01----:R-:W-:Y:S05]  /*12a90*/  @!P0 BRA `(.L_x_983) ;  /* 0x00000024008c8947 */ /* 0x003fea0003800000 */
.L_x_1043:
[----:B------:R-:W-:Y:S05]  /*12aa0*/  @P1 BRA `(.L_x_984) ;  /* 0x0000000000181947 */ /* 0x000fea0003800000 */
[----:B------:R-:W-:Y:S01]  /*12ab0*/  ISETP.NE.AND P0, PT, R27, RZ, PT ;  /* 0x000000ff1b00720c */ /* 0x000fe20003f05270 */
[----:B0-----:R-:W-:Y:S02]  /*12ac0*/  IMAD R2, R22, 0x8, R25 ;  /* 0x0000000816027824 */ /* 0x001fe400078e0219 */
[----:B------:R-:W-:-:S04]  /*12ad0*/  IMAD.MOV.U32 R3, RZ, RZ, 0x4000 ;  /* 0x00004000ff037424 */ /* 0x000fc800078e00ff */
[----:B------:R1:W-:Y:S06]  /*12ae0*/  SYNCS.ARRIVE.TRANS64 RZ, [R2+URZ+0x16850], R3 ;  /* 0x0168500302ff79a7 */ /* 0x0003ec000800003f */
[----:B------:R-:W-:Y:S05]  /*12af0*/  @!P0 BRA `(.L_x_984) ;  /* 0x0000000000048947 */ /* 0x000fea0003800000 */
[----:B------:R-:W-:Y:S01]  /*12b00*/  BPT.TRAP 0x1 ;  /* 0x000000040000795c */ /* 0x000fe20000300000 */
.L_x_984:
[C-C-:B01----:R-:W-:Y:S01]  /*12b10*/  IMAD R2, R22.reuse, 0x8, R25.reuse ;  /* 0x0000000816027824 */ /* 0x143fe200078e0219 */
        /* <DEDUP_REMOVED lines=13> */
[----:B------:R-:W-:Y:S02]  /*12bf0*/  ULEA UR11, UR11, UR4, 0x7 ;  /* 0x000000040b0b7291 */ /* 0x000fe4000f8e383f */
[----:B------:R-:W-:Y:S02]  /*12c00*/  UIADD3 UR9, UR9, 0x16850, URZ ;  /* 0x0001685009097890 */ /* 0x000fe4000fffe03f */
[----:B------:R-:W-:Y:S01]  /*12c10*/  UIADD3 UR8, UR8, 0x400, URZ ;  /* 0x0000040008087890 */ /* 0x000fe2000fffe03f */
[----:B------:R-:W-:-:S08]  /*12c20*/  UMOV UR4, 0x0 ;  /* 0x0000000000047882 */ /* 0x000fd00000000000 */
[----:B------:R0:W-:Y:S02]  /*12c30*/  UTMALDG.4D [UR8], [UR6], desc[UR4] ;  /* 0x00000408060075b4 */ /* 0x0001e40008019000 */
[----:B0-----:R-:W-:Y:S01]  /*12c40*/  NOP ;  /* 0x0000000000007918 */ /* 0x001fe20000000000 */
.L_x_979:
[----:B------:R-:W-:Y:S05]  /*12c50*/  BSYNC B2 ;  /* 0x0000000000027941 */ /* 0x000fea0003800000 */
.L_x_978:
[----:B------:R-:W-:Y:S02]  /*12c60*/  IMAD.MOV.U32 R22, RZ, RZ, R12 ;  /* 0x000000ffff167224 */ /* 0x000fe400078e000c */
[----:B------:R-:W-:Y:S02]  /*12c70*/  IMAD.MOV.U32 R24, RZ, RZ, R13 ;  /* 0x000000ffff187224 */ /* 0x000fe400078e000d */
[----:B------:R-:W-:-:S07]  /*12c80*/  VIADD R10, R28, 0xfffffffd ;  /* 0xfffffffd1c0a7836 */ /* 0x000fce0000000000 */
.L_x_977:
[----:B------:R-:W-:Y:S05]  /*12c90*/  BSYNC B1 ;  /* 0x0000000000017941 */ /* 0x000fea0003800000 */
.L_x_976:
[----:B------:R-:W-:Y:S01]  /*12ca0*/  VIADD R11, R11, 0xfffffffe ;  /* 0xfffffffe0b0b7836 */ /* 0x000fe20000000000 */
[----:B------:R-:W-:-:S04]  /*12cb0*/  LOP3.LUT R28, RZ, R28, RZ, 0x33, !PT ;  /* 0x0000001cff1c7212 */ /* 0x000fc800078e33ff */
[----:B------:R-:W-:-:S13]  /*12cc0*/  ISETP.NE.AND P0, PT, R11, R28, PT ;  /* 0x0000001c0b00720c */ /* 0x000fda0003f05270 */
[----:B------:R-:W-:Y:S05]  /*12cd0*/  @!P0 BRA `(.L_x_975) ;  /* 0x0000000800ec8947 */ /* 0x000fea0003800000 */
[----:B------:R-:W-:-:S07]  /*12ce0*/  IMAD.MOV.U32 R4, RZ, RZ, R8 ;  /* 0x000000ffff047224 */ /* 0x000fce00078e0008 */
.L_x_999:
[----:B------:R-:W-:Y:S01]  /*12cf0*/  VIADD R11, R22, 0x1 ;  /* 0x00000001160b7836 */ /* 0x000fe20000000000 */
[----:B------:R-:W-:Y:S05]  /*12d00*/  YIELD ;  /* 0x0000000000007946 */ /* 0x000fea0003800000 */
[----:B------:R-:W-:Y:S01]  /*12d10*/  ISETP.NE.AND P0, PT, R11, 0x2, PT ;  /* 0x000000020b00780c */ /* 0x000fe20003f05270 */
[----:B------:R-:W-:Y:S03]  /*12d20*/  BSSY B1, `(.L_x_985) ;  /* 0x0000057000017945 */ /* 0x000fe60003800000 */
[----:B01----:R-:W-:-:S02]  /*12d30*/  SEL R3, RZ, 0x1, P0 ;  /* 0x00000001ff037807 */ /* 0x003fc40000000000 */
[----:B------:R-:W-:Y:S02]  /*12d40*/  SEL R11, R11, RZ, P0 ;  /* 0x000000ff0b0b7207 */ /* 0x000fe40000000000 */
[----:B0-----:R-:W-:Y:S01]  /*12d50*/  LOP3.LUT R12, R24, R3, RZ, 0x3c, !PT ;  /* 0x00000003180c7212 */ /* 0x001fe200078e3cff */
        /* <DEDUP_REMOVED lines=24> */
.L_x_987:
[----:B------:R-:W-:Y:S01]  /*12ee0*/  IMAD R3, R11, 0x8, R25 ;  /* 0x000000080b037824 */ /* 0x000fe200078e0219 */
[----:B------:R-:W-:-:S04]  /*12ef0*/  SHF.L.U32 R2, R12, 0x1f, RZ ;  /* 0x0000001f0c027819 */ /* 0x000fc800000006ff */
[----:B------:R-:W1:Y:S02]  /*12f00*/  SYNCS.PHASECHK.TRANS64.TRYWAIT P0, [R3+URZ+0x16840], R2 ;  /* 0x01684002030075a7 */ /* 0x000e64000800017f */
[----:B-1----:R-:W-:Y:S05]  /*12f10*/  @!P0 BRA `(.L_x_988) ;  /* 0x0000002000808947 */ /* 0x002fea0003800000 */
.L_x_1044:
[----:B0-----:R-:W0:Y:S02]  /*12f20*/  S2R R5, SR_TID.X ;  /* 0x0000000000057919 */ /* 0x001e240000002100 */
[----:B0-----:R-:W-:-:S04]  /*12f30*/  LOP3.LUT R5, R5, 0x7f, RZ, 0xc0, !PT ;  /* 0x0000007f05057812 */ /* 0x001fc800078ec0ff */
[----:B------:R-:W-:-:S13]  /*12f40*/  ISETP.NE.AND P0, PT, R5, RZ, PT ;  /* 0x000000ff0500720c */ /* 0x000fda0003f05270 */
[----:B------:R-:W-:Y:S05]  /*12f50*/  @P0 BRA `(.L_x_989) ;  /* 0x0000000000140947 */ /* 0x000fea0003800000 */
[----:B------:R-:W-:Y:S01]  /*12f60*/  ISETP.NE.AND P1, PT, R27, RZ, PT ;  /* 0x000000ff1b00720c */ /* 0x000fe20003f25270 */
[----:B-1----:R-:W-:-:S04]  /*12f70*/  IMAD.MOV.U32 R2, RZ, RZ, 0x4000 ;  /* 0x00004000ff027424 */ /* 0x002fc800078e00ff */
[----:B------:R0:W-:Y:S08]  /*12f80*/  SYNCS.ARRIVE.TRANS64 RZ, [R3+URZ+0x16830], R2 ;  /* 0x0168300203ff79a7 */ /* 0x0001f0000800003f */
[----:B------:R-:W-:Y:S05]  /*12f90*/  @!P1 BRA `(.L_x_989) ;  /* 0x0000000000049947 */ /* 0x000fea0003800000 */
[----:B------:R-:W-:Y:S01]  /*12fa0*/  BPT.TRAP 0x1 ;  /* 0x000000040000795c */ /* 0x000fe20000300000 */
.L_x_989:
        /* <DEDUP_REMOVED lines=21> */
.L_x_1045:
[----:B------:R-:W-:Y:S05]  /*13100*/  @P0 BRA `(.L_x_991) ;  /* 0x0000000000140947 */ /* 0x000fea0003800000 */
[----:B------:R-:W-:Y:S01]  /*13110*/  ISETP.NE.AND P1, PT, R27, RZ, PT ;  /* 0x000000ff1b00720c */ /* 0x000fe20003f25270 */
[----:B------:R-:W-:-:S04]  /*13120*/  IMAD.MOV.U32 R2, RZ, RZ, 0x4000 ;  /* 0x00004000ff027424 */ /* 0x000fc800078e00ff */
[----:B------:R1:W-:Y:S08]  /*13130*/  SYNCS.ARRIVE.TRANS64 RZ, [R3+URZ+0x50], R2 ;  /* 0x0000500203ff79a7 */ /* 0x0003f0000800003f */
[----:B------:R-:W-:Y:S05]  /*13140*/  @!P1 BRA `(.L_x_991) ;  /* 0x0000000000049947 */ /* 0x000fea0003800000 */
[----:B------:R-:W-:Y:S01]  /*13150*/  BPT.TRAP 0x1 ;  /* 0x000000040000795c */ /* 0x000fe20000300000 */
.L_x_991:
        /* <DEDUP_REMOVED lines=15> */
[----:B------:R-:W-:-:S03]  /*13250*/  ULEA UR11, UR11, UR4, 0x7 ;  /* 0x000000040b0b7291 */ /* 0x000fc6000f8e383f */
[----:B------:R-:W-:-:S06]  /*13260*/  UMOV UR4, 0x0 ;  /* 0x0000000000047882 */ /* 0x000fcc0000000000 */
[----:B------:R2:W-:Y:S02]  /*13270*/  UTMALDG.4D [UR8], [UR6], desc[UR4] ;  /* 0x00000408060075b4 */ /* 0x0005e40008019000 */
[----:B--2---:R-:W-:Y:S01]  /*13280*/  NOP ;  /* 0x0000000000007918 */ /* 0x004fe20000000000 */
.L_x_986:
[----:B------:R-:W-:Y:S05]  /*13290*/  BSYNC B1 ;  /* 0x0000000000017941 */ /* 0x000fea0003800000 */
.L_x_985:
[----:B------:R-:W-:Y:S01]  /*132a0*/  VIADD R22, R11, 0x1 ;  /* 0x000000010b167836 */ /* 0x000fe20000000000 */
[----:B------:R-:W-:Y:S01]  /*132b0*/  BSSY B1, `(.L_x_992) ;  /* 0x000005a000017945 */ /* 0x000fe20003800000 */
[----:B------:R-:W-:-:S03]  /*132c0*/  VIADD R13, R10, 0xffffffff ;  /* 0xffffffff0a0d7836 */ /* 0x000fc60000000000 */
[----:B------:R-:W-:-:S04]  /*132d0*/  ISETP.NE.AND P0, PT, R22, 0x2, PT ;  /* 0x000000021600780c */ /* 0x000fc80003f05270 */
[----:B01----:R-:W-:Y:S02]  /*132e0*/  SEL R3, RZ, 0x1, P0 ;  /* 0x00000001ff037807 */ /* 0x003fe40000000000 */
        /* <DEDUP_REMOVED lines=26> */
.L_x_994:
[----:B------:R-:W-:Y:S01]  /*13490*/  IMAD R2, R22, 0x8, R25 ;  /* 0x0000000816027824 */ /* 0x000fe200078e0219 */
[----:B------:R-:W-:-:S04]  /*134a0*/  SHF.L.U32 R3, R24, 0x1f, RZ ;  /* 0x0000001f18037819 */ /* 0x000fc800000006ff */
[----:B------:R-:W1:Y:S02]  /*134b0*/  SYNCS.PHASECHK.TRANS64.TRYWAIT P0, [R2+URZ+0x16840], R3 ;  /* 0x01684003020075a7 */ /* 0x000e64000800017f */
[----:B-1----:R-:W-:Y:S05]  /*134c0*/  @!P0 BRA `(.L_x_995) ;  /* 0x0000001c003c8947 */ /* 0x002fea0003800000 */
.L_x_1046:
        /* <DEDUP_REMOVED lines=9> */
.L_x_996:
[----:B01----:R-:W-:Y:S01]  /*13560*/  IMAD R2, R22, 0x4000, R25 ;  /* 0x0000400016027824 */ /* 0x003fe200078e0219 */
        /* <DEDUP_REMOVED lines=13> */
[----:B------:R-:W-:Y:S01]  /*13640*/  ULEA UR11, UR11, UR4, 0x7 ;  /* 0x000000040b0b7291 */ /* 0x000fe2000f8e383f */
[----:B------:R-:W-:Y:S01]  /*13650*/  SHF.L.U32 R3, R12, 0x1f, RZ ;  /* 0x0000001f0c037819 */ /* 0x000fe200000006ff */
[----:B------:R-:W-:Y:S01]  /*13660*/  UIADD3 UR8, UR8, 0xe400, URZ ;  /* 0x0000e40008087890 */ /* 0x000fe2000fffe03f */
[----:B------:R-:W-:-:S09]  /*13670*/  UMOV UR4, 0x0 ;  /* 0x0000000000047882 */ /* 0x000fd20000000000 */
[----:B------:R-:W-:-:S09]  /*13680*/  UIADD3 UR9, UR9, 0x30, URZ ;  /* 0x0000003009097890 */ /* 0x000fd2000fffe03f */
[----:B------:R0:W-:Y:S01]  /*13690*/  UTMALDG.4D [UR8], [UR6], desc[UR4] ;  /* 0x00000408060075b4 */ /* 0x0001e20008019000 */
[----:B------:R-:W1:Y:S02]  /*136a0*/  SYNCS.PHASECHK.TRANS64.TRYWAIT P1, [R2+URZ+0x60], R3 ;  /* 0x00006003020075a7 */ /* 0x000e64000802017f */
[----:B01----:R-:W-:Y:S05]  /*136b0*/  @!P1 BRA `(.L_x_997) ;  /* 0x0000001800d49947 */ /* 0x003fea0003800000 */
.L_x_1047:
[----:B------:R-:W-:Y:S05]  /*136c0*/  @P0 BRA `(.L_x_998) ;  /* 0x0000000000140947 */ /* 0x000fea0003800000 */
[----:B------:R-:W-:Y:S01]  /*136d0*/  ISETP.NE.AND P1, PT, R27, RZ, PT ;  /* 0x000000ff1b00720c */ /* 0x000fe20003f25270 */
[----:B0-----:R-:W-:-:S04]  /*136e0*/  IMAD.MOV.U32 R3, RZ, RZ, 0x4000 ;  /* 0x00004000ff037424 */ /* 0x001fc800078e00ff */
[----:B------:R1:W-:Y:S08]  /*136f0*/  SYNCS.ARRIVE.TRANS64 RZ, [R2+URZ+0x50], R3 ;  /* 0x0000500302ff79a7 */ /* 0x0003f0000800003f */
[----:B------:R-:W-:Y:S05]  /*13700*/  @!P1 BRA `(.L_x_998) ;  /* 0x0000000000049947 */ /* 0x000fea0003800000 */
[----:B------:R-:W-:Y:S01]  /*13710*/  BPT.TRAP 0x1 ;  /* 0x000000040000795c */ /* 0x000fe20000300000 */
.L_x_998:
        /* <DEDUP_REMOVED lines=19> */
.L_x_993:
[----:B------:R-:W-:Y:S05]  /*13850*/  BSYNC B1 ;  /* 0x0000000000017941 */ /* 0x000fea0003800000 */
.L_x_992:
[----:B------:R-:W-:Y:S01]  /*13860*/  ISETP.GT.AND P0, PT, R13, R26, PT ;  /* 0x0000001a0d00720c */ /* 0x000fe20003f04270 */
[----:B------:R-:W-:-:S12]  /*13870*/  VIADD R10, R10, 0xfffffffe ;  /* 0xfffffffe0a0a7836 */ /* 0x000fd80000000000 */
[----:B------:R-:W-:Y:S05]  /*13880*/  @P0 BRA `(.L_x_999) ;  /* 0xfffffff400180947 */ /* 0x000fea000383ffff */
.L_x_975:
[----:B------:R-:W-:Y:S05]  /*13890*/  BSYNC B0 ;  /* 0x0000000000007941 */ /* 0x000fea0003800000 */
.L_x_974:
[----:B------:R-:W-:Y:S01]  /*138a0*/  ISETP.NE.AND P0, PT, R27, RZ, PT ;  /* 0x000000ff1b00720c */ /* 0x000fe20003f05270 */
[----:B------:R-:W-:-:S12]  /*138b0*/  BSSY B0, `(.L_x_1000) ;  /* 0x000000e000007945 */ /* 0x000fd80003800000 */
[----:B------:R-:W-:Y:S05]  /*138c0*/  @P0 BRA `(.L_x_1001) ;  /* 0x0000000000300947 */ /* 0x000fea0003800000 */
[----:B------:R-:W2:Y:S01]  /*138d0*/  S2R R9, SR_LANEID ;  /* 0x0000000000097919 */ /* 0x000ea20000000000 */
[----:B------:R-:W-:Y:S01]  /*138e0*/  VOTEU.ANY UR4, UPT, PT ;  /* 0x0000000000047886 */ /* 0x000fe200038e0100 */
[----:B01----:R-:W0:Y:S01]  /*138f0*/  LDC.64 R2, c[0x0][0xc38] ;  /* 0x00030e00ff027b82 */ /* 0x003e220000000a00 */
[----:B------:R-:W2:Y:S08]  /*13900*/  FLO.U32 R4, UR4 ;  /* 0x0000000400047d00 */ /* 0x000eb000080e0000 */
[----:B------:R-:W0:Y:S01]  /*13910*/  POPC R5, UR4 ;  /* 0x0000000400057d09 */ /* 0x000e220008000000 */
[----:B--2---:R-:W-:-:S13]  /*13920*/  ISETP.EQ.U32.AND P0, PT, R4, R9, PT ;  /* 0x000000090400720c */ /* 0x004fda0003f02070 */
[----:B0-----:R-:W2:Y:S01]  /*13930*/  @P0 ATOMG.E.ADD.STRONG.GPU PT, R3, desc[UR46][R2.64], R5 ;  /* 0x00000005020309a8 */ /* 0x001ea200081ee1ee */
[----:B------:R-:W0:Y:S02]  /*13940*/  S2R R6, SR_LTMASK ;  /* 0x0000000000067919 */ /* 0x000e240000003900 */
[----:B0-----:R-:W-:-:S04]  /*13950*/  LOP3.LUT R6, R6, UR4, RZ, 0xc0, !PT ;  /* 0x0000000406067c12 */ /* 0x001fc8000f8ec0ff */
[----:B------:R-:W0:Y:S01]  /*13960*/  POPC R9, R6 ;  /* 0x0000000600097309 */ /* 0x000e220000000000 */
[----:B--2---:R-:W0:Y:S02]  /*13970*/  SHFL.IDX PT, R4, R3, R4, 0x1f ;  /* 0x00001f0403047589 */ /* 0x004e2400000e0000 */
[----:B0-----:R-:W-:-:S07]  /*13980*/  IADD3 R16, R4, UR37, R9 ;  /* 0x0000002504107c10 */ /* 0x001fce000fffe009 */
.L_x_1001:
[----:B------:R-:W-:Y:S05]  /*13990*/  BSYNC B0 ;  /* 0x0000000000007941 */ /* 0x000fea0003800000 */
.L_x_1000:
[----:B------:R-:W-:Y:S04]  /*139a0*/  BSSY B0, `(.L_x_1002) ;  /* 0x0000020000007945 */ /* 0x000fe80003800000 */
[----:B------:R-:W-:Y:S05]  /*139b0*/  @!P6 BRA `(.L_x_1003) ;  /* 0x000000000078e947 */ /* 0x000fea0003800000 */
[----:B01----:R-:W-:Y:S01]  /*139c0*/  IMAD R3, R22, 0x8, R25 ;  /* 0x0000000816037824 */ /* 0x003fe200078e0219 */
[----:B------:R-:W-:-:S04]  /*139d0*/  SHF.L.U32 R2, R24, 0x1f, RZ ;  /* 0x0000001f18027819 */ /* 0x000fc800000006ff */
[----:B------:R-:W0:Y:S02]  /*139e0*/  SYNCS.PHASECHK.TRANS64.TRYWAIT P0, [R3+URZ+0x16860], R2 ;  /* 0x01686002030075a7 */ /* 0x000e24000800017f */
[----:B0-----:R-:W-:Y:S05]  /*139f0*/  @!P0 BRA `(.L_x_1004) ;  /* 0x0000001800188947 */ /* 0x001fea0003800000 */
.L_x_1048:
        /* <DEDUP_REMOVED lines=9> */
.L_x_1005:
        /* <DEDUP_REMOVED lines=11> */
[----:B------:R-:W-:Y:S02]  /*13b40*/  ULEA UR11, UR11, UR4, 0x7 ;  /* 0x000000040b0b7291 */ /* 0x000fe4000f8e383f */
[----:B------:R-:W-:Y:S02]  /*13b50*/  UIADD3 UR9, UR9, 0x16850, URZ ;  /* 0x0001685009097890 */ /* 0x000fe4000fffe03f */
[----:B------:R-:W-:Y:S01]  /*13b60*/  UIADD3 UR8, UR8, 0x400, URZ ;  /* 0x0000040008087890 */ /* 0x000fe2000fffe03f */
[----:B------:R-:W-:-:S08]  /*13b70*/  UMOV UR4, 0x0 ;  /* 0x0000000000047882 */ /* 0x000fd00000000000 */
[----:B------:R2:W-:Y:S02]  /*13b80*/  UTMALDG.4D [UR8], [UR6], desc[UR4] ;  /* 0x00000408060075b4 */ /* 0x0005e40008019000 */
[----:B--2---:R-:W-:Y:S01]  /*13b90*/  NOP ;  /* 0x0000000000007918 */ /* 0x004fe20000000000 */
.L_x_1003:
[----:B------:R-:W-:Y:S05]  /*13ba0*/  BSYNC B0 ;  /* 0x0000000000007941 */ /* 0x000fea0003800000 */
.L_x_1002:
[----:B------:R-:W-:-:S05]  /*13bb0*/  VIADD R22, R22, 0x1 ;  /* 0x0000000116167836 */ /* 0x000fca0000000000 */
[----:B------:R-:W-:-:S04]  /*13bc0*/  ISETP.NE.AND P0, PT, R22, 0x2, PT ;  /* 0x000000021600780c */ /* 0x000fc80003f05270 */
[----:B01----:R-:W-:Y:S02]  /*13bd0*/  SEL R3, RZ, 0x1, P0 ;  /* 0x00000001ff037807 */ /* 0x003fe40000000000 */
[----:B------:R-:W-:Y:S02]  /*13be0*/  SEL R22, R22, RZ, P0 ;  /* 0x000000ff16167207 */ /* 0x000fe40000000000 */
[----:B------:R-:W-:-:S07]  /*13bf0*/  LOP3.LUT R24, R24, R3, RZ, 0x3c, !PT ;  /* 0x0000000318187212 */ /* 0x000fce00078e3cff */
.L_x_961:
[----:B------:R-:W-:Y:S05]  /*13c00*/  BSYNC B6 ;  /* 0x0000000000067941 */ /* 0x000fea0003800000 */
.L_x_959:
[----:B------:R-:W-:-:S03]  /*13c10*/  UMOV UR4, 0xffffffff ;  /* 0xffffffff00047882 */ /* 0x000fc60000000000 */
[----:B------:R-:W-:Y:S05]  /*13c20*/  BRA.DIV UR4, `(.L_x_1006) ;  /* 0x0000001604a07947 */ /* 0x000fea000b800000 */
[----:B------:R0:W1:Y:S04]  /*13c30*/  SHFL.IDX PT, R5, R16, RZ, 0x1f ;  /* 0x00001fff10057589 */ /* 0x00006800000e0000 */
[----:B------:R0:W2:Y:S02]  /*13c40*/  SHFL.IDX PT, R4, R16, 0x1, 0x1f ;  /* 0x00201f0010047f89 */ /* 0x0000a400000e0000 */
.L_x_1052:
        /* <DEDUP_REMOVED lines=8> */
[----:B------:R-:W3:Y:S02]  /*13cd0*/  LDC.64 R2, c[0x0][0xc58] ;  /* 0x00031600ff027b82 */ /* 0x000ee40000000a00 */
[----:B---3--:R-:W-:-:S06]  /*13ce0*/  IMAD.WIDE R2, R7, 0x4, R2 ;  /* 0x0000000407027825 */ /* 0x008fcc00078e0202 */
[----:B------:R3:W5:Y:S02]  /*13cf0*/  LDG.E R2, desc[UR46][R2.64] ;  /* 0x0000002e02027981 */ /* 0x000764000c1e1900 */
.L_x_1008:
[----:B------:R-:W-:Y:S05]  /*13d00*/  BSYNC B0 ;  /* 0x0000000000007941 */ /* 0x000fea0003800000 */
.L_x_1007:
[----:B------:R-:W-:-:S03]  /*13d10*/  UMOV UR4, 0xffffffff ;  /* 0xffffffff00047882 */ /* 0x000fc60000000000 */
[----:B------:R-:W-:Y:S05]  /*13d20*/  BRA.DIV UR4, `(.L_x_1009) ;  /* 0x0000001604ac7947 */ /* 0x000fea000b800000 */
[----:B-----5:R-:W4:Y:S01]  /*13d30*/  SHFL.UP PT, R14, R2, 0x1, RZ ;  /* 0x04200000020e7989 */ /* 0x020f2200000e00ff */
[C---:B------:R-:W-:Y:S02]  /*13d40*/  ISETP.NE.AND P0, PT, R27.reuse, RZ, PT ;  /* 0x000000ff1b00720c */ /* 0x040fe40003f05270 */
[C---:B------:R-:W-:Y:S02]  /*13d50*/  ISETP.GE.U32.AND P1, PT, R27.reuse, 0x2, PT ;  /* 0x000000021b00780c */ /* 0x040fe40003f26070 */
[----:B----4-:R-:W-:Y:S02]  /*13d60*/  SEL R13, R14, RZ, P0 ;  /* 0x000000ff0e0d7207 */ /* 0x010fe40000000000 */
[----:B------:R-:W-:-:S03]  /*13d70*/  ISETP.GE.U32.AND P0, PT, R27, 0x4, PT ;  /* 0x000000041b00780c */ /* 0x000fc60003f06070 */
[----:B------:R-:W-:-:S05]  /*13d80*/  IMAD.IADD R13, R2, 0x1, R13 ;  /* 0x00000001020d7824 */ /* 0x000fca00078e020d */
[----:B------:R-:W4:Y:S02]  /*13d90*/  SHFL.UP PT, R14, R13, 0x2, RZ ;  /* 0x044000000d0e7989 */ /* 0x000f2400000e00ff */
[----:B----4-:R-:W-:Y:S02]  /*13da0*/  SEL R14, R14, RZ, P1 ;  /* 0x000000ff0e0e7207 */ /* 0x010fe40000800000 */
[----:B------:R-:W-:-:S03]  /*13db0*/  ISETP.GE.U32.AND P1, PT, R27, 0x8, PT ;  /* 0x000000081b00780c */ /* 0x000fc60003f26070 */
[----:B---3--:R-:W-:-:S05]  /*13dc0*/  IMAD.IADD R3, R13, 0x1, R14 ;  /* 0x000000010d037824 */ /* 0x008fca00078e020e */
[----:B------:R-:W3:Y:S02]  /*13dd0*/  SHFL.UP PT, R14, R3, 0x4, RZ ;  /* 0x04800000030e7989 */ /* 0x000ee400000e00ff */
[----:B---3--:R-:W-:Y:S02]  /*13de0*/  SEL R6, R14, RZ, P0 ;  /* 0x000000ff0e067207 */ /* 0x008fe40000000000 */
[----:B------:R-:W-:-:S03]  /*13df0*/  ISETP.GE.U32.AND P0, PT, R27, 0x10, PT ;  /* 0x000000101b00780c */ /* 0x000fc60003f06070 */
[----:B------:R-:W-:-:S05]  /*13e00*/  IMAD.IADD R6, R3, 0x1, R6 ;  /* 0x0000000103067824 */ /* 0x000fca00078e0206 */
[----:B------:R-:W3:Y:S02]  /*13e10*/  SHFL.UP PT, R14, R6, 0x8, RZ ;  /* 0x05000000060e7989 */ /* 0x000ee400000e00ff */
[----:B---3--:R-:W-:-:S05]  /*13e20*/  SEL R7, R14, RZ, P1 ;  /* 0x000000ff0e077207 */ /* 0x008fca0000800000 */
[----:B------:R-:W-:-:S05]  /*13e30*/  IMAD.IADD R7, R6, 0x1, R7 ;  /* 0x0000000106077824 */ /* 0x000fca00078e0207 */
[----:B------:R-:W3:Y:S02]  /*13e40*/  SHFL.UP PT, R14, R7, 0x10, RZ ;  /* 0x06000000070e7989 */ /* 0x000ee400000e00ff */
[----:B---3--:R-:W-:-:S05]  /*13e50*/  SEL R8, R14, RZ, P0 ;  /* 0x000000ff0e087207 */ /* 0x008fca0000000000 */
[----:B------:R-:W-:-:S05]  /*13e60*/  IMAD.IADD R8, R7, 0x1, R8 ;  /* 0x0000000107087824 */ /* 0x000fca00078e0208 */
[----:B------:R3:W4:Y:S02]  /*13e70*/  SHFL.IDX PT, R14, R8, 0x1f, 0x1f ;  /* 0x03e01f00080e7f89 */ /* 0x00072400000e0000 */
.L_x_1060:
[----:B------:R-:W-:Y:S02]  /*13e80*/  ULDC UR4, c[0x0][0xc10] ;  /* 0x0003040000047ab9 */ /* 0x000fe40000000800 */
[----:B------:R-:W-:-:S04]  /*13e90*/  IMAD.U32 R6, RZ, RZ, UR4 ;  /* 0x00000004ff067e24 */ /* 0x000fc8000f8e00ff */
[----:B----4-:R-:W-:-:S04]  /*13ea0*/  IMAD R7, R14, R6, RZ ;  /* 0x000000060e077224 */ /* 0x010fc800078e02ff */
[----:B--2---:R-:W-:-:S05]  /*13eb0*/  IMAD.IADD R4, R4, 0x1, R7 ;  /* 0x0000000104047824 */ /* 0x004fca00078e0207 */
[----:B-1----:R-:W-:-:S13]  /*13ec0*/  ISETP.GT.AND P0, PT, R4, R5, PT ;  /* 0x000000050400720c */ /* 0x002fda0003f04270 */
[----:B------:R-:W-:Y:S05]  /*13ed0*/  @P0 BRA `(.L_x_1010) ;  /* 0x0000000000ac0947 */ /* 0x000fea0003800000 */
[----:B------:R-:W1:Y:S02]  /*13ee0*/  LDC R0, c[0x0][0xc14] ;  /* 0x00030500ff007b82 */ /* 0x000e640000000800 */
.L_x_1015:
[----:B------:R-:W-:-:S05]  /*13ef0*/  VIADD R19, R19, 0x1f ;  /* 0x0000001f13137836 */ /* 0x000fca0000000000 */
[----:B-1----:R-:W-:-:S13]  /*13f00*/  ISETP.GE.AND P0, PT, R19, R0, PT ;  /* 0x000000001300720c */ /* 0x002fda0003f06270 */
[----:B------:R-:W-:Y:S05]  /*13f10*/  @P0 BRA `(.L_x_1011) ;  /* 0x0000000400e00947 */ /* 0x000fea0003800000 */
[C---:B------:R-:W-:Y:S01]  /*13f20*/  IMAD.IADD R7, R27.reuse, 0x1, R19 ;  /* 0x000000011b077824 */ /* 0x040fe200078e0213 */
[----:B------:R-:W-:Y:S01]  /*13f30*/  ISETP.NE.AND P1, PT, R27, 0x1f, PT ;  /* 0x0000001f1b00780c */ /* 0x000fe20003f25270 */
[----:B------:R-:W-:Y:S01]  /*13f40*/  BSSY B0, `(.L_x_1012) ;  /* 0x0000007000007945 */ /* 0x000fe20003800000 */
[----:B------:R-:W-:Y:S02]  /*13f50*/  IMAD.MOV.U32 R2, RZ, RZ, RZ ;  /* 0x000000ffff027224 */ /* 0x000fe400078e00ff */
[----:B------:R-:W-:-:S13]  /*13f60*/  ISETP.GE.OR P0, PT, R7, R0, !P1 ;  /* 0x000000000700720c */ /* 0x000fda0004f06670 */
[----:B------:R-:W-:Y:S05]  /*13f70*/  @P0 BRA `(.L_x_1013) ;  /* 0x00000000000c0947 */ /* 0x000fea0003800000 */
[----:B------:R-:W1:Y:S02]  /*13f80*/  LDC.64 R2, c[0x0][0xc58] ;  /* 0x00031600ff027b82 */ /* 0x000e640000000a00 */
[----:B-1----:R-:W-:-:S06]  /*13f90*/  IMAD.WIDE R2, R7, 0x4, R2 ;  /* 0x0000000407027825 */ /* 0x002fcc00078e0202 */
[----:B------:R1:W5:Y:S02]  /*13fa0*/  LDG.E R2, desc[UR46][R2.64] ;  /* 0x0000002e02027981 */ /* 0x000364000c1e1900 */
.L_x_1013:
[----:B------:R-:W-:Y:S05]  /*13fb0*/  BSYNC B0 ;  /* 0x0000000000007941 */ /* 0x000fea0003800000 */
.L_x_1012:
        /* <DEDUP_REMOVED lines=11> */
[----:B-1----:R-:W-:-:S05]  /*14070*/  IMAD.IADD R3, R13, 0x1, R14 ;  /* 0x000000010d037824 */ /* 0x002fca00078e020e */
[----:B------:R-:W1:Y:S02]  /*14080*/  SHFL.UP PT, R14, R3, 0x4, RZ ;  /* 0x04800000030e7989 */ /* 0x000e6400000e00ff */
[----:B-1----:R-:W-:Y:S02]  /*14090*/  SEL R6, R14, RZ, P0 ;  /* 0x000000ff0e067207 */ /* 0x002fe40000000000 */
[----:B------:R-:W-:-:S03]  /*140a0*/  ISETP.GE.U32.AND P0, PT, R27, 0x10, PT ;  /* 0x000000101b00780c */ /* 0x000fc60003f06070 */
[----:B------:R-:W-:-:S05]  /*140b0*/  IMAD.IADD R6, R3, 0x1, R6 ;  /* 0x0000000103067824 */ /* 0x000fca00078e0206 */
[----:B------:R-:W1:Y:S02]  /*140c0*/  SHFL.UP PT, R14, R6, 0x8, RZ ;  /* 0x05000000060e7989 */ /* 0x000e6400000e00ff */
[----:B-1----:R-:W-:-:S05]  /*140d0*/  SEL R7, R14, RZ, P1 ;  /* 0x000000ff0e077207 */ /* 0x002fca0000800000 */
[----:B------:R-:W-:-:S05]  /*140e0*/  IMAD.IADD R7, R6, 0x1, R7 ;  /* 0x0000000106077824 */ /* 0x000fca00078e0207 */
[----:B------:R-:W3:Y:S02]  /*140f0*/  SHFL.UP PT, R14, R7, 0x10, RZ ;  /* 0x06000000070e7989 */ /* 0x000ee400000e00ff */
[----:B---3--:R-:W-:-:S05]  /*14100*/  SEL R8, R14, RZ, P0 ;  /* 0x000000ff0e087207 */ /* 0x008fca0000000000 */
[----:B------:R-:W-:-:S05]  /*14110*/  IMAD.IADD R8, R7, 0x1, R8 ;  /* 0x0000000107087824 */ /* 0x000fca00078e0208 */
[----:B------:R1:W2:Y:S02]  /*14120*/  SHFL.IDX PT, R14, R8, 0x1f, 0x1f ;  /* 0x03e01f00080e7f89 */ /* 0x0002a400000e0000 */
.L_x_1068:
[----:B------:R-:W-:Y:S02]  /*14130*/  ULDC UR4, c[0x0][0xc10] ;  /* 0x0003040000047ab9 */ /* 0x000fe40000000800 */
[----:B------:R-:W-:-:S04]  /*14140*/  IMAD.U32 R6, RZ, RZ, UR4 ;  /* 0x00000004ff067e24 */ /* 0x000fc8000f8e00ff */
[----:B--2---:R-:W-:-:S04]  /*14150*/  IMAD R7, R14, R6, RZ ;  /* 0x000000060e077224 */ /* 0x004fc800078e02ff */
[----:B------:R-:W-:-:S05]  /*14160*/  IMAD.IADD R4, R7, 0x1, R4 ;  /* 0x0000000107047824 */ /* 0x000fca00078e0204 */
[----:B------:R-:W-:-:S13]  /*14170*/  ISETP.GT.AND P0, PT, R4, R5, PT ;  /* 0x000000050400720c */ /* 0x000fda0003f04270 */
[----:B------:R-:W-:Y:S05]  /*14180*/  @!P0 BRA `(.L_x_1015) ;  /* 0xfffffffc00588947 */ /* 0x000fea000383ffff */
.L_x_1010:
[----:B------:R-:W-:Y:S01]  /*14190*/  IMAD.IADD R7, R4, 0x1, -R7 ;  /* 0x0000000104077824 */ /* 0x000fe200078e0a07 */
[----:B------:R-:W-:-:S03]  /*141a0*/  UMOV UR4, 0xffffffff ;  /* 0xffffffff00047882 */ /* 0x000fc60000000000 */
[----:B------:R-:W-:-:S05]  /*141b0*/  IMAD R4, R8, R6, R7 ;  /* 0x0000000608047224 */ /* 0x000fca00078e0207 */
[----:B------:R-:W-:Y:S01]  /*141c0*/  ISETP.GT.AND P6, PT, R4, R5, PT ;  /* 0x000000050400720c */ /* 0x000fe20003fc4270 */
[----:B------:R-:W-:-:S12]  /*141d0*/  BRA.DIV UR4, `(.L_x_1016) ;  /* 0x0000001a04207947 */ /* 0x000fd8000b800000 */
[----:B------:R-:W-:-:S04]  /*141e0*/  VOTE.ANY R3, PT, !P6 ;  /* 0x0000000000037806 */ /* 0x000fc800070e0100 */
[----:B------:R-:W2:Y:S02]  /*141f0*/  POPC R4, R3 ;  /* 0x0000000300047309 */ /* 0x000ea40000000000 */
[----:B--2---:R2:W4:Y:S02]  /*14200*/  SHFL.IDX PT, R17, R2, R4, 0x1f ;  /* 0x00001f0402117589 */ /* 0x00452400000e0000 */
.L_x_1072:
[----:B------:R-:W-:Y:S01]  /*14210*/  ISETP.NE.AND P0, PT, R3, RZ, PT ;  /* 0x000000ff0300720c */ /* 0x000fe20003f05270 */
[----:B------:R-:W-:-:S12]  /*14220*/  IMAD.MOV.U32 R14, RZ, RZ, RZ ;  /* 0x000000ffff0e7224 */ /* 0x000fd800078e00ff */
[----:B------:R-:W-:Y:S05]  /*14230*/  @!P0 BRA `(.L_x_1017) ;  /* 0x0000000000108947 */ /* 0x000fea0003800000 */
[----:B------:R-:W-:Y:S01]  /*14240*/  UMOV UR4, 0xffffffff ;  /* 0xffffffff00047882 */ /* 0x000fe20000000000 */
[----:B------:R-:W-:Y:S02]  /*14250*/  VIADD R12, R4, 0xffffffff ;  /* 0xffffffff040c7836 */ /* 0x000fe40000000000 */
[----:B------:R-:W-:Y:S05]  /*14260*/  BRA.DIV UR4, `(.L_x_1018) ;  /* 0x0000001a04447947 */ /* 0x000fea000b800000 */
[----:B------:R0:W0:Y:S02]  /*14270*/  SHFL.IDX PT, R14, R8, R12, 0x1f ;  /* 0x00001f0c080e7589 */ /* 0x00002400000e0000 */
.L_x_1017:
[----:B--2---:R-:W2:Y:S01]  /*14280*/  LDC.64 R2, c[0x0][0xc68] ;  /* 0x00031a00ff027b82 */ /* 0x004ea20000000a00 */
[----:B------:R-:W-:-:S04]  /*14290*/  IMAD.IADD R19, R4, 0x1, R19 ;  /* 0x0000000104137824 */ /* 0x000fc800078e0213 */
[----:B--2---:R-:W-:-:S05]  /*142a0*/  IMAD.WIDE R2, R19, 0x4, R2 ;  /* 0x0000000413027825 */ /* 0x004fca00078e0202 */
[----:B01-3--:R0:W4:Y:S01]  /*142b0*/  LDG.E R8, desc[UR46][R2.64] ;  /* 0x0000002e02087981 */ /* 0x00b122000c1e1900 */
[----:B------:R-:W-:-:S04]  /*142c0*/  IMAD R16, R14, R6, R7 ;  /* 0x000000060e107224 */ /* 0x000fc800078e0207 */
[----:B------:R-:W-:Y:S02]  /*142d0*/  IMAD.IADD R5, R5, 0x1, -R16 ;  /* 0x0000000105057824 */ /* 0x000fe400078e0a10 */
[----:B0-----:R-:W-:Y:S02]  /*142e0*/  IMAD.MOV.U32 R2, RZ, RZ, RZ ;  /* 0x000000ffff027224 */ /* 0x001fe400078e00ff */
[----:B----4-:R-:W-:-:S05]  /*142f0*/  IMAD R4, R17, R8, RZ ;  /* 0x0000000811047224 */ /* 0x010fca00078e02ff */
[----:B------:R-:W-:-:S04]  /*14300*/  IABS R9, R4 ;  /* 0x0000000400097213 */ /* 0x000fc80000000000 */
[----:B------:R-:W0:Y:S08]  /*14310*/  I2F.RP R10, R9 ;  /* 0x00000009000a7306 */ /* 0x000e300000209400 */
[----:B0-----:R-:W0:Y:S02]  /*14320*/  MUFU.RCP R10, R10 ;  /* 0x0000000a000a7308 */ /* 0x001e240000001000 */
[----:B0-----:R-:W-:-:S06]  /*14330*/  VIADD R11, R10, 0xffffffe ;  /* 0x0ffffffe0a0b7836 */ /* 0x001fcc0000000000 */
[----:B------:R-:W0:Y:S02]  /*14340*/  F2I.FTZ.U32.TRUNC.NTZ R3, R11 ;  /* 0x0000000b00037305 */ /* 0x000e24000021f000 */
[----:B0-----:R-:W-:-:S04]  /*14350*/  IMAD.MOV R12, RZ, RZ, -R3 ;  /* 0x000000ffff0c7224 */ /* 0x001fc800078e0a03 */
[----:B------:R-:W-:-:S04]  /*14360*/  IMAD R7, R12, R9, RZ ;  /* 0x000000090c077224 */ /* 0x000fc800078e02ff */
[----:B------:R-:W-:Y:S01]  /*14370*/  IMAD.HI.U32 R2, R3, R7, R2 ;  /* 0x0000000703027227 */ /* 0x000fe200078e0002 */
[----:B------:R-:W-:Y:S02]  /*14380*/  IABS R3, R5 ;  /* 0x0000000500037213 */ /* 0x000fe40000000000 */
[----:B------:R-:W-:-:S03]  /*14390*/  IABS R7, R4 ;  /* 0x0000000400077213 */ /* 0x000fc60000000000 */
[----:B------:R-:W-:-:S04]  /*143a0*/  IMAD.HI.U32 R2, R2, R3, RZ ;  /* 0x0000000302027227 */ /* 0x000fc800078e00ff */
[----:B------:R-:W-:-:S04]  /*143b0*/  IMAD.MOV R10, RZ, RZ, -R7 ;  /* 0x000000ffff0a7224 */ /* 0x000fc800078e0a07 */
        /* <DEDUP_REMOVED lines=16> */
[----:B------:R-:W-:Y:S01]  /*144c0*/  VIADDMNMX R6, R3, R6, R8, PT ;  /* 0x0000000603067246 */ /* 0x000fe20003800108 */
[----:B------:R-:W-:-:S03]  /*144d0*/  IMAD.IADD R7, R4, 0x1, R7 ;  /* 0x0000000104077824 */ /* 0x000fc600078e0207 */
[----:B------:R-:W-:-:S04]  /*144e0*/  IABS R8, R6 ;  /* 0x0000000600087213 */ /* 0x000fc80000000000 */
[----:B------:R-:W0:Y:S08]  /*144f0*/  I2F.RP R9, R8 ;  /* 0x0000000800097306 */ /* 0x000e300000209400 */
[----:B0-----:R-:W0:Y:S02]  /*14500*/  MUFU.RCP R9, R9 ;  /* 0x0000000900097308 */ /* 0x001e240000001000 */
[----:B0-----:R-:W-:Y:S01]  /*14510*/  VIADD R3, R9, 0xffffffe ;  /* 0x0ffffffe09037836 */ /* 0x001fe20000000000 */
[----:B------:R-:W-:-:S05]  /*14520*/  IABS R9, R6 ;  /* 0x0000000600097213 */ /* 0x000fca0000000000 */
[----:B------:R-:W0:Y:S02]  /*14530*/  F2I.FTZ.U32.TRUNC.NTZ R3, R3 ;  /* 0x0000000300037305 */ /* 0x000e24000021f000 */
[----:B0-----:R-:W-:-:S04]  /*14540*/  IMAD.MOV R11, RZ, RZ, -R3 ;  /* 0x000000ffff0b7224 */ /* 0x001fc800078e0a03 */
[----:B------:R-:W-:-:S04]  /*14550*/  IMAD R5, R11, R8, RZ ;  /* 0x000000080b057224 */ /* 0x000fc800078e02ff */
[----:B------:R-:W-:Y:S01]  /*14560*/  IMAD.HI.U32 R2, R3, R5, R2 ;  /* 0x0000000503027227 */ /* 0x000fe200078e0002 */
[----:B------:R-:W-:-:S03]  /*14570*/  IABS R5, R4 ;  /* 0x0000000400057213 */ /* 0x000fc60000000000 */
        /* <DEDUP_REMOVED lines=18> */
.L_x_1011:
[----:B------:R-:W-:Y:S01]  /*146a0*/  UMOV UR4, URZ ;  /* 0x0000003f00047c82 */ /* 0x000fe20008000000 */
[----:B------:R-:W-:Y:S01]  /*146b0*/  UMOV UR5, URZ ;  /* 0x0000003f00057c82 */ /* 0x000fe20008000000 */
[----:B------:R-:W-:Y:S01]  /*146c0*/  ULDC UR6, c[0x0][0xc14] ;  /* 0x0003050000067ab9 */ /* 0x000fe20000000800 */
[----:B0-----:R-:W-:Y:S02]  /*146d0*/  IMAD.MOV.U32 R16, RZ, RZ, R5 ;  /* 0x000000ffff107224 */ /* 0x001fe400078e0005 */
[----:B------:R-:W-:Y:S02]  /*146e0*/  IMAD.U32 R17, RZ, RZ, UR4 ;  /* 0x00000004ff117e24 */ /* 0x000fe4000f8e00ff */
[----:B------:R-:W-:Y:S02]  /*146f0*/  IMAD.U32 R18, RZ, RZ, UR5 ;  /* 0x00000005ff127e24 */ /* 0x000fe4000f8e00ff */
[----:B------:R-:W-:-:S07]  /*14700*/  IMAD.U32 R19, RZ, RZ, UR6 ;  /* 0x00000006ff137e24 */ /* 0x000fce000f8e00ff */
.L_x_1019:
        /* <DEDUP_REMOVED lines=10> */
.L_x_947:
[----:B------:R-:W2:Y:S01]  /*147b0*/  S2R R3, SR_CgaCtaId ;  /* 0x0000000000037919 */ /* 0x000ea20000008800 */
[----:B------:R-:W-:Y:S01]  /*147c0*/  VIADD R29, R29, 0x1 ;  /* 0x000000011d1d7836 */ /* 0x000fe20000000000 */
[----:B-1----:R-:W-:Y:S01]  /*147d0*/  MOV R2, 0x400 ;  /* 0x0000040000027802 */ /* 0x002fe20000000f00 */
[----:B------:R-:W-:Y:S03]  /*147e0*/  BSSY B0, `(.L_x_1021) ;  /* 0x0000008000007945 */ /* 0x000fe60003800000 */
[----:B0-----:R-:W-:-:S04]  /*147f0*/  LEA.HI R0, R29, R29, RZ, 0x1 ;  /* 0x0000001d1d007211 */ /* 0x001fc800078f08ff */
[----:B------:R-:W-:-:S05]  /*14800*/  LOP3.LUT R0, R0, 0xfffffffe, RZ, 0xc0, !PT ;  /* 0xfffffffe00007812 */ /* 0x000fca00078ec0ff */
[----:B------:R-:W-:-:S05]  /*14810*/  IMAD.IADD R0, R29, 0x1, -R0 ;  /* 0x000000011d007824 */ /* 0x000fca00078e0a00 */
[----:B------:R-:W-:Y:S02]  /*14820*/  SHF.L.U32 R0, R0, 0x1f, RZ ;  /* 0x0000001f00007819 */ /* 0x000fe400000006ff */
[----:B--2---:R-:W-:-:S04]  /*14830*/  LEA R9, R3, R2, 0x18 ;  /* 0x0000000203097211 */ /* 0x004fc800078ec0ff */
[----:B------:R-:W0:Y:S02]  /*14840*/  SYNCS.PHASECHK.TRANS64.TRYWAIT P0, [R9+URZ+0x16820], R0 ;  /* 0x01682000090075a7 */ /* 0x000e24000800017f */
[----:B0-----:R-:W-:Y:S05]  /*14850*/  @!P0 BRA `(.L_x_1022) ;  /* 0x0000001000ec8947 */ /* 0x001fea0003800000 */
.L_x_1075:
[----:B------:R-:W-:Y:S05]  /*14860*/  BSYNC B0 ;  /* 0x0000000000007941 */ /* 0x000fea0003800000 */
.L_x_1021:
[----:B------:R-:W-:-:S03]  /*14870*/  UMOV UR4, 0xffffffff ;  /* 0xffffffff00047882 */ /* 0x000fc60000000000 */
[----:B------:R-:W-:Y:S05]  /*14880*/  BRA.DIV UR4, `(.L_x_1023) ;  /* 0x0000001204f47947 */ /* 0x000fea000b800000 */
[----:B0-----:R-:W0:Y:S02]  /*14890*/  S2R R0, SR_TID.X ;  /* 0x0000000000007919 */ /* 0x001e240000002100 */
[----:B0-----:R-:W-:-:S04]  /*148a0*/  SHF.R.U32.HI R0, RZ, 0x5, R0 ;  /* 0x00000005ff007819 */ /* 0x001fc80000011600 */
[----:B------:R-:W-:-:S05]  /*148b0*/  LOP3.LUT R0, R0, 0x3, RZ, 0xc0, !PT ;  /* 0x0000000300007812 */ /* 0x000fca00078ec0ff */
[----:B------:R0:W1:Y:S02]  /*148c0*/  SHFL.IDX PT, R14, R0, RZ, 0x1f ;  /* 0x00001fff000e7589 */ /* 0x00006400000e0000 */
.L_x_1078:
[----:B-1----:R-:W-:Y:S01]  /*148d0*/  ISETP.NE.AND P0, PT, R14, RZ, PT ;  /* 0x000000ff0e00720c */ /* 0x002fe20003f05270 */
[----:B------:R-:W-:-:S12]  /*148e0*/  BSSY B0, `(.L_x_1024) ;  /* 0x0000024000007945 */ /* 0x000fd80003800000 */
[----:B------:R-:W-:Y:S05]  /*148f0*/  @P0 BRA `(.L_x_1025) ;  /* 0x0000000000880947 */ /* 0x000fea0003800000 */
[----:B------:R-:W-:-:S03]  /*14900*/  UMOV UR4, 0xffffffff ;  /* 0xffffffff00047882 */ /* 0x000fc60000000000 */
[----:B------:R-:W-:Y:S05]  /*14910*/  BRA.DIV UR4, `(.L_x_1026) ;  /* 0x0000001604047947 */ /* 0x000fea000b800000 */
[----:B------:R-:W-:-:S13]  /*14920*/  ELECT P6, URZ, PT ;  /* 0x00000000003f782f */ /* 0x000fda00038c0000 */
.L_x_1081:
[----:B------:R-:W-:Y:S05]  /*14930*/  @!P6 BRA `(.L_x_1025) ;  /* 0x000000000078e947 */ /* 0x000fea0003800000 */
[----:B------:R-:W-:-:S06]  /*14940*/  ULOP3.LUT UR4, UR36, 0x2, URZ, 0xfc, !UPT ;  /* 0x0000000224047892 */ /* 0x000fcc000f8efc3f */
[----:B0-----:R-:W-:-:S05]  /*14950*/  IMAD.U32 R0, RZ, RZ, UR4 ;  /* 0x00000004ff007e24 */ /* 0x001fca000f8e00ff */
[----:B------:R-:W-:-:S13]  /*14960*/  ISETP.NE.AND P2, PT, R0, 0x3, PT ;  /* 0x000000030000780c */ /* 0x000fda0003f45270 */
[----:B------:R-:W-:Y:S05]  /*14970*/  @!P2 BRA `(.L_x_1027) ;  /* 0x000000000004a947 */ /* 0x000fea0003800000 */
[----:B------:R-:W-:Y:S01]  /*14980*/  BPT.TRAP 0x1 ;  /* 0x000000040000795c */ /* 0x000fe20000300000 */
.L_x_1027:
[----:B------:R-:W-:Y:S01]  /*14990*/  VIADD R3, R9, 0x16840 ;  /* 0x0001684009037836 */ /* 0x000fe20000000000 */
[----:B------:R-:W-:Y:S01]  /*149a0*/  SHF.L.U32 R2, R24, 0x1f, RZ ;  /* 0x0000001f18027819 */ /* 0x000fe200000006ff */
[C---:B------:R-:W-:Y:S02]  /*149b0*/  VIADD R0, R22.reuse, 0x1 ;  /* 0x0000000116007836 */ /* 0x040fe40000000000 */
        /* <DEDUP_REMOVED lines=9> */
.L_x_1082:
[----:B------:R-:W1:Y:S02]  /*14a50*/  SYNCS.PHASECHK.TRANS64.TRYWAIT P0, [R3+URZ], R0 ;  /* 0x00000000030075a7 */ /* 0x000e64000800017f */
[----:B-1----:R-:W-:Y:S05]  /*14a60*/  @!P0 BRA `(.L_x_1029) ;  /* 0x0000001000e48947 */ /* 0x002fea0003800000 */
.L_x_1083:
[----:B------:R-:W-:Y:S05]  /*14a70*/  @!P2 BRA `(.L_x_1030) ;  /* 0x000000000004a947 */ /* 0x000fea0003800000 */
[----:B------:R-:W-:Y:S01]  /*14a80*/  BPT.TRAP 0x1 ;  /* 0x000000040000795c */ /* 0x000fe20000300000 */
.L_x_1030:
[----:B-1----:R-:W-:-:S04]  /*14a90*/  VIADD R3, R9, 0x16860 ;  /* 0x0001686009037836 */ /* 0x002fc80000000000 */
[----:B------:R-:W-:-:S04]  /*14aa0*/  IMAD R5, R22, 0x8, R3 ;  /* 0x0000000816057824 */ /* 0x000fc800078e0203 */
[----:B------:R-:W1:Y:S02]  /*14ab0*/  SYNCS.PHASECHK.TRANS64.TRYWAIT P0, [R5+URZ], R2 ;  /* 0x00000002050075a7 */ /* 0x000e64000800017f */
[----:B-1----:R-:W-:Y:S05]  /*14ac0*/  @!P0 BRA `(.L_x_1031) ;  /* 0x0000001000e08947 */ /* 0x002fea0003800000 */
.L_x_1084:
[----:B------:R-:W-:-:S07]  /*14ad0*/  IMAD R3, R4, 0x8, R3 ;  /* 0x0000000804037824 */ /* 0x000fce00078e0203 */
.L_x_1032:
[----:B--2---:R2:W4:Y:S02]  /*14ae0*/  SYNCS.PHASECHK.TRANS64.TRYWAIT P0, [R3+URZ], R0 ;  /* 0x00000000030075a7 */ /* 0x004524000800017f */
[----:B----4-:R-:W-:Y:S05]  /*14af0*/  @!P0 NANOSLEEP.SYNCS 0x989680 ;  /* 0x009896800000895d */ /* 0x010fea0003900000 */
[----:B------:R-:W4:Y:S02]  /*14b00*/  @!P0 SYNCS.PHASECHK.TRANS64 P0, [R3+URZ], R0 ;  /* 0x00000000030085a7 */ /* 0x000f24000800007f */
[----:B----4-:R-:W-:Y:S05]  /*14b10*/  @!P0 BRA `(.L_x_1032) ;  /* 0xfffffffc00f08947 */ /* 0x010fea000383ffff */
.L_x_1025:
[----:B------:R-:W-:Y:S05]  /*14b20*/  BSYNC B0 ;  /* 0x0000000000007941 */ /* 0x000fea0003800000 */
.L_x_1024:
[----:B------:R-:W-:Y:S05]  /*14b30*/  EXIT ;  /* 0x000000000000794d */ /* 0x000fea0003800000 */
.L_x_851:
[----:B0-----:R-:W-:-:S04]  /*14b40*/  IMAD.U32 R3, RZ, RZ, UR45 ;  /* 0x0000002dff037e24 */ /* 0x001fc8000f8e00ff */
[----:B------:R0:W1:Y:S03]  /*14b50*/  SYNCS.PHASECHK.TRANS64.TRYWAIT P1, [R3+URZ+0x16800], R0 ;  /* 0x01680000030075a7 */ /* 0x000066000802017f */
[----:B-1----:R-:W-:Y:S05]  /*14b60*/  @!P1 NANOSLEEP.SYNCS 0x989680 ;  /* 0x009896800000995d */ /* 0x002fea0003900000 */
[----:B------:R-:W1:Y:S02]  /*14b70*/  @!P1 SYNCS.PHASECHK.TRANS64 P1, [R3+URZ+0x16800], R0 ;  /* 0x01680000030095a7 */ /* 0x000e64000802007f */
[----:B-1----:R-:W-:Y:S05]  /*14b80*/  @!P1 BRA `(.L_x_851) ;  /* 0xfffffffc00ec9947 */ /* 0x002fea000383ffff */
[----:B------:R-:W-:Y:S05]  /*14b90*/  BRA `(.L_x_1033) ;  /* 0xfffffecc00847947 */ /* 0x000fea000383ffff */
.L_x_855:
[----:B-1----:R1:W2:Y:S02]  /*14ba0*/  SYNCS.PHASECHK.TRANS64.TRYWAIT P2, [R4+URZ+0x16830], R3 ;  /* 0x01683003040075a7 */ /* 0x0022a4000804017f */
[----:B--2---:R-:W-:Y:S05]  /*14bb0*/  @!P2 NANOSLEEP.SYNCS 0x989680 ;  /* 0x009896800000a95d */ /* 0x004fea0003900000 */
[----:B------:R-:W2:Y:S02]  /*14bc0*/  @!P2 SYNCS.PHASECHK.TRANS64 P2, [R4+URZ+0x16830], R3 ;  /* 0x016830030400a5a7 */ /* 0x000ea4000804007f */
[----:B--2---:R-:W-:Y:S05]  /*14bd0*/  @!P2 BRA `(.L_x_855) ;  /* 0xfffffffc00f0a947 */ /* 0x004fea000383ffff */
[----:B------:R-:W-:Y:S05]  /*14be0*/  BRA `(.L_x_854) ;  /* 0xfffffecc00a87947 */ /* 0x000fea000383ffff */
.L_x_871:
[----:B-1----:R-:W-:-:S04]  /*14bf0*/  IMAD.U32 R21, RZ, RZ, UR6 ;  /* 0x00000006ff157e24 */ /* 0x002fc8000f8e00ff */
[----:B------:R1:W2:Y:S03]  /*14c00*/  SYNCS.PHASECHK.TRANS64.TRYWAIT P2, [R21+URZ+0x16830], R8 ;  /* 0x01683008150075a7 */ /* 0x0002a6000804017f */
[----:B--2---:R-:W-:Y:S05]  /*14c10*/  @!P2 NANOSLEEP.SYNCS 0x989680 ;  /* 0x009896800000a95d */ /* 0x004fea0003900000 */
[----:B------:R-:W2:Y:S02]  /*14c20*/  @!P2 SYNCS.PHASECHK.TRANS64 P2, [R21+URZ+0x16830], R8 ;  /* 0x016830081500a5a7 */ /* 0x000ea4000804007f */
[----:B--2---:R-:W-:Y:S05]  /*14c30*/  @!P2 BRA `(.L_x_871) ;  /* 0xfffffffc00eca947 */ /* 0x004fea000383ffff */
[----:B------:R-:W-:Y:S05]  /*14c40*/  BRA `(.L_x_868) ;  /* 0xffffff0400e47947 */ /* 0x000fea000383ffff */
.L_x_875:
[----:B-1----:R-:W-:-:S04]  /*14c50*/  IMAD.U32 R21, RZ, RZ, UR6 ;  /* 0x00000006ff157e24 */ /* 0x002fc8000f8e00ff */
[----:B------:R1:W2:Y:S03]  /*14c60*/  SYNCS.PHASECHK.TRANS64.TRYWAIT P2, [R21+URZ+0x16850], R8 ;  /* 0x01685008150075a7 */ /* 0x0002a6000804017f */
[----:B--2---:R-:W-:Y:S05]  /*14c70*/  @!P2 NANOSLEEP.SYNCS 0x989680 ;  /* 0x009896800000a95d */ /* 0x004fea0003900000 */
[----:B------:R-:W2:Y:S02]  /*14c80*/  @!P2 SYNCS.PHASECHK.TRANS64 P2, [R21+URZ+0x16850], R8 ;  /* 0x016850081500a5a7 */ /* 0x000ea4000804007f */
[----:B--2---:R-:W-:Y:S05]  /*14c90*/  @!P2 BRA `(.L_x_875) ;  /* 0xfffffffc00eca947 */ /* 0x004fea000383ffff */
[----:B------:R-:W-:Y:S05]  /*14ca0*/  BRA `(.L_x_872) ;  /* 0xffffff08005c7947 */ /* 0x000fea000383ffff */
.L_x_892:
[----:B-1----:R-:W-:-:S04]  /*14cb0*/  IMAD.U32 R7, RZ, RZ, UR6 ;  /* 0x00000006ff077e24 */ /* 0x002fc8000f8e00ff */
[----:B------:R1:W2:Y:S03]  /*14cc0*/  SYNCS.PHASECHK.TRANS64.TRYWAIT P2, [R7+URZ+0x16830], R6 ;  /* 0x01683006070075a7 */ /* 0x0002a6000804017f */
[----:B--2---:R-:W-:Y:S05]  /*14cd0*/  @!P2 NANOSLEEP.SYNCS 0x989680 ;  /* 0x009896800000a95d */ /* 0x004fea0003900000 */
[----:B------:R-:W2:Y:S02]  /*14ce0*/  @!P2 SYNCS.PHASECHK.TRANS64 P2, [R7+URZ+0x16830], R6 ;  /* 0x016830060700a5a7 */ /* 0x000ea4000804007f */
[----:B--2---:R-:W-:Y:S05]  /*14cf0*/  @!P2 BRA `(.L_x_892) ;  /* 0xfffffffc00eca947 */ /* 0x004fea000383ffff */
[----:B------:R-:W-:Y:S05]  /*14d00*/  BRA `(.L_x_889) ;  /* 0xffffff3c00907947 */ /* 0x000fea000383ffff */
.L_x_896:
[----:B-1----:R-:W-:-:S04]  /*14d10*/  IMAD.U32 R7, RZ, RZ, UR6 ;  /* 0x00000006ff077e24 */ /* 0x002fc8000f8e00ff */
[----:B------:R1:W2:Y:S03]  /*14d20*/  SYNCS.PHASECHK.TRANS64.TRYWAIT P2, [R7+URZ+0x16850], R6 ;  /* 0x01685006070075a7 */ /* 0x0002a6000804017f */
[----:B--2---:R-:W-:Y:S05]  /*14d30*/  @!P2 NANOSLEEP.SYNCS 0x989680 ;  /* 0x009896800000a95d */ /* 0x004fea0003900000 */
[----:B------:R-:W2:Y:S02]  /*14d40*/  @!P2 SYNCS.PHASECHK.TRANS64 P2, [R7+URZ+0x16850], R6 ;  /* 0x016850060700a5a7 */ /* 0x000ea4000804007f */
[----:B--2---:R-:W-:Y:S05]  /*14d50*/  @!P2 BRA `(.L_x_896) ;  /* 0xfffffffc00eca947 */ /* 0x004fea000383ffff */
[----:B------:R-:W-:Y:S05]  /*14d60*/  BRA `(.L_x_893) ;  /* 0xffffff4000087947 */ /* 0x000fea000383ffff */
.L_x_902:
[----:B-1----:R-:W-:-:S04]  /*14d70*/  IMAD.U32 R7, RZ, RZ, UR6 ;  /* 0x00000006ff077e24 */ /* 0x002fc8000f8e00ff */
[----:B------:R1:W2:Y:S03]  /*14d80*/  SYNCS.PHASECHK.TRANS64.TRYWAIT P2, [R7+URZ+0x16830], R6 ;  /* 0x01683006070075a7 */ /* 0x0002a6000804017f */
[----:B--2---:R-:W-:Y:S05]  /*14d90*/  @!P2 NANOSLEEP.SYNCS 0x989680 ;  /* 0x009896800000a95d */ /* 0x004fea0003900000 */
[----:B------:R-:W2:Y:S02]  /*14da0*/  @!P2 SYNCS.PHASECHK.TRANS64 P2, [R7+URZ+0x16830], R6 ;  /* 0x016830060700a5a7 */ /* 0x000ea4000804007f */
[----:B--2---:R-:W-:Y:S05]  /*14db0*/  @!P2 BRA `(.L_x_902) ;  /* 0xfffffffc00eca947 */ /* 0x004fea000383ffff */
[----:B------:R-:W-:Y:S05]  /*14dc0*/  BRA `(.L_x_899) ;  /* 0xffffff6000c47947 */ /* 0x000fea000383ffff */
.L_x_906:
[----:B-1----:R-:W-:-:S04]  /*14dd0*/  IMAD.U32 R7, RZ, RZ, UR6 ;  /* 0x00000006ff077e24 */ /* 0x002fc8000f8e00ff */
[----:B------:R1:W2:Y:S03]  /*14de0*/  SYNCS.PHASECHK.TRANS64.TRYWAIT P2, [R7+URZ+0x16850], R6 ;  /* 0x01685006070075a7 */ /* 0x0002a6000804017f */
[----:B--2---:R-:W-:Y:S05]  /*14df0*/  @!P2 NANOSLEEP.SYNCS 0x989680 ;  /* 0x009896800000a95d */ /* 0x004fea0003900000 */
[----:B------:R-:W2:Y:S02]  /*14e00*/  @!P2 SYNCS.PHASECHK.TRANS64 P2, [R7+URZ+0x16850], R6 ;  /* 0x016850060700a5a7 */ /* 0x000ea4000804007f */
[----:B--2---:R-:W-:Y:S05]  /*14e10*/  @!P2 BRA `(.L_x_906) ;  /* 0xfffffffc00eca947 */ /* 0x004fea000383ffff */
[----:B------:R-:W-:Y:S05]  /*14e20*/  BRA `(.L_x_903) ;  /* 0xffffff64003c7947 */ /* 0x000fea000383ffff */
.L_x_919:
[----:B-1----:R-:W-:-:S04]  /*14e30*/  IMAD.U32 R5, RZ, RZ, UR5 ;  /* 0x00000005ff057e24 */ /* 0x002fc8000f8e00ff */
[----:B------:R1:W2:Y:S03]  /*14e40*/  SYNCS.PHASECHK.TRANS64.TRYWAIT P0, [R5+URZ+0x16850], R0 ;  /* 0x01685000050075a7 */ /* 0x0002a6000800017f */
[----:B--2---:R-:W-:Y:S05]  /*14e50*/  @!P0 NANOSLEEP.SYNCS 0x989680 ;  /* 0x009896800000895d */ /* 0x004fea0003900000 */
[----:B------:R-:W2:Y:S02]  /*14e60*/  @!P0 SYNCS.PHASECHK.TRANS64 P0, [R5+URZ+0x16850], R0 ;  /* 0x01685000050085a7 */ /* 0x000ea4000800007f */
[----:B--2---:R-:W-:Y:S05]  /*14e70*/  @!P0 BRA `(.L_x_919) ;  /* 0xfffffffc00ec8947 */ /* 0x004fea000383ffff */
[----:B------:R-:W-:Y:S05]  /*14e80*/  BRA `(.L_x_918) ;  /* 0xffffff9400a07947 */ /* 0x000fea000383ffff */
.L_x_966:
        /* <DEDUP_REMOVED lines=8> */
[----:B------:R-:W-:Y:S05]  /*14f10*/  WARPSYNC.COLLECTIVE R15, `(.L_x_1035) ;  /* 0x000000000f087348 */ /* 0x000fea0003c00000 */
[----:B------:R0:W1:Y:S02]  /*14f20*/  SHFL.IDX P6, R14, R13, R12, R11 ;  /* 0x0000000c0d0e7389 */ /* 0x00006400000c000b */
[----:B01----:R-:W-:Y:S01]  /*14f30*/  ENDCOLLECTIVE ;  /* 0x000000000000791b */ /* 0x003fe20003800000 */
.L_x_1035:
[----:B------:R-:W-:Y:S05]  /*14f40*/  BSYNC B0 ;  /* 0x0000000000007941 */ /* 0x000fea0003800000 */
.L_x_1034:
[----:B------:R-:W-:Y:S05]  /*14f50*/  BRA `(.L_x_1036) ;  /* 0xffffffd0005c7947 */ /* 0x000fea000383ffff */
.L_x_967:
[----:B------:R-:W-:Y:S01]  /*14f60*/  BSSY B0, `(.L_x_1037) ;  /* 0x0000006000007945 */ /* 0x000fe20003800000 */
[----:B------:R-:W-:-:S07]  /*14f70*/  IMAD.MOV.U32 R15, RZ, RZ, -0x1 ;  /* 0xffffffffff0f7424 */ /* 0x000fce00078e00ff */
[----:B------:R-:W-:Y:S05]  /*14f80*/  WARPSYNC.COLLECTIVE R15, `(.L_x_1038) ;  /* 0x000000000f0c7348 */ /* 0x000fea0003c00000 */
[----:B------:R-:W-:Y:S02]  /*14f90*/  ELECT P6, UR62, PT ;  /* 0x00000000003e782f */ /* 0x000fe400038c0000 */
[----:B------:R-:W-:Y:S01]  /*14fa0*/  MOV R14, UR62 ;  /* 0x0000003e000e7c02 */ /* 0x000fe20008000f00 */
[----:B------:R-:W-:Y:S10]  /*14fb0*/  ENDCOLLECTIVE ;  /* 0x000000000000791b */ /* 0x000ff40003800000 */
.L_x_1038:
[----:B------:R-:W-:Y:S05]  /*14fc0*/  BSYNC B0 ;  /* 0x0000000000007941 */ /* 0x000fea0003800000 */
.L_x_1037:
[----:B------:R-:W-:Y:S05]  /*14fd0*/  BRA `(.L_x_1039) ;  /* 0xffffffd0004c7947 */ /* 0x000fea000383ffff */
.L_x_970:
[----:B-1----:R1:W2:Y:S02]  /*14fe0*/  SYNCS.PHASECHK.TRANS64.TRYWAIT P0, [R5+URZ+0x16840], R4 ;  /* 0x01684004050075a7 */ /* 0x0022a4000800017f */
[----:B--2---:R-:W-:Y:S05]  /*14ff0*/  @!P0 NANOSLEEP.SYNCS 0x989680 ;  /* 0x009896800000895d */ /* 0x004fea0003900000 */
[----:B------:R-:W2:Y:S02]  /*15000*/  @!P0 SYNCS.PHASECHK.TRANS64 P0, [R5+URZ+0x16840], R4 ;  /* 0x01684004050085a7 */ /* 0x000ea4000800007f */
[----:B--2---:R-:W-:Y:S05]  /*15010*/  @!P0 BRA `(.L_x_970) ;  /* 0xfffffffc00f08947 */ /* 0x004fea000383ffff */
[----:B------:R-:W-:Y:S05]  /*15020*/  BRA `(.L_x_1040) ;  /* 0xffffffd000a07947 */ /* 0x000fea000383ffff */
.L_x_973:
[----:B-1----:R1:W2:Y:S02]  /*15030*/  SYNCS.PHASECHK.TRANS64.TRYWAIT P0, [R25+URZ+0x16820], R4 ;  /* 0x01682004190075a7 */ /* 0x0022a4000800017f */
[----:B--2---:R-:W-:Y:S05]  /*15040*/  @!P0 NANOSLEEP.SYNCS 0x989680 ;  /* 0x009896800000895d */ /* 0x004fea0003900000 */
[----:B------:R-:W2:Y:S02]  /*15050*/  @!P0 SYNCS.PHASECHK.TRANS64 P0, [R25+URZ+0x16820], R4 ;  /* 0x01682004190085a7 */ /* 0x000ea4000800007f */
[----:B--2---:R-:W-:Y:S05]  /*15060*/  @!P0 BRA `(.L_x_973) ;  /* 0xfffffffc00f08947 */ /* 0x004fea000383ffff */
[----:B------:R-:W-:Y:S05]  /*15070*/  BRA `(.L_x_1041) ;  /* 0xffffffd400587947 */ /* 0x000fea000383ffff */
.L_x_981:
[----:B0-----:R0:W1:Y:S02]  /*15080*/  SYNCS.PHASECHK.TRANS64.TRYWAIT P0, [R3+URZ+0x16840], R2 ;  /* 0x01684002030075a7 */ /* 0x001064000800017f */
[----:B-1----:R-:W-:Y:S05]  /*15090*/  @!P0 NANOSLEEP.SYNCS 0x989680 ;  /* 0x009896800000895d */ /* 0x002fea0003900000 */
[----:B------:R-:W1:Y:S02]  /*150a0*/  @!P0 SYNCS.PHASECHK.TRANS64 P0, [R3+URZ+0x16840], R2 ;  /* 0x01684002030085a7 */ /* 0x000e64000800007f */
[----:B-1----:R-:W-:Y:S05]  /*150b0*/  @!P0 BRA `(.L_x_981) ;  /* 0xfffffffc00f08947 */ /* 0x002fea000383ffff */
[----:B------:R-:W-:Y:S05]  /*150c0*/  BRA `(.L_x_1042) ;  /* 0xffffffd400fc7947 */ /* 0x000fea000383ffff */
.L_x_983:
[----:B0-----:R0:W1:Y:S02]  /*150d0*/  SYNCS.PHASECHK.TRANS64.TRYWAIT P0, [R2+URZ+0x60], R5 ;  /* 0x00006005020075a7 */ /* 0x001064000800017f */
[----:B-1----:R-:W-:Y:S05]  /*150e0*/  @!P0 NANOSLEEP.SYNCS 0x989680 ;  /* 0x009896800000895d */ /* 0x002fea0003900000 */
[----:B------:R-:W1:Y:S02]  /*150f0*/  @!P0 SYNCS.PHASECHK.TRANS64 P0, [R2+URZ+0x60], R5 ;  /* 0x00006005020085a7 */ /* 0x000e64000800007f */
[----:B-1----:R-:W-:Y:S05]  /*15100*/  @!P0 BRA `(.L_x_983) ;  /* 0xfffffffc00f08947 */ /* 0x002fea000383ffff */
[----:B------:R-:W-:Y:S05]  /*15110*/  BRA `(.L_x_1043) ;  /* 0xffffffd800607947 */ /* 0x000fea000383ffff */
.L_x_988:
[----:B-1----:R1:W2:Y:S02]  /*15120*/  SYNCS.PHASECHK.TRANS64.TRYWAIT P0, [R3+URZ+0x16840], R2 ;  /* 0x01684002030075a7 */ /* 0x0022a4000800017f */
[----:B--2---:R-:W-:Y:S05]  /*15130*/  @!P0 NANOSLEEP.SYNCS 0x989680 ;  /* 0x009896800000895d */ /* 0x004fea0003900000 */
[----:B------:R-:W2:Y:S02]  /*15140*/  @!P0 SYNCS.PHASECHK.TRANS64 P0, [R3+URZ+0x16840], R2 ;  /* 0x01684002030085a7 */ /* 0x000ea4000800007f */
[----:B--2---:R-:W-:Y:S05]  /*15150*/  @!P0 BRA `(.L_x_988) ;  /* 0xfffffffc00f08947 */ /* 0x004fea000383ffff */
[----:B------:R-:W-:Y:S05]  /*15160*/  BRA `(.L_x_1044) ;  /* 0xffffffdc006c7947 */ /* 0x000fea000383ffff */
.L_x_990:
[----:B0-----:R0:W1:Y:S02]  /*15170*/  SYNCS.PHASECHK.TRANS64.TRYWAIT P1, [R3+URZ+0x60], R24 ;  /* 0x00006018030075a7 */ /* 0x001064000802017f */
[----:B-1----:R-:W-:Y:S05]  /*15180*/  @!P1 NANOSLEEP.SYNCS 0x989680 ;  /* 0x009896800000995d */ /* 0x002fea0003900000 */
[----:B------:R-:W1:Y:S02]  /*15190*/  @!P1 SYNCS.PHASECHK.TRANS64 P1, [R3+URZ+0x60], R24 ;  /* 0x00006018030095a7 */ /* 0x000e64000802007f */
[----:B-1----:R-:W-:Y:S05]  /*151a0*/  @!P1 BRA `(.L_x_990) ;  /* 0xfffffffc00f09947 */ /* 0x002fea000383ffff */
[----:B------:R-:W-:Y:S05]  /*151b0*/  BRA `(.L_x_1045) ;  /* 0xffffffdc00d07947 */ /* 0x000fea000383ffff */
.L_x_995:
[----:B-1----:R1:W2:Y:S02]  /*151c0*/  SYNCS.PHASECHK.TRANS64.TRYWAIT P0, [R2+URZ+0x16840], R3 ;  /* 0x01684003020075a7 */ /* 0x0022a4000800017f */
[----:B--2---:R-:W-:Y:S05]  /*151d0*/  @!P0 NANOSLEEP.SYNCS 0x989680 ;  /* 0x009896800000895d */ /* 0x004fea0003900000 */
[----:B------:R-:W2:Y:S02]  /*151e0*/  @!P0 SYNCS.PHASECHK.TRANS64 P0, [R2+URZ+0x16840], R3 ;  /* 0x01684003020085a7 */ /* 0x000ea4000800007f */
[----:B--2---:R-:W-:Y:S05]  /*151f0*/  @!P0 BRA `(.L_x_995) ;  /* 0xfffffffc00f08947 */ /* 0x004fea000383ffff */
[----:B------:R-:W-:Y:S05]  /*15200*/  BRA `(.L_x_1046) ;  /* 0xffffffe000b07947 */ /* 0x000fea000383ffff */
.L_x_997:
[----:B0-----:R0:W1:Y:S02]  /*15210*/  SYNCS.PHASECHK.TRANS64.TRYWAIT P1, [R2+URZ+0x60], R3 ;  /* 0x00006003020075a7 */ /* 0x001064000802017f */
[----:B-1----:R-:W-:Y:S05]  /*15220*/  @!P1 NANOSLEEP.SYNCS 0x989680 ;  /* 0x009896800000995d */ /* 0x002fea0003900000 */
[----:B------:R-:W1:Y:S02]  /*15230*/  @!P1 SYNCS.PHASECHK.TRANS64 P1, [R2+URZ+0x60], R3 ;  /* 0x00006003020095a7 */ /* 0x000e64000802007f */
[----:B-1----:R-:W-:Y:S05]  /*15240*/  @!P1 BRA `(.L_x_997) ;  /* 0xfffffffc00f09947 */ /* 0x002fea000383ffff */
[----:B------:R-:W-:Y:S05]  /*15250*/  BRA `(.L_x_1047) ;  /* 0xffffffe400187947 */ /* 0x000fea000383ffff */
.L_x_1004:
[----:B0-----:R0:W1:Y:S02]  /*15260*/  SYNCS.PHASECHK.TRANS64.TRYWAIT P0, [R3+URZ+0x16860], R2 ;  /* 0x01686002030075a7 */ /* 0x001064000800017f */
[----:B-1----:R-:W-:Y:S05]  /*15270*/  @!P0 NANOSLEEP.SYNCS 0x989680 ;  /* 0x009896800000895d */ /* 0x002fea0003900000 */
[----:B------:R-:W1:Y:S02]  /*15280*/  @!P0 SYNCS.PHASECHK.TRANS64 P0, [R3+URZ+0x16860], R2 ;  /* 0x01686002030085a7 */ /* 0x000e64000800007f */
[----:B-1----:R-:W-:Y:S05]  /*15290*/  @!P0 BRA `(.L_x_1004) ;  /* 0xfffffffc00f08947 */ /* 0x002fea000383ffff */
[----:B------:R-:W-:Y:S05]  /*152a0*/  BRA `(.L_x_1048) ;  /* 0xffffffe400d47947 */ /* 0x000fea000383ffff */
.L_x_1006:
[----:B------:R-:W-:Y:S01]  /*152b0*/  BSSY B0, `(.L_x_1049) ;  /* 0x0000008000007945 */ /* 0x000fe20003800000 */
[----:B------:R-:W-:Y:S02]  /*152c0*/  IMAD.MOV.U32 R13, RZ, RZ, R16 ;  /* 0x000000ffff0d7224 */ /* 0x000fe400078e0010 */
[----:B------:R-:W-:Y:S02]  /*152d0*/  IMAD.MOV.U32 R12, RZ, RZ, RZ ;  /* 0x000000ffff0c7224 */ /* 0x000fe400078e00ff */
[----:B------:R-:W-:Y:S02]  /*152e0*/  IMAD.MOV.U32 R11, RZ, RZ, 0x1f ;  /* 0x0000001fff0b7424 */ /* 0x000fe400078e00ff */
[----:B------:R-:W-:-:S07]  /*152f0*/  IMAD.MOV.U32 R15, RZ, RZ, -0x1 ;  /* 0xffffffffff0f7424 */ /* 0x000fce00078e00ff */
[----:B------:R-:W-:Y:S05]  /*15300*/  WARPSYNC.COLLECTIVE R15, `(.L_x_1050) ;  /* 0x000000000f087348 */ /* 0x000fea0003c00000 */
[----:B------:R0:W1:Y:S02]  /*15310*/  SHFL.IDX P6, R14, R13, R12, R11 ;  /* 0x0000000c0d0e7389 */ /* 0x00006400000c000b */
[----:B01----:R-:W-:Y:S01]  /*15320*/  ENDCOLLECTIVE ;  /* 0x000000000000791b */ /* 0x003fe20003800000 */
.L_x_1050:
[----:B------:R-:W-:Y:S05]  /*15330*/  BSYNC B0 ;  /* 0x0000000000007941 */ /* 0x000fea0003800000 */
.L_x_1049:
[----:B------:R-:W-:Y:S02]  /*15340*/  IMAD.MOV.U32 R13, RZ, RZ, R16 ;  /* 0x000000ffff0d7224 */ /* 0x000fe400078e0010 */
[----:B------:R-:W-:Y:S02]  /*15350*/  IMAD.MOV.U32 R12, RZ, RZ, 0x1 ;  /* 0x00000001ff0c7424 */ /* 0x000fe400078e00ff */
[----:B------:R-:W-:Y:S02]  /*15360*/  IMAD.MOV.U32 R11, RZ, RZ, 0x1f ;  /* 0x0000001fff0b7424 */ /* 0x000fe400078e00ff */
[----:B------:R-:W-:Y:S02]  /*15370*/  IMAD.MOV.U32 R15, RZ, RZ, -0x1 ;  /* 0xffffffffff0f7424 */ /* 0x000fe400078e00ff */
[----:B------:R-:W-:-:S07]  /*15380*/  IMAD.MOV.U32 R5, RZ, RZ, R14 ;  /* 0x000000ffff057224 */ /* 0x000fce00078e000e */
[----:B------:R-:W-:Y:S05]  /*15390*/  WARPSYNC.COLLECTIVE R15, `(.L_x_1051) ;  /* 0x000000000f087348 */ /* 0x000fea0003c00000 */
[----:B------:R0:W1:Y:S02]  /*153a0*/  SHFL.IDX P6, R14, R13, R12, R11 ;  /* 0x0000000c0d0e7389 */ /* 0x00006400000c000b */
[----:B01----:R-:W-:Y:S01]  /*153b0*/  ENDCOLLECTIVE ;  /* 0x000000000000791b */ /* 0x003fe20003800000 */
.L_x_1051:
[----:B------:R-:W-:Y:S01]  /*153c0*/  IMAD.MOV.U32 R4, RZ, RZ, R14 ;  /* 0x000000ffff047224 */ /* 0x000fe200078e000e */
[----:B------:R-:W-:Y:S06]  /*153d0*/  BRA `(.L_x_1052) ;  /* 0xffffffe8001c7947 */ /* 0x000fec000383ffff */
.L_x_1009:
[----:B------:R-:W-:Y:S01]  /*153e0*/  BSSY B0, `(.L_x_1053) ;  /* 0x0000008000007945 */ /* 0x000fe20003800000 */
[----:B-----5:R-:W-:Y:S02]  /*153f0*/  IMAD.MOV.U32 R13, RZ, RZ, R2 ;  /* 0x000000ffff0d7224 */ /* 0x020fe400078e0002 */
[----:B------:R-:W-:Y:S02]  /*15400*/  IMAD.MOV.U32 R12, RZ, RZ, 0x1 ;  /* 0x00000001ff0c7424 */ /* 0x000fe400078e00ff */
[----:B------:R-:W-:Y:S02]  /*15410*/  IMAD.MOV.U32 R11, RZ, RZ, RZ ;  /* 0x000000ffff0b7224 */ /* 0x000fe400078e00ff */
[----:B------:R-:W-:-:S07]  /*15420*/  IMAD.MOV.U32 R15, RZ, RZ, -0x1 ;  /* 0xffffffffff0f7424 */ /* 0x000fce00078e00ff */
[----:B0123--:R-:W-:Y:S05]  /*15430*/  WARPSYNC.COLLECTIVE R15, `(.L_x_1054) ;  /* 0x000000000f087348 */ /* 0x00ffea0003c00000 */
[----:B------:R4:W0:Y:S02]  /*15440*/  SHFL.UP P6, R14, R13, R12, R11 ;  /* 0x0400000c0d0e7389 */ /* 0x00082400000c000b */
[----:B01234-:R-:W-:Y:S01]  /*15450*/  ENDCOLLECTIVE ;  /* 0x000000000000791b */ /* 0x01ffe20003800000 */
.L_x_1054:
[----:B------:R-:W-:Y:S05]  /*15460*/  BSYNC B0 ;  /* 0x0000000000007941 */ /* 0x000fea0003800000 */
.L_x_1053:
        /* <DEDUP_REMOVED lines=10> */
.L_x_1055:
        /* <DEDUP_REMOVED lines=8> */
.L_x_1056:
        /* <DEDUP_REMOVED lines=8> */
.L_x_1057:
        /* <DEDUP_REMOVED lines=8> */
.L_x_1058:
        /* <DEDUP_REMOVED lines=8> */
.L_x_1059:
[----:B------:R-:W-:Y:S05]  /*15710*/  BRA `(.L_x_1060) ;  /* 0xffffffe400d87947 */ /* 0x000fea000383ffff */
.L_x_1014:
[----:B------:R-:W-:Y:S01]  /*15720*/  BSSY B0, `(.L_x_1061) ;  /* 0x0000008000007945 */ /* 0x000fe20003800000 */
[----:B-----5:R-:W-:Y:S02]  /*15730*/  IMAD.MOV.U32 R13, RZ, RZ, R2 ;  /* 0x000000ffff0d7224 */ /* 0x020fe400078e0002 */
[----:B------:R-:W-:Y:S02]  /*15740*/  IMAD.MOV.U32 R12, RZ, RZ, 0x1 ;  /* 0x00000001ff0c7424 */ /* 0x000fe400078e00ff */
[----:B------:R-:W-:Y:S02]  /*15750*/  IMAD.MOV.U32 R11, RZ, RZ, RZ ;  /* 0x000000ffff0b7224 */ /* 0x000fe400078e00ff */
[----:B------:R-:W-:-:S07]  /*15760*/  IMAD.MOV.U32 R15, RZ, RZ, -0x1 ;  /* 0xffffffffff0f7424 */ /* 0x000fce00078e00ff */
[----:B01-3--:R-:W-:Y:S05]  /*15770*/  WARPSYNC.COLLECTIVE R15, `(.L_x_1062) ;  /* 0x000000000f087348 */ /* 0x00bfea0003c00000 */
[----:B------:R2:W4:Y:S02]  /*15780*/  SHFL.UP P6, R14, R13, R12, R11 ;  /* 0x0400000c0d0e7389 */ /* 0x00052400000c000b */
[----:B01234-:R-:W-:Y:S01]  /*15790*/  ENDCOLLECTIVE ;  /* 0x000000000000791b */ /* 0x01ffe20003800000 */
.L_x_1062:
[----:B------:R-:W-:Y:S05]  /*157a0*/  BSYNC B0 ;  /* 0x0000000000007941 */ /* 0x000fea0003800000 */
.L_x_1061:
        /* <DEDUP_REMOVED lines=10> */
.L_x_1063:
        /* <DEDUP_REMOVED lines=8> */
.L_x_1064:
        /* <DEDUP_REMOVED lines=8> */
.L_x_1065:
        /* <DEDUP_REMOVED lines=8> */
.L_x_1066:
        /* <DEDUP_REMOVED lines=8> */
.L_x_1067:
[----:B------:R-:W-:Y:S05]  /*15a50*/  BRA `(.L_x_1068) ;  /* 0xffffffe400b47947 */ /* 0x000fea000383ffff */
.L_x_1016:
[----:B------:R-:W-:Y:S01]  /*15a60*/  BSSY B0, `(.L_x_1069) ;  /* 0x0000006000007945 */ /* 0x000fe20003800000 */
[----:B------:R-:W-:Y:S01]  /*15a70*/  PLOP3.LUT P6, PT, P6, PT, PT, 0x8, 0x0 ;  /* 0x000000000000781c */ /* 0x000fe200037ce170 */
[----:B------:R-:W-:-:S12]  /*15a80*/  IMAD.MOV.U32 R15, RZ, RZ, -0x1 ;  /* 0xffffffffff0f7424 */ /* 0x000fd800078e00ff */
[----:B01-3--:R-:W-:Y:S05]  /*15a90*/  WARPSYNC.COLLECTIVE R15, `(.L_x_1070) ;  /* 0x000000000f087348 */ /* 0x00bfea0003c00000 */
[----:B------:R-:W-:Y:S01]  /*15aa0*/  VOTE.ANY R14, PT, P6 ;  /* 0x00000000000e7806 */ /* 0x000fe200030e0100 */
[----:B01-3--:R-:W-:Y:S06]  /*15ab0*/  ENDCOLLECTIVE ;  /* 0x000000000000791b */ /* 0x00bfec0003800000 */
.L_x_1070:
[----:B------:R-:W-:Y:S05]  /*15ac0*/  BSYNC B0 ;  /* 0x0000000000007941 */ /* 0x000fea0003800000 */
.L_x_1069:
        /* <DEDUP_REMOVED lines=9> */
.L_x_1071:
[----:B------:R-:W-:Y:S01]  /*15b60*/  IMAD.MOV.U32 R17, RZ, RZ, R14 ;  /* 0x000000ffff117224 */ /* 0x000fe200078e000e */
[----:B------:R-:W-:Y:S06]  /*15b70*/  BRA `(.L_x_1072) ;  /* 0xffffffe400a47947 */ /* 0x000fec000383ffff */
.L_x_1018:
[----:B------:R-:W-:Y:S01]  /*15b80*/  BSSY B0, `(.L_x_1073) ;  /* 0x0000007000007945 */ /* 0x000fe20003800000 */
[----:B------:R-:W-:Y:S02]  /*15b90*/  IMAD.MOV.U32 R13, RZ, RZ, R8 ;  /* 0x000000ffff0d7224 */ /* 0x000fe400078e0008 */
[----:B------:R-:W-:Y:S02]  /*15ba0*/  IMAD.MOV.U32 R11, RZ, RZ, 0x1f ;  /* 0x0000001fff0b7424 */ /* 0x000fe400078e00ff */
[----:B------:R-:W-:-:S07]  /*15bb0*/  IMAD.MOV.U32 R15, RZ, RZ, -0x1 ;  /* 0xffffffffff0f7424 */ /* 0x000fce00078e00ff */
[----:B01234-:R-:W-:Y:S05]  /*15bc0*/  WARPSYNC.COLLECTIVE R15, `(.L_x_1074) ;  /* 0x000000000f087348 */ /* 0x01ffea0003c00000 */
[----:B------:R0:W0:Y:S02]  /*15bd0*/  SHFL.IDX P6, R14, R13, R12, R11 ;  /* 0x0000000c0d0e7389 */ /* 0x00002400000c000b */
[----:B01234-:R-:W-:Y:S01]  /*15be0*/  ENDCOLLECTIVE ;  /* 0x000000000000791b */ /* 0x01ffe20003800000 */
.L_x_1074:
[----:B------:R-:W-:Y:S05]  /*15bf0*/  BSYNC B0 ;  /* 0x0000000000007941 */ /* 0x000fea0003800000 */
.L_x_1073:
[----:B------:R-:W-:Y:S05]  /*15c00*/  BRA `(.L_x_1017) ;  /* 0xffffffe4009c7947 */ /* 0x000fea000383ffff */
.L_x_1022:
[----:B0-----:R0:W1:Y:S02]  /*15c10*/  SYNCS.PHASECHK.TRANS64.TRYWAIT P0, [R9+URZ+0x16820], R0 ;  /* 0x01682000090075a7 */ /* 0x001064000800017f */
[----:B-1----:R-:W-:Y:S05]  /*15c20*/  @!P0 NANOSLEEP.SYNCS 0x989680 ;  /* 0x009896800000895d */ /* 0x002fea0003900000 */
[----:B------:R-:W1:Y:S02]  /*15c30*/  @!P0 SYNCS.PHASECHK.TRANS64 P0, [R9+URZ+0x16820], R0 ;  /* 0x01682000090085a7 */ /* 0x000e64000800007f */
[----:B-1----:R-:W-:Y:S05]  /*15c40*/  @!P0 BRA `(.L_x_1022) ;  /* 0xfffffffc00f08947 */ /* 0x002fea000383ffff */
[----:B------:R-:W-:Y:S05]  /*15c50*/  BRA `(.L_x_1075) ;  /* 0xffffffec00007947 */ /* 0x000fea000383ffff */
.L_x_1023:
[----:B------:R-:W1:Y:S01]  /*15c60*/  S2R R2, SR_TID.X ;  /* 0x0000000000027919 */ /* 0x000e620000002100 */
[----:B------:R-:W-:Y:S01]  /*15c70*/  BSSY B0, `(.L_x_1076) ;  /* 0x000000a000007945 */ /* 0x000fe20003800000 */
[----:B------:R-:W-:Y:S02]  /*15c80*/  IMAD.MOV.U32 R12, RZ, RZ, RZ ;  /* 0x000000ffff0c7224 */ /* 0x000fe400078e00ff */
[----:B------:R-:W-:Y:S02]  /*15c90*/  IMAD.MOV.U32 R11, RZ, RZ, 0x1f ;  /* 0x0000001fff0b7424 */ /* 0x000fe400078e00ff */
[----:B------:R-:W-:Y:S01]  /*15ca0*/  IMAD.MOV.U32 R15, RZ, RZ, -0x1 ;  /* 0xffffffffff0f7424 */ /* 0x000fe200078e00ff */
[----:B-1----:R-:W-:-:S04]  /*15cb0*/  SHF.R.U32.HI R2, RZ, 0x5, R2 ;  /* 0x00000005ff027819 */ /* 0x002fc80000011602 */
[----:B------:R-:W-:-:S05]  /*15cc0*/  LOP3.LUT R2, R2, 0x3, RZ, 0xc0, !PT ;  /* 0x0000000302027812 */ /* 0x000fca00078ec0ff */
[----:B------:R-:W-:-:S07]  /*15cd0*/  IMAD.MOV.U32 R13, RZ, RZ, R2 ;  /* 0x000000ffff0d7224 */ /* 0x000fce00078e0002 */
[----:B0--3--:R-:W-:Y:S05]  /*15ce0*/  WARPSYNC.COLLECTIVE R15, `(.L_x_1077) ;  /* 0x000000000f087348 */ /* 0x009fea0003c00000 */
[----:B------:R1:W2:Y:S02]  /*15cf0*/  SHFL.IDX P6, R14, R13, R12, R11 ;  /* 0x0000000c0d0e7389 */ /* 0x0002a400000c000b */
[----:B0123--:R-:W-:Y:S01]  /*15d00*/  ENDCOLLECTIVE ;  /* 0x000000000000791b */ /* 0x00ffe20003800000 */
.L_x_1077:
[----:B------:R-:W-:Y:S05]  /*15d10*/  BSYNC B0 ;  /* 0x0000000000007941 */ /* 0x000fea0003800000 */
.L_x_1076:
[----:B------:R-:W-:Y:S05]  /*15d20*/  BRA `(.L_x_1078) ;  /* 0xffffffe800e87947 */ /* 0x000fea000383ffff */
.L_x_1026:
[----:B------:R-:W-:Y:S01]  /*15d30*/  BSSY B1, `(.L_x_1079) ;  /* 0x0000006000017945 */ /* 0x000fe20003800000 */
[----:B------:R-:W-:-:S07]  /*15d40*/  IMAD.MOV.U32 R15, RZ, RZ, -0x1 ;  /* 0xffffffffff0f7424 */ /* 0x000fce00078e00ff */
[----:B0--3--:R-:W-:Y:S05]  /*15d50*/  WARPSYNC.COLLECTIVE R15, `(.L_x_1080) ;  /* 0x000000000f0c7348 */ /* 0x009fea0003c00000 */
[----:B------:R-:W-:Y:S02]  /*15d60*/  ELECT P6, UR62, PT ;  /* 0x00000000003e782f */ /* 0x000fe400038c0000 */
[----:B------:R-:W-:Y:S01]  /*15d70*/  MOV R14, UR62 ;  /* 0x0000003e000e7c02 */ /* 0x000fe20008000f00 */
[----:B0--3--:R-:W-:Y:S10]  /*15d80*/  ENDCOLLECTIVE ;  /* 0x000000000000791b */ /* 0x009ff40003800000 */
.L_x_1080:
[----:B------:R-:W-:Y:S05]  /*15d90*/  BSYNC B1 ;  /* 0x0000000000017941 */ /* 0x000fea0003800000 */
.L_x_1079:
[----:B------:R-:W-:Y:S05]  /*15da0*/  BRA `(.L_x_1081) ;  /* 0xffffffe800e07947 */ /* 0x000fea000383ffff */
.L_x_1028:
[----:B0-----:R0:W1:Y:S02]  /*15db0*/  SYNCS.PHASECHK.TRANS64.TRYWAIT P0, [R7+URZ], R2 ;  /* 0x00000002070075a7 */ /* 0x001064000800017f */
[----:B-1----:R-:W-:Y:S05]  /*15dc0*/  @!P0 NANOSLEEP.SYNCS 0x989680 ;  /* 0x009896800000895d */ /* 0x002fea0003900000 */
[----:B------:R-:W1:Y:S02]  /*15dd0*/  @!P0 SYNCS.PHASECHK.TRANS64 P0, [R7+URZ], R2 ;  /* 0x00000002070085a7 */ /* 0x000e64000800007f */
[----:B-1----:R-:W-:Y:S05]  /*15de0*/  @!P0 BRA `(.L_x_1028) ;  /* 0xfffffffc00f08947 */ /* 0x002fea000383ffff */
[----:B------:R-:W-:Y:S05]  /*15df0*/  BRA `(.L_x_1082) ;  /* 0xffffffec00147947 */ /* 0x000fea000383ffff */
.L_x_1029:
[----:B-1----:R1:W2:Y:S02]  /*15e00*/  SYNCS.PHASECHK.TRANS64.TRYWAIT P0, [R3+URZ], R0 ;  /* 0x00000000030075a7 */ /* 0x0022a4000800017f */
[----:B--2---:R-:W-:Y:S05]  /*15e10*/  @!P0 NANOSLEEP.SYNCS 0x989680 ;  /* 0x009896800000895d */ /* 0x004fea0003900000 */
[----:B------:R-:W2:Y:S02]  /*15e20*/  @!P0 SYNCS.PHASECHK.TRANS64 P0, [R3+URZ], R0 ;  /* 0x00000000030085a7 */ /* 0x000ea4000800007f */
[----:B--2---:R-:W-:Y:S05]  /*15e30*/  @!P0 BRA `(.L_x_1029) ;  /* 0xfffffffc00f08947 */ /* 0x004fea000383ffff */
[----:B------:R-:W-:Y:S05]  /*15e40*/  BRA `(.L_x_1083) ;  /* 0xffffffec00087947 */ /* 0x000fea000383ffff */
.L_x_1031:
[----:B-1----:R1:W2:Y:S02]  /*15e50*/  SYNCS.PHASECHK.TRANS64.TRYWAIT P0, [R5+URZ], R2 ;  /* 0x00000002050075a7 */ /* 0x0022a4000800017f */
[----:B--2---:R-:W-:Y:S05]  /*15e60*/  @!P0 NANOSLEEP.SYNCS 0x989680 ;  /* 0x009896800000895d */ /* 0x004fea0003900000 */
[----:B------:R-:W2:Y:S02]  /*15e70*/  @!P0 SYNCS.PHASECHK.TRANS64 P0, [R5+URZ], R2 ;  /* 0x00000002050085a7 */ /* 0x000ea4000800007f */
[----:B--2---:R-:W-:Y:S05]  /*15e80*/  @!P0 BRA `(.L_x_1031) ;  /* 0xfffffffc00f08947 */ /* 0x004fea000383ffff */
[----:B------:R-:W-:Y:S05]  /*15e90*/  BRA `(.L_x_1084) ;  /* 0xffffffec000c7947 */ /* 0x000fea000383ffff */
.L_x_1085:
        /* <DEDUP_REMOVED lines=14> */
.L_x_2279:


//--------------------- .text._ZN7cutlass13device_kernelIN5flash11enable_sm90INS1_16FlashAttnFwdSm90INS1_25CollectiveMainloopFwdSm90ILi2EN4cute5tupleIJNS5_1CILi1EEES8_S8_EEENS6_IJNS7_ILi192EEENS7_ILi128EEENS7_ILi64EEEEEELi64ENS_10bfloat16_tEfNS_4arch4Sm90ELb0ELb1ELb1ELb1ELb0ELb1ELb0ELb1ELb1ELb0ELb0ELb0EEENS1_21CollectiveEpilogueFwdINS6_IJSA_SC_SB_EEES9_SE_SG_Li384ELb1ELb0ELb0ELb0EEENS1_36VarlenDynamicPersistentTileSchedulerILi192ELi128ELi384ELi32ELb0ELb0ELb1ELb1ELb0ELb1EEEEEEEEEvNT_6ParamsE --------------------------
	.section	.text._ZN7cutlass13device_kernelIN5flash11enable_sm90INS1_16FlashAttnFwdSm90INS1_25CollectiveMainloopFwdSm90ILi2EN4cute5tupleIJNS5_1CILi1EEES8_S8_EEENS6_IJNS7_ILi192EEENS7_ILi128EEENS7_ILi64EEEEEELi64ENS_10bfloat16_tEfNS_4arch4Sm90ELb0ELb1ELb1ELb1ELb0ELb1ELb0ELb1ELb1ELb0ELb0ELb0EEENS1_21CollectiveEpilogueFwdINS6_IJSA_SC_SB_EEES9_SE_SG_Li384ELb1ELb0ELb0ELb0EEENS1_36VarlenDynamicPersistentTileSchedulerILi192ELi128ELi384ELi32ELb0ELb0ELb1ELb1ELb0ELb1EEEEEEEEEvNT_6ParamsE,"ax",@progbits
	.align	128
.text._ZN7cutlass13device_kernelIN5flash11enable_sm90INS1_16FlashAttnFwdSm90INS1_25CollectiveMainloopFwdSm90ILi2EN4cute5tupleIJNS5_1CILi1EEES8_S8_EEENS6_IJNS7_ILi192EEENS7_ILi128EEENS7_ILi64EEEEEELi64ENS_10bfloat16_tEfNS_4arch4Sm90ELb0ELb1ELb1ELb1ELb0ELb1ELb0ELb1ELb1ELb0ELb0ELb0EEENS1_21CollectiveEpilogueFwdINS6_IJSA_SC_SB_EEES9_SE_SG_Li384ELb1ELb0ELb0ELb0EEENS1_36VarlenDynamicPersistentTileSchedulerILi192ELi128ELi384ELi32ELb0ELb0ELb1ELb1ELb0ELb1EEEEEEEEEvNT_6ParamsE:
        .type           _ZN7cutlass13device_kernelIN5flash11enable_sm90INS1_16FlashAttnFwdSm90INS1_25CollectiveMainloopFwdSm90ILi2EN4cute5tupleIJNS5_1CILi1EEES8_S8_EEENS6_IJNS7_ILi192EEENS7_ILi128EEENS7_ILi64EEEEEELi64ENS_10bfloat16_tEfNS_4arch4Sm90ELb0ELb1ELb1ELb1ELb0ELb1ELb0ELb1ELb1ELb0ELb0ELb0EEENS1_21CollectiveEpilogueFwdINS6_IJSA_SC_SB_EEES9_SE_SG_Li384ELb1ELb0ELb0ELb0EEENS1_36VarlenDynamicPersistentTileSchedulerILi192ELi128ELi384ELi32ELb0ELb0ELb1ELb1ELb0ELb1EEEEEEEEEvNT_6ParamsE,@function
        .size           _ZN7cutlass13device_kernelIN5flash11enable_sm90INS1_16FlashAttnFwdSm90INS1_25CollectiveMainloopFwdSm90ILi2EN4cute5tupleIJNS5_1CILi1EEES8_S8_EEENS6_IJNS7_ILi192EEENS7_ILi128EEENS7_ILi64EEEEEELi64ENS_10bfloat16_tEfNS_4arch4Sm90ELb0ELb1ELb1ELb1ELb0ELb1ELb0ELb1ELb1ELb0ELb0ELb0EEENS1_21CollectiveEpilogueFwdINS6_IJSA_SC_SB_EEES9_SE_SG_Li384ELb1ELb0ELb0ELb0EEENS1_36VarlenDynamicPersistentTileSchedulerILi192ELi128ELi384ELi32ELb0ELb0ELb1ELb1ELb0ELb1EEEEEEEEEvNT_6ParamsE,(.L_x_2280 - _ZN7cutlass13device_kernelIN5flash11enable_sm90INS1_16FlashAttnFwdSm90INS1_25CollectiveMainloopFwdSm90ILi2EN4cute5tupleIJNS5_1CILi1EEES8_S8_EEENS6_IJNS7_ILi192EEENS7_ILi128EEENS7_ILi64EEEEEELi64ENS_10bfloat16_tEfNS_4arch4Sm90ELb0ELb1ELb1ELb1ELb0ELb1ELb0ELb1ELb1ELb0ELb0ELb0EEENS1_21CollectiveEpilogueFwdINS6_IJSA_SC_SB_EEES9_SE_SG_Li384ELb1ELb0ELb0ELb0EEENS1_36VarlenDynamicPersistentTileSchedulerILi192ELi128ELi384ELi32ELb0ELb0ELb1ELb1ELb0ELb1EEEEEEEEEvNT_6ParamsE)
        .other          _ZN7cutlass13device_kernelIN5flash11enable_sm90INS1_16FlashAttnFwdSm90INS1_25CollectiveMainloopFwdSm90ILi2EN4cute5tupleIJNS5_1CILi1EEES8_S8_EEENS6_IJNS7_ILi192EEENS7_ILi128EEENS7_ILi64EEEEEELi64ENS_10bfloat16_tEfNS_4arch4Sm90ELb0ELb1ELb1ELb1ELb0ELb1ELb0ELb1ELb1ELb0ELb0ELb0EEENS1_21CollectiveEpilogueFwdINS6_IJSA_SC_SB_EEES9_SE_SG_Li384ELb1ELb0ELb0ELb0EEENS1_36VarlenDynamicPersistentTileSchedulerILi192ELi128ELi384ELi32ELb0ELb0ELb1ELb1ELb0ELb1EEEEEEEEEvNT_6ParamsE,@"STO_CUDA_ENTRY STV_DEFAULT"
_ZN7cutlass13device_kernelIN5flash11enable_sm90INS1_16FlashAttnFwdSm90INS1_25CollectiveMainloopFwdSm90ILi2EN4cute5tupleIJNS5_1CILi1EEES8_S8_EEENS6_IJNS7_ILi192EEENS7_ILi128EEENS7_ILi64EEEEEELi64ENS_10bfloat16_tEfNS_4arch4Sm90ELb0ELb1ELb1ELb1ELb0ELb1ELb0ELb1ELb1ELb0ELb0ELb0EEENS1_21CollectiveEpilogueFwdINS6_IJSA_SC_SB_EEES9_SE_SG_Li384ELb1ELb0ELb0ELb0EEENS1_36VarlenDynamicPersistentTileSchedulerILi192ELi128ELi384ELi32ELb0ELb0ELb1ELb1ELb0ELb1EEEEEEEEEvNT_6ParamsE:
        /* <DEDUP_REMOVED lines=27> */
.L_x_1087:
[----:B------:R-:W-:Y:S05]  /*01b0*/  BSYNC B0 ;  /* 0x0000000000007941 */ /* 0x000fea0003800000 */
.L_x_1086:
        /* <DEDUP_REMOVED lines=41> */
.L_x_1088:
        /* <DEDUP_REMOVED lines=22> */
.L_x_1089:
        /* <DEDUP_REMOVED lines=18> */
.L_x_1090:
        /* <DEDUP_REMOVED lines=22> */
.L_x_1091:
        /* <DEDUP_REMOVED lines=22> */
.L_x_1092:
[----:B------:R-:W-:Y:S01]  /*0990*/  PLOP3.LUT P0, PT, PT, PT, UP0, 0x80, 0x0 ;  /* 0x000000000000781c */ /* 0x000fe20003f0f008 */
[----:B------:R-:W-:Y:S01]  /*09a0*/  UMOV UR36, 0x1 ;  /* 0x0000000100247882 */ /* 0x000fe20000000000 */
[----:B------:R-:W-:Y:S01]  /*09b0*/  NOP ;  /* 0x0000000000007918 */ /* 0x000fe20000000000 */
[----:B------:R-:W-:Y:S01]  /*09c0*/  USEL UR36, UR36, 0x2, !UP0 ;  /* 0x0000000224247887 */ /* 0x000fe2000c000000 */
[----:B------:R-:W-:Y:S01]  /*09d0*/  BSSY B7, `(.L_x_1093) ;  /* 0x0001d77000077945 */ /* 0x000fe20003800000 */
[----:B------:R-:W-:Y:S01]  /*09e0*/  ULDC.64 UR38, c[0x0][0x208] ;  /* 0x0000820000267ab9 */ /* 0x000fe20000000a00 */
[----:B012-4-:R-:W-:Y:S07]  /*09f0*/  BAR.SYNC.DEFER_BLOCKING 0x0 ;  /* 0x0000000000007b1d */ /* 0x017fee0000010000 */
[----:B------:R-:W-:Y:S05]  /*0a00*/  @!P0 BRA `(.L_x_1094) ;  /* 0x00000180008c8947 */ /* 0x000fea0003800000 */
.L_x_1095:
[----:B------:R-:W-:-:S08]  /*0a10*/  NOP ;  /* 0x0000000000007918 */ /* 0x000fd00000000000 */
[----:B------:R-:W0:Y:S02]  /*0a20*/  USETMAXREG.TRY_ALLOC.CTAPOOL UP0, 0xa0 ;  /* 0x000000a0000079c8 */ /* 0x000e240008000600 */
[----:B0-----:R-:W-:-:S13]  /*0a30*/  PLOP3.LUT P0, PT, PT, PT, UP0, 0x80, 0x0 ;  /* 0x000000000000781c */ /* 0x001fda0003f0f008 */
[----:B------:R-:W-:Y:S05]  /*0a40*/  @!P0 BRA `(.L_x_1095) ;  /* 0xfffffffc00f08947 */ /* 0x000fea000383ffff */
[----:B------:R-:W0:Y:S01]  /*0a50*/  S2R R0, SR_TID.X ;  /* 0x0000000000007919 */ /* 0x000e220000002100 */
[----:B------:R-:W1:Y:S01]  /*0a60*/  S2UR UR5, SR_CgaCtaId ;  /* 0x00000000000579c3 */ /* 0x000e620000008800 */
[----:B------:R-:W-:Y:S01]  /*0a70*/  UMOV UR4, 0x400 ;  /* 0x0000040000047882 */ /* 0x000fe20000000000 */
[----:B------:R-:W-:-:S06]  /*0a80*/  LOP3.LUT R22, R22, 0xefffffff, RZ, 0xc0, !PT ;  /* 0xefffffff16167812 */ /* 0x000fcc00078ec0ff */
[----:B------:R-:W-:Y:S06]  /*0a90*/  BAR.ARV 0x8, 0x1a0 ;  /* 0x0206800000007b1d */ /* 0x000fec0000002000 */
[----:B-1----:R-:W-:-:S06]  /*0aa0*/  ULEA UR4, UR5, UR4, 0x18 ;  /* 0x0000000405047291 */ /* 0x002fcc000f8ec03f */
[----:B------:R-:W-:Y:S01]  /*0ab0*/  IMAD.U32 R2, RZ, RZ, UR4 ;  /* 0x00000004ff027e24 */ /* 0x000fe2000f8e00ff */
[----:B0-----:R-:W-:Y:S01]  /*0ac0*/  SHF.R.U32.HI R0, RZ, 0x7, R0 ;  /* 0x00000007ff007819 */ /* 0x001fe20000011600 */
[----:B------:R-:W-:-:S03]  /*0ad0*/  ULDC UR4, c[0x0][0xc14] ;  /* 0x0003050000047ab9 */ /* 0x000fc60000000800 */
[----:B------:R-:W-:-:S13]  /*0ae0*/  ISETP.NE.AND P0, PT, R0, 0x1, PT ;  /* 0x000000010000780c */ /* 0x000fda0003f05270 */
[----:B------:R-:W-:Y:S01]  /*0af0*/  @P0 LOP3.LUT R22, R22, 0x10000000, RZ, 0xfc, !PT ;  /* 0x1000000016160812 */ /* 0x000fe200078efcff */
[----:B------:R-:W-:Y:S08]  /*0b00*/  @!P0 BAR.ARV 0x9, 0x100 ;  /* 0x0244000000008b1d */ /* 0x000ff00000002000 */
[----:B------:R-:W-:Y:S06]  /*0b10*/  BAR.SYNC.DEFER_BLOCKING 0x5, 0x1a0 ;  /* 0x0146800000007b1d */ /* 0x000fec0000010000 */
[----:B------:R-:W0:Y:S02]  /*0b20*/  LDS.128 R8, [R2+0x168d0] ;  /* 0x0168d00002087984 */ /* 0x000e240000000c00 */
[----:B------:R-:W-:Y:S06]  /*0b30*/  BAR.ARV 0x4, 0x1a0 ;  /* 0x0106800000007b1d */ /* 0x000fec0000002000 */
[----:B0-----:R-:W-:-:S13]  /*0b40*/  ISETP.GE.AND P0, PT, R11, UR4, PT ;  /* 0x000000040b007c0c */ /* 0x001fda000bf06270 */
[----:B------:R-:W-:Y:S05]  /*0b50*/  @P0 BRA `(.L_x_1096) ;  /* 0x000001d400780947 */ /* 0x000fea0003800000 */
[----:B------:R-:W0:Y:S01]  /*0b60*/  S2R R0, SR_TID.X ;  /* 0x0000000000007919 */ /* 0x000e220000002100 */
[----:B------:R-:W-:Y:S01]  /*0b70*/  CS2R R18, SRZ ;  /* 0x0000000000127805 */ /* 0x000fe2000001ff00 */
[----:B------:R-:W-:Y:S01]  /*0b80*/  IMAD.MOV.U32 R16, RZ, RZ, RZ ;  /* 0x000000ffff107224 */ /* 0x000fe200078e00ff */
[----:B------:R-:W-:Y:S01]  /*0b90*/  ULOP3.LUT UR37, UR36, 0x1, URZ, 0xfc, !UPT ;  /* 0x0000000124257892 */ /* 0x000fe2000f8efc3f */
[----:B0-----:R-:W-:-:S05]  /*0ba0*/  VIADD R0, R0, 0xffffff80 ;  /* 0xffffff8000007836 */ /* 0x001fca0000000000 */
[----:B------:R-:W-:-:S04]  /*0bb0*/  SHF.R.S32.HI R3, RZ, 0x1f, R0 ;  /* 0x0000001fff037819 */ /* 0x000fc80000011400 */
[CC--:B------:R-:W-:Y:S02]  /*0bc0*/  LEA.HI R5, R3.reuse, R0.reuse, RZ, 0x2 ;  /* 0x0000000003057211 */ /* 0x0c0fe400078f10ff */
[----:B------:R-:W-:Y:S02]  /*0bd0*/  LEA.HI R4, R3, R0, RZ, 0x7 ;  /* 0x0000000003047211 */ /* 0x000fe400078f38ff */
[----:B------:R-:W-:Y:S02]  /*0be0*/  SHF.R.S32.HI R17, RZ, 0x2, R5 ;  /* 0x00000002ff117819 */ /* 0x000fe40000011405 */
[----:B------:R-:W-:Y:S02]  /*0bf0*/  LOP3.LUT R5, R5, 0xfffffffc, RZ, 0xc0, !PT ;  /* 0xfffffffc05057812 */ /* 0x000fe400078ec0ff */
[----:B------:R-:W-:Y:S01]  /*0c00*/  LOP3.LUT R7, R4, 0xffffff80, RZ, 0xc0, !PT ;  /* 0xffffff8004077812 */ /* 0x000fe200078ec0ff */
[----:B------:R-:W-:Y:S02]  /*0c10*/  VIADD R12, R17, 0x60 ;  /* 0x00000060110c7836 */ /* 0x000fe40000000000 */
[----:B------:R-:W-:-:S02]  /*0c20*/  IMAD.IADD R13, R0, 0x1, -R5 ;  /* 0x00000001000d7824 */ /* 0x000fc400078e0a05 */
[----:B------:R-:W-:Y:S01]  /*0c30*/  IMAD.SHL.U32 R5, R12, 0x40, RZ ;  /* 0x000000400c057824 */ /* 0x000fe200078e00ff */
[----:B------:R-:W-:Y:S01]  /*0c40*/  SHF.R.S32.HI R8, RZ, 0x1f, R12 ;  /* 0x0000001fff087819 */ /* 0x000fe2000001140c */
[----:B------:R-:W-:Y:S01]  /*0c50*/  IMAD.SHL.U32 R4, R13, 0x8, RZ ;  /* 0x000000080d047824 */ /* 0x000fe200078e00ff */
[----:B------:R0:W-:Y:S01]  /*0c60*/  STL [R1+0x3c], R13 ;  /* 0x00003c0d01007387 */ /* 0x0001e20000100800 */
[----:B------:R-:W-:Y:S01]  /*0c70*/  IMAD.IADD R7, R0, 0x1, -R7 ;  /* 0x0000000100077824 */ /* 0x000fe200078e0a07 */
[----:B------:R-:W-:Y:S02]  /*0c80*/  LEA.HI R8, R8, R12, RZ, 0x3 ;  /* 0x0000000c08087211 */ /* 0x000fe400078f18ff */
[----:B------:R-:W-:Y:S02]  /*0c90*/  LOP3.LUT R5, R5, 0x1c0, RZ, 0xc0, !PT ;  /* 0x000001c005057812 */ /* 0x000fe400078ec0ff */
[----:B------:R-:W-:Y:S01]  /*0ca0*/  LEA.HI R0, R3, R0, RZ, 0x5 ;  /* 0x0000000003007211 */ /* 0x000fe200078f28ff */
[----:B------:R-:W-:Y:S01]  /*0cb0*/  IMAD.SHL.U32 R8, R8, 0x40, RZ ;  /* 0x0000004008087824 */ /* 0x000fe200078e00ff */
[----:B------:R-:W-:-:S02]  /*0cc0*/  LOP3.LUT R4, R5, 0x38, R4, 0xf8, !PT ;  /* 0x0000003805047812 */ /* 0x000fc400078ef804 */
[----:B------:R-:W-:Y:S02]  /*0cd0*/  SHF.R.U32.HI R5, RZ, 0x3, R5 ;  /* 0x00000003ff057819 */ /* 0x000fe40000011605 */
[----:B------:R-:W-:Y:S02]  /*0ce0*/  LOP3.LUT R12, R8, 0xfffffe00, RZ, 0xc0, !PT ;  /* 0xfffffe00080c7812 */ /* 0x000fe400078ec0ff */
[----:B------:R-:W-:Y:S02]  /*0cf0*/  SHF.R.S32.HI R3, RZ, 0x5, R0 ;  /* 0x00000005ff037819 */ /* 0x000fe40000011400 */
[----:B------:R-:W-:Y:S01]  /*0d00*/  LOP3.LUT R5, R12, R4, R5, 0xf6, !PT ;  /* 0x000000040c057212 */ /* 0x000fe200078ef605 */
[----:B------:R0:W-:Y:S01]  /*0d10*/  STL [R1+0x28], R12 ;  /* 0x0000280c01007387 */ /* 0x0001e20000100800 */
[----:B------:R-:W-:-:S03]  /*0d20*/  SHF.R.S32.HI R6, RZ, 0x1f, R7 ;  /* 0x0000001fff067819 */ /* 0x000fc60000011407 */
[----:B------:R0:W-:Y:S01]  /*0d30*/  STL [R1+0x14], R9 ;  /* 0x0000140901007387 */ /* 0x0001e20000100800 */
[----:B------:R-:W-:Y:S01]  /*0d40*/  IMAD R0, R5, 0x2, R2 ;  /* 0x0000000205007824 */ /* 0x000fe200078e0202 */
[----:B------:R-:W-:Y:S02]  /*0d50*/  LEA.HI R6, R6, R7, RZ, 0x2 ;  /* 0x0000000706067211 */ /* 0x000fe400078f10ff */
[----:B------:R0:W-:Y:S02]  /*0d60*/  STL [R1+0x18], R10 ;  /* 0x0000180a01007387 */ /* 0x0001e40000100800 */
[----:B------:R-:W-:Y:S02]  /*0d70*/  LOP3.LUT R6, R6, 0x7ffffffc, RZ, 0xc0, !PT ;  /* 0x7ffffffc06067812 */ /* 0x000fe400078ec0ff */
[----:B------:R0:W-:Y:S03]  /*0d80*/  STL [R1+0x1c], R11 ;  /* 0x00001c0b01007387 */ /* 0x0001e60000100800 */
[----:B------:R-:W-:Y:S01]  /*0d90*/  IMAD.IADD R155, R7, 0x1, -R6 ;  /* 0x00000001079b7824 */ /* 0x000fe200078e0a06 */
[----:B------:R0:W-:Y:S04]  /*0da0*/  STL [R1+0x34], RZ ;  /* 0x000034ff01007387 */ /* 0x0001e80000100800 */
[----:B------:R0:W-:Y:S04]  /*0db0*/  STL [R1], RZ ;  /* 0x000000ff01007387 */ /* 0x0001e80000100800 */
[----:B------:R0:W-:Y:S02]  /*0dc0*/  STL [R1+0x40], R0 ;  /* 0x0000400001007387 */ /* 0x0001e40000100800 */
.L_x_1310:
[----:B------:R-:W2:Y:S01]  /*0dd0*/  LDL R34, [R1+0x1c] ;  /* 0x00001c0001227983 */ /* 0x000ea20000100800 */
[----:B------:R-:W-:Y:S05]  /*0de0*/  YIELD ;  /* 0x0000000000007946 */ /* 0x000fea0003800000 */
[----:B------:R-:W-:Y:S01]  /*0df0*/  ULDC.64 UR4, c[0x0][0xa28] ;  /* 0x00028a0000047ab9 */ /* 0x000fe20000000a00 */
[----:B-1-345:R-:W2:Y:S01]  /*0e00*/  LDC.64 R6, c[0x0][0xa08] ;  /* 0x00028200ff067b82 */ /* 0x03aea20000000a00 */
[----:B------:R-:W-:Y:S01]  /*0e10*/  ISETP.NE.U32.AND P1, PT, RZ, UR4, PT ;  /* 0x00000004ff007c0c */ /* 0x000fe2000bf25070 */
[----:B0-----:R-:W-:Y:S02]  /*0e20*/  IMAD.MOV.U32 R0, RZ, RZ, RZ ;  /* 0x000000ffff007224 */ /* 0x001fe400078e00ff */
[----:B------:R-:W-:Y:S01]  /*0e30*/  IMAD.MOV.U32 R32, RZ, RZ, RZ ;  /* 0x000000ffff207224 */ /* 0x000fe200078e00ff */
[----:B------:R-:W-:Y:S01]  /*0e40*/  ISETP.NE.AND.EX P1, PT, RZ, UR5, PT, P1 ;  /* 0x00000005ff007c0c */ /* 0x000fe2000bf25310 */
[----:B------:R-:W-:-:S02]  /*0e50*/  ULDC.64 UR4, c[0x0][0xa18] ;  /* 0x0002860000047ab9 */ /* 0x000fc40000000a00 */
[----:B------:R-:W-:-:S04]  /*0e60*/  ISETP.NE.U32.AND P2, PT, RZ, UR4, PT ;  /* 0x00000004ff007c0c */ /* 0x000fc8000bf45070 */
[----:B------:R-:W-:Y:S01]  /*0e70*/  ISETP.NE.AND.EX P2, PT, RZ, UR5, PT, P2 ;  /* 0x00000005ff007c0c */ /* 0x000fe2000bf45320 */
[----:B------:R-:W-:Y:S02]  /*0e80*/  ULDC.64 UR4, c[0x0][0xa08] ;  /* 0x0002820000047ab9 */ /* 0x000fe40000000a00 */
[----:B------:R-:W-:-:S03]  /*0e90*/  ISETP.NE.U32.AND P0, PT, RZ, UR4, PT ;  /* 0x00000004ff007c0c */ /* 0x000fc6000bf05070 */
[----:B------:R-:W0:Y:S08]  /*0ea0*/  @P1 LDC.64 R4, c[0x0][0xa28] ;  /* 0x00028a00ff041b82 */ /* 0x000e300000000a00 */
[----:B------:R-:W1:Y:S01]  /*0eb0*/  @P2 LDC.64 R8, c[0x0][0xa18] ;  /* 0x00028600ff082b82 */ /* 0x000e620000000a00 */
[----:B------:R-:W-:Y:S01]  /*0ec0*/  ULDC UR4, c[0x0][0x288] ;  /* 0x0000a20000047ab9 */ /* 0x000fe20000000800 */
[----:B------:R-:W-:Y:S01]  /*0ed0*/  ISETP.NE.AND.EX P0, PT, RZ, UR5, PT, P0 ;  /* 0x00000005ff007c0c */ /* 0x000fe2000bf05300 */
[----:B------:R-:W-:Y:S01]  /*0ee0*/  IMAD.U32 R3, RZ, RZ, UR4 ;  /* 0x00000004ff037e24 */ /* 0x000fe2000f8e00ff */
[----:B------:R-:W-:Y:S01]  /*0ef0*/  ULDC.64 UR4, c[0x0][0x3f8] ;  /* 0x0000fe0000047ab9 */ /* 0x000fe20000000a00 */
[----:B--2---:R-:W-:-:S04]  /*0f00*/  IMAD.WIDE R10, R34, 0x4, R6 ;  /* 0x00000004220a7825 */ /* 0x004fc800078e0206 */
[----:B-1----:R-:W-:-:S06]  /*0f10*/  @P2 IMAD.WIDE R6, R34, 0x4, R8 ;  /* 0x0000000422062825 */ /* 0x002fcc00078e0208 */
[----:B------:R1:W5:Y:S01]  /*0f20*/  @P0 LDG.E R32, desc[UR38][R10.64] ;  /* 0x000000260a200981 */ /* 0x000362000c1e1900 */
[----:B0-----:R-:W-:-:S03]  /*0f30*/  @P1 IMAD.WIDE R4, R34, 0x4, R4 ;  /* 0x0000000422041825 */ /* 0x001fc600078e0204 */
[----:B------:R-:W2:Y:S04]  /*0f40*/  @P2 LDG.E R3, desc[UR38][R6.64] ;  /* 0x0000002606032981 */ /* 0x000ea8000c1e1900 */
        /* <DEDUP_REMOVED lines=9> */
[----:B------:R-:W-:Y:S01]  /*0fe0*/  IMAD.U32 R31, RZ, RZ, UR4 ;  /* 0x00000004ff1f7e24 */ /* 0x000fe2000f8e00ff */
[----:B--2---:R1:W-:Y:S01]  /*0ff0*/  STL [R1+0x24], R3 ;  /* 0x0000240301007387 */ /* 0x0043e20000100800 */
[----:B------:R-:W-:Y:S01]  /*1000*/  IMAD.MOV.U32 R14, RZ, RZ, R3 ;  /* 0x000000ffff0e7224 */ /* 0x000fe200078e0003 */
[----:B------:R-:W-:Y:S06]  /*1010*/  @P2 BRA `(.L_x_1097) ;  /* 0x0000000000282947 */ /* 0x000fec0003800000 */
[----:B------:R-:W-:Y:S02]  /*1020*/  ULDC.64 UR4, c[0x0][0xa00] ;  /* 0x0002800000047ab9 */ /* 0x000fe40000000a00 */
[----:B------:R-:W-:-:S04]  /*1030*/  ISETP.NE.U32.AND P1, PT, RZ, UR4, PT ;  /* 0x00000004ff007c0c */ /* 0x000fc8000bf25070 */
[----:B------:R-:W-:-:S13]  /*1040*/  ISETP.NE.AND.EX P1, PT, RZ, UR5, PT, P1 ;  /* 0x00000005ff007c0c */ /* 0x000fda000bf25310 */
[----:B------:R-:W-:Y:S05]  /*1050*/  @!P1 BRA `(.L_x_1097) ;  /* 0x0000000000189947 */ /* 0x000fea0003800000 */
[----:B-1----:R-:W0:Y:S02]  /*1060*/  LDC.64 R4, c[0x0][0xa00] ;  /* 0x00028000ff047b82 */ /* 0x002e240000000a00 */
[----:B0-----:R-:W-:-:S05]  /*1070*/  IMAD.WIDE R4, R34, 0x4, R4 ;  /* 0x0000000422047825 */ /* 0x001fca00078e0204 */
[----:B------:R-:W2:Y:S04]  /*1080*/  LDG.E R3, desc[UR38][R4.64] ;  /* 0x0000002604037981 */ /* 0x000ea8000c1e1900 */
[----:B------:R-:W2:Y:S02]  /*1090*/  LDG.E R6, desc[UR38][R4.64+0x4] ;  /* 0x0000042604067981 */ /* 0x000ea4000c1e1900 */
[----:B--2---:R-:W-:-:S05]  /*10a0*/  IMAD.IADD R14, R6, 0x1, -R3 ;  /* 0x00000001060e7824 */ /* 0x004fca00078e0a03 */
[----:B------:R0:W-:Y:S02]  /*10b0*/  STL [R1+0x24], R14 ;  /* 0x0000240e01007387 */ /* 0x0001e40000100800 */
.L_x_1097:
[----:B------:R-:W2:Y:S01]  /*10c0*/  LDL R13, [R1+0x14] ;  /* 0x00001400010d7983 */ /* 0x000ea20000100800 */
[----:B------:R-:W-:-:S03]  /*10d0*/  ULDC.64 UR4, c[0x0][0xa20] ;  /* 0x0002880000047ab9 */ /* 0x000fc60000000a00 */
[----:B------:R-:W3:Y:S01]  /*10e0*/  LDL R33, [R1+0x18] ;  /* 0x0000180001217983 */ /* 0x000ee20000100800 */
[----:B------:R-:W-:-:S04]  /*10f0*/  ISETP.NE.U32.AND P1, PT, RZ, UR4, PT ;  /* 0x00000004ff007c0c */ /* 0x000fc8000bf25070 */
[----:B------:R-:W-:Y:S01]  /*1100*/  ISETP.NE.AND.EX P1, PT, RZ, UR5, PT, P1 ;  /* 0x00000005ff007c0c */ /* 0x000fe2000bf25310 */
[----:B--2---:R2:W-:Y:S04]  /*1110*/  STL [R1+0x38], R13 ;  /* 0x0000380d01007387 */ /* 0x0045e80000100800 */
[----:B---3--:R2:W-:Y:S04]  /*1120*/  STL [R1+0x2c], R33 ;  /* 0x00002c2101007387 */ /* 0x0085e80000100800 */
[----:B------:R2:W-:Y:S04]  /*1130*/  STL [R1+0x30], R34 ;  /* 0x0000302201007387 */ /* 0x0005e80000100800 */
[----:B------:R-:W-:Y:S05]  /*1140*/  @!P1 BRA `(.L_x_1098) ;  /* 0x0000000000109947 */ /* 0x000fea0003800000 */
[----:B-1----:R-:W1:Y:S02]  /*1150*/  LDC.64 R4, c[0x0][0xa20] ;  /* 0x00028800ff047b82 */ /* 0x002e640000000a00 */
[----:B-1----:R-:W-:-:S05]  /*1160*/  IMAD.WIDE R4, R34, 0x4, R4 ;  /* 0x0000000422047825 */ /* 0x002fca00078e0204 */
[----:B------:R3:W5:Y:S01]  /*1170*/  LDG.E R31, desc[UR38][R4.64] ;  /* 0x00000026041f7981 */ /* 0x000762000c1e1900 */
[----:B------:R-:W-:Y:S05]  /*1180*/  BRA `(.L_x_1099) ;  /* 0x0000000000107947 */ /* 0x000fea0003800000 */
.L_x_1098:
[----:B------:R-:W-:Y:S05]  /*1190*/  @!P0 BRA `(.L_x_1099) ;  /* 0x00000000000c8947 */ /* 0x000fea0003800000 */
[----:B-1----:R-:W3:Y:S04]  /*11a0*/  LDG.E R4, desc[UR38][R10.64] ;  /* 0x000000260a047981 */ /* 0x002ee8000c1e1900 */
[----:B------:R-:W3:Y:S02]  /*11b0*/  LDG.E R31, desc[UR38][R10.64+0x4] ;  /* 0x000004260a1f7981 */ /* 0x000ee4000c1e1900 */
[----:B---3--:R-:W-:-:S07]  /*11c0*/  IMAD.IADD R31, R31, 0x1, -R4 ;  /* 0x000000011f1f7824 */ /* 0x008fce00078e0a04 */
.L_x_1099:
[----:B------:R-:W-:Y:S01]  /*11d0*/  ULDC.64 UR4, c[0x0][0xa10] ;  /* 0x0002840000047ab9 */ /* 0x000fe20000000a00 */
[----:B-1----:R-:W1:Y:S01]  /*11e0*/  LDC.64 R10, c[0x0][0x9e0] ;  /* 0x00027800ff0a7b82 */ /* 0x002e620000000a00 */
[----:B------:R-:W-:-:S04]  /*11f0*/  ISETP.NE.U32.AND P0, PT, RZ, UR4, PT ;  /* 0x00000004ff007c0c */ /* 0x000fc8000bf05070 */
[----:B------:R-:W-:Y:S01]  /*1200*/  ISETP.NE.AND.EX P0, PT, RZ, UR5, PT, P0 ;  /* 0x00000005ff007c0c */ /* 0x000fe2000bf05300 */
[----:B------:R-:W-:Y:S02]  /*1210*/  ULDC.64 UR4, c[0x0][0xa30] ;  /* 0x00028c0000047ab9 */ /* 0x000fe40000000a00 */
[----:B------:R-:W-:-:S04]  /*1220*/  ISETP.NE.U32.AND P1, PT, RZ, UR4, PT ;  /* 0x00000004ff007c0c */ /* 0x000fc8000bf25070 */
[----:B------:R-:W-:-:S06]  /*1230*/  ISETP.NE.AND.EX P1, PT, RZ, UR5, PT, P1 ;  /* 0x00000005ff007c0c */ /* 0x000fcc000bf25310 */
[----:B---3--:R-:W3:Y:S08]  /*1240*/  @P0 LDC.64 R4, c[0x0][0xa10] ;  /* 0x00028400ff040b82 */ /* 0x008ef00000000a00 */
[----:B------:R-:W4:Y:S01]  /*1250*/  @P1 LDC.64 R6, c[0x0][0xa30] ;  /* 0x00028c00ff061b82 */ /* 0x000f220000000a00 */
[----:B---3--:R-:W-:-:S05]  /*1260*/  @P0 IMAD.WIDE R4, R34, 0x4, R4 ;  /* 0x0000000422040825 */ /* 0x008fca00078e0204 */
[----:B------:R-:W3:Y:S04]  /*1270*/  @P0 LDG.E R3, desc[UR38][R4.64] ;  /* 0x0000002604030981 */ /* 0x000ee8000c1e1900 */
[----:B------:R-:W3:Y:S01]  /*1280*/  @P0 LDG.E R8, desc[UR38][R4.64+0x4] ;  /* 0x0000042604080981 */ /* 0x000ee2000c1e1900 */
[----:B-----5:R-:W-:Y:S02]  /*1290*/  IMAD.IADD R9, R31, 0x1, -R0 ;  /* 0x000000011f097824 */ /* 0x020fe400078e0a00 */
[----:B------:R-:W-:Y:S02]  /*12a0*/  IMAD.MOV.U32 R23, RZ, RZ, R31 ;  /* 0x000000ffff177224 */ /* 0x000fe400078e001f */
[----:B----4-:R-:W-:-:S05]  /*12b0*/  @P1 IMAD.WIDE R6, R34, 0x4, R6 ;  /* 0x0000000422061825 */ /* 0x010fca00078e0206 */
[----:B------:R4:W5:Y:S01]  /*12c0*/  @P1 LDG.E R23, desc[UR38][R6.64] ;  /* 0x0000002606171981 */ /* 0x000962000c1e1900 */
[----:B-1----:R-:W-:Y:S01]  /*12d0*/  ISETP.GE.AND P1, PT, R11, 0x1, PT ;  /* 0x000000010b00780c */ /* 0x002fe20003f26270 */
[----:B------:R-:W-:-:S04]  /*12e0*/  IMAD.MOV.U32 R29, RZ, RZ, 0xc0 ;  /* 0x000000c0ff1d7424 */ /* 0x000fc800078e00ff */
[----:B------:R-:W-:Y:S02]  /*12f0*/  IMAD R29, R13, R29, 0xc0 ;  /* 0x000000c00d1d7424 */ /* 0x000fe400078e021d */
[----:B---3--:R-:W-:-:S04]  /*1300*/  @P0 IMAD.IADD R30, R8, 0x1, -R3 ;  /* 0x00000001081e0824 */ /* 0x008fc800078e0a03 */
[----:B------:R-:W-:-:S04]  /*1310*/  IMAD.IADD R12, R9, 0x1, R30 ;  /* 0x00000001090c7824 */ /* 0x000fc800078e021e */
[C---:B------:R-:W-:Y:S01]  /*1320*/  VIADD R0, R12.reuse, 0x7f ;  /* 0x0000007f0c007836 */ /* 0x040fe20000000000 */
[----:B------:R4:W-:Y:S01]  /*1330*/  STL [R1+0x20], R12 ;  /* 0x0000200c01007387 */ /* 0x0009e20000100800 */
[----:B------:R-:W-:-:S03]  /*1340*/  IADD3 R29, R12, R29, -R14 ;  /* 0x0000001d0c1d7210 */ /* 0x000fc60007ffe80e */
[----:B------:R-:W-:-:S04]  /*1350*/  SHF.R.S32.HI R3, RZ, 0x1f, R0 ;  /* 0x0000001fff037819 */ /* 0x000fc80000011400 */
[----:B------:R-:W-:Y:S01]  /*1360*/  LEA.HI R3, R3, R0, RZ, 0x7 ;  /* 0x0000000003037211 */ /* 0x000fe200078f38ff */
[----:B------:R-:W-:-:S03]  /*1370*/  IMAD.IADD R0, R29, 0x1, R10 ;  /* 0x000000011d007824 */ /* 0x000fc600078e020a */
[----:B------:R-:W-:Y:S01]  /*1380*/  SHF.R.S32.HI R28, RZ, 0x7, R3 ;  /* 0x00000007ff1c7819 */ /* 0x000fe20000011403 */
[----:B----4-:R-:W-:Y:S06]  /*1390*/  @!P1 BRA `(.L_x_1100) ;  /* 0x0000000000489947 */ /* 0x010fec0003800000 */
[C---:B------:R-:W-:Y:S01]  /*13a0*/  ISETP.GT.AND P0, PT, R29.reuse, RZ, PT ;  /* 0x000000ff1d00720c */ /* 0x040fe20003f04270 */
[----:B------:R-:W-:Y:S01]  /*13b0*/  BSSY B0, `(.L_x_1101) ;  /* 0x000000e000007945 */ /* 0x000fe20003800000 */
[----:B------:R-:W-:-:S11]  /*13c0*/  VIADD R3, R29, 0xffffffff ;  /* 0xffffffff1d037836 */ /* 0x000fd60000000000 */
[----:B------:R-:W-:Y:S05]  /*13d0*/  @P0 BRA `(.L_x_1102) ;  /* 0x00000000001c0947 */ /* 0x000fea0003800000 */
[----:B------:R-:W-:Y:S01]  /*13e0*/  ISETP.NE.AND P0, PT, R11, 0x1, PT ;  /* 0x000000010b00780c */ /* 0x000fe20003f05270 */
[----:B------:R-:W-:-:S12]  /*13f0*/  IMAD.MOV R3, RZ, RZ, -R29 ;  /* 0x000000ffff037224 */ /* 0x000fd800078e0a1d */
[----:B------:R-:W1:Y:S02]  /*1400*/  @P0 LDC.64 R4, c[0x0][0x9e8] ;  /* 0x00027a00ff040b82 */ /* 0x000e640000000a00 */
[----:B-1----:R-:W-:-:S05]  /*1410*/  @P0 IMAD.HI.U32 R4, R3, R4, RZ ;  /* 0x0000000403040227 */ /* 0x002fca00078e00ff */
[----:B------:R-:W-:-:S04]  /*1420*/  @P0 SHF.R.U32.HI R3, RZ, R5, R4 ;  /* 0x00000005ff030219 */ /* 0x000fc80000011604 */
[----:B------:R-:W-:Y:S01]  /*1430*/  LOP3.LUT R3, RZ, R3, RZ, 0x33, !PT ;  /* 0x00000003ff037212 */ /* 0x000fe200078e33ff */
[----:B------:R-:W-:Y:S06]  /*1440*/  BRA `(.L_x_1103) ;  /* 0x0000000000107947 */ /* 0x000fec0003800000 */
.L_x_1102:
[----:B------:R-:W-:-:S13]  /*1450*/  ISETP.NE.AND P0, PT, R11, 0x1, PT ;  /* 0x000000010b00780c */ /* 0x000fda0003f05270 */
[----:B------:R-:W1:Y:S02]  /*1460*/  @P0 LDC.64 R4, c[0x0][0x9e8] ;  /* 0x00027a00ff040b82 */ /* 0x000e640000000a00 */
[----:B-1----:R-:W-:-:S05]  /*1470*/  @P0 IMAD.HI.U32 R4, R3, R4, RZ ;  /* 0x0000000403040227 */ /* 0x002fca00078e00ff */
[----:B------:R-:W-:-:S07]  /*1480*/  @P0 SHF.R.U32.HI R3, RZ, R5, R4 ;  /* 0x00000005ff030219 */ /* 0x000fce0000011604 */
.L_x_1103:
[----:B------:R-:W-:Y:S05]  /*1490*/  BSYNC B0 ;  /* 0x0000000000007941 */ /* 0x000fea0003800000 */
.L_x_1101:
[----:B------:R-:W-:-:S05]  /*14a0*/  IMAD R3, R3, R11, R11 ;  /* 0x0000000b03037224 */ /* 0x000fca00078e020b */
[----:B------:R-:W-:-:S07]  /*14b0*/  VIMNMX R0, R0, R3, PT ;  /* 0x0000000300007248 */ /* 0x000fce0003fe0100 */
.L_x_1100:
[----:B------:R-:W-:Y:S01]  /*14c0*/  IMAD R27, R13, 0xc0, -R14 ;  /* 0x000000c00d1b7824 */ /* 0x000fe200078e0a0e */
[----:B------:R-:W-:-:S03]  /*14d0*/  ULDC UR4, c[0x0][0x9dc] ;  /* 0x0002770000047ab9 */ /* 0x000fc60000000800 */
[----:B------:R-:W-:-:S04]  /*14e0*/  IMAD.IADD R27, R12, 0x1, R27 ;  /* 0x000000010c1b7824 */ /* 0x000fc800078e021b */
[----:B------:R-:W-:Y:S01]  /*14f0*/  VIADD R3, R27, -UR4 ;  /* 0x800000041b037c36 */ /* 0x000fe20008000000 */
[----:B------:R-:W-:Y:S06]  /*1500*/  @!P1 BRA `(.L_x_1104) ;  /* 0x0000000000489947 */ /* 0x000fec0003800000 */
[----:B------:R-:W-:Y:S01]  /*1510*/  ISETP.GT.AND P0, PT, R27, -0x1, PT ;  /* 0xffffffff1b00780c */ /* 0x000fe20003f04270 */
[----:B------:R-:W-:-:S12]  /*1520*/  BSSY B0, `(.L_x_1105) ;  /* 0x000000e000007945 */ /* 0x000fd80003800000 */
[----:B------:R-:W-:Y:S05]  /*1530*/  @P0 BRA `(.L_x_1106) ;  /* 0x00000000001c0947 */ /* 0x000fea0003800000 */
[----:B------:R-:W-:Y:S02]  /*1540*/  ISETP.NE.AND P0, PT, R11, 0x1, PT ;  /* 0x000000010b00780c */ /* 0x000fe40003f05270 */
[----:B------:R-:W-:-:S11]  /*1550*/  LOP3.LUT R5, RZ, R27, RZ, 0x33, !PT ;  /* 0x0000001bff057212 */ /* 0x000fd600078e33ff */
[----:B------:R-:W1:Y:S02]  /*1560*/  @P0 LDC.64 R6, c[0x0][0x9e8] ;  /* 0x00027a00ff060b82 */ /* 0x000e640000000a00 */
[----:B-1----:R-:W-:-:S05]  /*1570*/  @P0 IMAD.HI.U32 R4, R5, R6, RZ ;  /* 0x0000000605040227 */ /* 0x002fca00078e00ff */
[----:B------:R-:W-:-:S04]  /*1580*/  @P0 SHF.R.U32.HI R5, RZ, R7, R4 ;  /* 0x00000007ff050219 */ /* 0x000fc80000011604 */
[----:B------:R-:W-:Y:S01]  /*1590*/  LOP3.LUT R4, RZ, R5, RZ, 0x33, !PT ;  /* 0x00000005ff047212 */ /* 0x000fe200078e33ff */
[----:B------:R-:W-:Y:S06]  /*15a0*/  BRA `(.L_x_1107) ;  /* 0x0000000000147947 */ /* 0x000fec0003800000 */
.L_x_1106:
[----:B------:R-:W-:Y:S01]  /*15b0*/  ISETP.NE.AND P0, PT, R11, 0x1, PT ;  /* 0x000000010b00780c */ /* 0x000fe20003f05270 */
[----:B------:R-:W-:-:S12]  /*15c0*/  IMAD.MOV.U32 R4, RZ, RZ, R27 ;  /* 0x000000ffff047224 */ /* 0x000fd800078e001b */
[----:B------:R-:W1:Y:S02]  /*15d0*/  @P0 LDC.64 R6, c[0x0][0x9e8] ;  /* 0x00027a00ff060b82 */ /* 0x000e640000000a00 */
[----:B-1----:R-:W-:-:S05]  /*15e0*/  @P0 IMAD.HI.U32 R6, R27, R6, RZ ;  /* 0x000000061b060227 */ /* 0x002fca00078e00ff */
[----:B------:R-:W-:-:S07]  /*15f0*/  @P0 SHF.R.U32.HI R4, RZ, R7, R6 ;  /* 0x00000007ff040219 */ /* 0x000fce0000011606 */
.L_x_1107:
[----:B------:R-:W-:Y:S05]  /*1600*/  BSYNC B0 ;  /* 0x0000000000007941 */ /* 0x000fea0003800000 */
.L_x_1105:
[----:B------:R-:W-:-:S05]  /*1610*/  IMAD R4, R4, R11, RZ ;  /* 0x0000000b04047224 */ /* 0x000fca00078e02ff */
[----:B------:R-:W-:-:S07]  /*1620*/  VIMNMX R3, R3, R4, !PT ;  /* 0x0000000403037248 */ /* 0x000fce0007fe0100 */
.L_x_1104:
[----:B------:R-:W-:Y:S01]  /*1630*/  VIADD R0, R0, 0x7f ;  /* 0x0000007f00007836 */ /* 0x000fe20000000000 */
[----:B------:R-:W-:-:S04]  /*1640*/  SHF.R.S32.HI R4, RZ, 0x1f, R3 ;  /* 0x0000001fff047819 */ /* 0x000fc80000011403 */
[----:B------:R-:W-:Y:S02]  /*1650*/  SHF.R.S32.HI R5, RZ, 0x1f, R0 ;  /* 0x0000001fff057819 */ /* 0x000fe40000011400 */
[----:B------:R-:W-:Y:S02]  /*1660*/  LEA.HI R4, R4, R3, RZ, 0x7 ;  /* 0x0000000304047211 */ /* 0x000fe400078f38ff */
[----:B------:R-:W-:Y:S02]  /*1670*/  LEA.HI R5, R5, R0, RZ, 0x7 ;  /* 0x0000000005057211 */ /* 0x000fe400078f38ff */
[----:B------:R-:W-:Y:S02]  /*1680*/  SHF.R.S32.HI R4, RZ, 0x7, R4 ;  /* 0x00000007ff047819 */ /* 0x000fe40000011404 */
[----:B------:R-:W-:Y:S02]  /*1690*/  SHF.R.S32.HI R5, RZ, 0x7, R5 ;  /* 0x00000007ff057819 */ /* 0x000fe40000011405 */
[----:B------:R-:W-:-:S02]  /*16a0*/  VIMNMX R4, RZ, R4, !PT ;  /* 0x00000004ff047248 */ /* 0x000fc40007fe0100 */
[----:B------:R-:W-:-:S03]  /*16b0*/  VIMNMX R5, R28, R5, PT ;  /* 0x000000051c057248 */ /* 0x000fc60003fe0100 */
[--C-:B------:R-:W-:Y:S02]  /*16c0*/  IMAD R4, R4, 0x80, -R9.reuse ;  /* 0x0000008004047824 */ /* 0x100fe400078e0a09 */
[----:B------:R-:W-:-:S03]  /*16d0*/  IMAD R5, R5, 0x80, -R9 ;  /* 0x0000008005057824 */ /* 0x000fc600078e0a09 */
[----:B------:R-:W-:Y:S02]  /*16e0*/  VIMNMX R4, RZ, R4, !PT ;  /* 0x00000004ff047248 */ /* 0x000fe40007fe0100 */
[----:B------:R-:W-:Y:S02]  /*16f0*/  VIMNMX R5, R5, R30, PT ;  /* 0x0000001e05057248 */ /* 0x000fe40003fe0100 */
[----:B------:R-:W-:Y:S02]  /*1700*/  SHF.R.U32.HI R26, RZ, 0x7, R4 ;  /* 0x00000007ff1a7819 */ /* 0x000fe40000011604 */
[----:B------:R-:W-:-:S03]  /*1710*/  ISETP.GT.AND P0, PT, R5, R4, PT ;  /* 0x000000040500720c */ /* 0x000fc60003f04270 */
[----:B------:R-:W-:-:S10]  /*1720*/  IMAD.MOV.U32 R25, RZ, RZ, R26 ;  /* 0x000000ffff197224 */ /* 0x000fd400078e001a */
[----:B------:R-:W-:-:S05]  /*1730*/  @P0 VIADD R0, R5, 0x7f ;  /* 0x0000007f05000836 */ /* 0x000fca0000000000 */
[----:B------:R-:W-:-:S04]  /*1740*/  @P0 SHF.R.S32.HI R3, RZ, 0x1f, R0 ;  /* 0x0000001fff030819 */ /* 0x000fc80000011400 */
[----:B------:R-:W-:-:S04]  /*1750*/  @P0 LEA.HI R3, R3, R0, RZ, 0x7 ;  /* 0x0000000003030211 */ /* 0x000fc800078f38ff */
[----:B------:R-:W-:Y:S02]  /*1760*/  @P0 SHF.R.S32.HI R25, RZ, 0x7, R3 ;  /* 0x00000007ff190819 */ /* 0x000fe40000011403 */
[----:B------:R-:W-:Y:S02]  /*1770*/  PLOP3.LUT P0, PT, PT, PT, PT, 0x80, 0x0 ;  /* 0x000000000000781c */ /* 0x000fe40003f0f070 */
[----:B------:R-:W-:-:S13]  /*1780*/  ISETP.GT.AND P1, PT, R25, R26, PT ;  /* 0x0000001a1900720c */ /* 0x000fda0003f24270 */
[----:B------:R-:W-:Y:S05]  /*1790*/  @!P1 BRA `(.L_x_1108) ;  /* 0x0000004000549947 */ /* 0x000fea0003800000 */
        /* <DEDUP_REMOVED lines=8> */
[----:B0-----:R0:W1:Y:S01]  /*1820*/  LDC.64 R14, c[0x4][R0] ;  /* 0x01000000000e7b82 */ /* 0x0010620000000a00 */
        /* <DEDUP_REMOVED lines=8> */
[----:B0-2---:R-:W-:-:S07]  /*18b0*/  IMAD.MOV.U32 R13, RZ, RZ, RZ ;  /* 0x000000ffff0d7224 */ /* 0x005fce00078e00ff */
[----:B------:R-:W-:-:S07]  /*18c0*/  LEPC R20, `(.L_x_1110) ;  /* 0x000000001014794e */ /* 0x000fce0000000000 */
[----:B-1---5:R-:W-:Y:S05]  /*18d0*/  CALL.ABS.NOINC R14 ;  /* 0x000000000e007343 */ /* 0x022fea0003c00000 */
.L_x_1110:
[----:B------:R-:W-:Y:S05]  /*18e0*/  BSYNC B6 ;  /* 0x0000000000067941 */ /* 0x000fea0003800000 */
.L_x_1109:
        /* <DEDUP_REMOVED lines=20> */
.L_x_1112:
[----:B------:R-:W-:Y:S05]  /*1a30*/  BSYNC B6 ;  /* 0x0000000000067941 */ /* 0x000fea0003800000 */
.L_x_1111:
[----:B------:R-:W-:Y:S01]  /*1a40*/  ULDC.64 UR4, c[0x0][0x9f8] ;  /* 0x00027e0000047ab9 */ /* 0x000fe20000000a00 */
[----:B------:R-:W-:Y:S01]  /*1a50*/  IMAD.MOV.U32 R3, RZ, RZ, R34 ;  /* 0x000000ffff037224 */ /* 0x000fe200078e0022 */
[----:B------:R-:W-:Y:S01]  /*1a60*/  ISETP.NE.U32.AND P0, PT, RZ, UR4, PT ;  /* 0x00000004ff007c0c */ /* 0x000fe2000bf05070 */
[----:B------:R-:W3:Y:S01]  /*1a70*/  LDL R20, [R1+0x3c] ;  /* 0x00003c0001147983 */ /* 0x000ee20000100800 */
[----:B------:R-:W1:Y:S08]  /*1a80*/  LDC R0, c[0x0][0x428] ;  /* 0x00010a00ff007b82 */ /* 0x000e700000000800 */
[----:B------:R-:W4:Y:S01]  /*1a90*/  LDC.64 R4, c[0x0][0x2f0] ;  /* 0x0000bc00ff047b82 */ /* 0x000f220000000a00 */
[----:B------:R-:W-:Y:S01]  /*1aa0*/  ISETP.NE.AND.EX P0, PT, RZ, UR5, PT, P0 ;  /* 0x00000005ff007c0c */ /* 0x000fe2000bf05300 */
[----:B------:R-:W0:Y:S01]  /*1ab0*/  S2R R21, SR_TID.X ;  /* 0x0000000000157919 */ /* 0x000e220000002100 */
[----:B--2---:R-:W-:Y:S01]  /*1ac0*/  IMAD.MOV.U32 R13, RZ, RZ, R33 ;  /* 0x000000ffff0d7224 */ /* 0x004fe200078e0021 */
[----:B------:R-:W-:Y:S01]  /*1ad0*/  ULDC.64 UR6, c[0x0][0xa08] ;  /* 0x0002820000067ab9 */ /* 0x000fe20000000a00 */
[----:B------:R-:W-:Y:S01]  /*1ae0*/  ULDC.64 UR4, c[0x0][0x2f8] ;  /* 0x0000be0000047ab9 */ /* 0x000fe20000000a00 */
[----:B------:R-:W-:-:S02]  /*1af0*/  SHF.R.S32.HI R84, RZ, 0x1f, R17 ;  /* 0x0000001fff547819 */ /* 0x000fc40000011411 */
[----:B------:R-:W2:Y:S08]  /*1b00*/  LDC R71, c[0x0][0x3d4] ;  /* 0x0000f500ff477b82 */ /* 0x000eb00000000800 */
[----:B------:R-:W0:Y:S02]  /*1b10*/  @P0 LDC.64 R6, c[0x0][0x9f8] ;  /* 0x00027e00ff060b82 */ /* 0x000e240000000a00 */
[----:B0-----:R-:W-:-:S05]  /*1b20*/  @P0 IMAD.WIDE R6, R34, 0x4, R6 ;  /* 0x0000000422060825 */ /* 0x001fca00078e0206 */
[----:B------:R4:W2:Y:S01]  /*1b30*/  @P0 LDG.E R3, desc[UR38][R6.64] ;  /* 0x0000002606030981 */ /* 0x0008a2000c1e1900 */
[----:B------:R-:W-:Y:S01]  /*1b40*/  SHF.R.U32.HI R38, RZ, 0x7, R21 ;  /* 0x00000007ff267819 */ /* 0x000fe20000011615 */
[----:B------:R-:W-:Y:S01]  /*1b50*/  IMAD.IADD R34, R32, 0x1, R31 ;  /* 0x0000000120227824 */ /* 0x000fe200078e021f */
[----:B-1----:R-:W-:Y:S01]  /*1b60*/  ISETP.NE.AND P0, PT, R0, 0x1, PT ;  /* 0x000000010000780c */ /* 0x002fe20003f05270 */
[----:B------:R-:W-:Y:S01]  /*1b70*/  VIADD R14, R21, 0xffffff80 ;  /* 0xffffff80150e7836 */ /* 0x000fe20000000000 */
[C---:B------:R-:W-:Y:S01]  /*1b80*/  ISETP.NE.AND P6, PT, R38.reuse, 0x1, PT ;  /* 0x000000012600780c */ /* 0x040fe20003fc5270 */
[----:B------:R-:W-:Y:S01]  /*1b90*/  VIADD R74, R38, 0x8 ;  /* 0x00000008264a7836 */ /* 0x000fe20000000000 */
[----:B------:R-:W-:Y:S01]  /*1ba0*/  SHF.R.S32.HI R37, RZ, 0x1f, R34 ;  /* 0x0000001fff257819 */ /* 0x000fe20000011422 */
[----:B------:R-:W2:Y:S01]  /*1bb0*/  LDL R38, [R1+0x28] ;  /* 0x0000280001267983 */ /* 0x000ea20000100800 */
[----:B------:R-:W-:Y:S01]  /*1bc0*/  SHF.R.S32.HI R21, RZ, 0x1f, R14 ;  /* 0x0000001fff157819 */ /* 0x000fe2000001140e */
[----:B----4-:R-:W-:Y:S01]  /*1bd0*/  IMAD.WIDE.U32 R6, R34, R4, RZ ;  /* 0x0000000422067225 */ /* 0x010fe200078e00ff */
[----:B------:R-:W-:-:S02]  /*1be0*/  SHF.L.U64.HI R80, R4, 0x7, R5 ;  /* 0x0000000704507819 */ /* 0x000fc40000010205 */
[----:B------:R-:W-:Y:S01]  /*1bf0*/  LEA.HI R36, R21, R14, RZ, 0x2 ;  /* 0x0000000e15247211 */ /* 0x000fe200078f10ff */
[----:B------:R-:W-:Y:S02]  /*1c00*/  IMAD R8, R37, R4, RZ ;  /* 0x0000000425087224 */ /* 0x000fe400078e02ff */
[----:B------:R-:W0:Y:S01]  /*1c10*/  @P0 LDC R0, c[0x0][0x42c] ;  /* 0x00010b00ff000b82 */ /* 0x000e220000000800 */
[----:B------:R-:W-:Y:S01]  /*1c20*/  IMAD.SHL.U32 R79, R4, 0x80, RZ ;  /* 0x00000080044f7824 */ /* 0x000fe200078e00ff */
[----:B------:R-:W-:Y:S01]  /*1c30*/  SHF.R.S32.HI R36, RZ, 0x1f, R36 ;  /* 0x0000001fff247819 */ /* 0x000fe20000011424 */
[----:B------:R-:W-:-:S03]  /*1c40*/  VIADD R39, R17, 0x60 ;  /* 0x0000006011277836 */ /* 0x000fc60000000000 */
[----:B------:R-:W-:Y:S01]  /*1c50*/  LEA.HI R36, R36, R17, RZ, 0x3 ;  /* 0x0000001124247211 */ /* 0x000fe200078f18ff */
[----:B------:R-:W-:Y:S01]  /*1c60*/  IMAD.SHL.U32 R73, R39, 0x40, RZ ;  /* 0x0000004027497824 */ /* 0x000fe200078e00ff */
[----:B------:R-:W1:Y:S01]  /*1c70*/  @P0 LDC R9, c[0x0][0x430] ;  /* 0x00010c00ff090b82 */ /* 0x000e620000000800 */
[----:B0-----:R-:W-:-:S05]  /*1c80*/  @P0 IMAD.HI.U32 R0, R33, R0, RZ ;  /* 0x0000000021000227 */ /* 0x001fca00078e00ff */
[----:B-1----:R-:W-:Y:S01]  /*1c90*/  @P0 SHF.R.U32.HI R13, RZ, R9, R0 ;  /* 0x00000009ff0d0219 */ /* 0x002fe20000011600 */
[----:B------:R-:W-:Y:S01]  /*1ca0*/  IMAD R9, R34, R5, R8 ;  /* 0x0000000522097224 */ /* 0x000fe200078e0208 */
[----:B------:R-:W-:Y:S02]  /*1cb0*/  ISETP.NE.U32.AND P0, PT, RZ, UR6, PT ;  /* 0x00000006ff007c0c */ /* 0x000fe4000bf05070 */
[----:B------:R-:W-:Y:S01]  /*1cc0*/  SHF.R.S32.HI R12, RZ, 0x1f, R13 ;  /* 0x0000001fff0c7819 */ /* 0x000fe2000001140d */
[----:B------:R-:W-:Y:S01]  /*1cd0*/  IMAD.IADD R7, R7, 0x1, R9 ;  /* 0x0000000107077824 */ /* 0x000fe200078e0209 */
[----:B------:R-:W-:-:S03]  /*1ce0*/  ISETP.NE.AND.EX P0, PT, RZ, UR7, PT, P0 ;  /* 0x00000007ff007c0c */ /* 0x000fc6000bf05300 */
[----:B------:R-:W-:Y:S02]  /*1cf0*/  IMAD R8, R12, UR4, RZ ;  /* 0x000000040c087c24 */ /* 0x000fe4000f8e02ff */
[----:B------:R-:W-:-:S04]  /*1d00*/  IMAD.WIDE.U32 R6, R13, UR4, R6 ;  /* 0x000000040d067c25 */ /* 0x000fc8000f8e0006 */
[----:B------:R-:W-:Y:S01]  /*1d10*/  IMAD R9, R13, UR5, R8 ;  /* 0x000000050d097c24 */ /* 0x000fe2000f8e0208 */
[----:B------:R-:W-:-:S03]  /*1d20*/  ULDC.64 UR4, c[0x0][0x300] ;  /* 0x0000c00000047ab9 */ /* 0x000fc60000000a00 */
[----:B------:R-:W-:Y:S02]  /*1d30*/  IMAD.IADD R7, R7, 0x1, R9 ;  /* 0x0000000107077824 */ /* 0x000fe400078e0209 */
[----:B------:R-:W0:Y:S01]  /*1d40*/  LDC.64 R8, c[0x0][0x3d8] ;  /* 0x0000f600ff087b82 */ /* 0x000e220000000a00 */
[----:B------:R-:W-:-:S05]  /*1d50*/  LOP3.LUT R36, R36, 0xfffffff8, RZ, 0xc0, !PT ;  /* 0xfffffff824247812 */ /* 0x000fca00078ec0ff */
[----:B------:R-:W-:-:S04]  /*1d60*/  IMAD.IADD R85, R17, 0x1, -R36 ;  /* 0x0000000111557824 */ /* 0x000fc800078e0a24 */
[----:B------:R-:W-:Y:S01]  /*1d70*/  IMAD.SHL.U32 R66, R85, 0x40, RZ ;  /* 0x0000004055427824 */ /* 0x000fe200078e00ff */
[----:B------:R-:W-:-:S04]  /*1d80*/  LOP3.LUT R73, R73, 0x1c0, RZ, 0xc0, !PT ;  /* 0x000001c049497812 */ /* 0x000fc800078ec0ff */
[----:B------:R-:W-:Y:S02]  /*1d90*/  LOP3.LUT R66, R66, 0x1c0, RZ, 0xc0, !PT ;  /* 0x000001c042427812 */ /* 0x000fe400078ec0ff */
[----:B------:R-:W-:Y:S02]  /*1da0*/  SHF.R.U32.HI R70, RZ, 0x3, R73 ;  /* 0x00000003ff467819 */ /* 0x000fe40000011649 */
[----:B------:R-:W-:Y:S02]  /*1db0*/  LOP3.LUT R22, R22, 0xfffffffb, RZ, 0xc0, !PT ;  /* 0xfffffffb16167812 */ /* 0x000fe400078ec0ff */
[C---:B0-----:R-:W-:Y:S01]  /*1dc0*/  SHF.L.U64.HI R78, R8.reuse, 0x7, R9 ;  /* 0x00000007084e7819 */ /* 0x041fe20000010209 */
[----:B------:R-:W-:Y:S02]  /*1dd0*/  IMAD.SHL.U32 R77, R8, 0x80, RZ ;  /* 0x00000080084d7824 */ /* 0x000fe400078e00ff */
[C---:B---3--:R-:W-:Y:S02]  /*1de0*/  IMAD.SHL.U32 R64, R20.reuse, 0x8, RZ ;  /* 0x0000000814407824 */ /* 0x048fe400078e00ff */
[----:B------:R-:W-:-:S03]  /*1df0*/  IMAD.SHL.U32 R60, R20, 0x4, RZ ;  /* 0x00000004143c7824 */ /* 0x000fc600078e00ff */
[----:B------:R-:W-:Y:S02]  /*1e00*/  SHF.R.S32.HI R65, RZ, 0x1f, R64 ;  /* 0x0000001fff417819 */ /* 0x000fe40000011440 */
[----:B------:R-:W-:Y:S01]  /*1e10*/  SHF.R.S32.HI R61, RZ, 0x1f, R60 ;  /* 0x0000001fff3d7819 */ /* 0x000fe2000001143c */
[----:B------:R-:W-:Y:S01]  /*1e20*/  IMAD.WIDE.U32 R10, R17, R4, R64 ;  /* 0x00000004110a7225 */ /* 0x000fe200078e0040 */
[----:B--2---:R-:W-:Y:S02]  /*1e30*/  SEL R59, R3, RZ, !P0 ;  /* 0x000000ff033b7207 */ /* 0x004fe40004000000 */
[----:B------:R-:W-:-:S03]  /*1e40*/  SHF.R.S32.HI R0, RZ, 0x1f, R3 ;  /* 0x0000001fff007819 */ /* 0x000fc60000011403 */
[----:B------:R-:W-:Y:S01]  /*1e50*/  IMAD.WIDE.U32 R62, R59, UR4, R6 ;  /* 0x000000043b3e7c25 */ /* 0x000fe2000f8e0006 */
[----:B------:R-:W-:Y:S01]  /*1e60*/  SEL R15, R0, RZ, !P0 ;  /* 0x000000ff000f7207 */ /* 0x000fe20004000000 */
[----:B------:R-:W0:Y:S01]  /*1e70*/  LDC.64 R6, c[0x0][0x3e8] ;  /* 0x0000fa00ff067b82 */ /* 0x000e220000000a00 */
[----:B------:R-:W-:-:S03]  /*1e80*/  IADD3 R82, P0, R62, R10, RZ ;  /* 0x0000000a3e527210 */ /* 0x000fc60007f1e0ff */
[----:B------:R-:W-:-:S04]  /*1e90*/  IMAD R0, R15, UR4, RZ ;  /* 0x000000040f007c24 */ /* 0x000fc8000f8e02ff */
[----:B------:R-:W-:Y:S01]  /*1ea0*/  IMAD R83, R59, UR5, R0 ;  /* 0x000000053b537c24 */ /* 0x000fe2000f8e0200 */
[----:B------:R-:W-:Y:S05]  /*1eb0*/  @!P6 WARPSYNC.ALL ;  /* 0x000000000000e948 */ /* 0x000fea0003800000 */
[----:B------:R-:W-:Y:S01]  /*1ec0*/  ULDC.64 UR4, c[0x0][0x320] ;  /* 0x0000c80000047ab9 */ /* 0x000fe20000000a00 */
[----:B------:R-:W-:Y:S02]  /*1ed0*/  IMAD R0, R84, R4, RZ ;  /* 0x0000000454007224 */ /* 0x000fe400078e02ff */
[----:B------:R-:W-:Y:S02]  /*1ee0*/  IMAD R12, R12, UR4, RZ ;  /* 0x000000040c0c7c24 */ /* 0x000fe4000f8e02ff */
[----:B------:R-:W-:-:S02]  /*1ef0*/  IMAD R0, R17, R5, R0 ;  /* 0x0000000511007224 */ /* 0x000fc400078e0200 */
[C---:B------:R-:W-:Y:S02]  /*1f00*/  IMAD R3, R13.reuse, UR5, R12 ;  /* 0x000000050d037c24 */ /* 0x040fe4000f8e020c */
[----:B------:R-:W-:Y:S01]  /*1f10*/  IMAD.WIDE.U32 R12, R13, UR4, R64 ;  /* 0x000000040d0c7c25 */ /* 0x000fe2000f8e0040 */
[----:B------:R-:W-:Y:S01]  /*1f20*/  ULDC.64 UR4, c[0x0][0x328] ;  /* 0x0000ca0000047ab9 */ /* 0x000fe20000000a00 */
[----:B0-----:R-:W-:Y:S02]  /*1f30*/  SHF.L.U64.HI R76, R6, 0x7, R7 ;  /* 0x00000007064c7819 */ /* 0x001fe40000010207 */
[----:B------:R-:W-:Y:S02]  /*1f40*/  IMAD.IADD R13, R13, 0x1, R3 ;  /* 0x000000010d0d7824 */ /* 0x000fe400078e0203 */
[----:B------:R-:W-:Y:S02]  /*1f50*/  IMAD R3, R15, UR4, RZ ;  /* 0x000000040f037c24 */ /* 0x000fe4000f8e02ff */
[----:B------:R-:W-:-:S02]  /*1f60*/  IMAD R14, R84, R6, RZ ;  /* 0x00000006540e7224 */ /* 0x000fc400078e02ff */
[----:B------:R-:W-:Y:S02]  /*1f70*/  IMAD.IADD R83, R63, 0x1, R83 ;  /* 0x000000013f537824 */ /* 0x000fe400078e0253 */
[C---:B------:R-:W-:Y:S02]  /*1f80*/  IMAD R35, R59.reuse, UR5, R3 ;  /* 0x000000053b237c24 */ /* 0x040fe4000f8e0203 */
[----:B------:R-:W-:Y:S01]  /*1f90*/  IMAD.WIDE.U32 R58, R59, UR4, R12 ;  /* 0x000000043b3a7c25 */ /* 0x000fe2000f8e000c */
[----:B------:R-:W-:Y:S01]  /*1fa0*/  IADD3.X R81, R83, R11, R0, P0, !PT ;  /* 0x0000000b53517210 */ /* 0x000fe200007fe400 */
[----:B------:R-:W-:Y:S01]  /*1fb0*/  ULDC UR4, c[0x0][0x2e4] ;  /* 0x0000b90000047ab9 */ /* 0x000fe20000000800 */
[----:B------:R-:W-:Y:S01]  /*1fc0*/  ISETP.GE.AND P0, PT, R64, R71, PT ;  /* 0x000000474000720c */ /* 0x000fe20003f06270 */
[C---:B------:R-:W-:Y:S02]  /*1fd0*/  IMAD R33, R17.reuse, R7, R14 ;  /* 0x0000000711217224 */ /* 0x040fe400078e020e */
[----:B------:R-:W-:Y:S01]  /*1fe0*/  IMAD.WIDE.U32 R12, R17, R6, R60 ;  /* 0x00000006110c7225 */ /* 0x000fe200078e003c */
[----:B------:R-:W-:-:S03]  /*1ff0*/  SEL R3, R71, RZ, P0 ;  /* 0x000000ff47037207 */ /* 0x000fc60000000000 */
[----:B------:R-:W-:-:S04]  /*2000*/  IMAD.WIDE.U32 R20, R17, R6, R64 ;  /* 0x0000000611147225 */ /* 0x000fc800078e0040 */
[-C--:B------:R-:W-:Y:S02]  /*2010*/  IMAD R0, R84, R8.reuse, RZ ;  /* 0x0000000854007224 */ /* 0x080fe400078e02ff */
[----:B------:R-:W-:Y:S02]  /*2020*/  IMAD.IADD R13, R13, 0x1, R33 ;  /* 0x000000010d0d7824 */ /* 0x000fe400078e0221 */
[----:B------:R-:W-:Y:S01]  /*2030*/  IMAD.IADD R33, R33, 0x1, R21 ;  /* 0x0000000121217824 */ /* 0x000fe200078e0215 */
[----:B-----5:R-:W-:Y:S01]  /*2040*/  SHF.R.S32.HI R21, RZ, 0x1f, R23 ;  /* 0x0000001fff157819 */ /* 0x020fe20000011417 */
[C---:B------:R-:W-:Y:S02]  /*2050*/  IMAD R31, R17.reuse, R9, R0 ;  /* 0x00000009111f7224 */ /* 0x040fe400078e0200 */
[----:B------:R-:W-:-:S04]  /*2060*/  IMAD.WIDE.U32 R14, R17, R8, R64 ;  /* 0x00000008110e7225 */ /* 0x000fc800078e0040 */
[----:B------:R-:W-:-:S04]  /*2070*/  IMAD.WIDE.U32 R10, R17, R8, R60 ;  /* 0x00000008110a7225 */ /* 0x000fc800078e003c */
[----:B------:R-:W-:Y:S02]  /*2080*/  IMAD.MOV.U32 R32, RZ, RZ, R20 ;  /* 0x000000ffff207224 */ /* 0x000fe400078e0014 */
[----:B------:R-:W-:Y:S02]  /*2090*/  IMAD R20, R21, R8, RZ ;  /* 0x0000000815147224 */ /* 0x000fe400078e02ff */
[----:B------:R-:W-:Y:S02]  /*20a0*/  IMAD.IADD R15, R31, 0x1, R15 ;  /* 0x000000011f0f7824 */ /* 0x000fe400078e020f */
[----:B------:R-:W-:Y:S02]  /*20b0*/  IMAD.IADD R11, R11, 0x1, R31 ;  /* 0x000000010b0b7824 */ /* 0x000fe400078e021f */
[----:B------:R-:W-:Y:S02]  /*20c0*/  IMAD R31, R23, R9, R20 ;  /* 0x00000009171f7224 */ /* 0x000fe400078e0214 */
[----:B------:R-:W-:-:S02]  /*20d0*/  IMAD R4, R21, R6, RZ ;  /* 0x0000000615047224 */ /* 0x000fc400078e02ff */
[----:B------:R-:W-:-:S04]  /*20e0*/  IMAD.WIDE.U32 R20, R23, R8, R14 ;  /* 0x0000000817147225 */ /* 0x000fc800078e000e */
[----:B------:R-:W-:-:S04]  /*20f0*/  IMAD.WIDE.U32 R14, R23, R6, R12 ;  /* 0x00000006170e7225 */ /* 0x000fc800078e000c */
[----:B------:R-:W-:-:S04]  /*2100*/  IMAD.WIDE.U32 R12, R23, R6, R32 ;  /* 0x00000006170c7225 */ /* 0x000fc800078e0020 */
[----:B------:R-:W-:Y:S02]  /*2110*/  IMAD.SHL.U32 R75, R6, 0x80, RZ ;  /* 0x00000080064b7824 */ /* 0x000fe400078e00ff */
[----:B------:R-:W0:Y:S01]  /*2120*/  S2R R6, SR_TID.X ;  /* 0x0000000000067919 */ /* 0x000e220000002100 */
[----:B------:R-:W-:Y:S02]  /*2130*/  IMAD.IADD R3, R64, 0x1, R3 ;  /* 0x0000000140037824 */ /* 0x000fe400078e0203 */
[----:B------:R-:W-:Y:S01]  /*2140*/  IMAD.WIDE.U32 R56, R23, R8, R10 ;  /* 0x0000000817387225 */ /* 0x000fe200078e000a */
[----:B------:R-:W-:Y:S02]  /*2150*/  IADD3 R10, P1, R17, R34, RZ ;  /* 0x00000022110a7210 */ /* 0x000fe40007f3e0ff */
[----:B------:R-:W-:Y:S01]  /*2160*/  SHF.R.S32.HI R0, RZ, 0x1f, R3 ;  /* 0x0000001fff007819 */ /* 0x000fe20000011403 */
[----:B------:R-:W-:Y:S02]  /*2170*/  IMAD R5, R23, R7, R4 ;  /* 0x0000000717057224 */ /* 0x000fe400078e0204 */
[----:B------:R-:W-:Y:S01]  /*2180*/  IMAD.X R11, R84, 0x1, R37, P1 ;  /* 0x00000001540b7824 */ /* 0x000fe200008e0625 */
[----:B------:R-:W-:-:S02]  /*2190*/  LEA.HI R0, R0, R3, RZ, 0x3 ;  /* 0x0000000300007211 */ /* 0x000fc400078f18ff */
[----:B------:R-:W-:Y:S02]  /*21a0*/  LOP3.LUT P1, RZ, R85, 0x4, RZ, 0xc0, !PT ;  /* 0x0000000455ff7812 */ /* 0x000fe4000782c0ff */
[--C-:B------:R-:W-:Y:S02]  /*21b0*/  SHF.R.S32.HI R69, RZ, 0x3, R0.reuse ;  /* 0x00000003ff457819 */ /* 0x100fe40000011400 */
[----:B------:R-:W-:Y:S02]  /*21c0*/  LOP3.LUT R68, R0, 0xfffffff8, RZ, 0xc0, !PT ;  /* 0xfffffff800447812 */ /* 0x000fe400078ec0ff */
[----:B------:R-:W-:Y:S02]  /*21d0*/  LOP3.LUT R3, R73, 0x38, R0, 0xf8, !PT ;  /* 0x0000003849037812 */ /* 0x000fe400078ef800 */
[----:B------:R-:W-:Y:S02]  /*21e0*/  SHF.R.U32.HI R7, RZ, 0x3, R66 ;  /* 0x00000003ff077819 */ /* 0x000fe40000011642 */
[----:B------:R-:W-:Y:S01]  /*21f0*/  LOP3.LUT R0, R66, 0x38, R0, 0xf8, !PT ;  /* 0x0000003842007812 */ /* 0x000fe200078ef800 */
[----:B0-----:R-:W-:-:S02]  /*2200*/  VIADD R32, R6, 0xffffff80 ;  /* 0xffffff8006207836 */ /* 0x001fc40000000000 */
[----:B------:R-:W-:-:S03]  /*2210*/  VIADD R33, R6, 0xffffff80 ;  /* 0xffffff8006217836 */ /* 0x000fc60000000000 */
[----:B------:R-:W-:Y:S02]  /*2220*/  SHF.R.S32.HI R32, RZ, 0x1f, R32 ;  /* 0x0000001fff207819 */ /* 0x000fe40000011420 */
[----:B------:R-:W-:Y:S02]  /*2230*/  LOP3.LUT R4, R66, 0x18, R64, 0xf8, !PT ;  /* 0x0000001842047812 */ /* 0x000fe400078ef840 */
[----:B------:R-:W-:Y:S02]  /*2240*/  LEA.HI R32, R32, R33, RZ, 0x5 ;  /* 0x0000002120207211 */ /* 0x000fe400078f28ff */
[----:B------:R-:W-:Y:S01]  /*2250*/  LOP3.LUT R3, R3, R70, RZ, 0x3c, !PT ;  /* 0x0000004603037212 */ /* 0x000fe200078e3cff */
[----:B------:R-:W-:Y:S01]  /*2260*/  VIADD R72, R64, 0x20 ;  /* 0x0000002040487836 */ /* 0x000fe20000000000 */
[----:B------:R-:W-:Y:S02]  /*2270*/  SHF.R.S32.HI R32, RZ, 0x5, R32 ;  /* 0x00000005ff207819 */ /* 0x000fe40000011420 */
[----:B------:R-:W-:-:S02]  /*2280*/  LOP3.LUT R0, R0, R7, RZ, 0x3c, !PT ;  /* 0x0000000700007212 */ /* 0x000fc400078e3cff */
[----:B------:R-:W-:Y:S01]  /*2290*/  LOP3.LUT R4, R4, R7, RZ, 0x3c, !PT ;  /* 0x0000000704047212 */ /* 0x000fe200078e3cff */
[----:B------:R-:W-:Y:S02]  /*22a0*/  IMAD.IADD R9, R15, 0x1, R5 ;  /* 0x000000010f097824 */ /* 0x000fe400078e0205 */
[----:B------:R-:W-:Y:S01]  /*22b0*/  IMAD.IADD R8, R5, 0x1, R13 ;  /* 0x0000000105087824 */ /* 0x000fe200078e020d */
[----:B------:R-:W-:Y:S01]  /*22c0*/  @P1 LOP3.LUT R22, R22, 0x4, RZ, 0xfc, !PT ;  /* 0x0000000416161812 */ /* 0x000fe200078efcff */
[----:B------:R-:W-:Y:S01]  /*22d0*/  IMAD.IADD R5, R38, 0x1, R3 ;  /* 0x0000000126057824 */ /* 0x000fe200078e0203 */
[----:B------:R-:W-:Y:S01]  /*22e0*/  @!P6 BAR.SYNC.DEFER_BLOCKING 0x9, 0x100 ;  /* 0x024400000000eb1d */ /* 0x000fe20000010000 */
[----:B------:R-:W-:Y:S01]  /*22f0*/  IMAD.IADD R67, R57, 0x1, R31 ;  /* 0x0000000139437824 */ /* 0x000fe200078e021f */
[----:B------:R-:W-:Y:S01]  /*2300*/  ISETP.GE.AND P1, PT, R64, UR4, PT ;  /* 0x0000000440007c0c */ /* 0x000fe2000bf26270 */
[----:B------:R-:W-:Y:S01]  /*2310*/  IMAD R3, R32, 0x200, R0 ;  /* 0x0000020020037824 */ /* 0x000fe200078e0200 */
[----:B------:R-:W-:Y:S01]  /*2320*/  ISETP.GE.AND P2, PT, R72, UR4, PT ;  /* 0x0000000448007c0c */ /* 0x000fe2000bf46270 */
[----:B------:R-:W-:Y:S01]  /*2330*/  IMAD.SHL.U32 R71, R71, 0x2, RZ ;  /* 0x0000000247477824 */ /* 0x000fe200078e00ff */
[----:B------:R-:W-:Y:S01]  /*2340*/  SHF.R.S32.HI R6, RZ, 0x1f, R68 ;  /* 0x0000001fff067819 */ /* 0x000fe20000011444 */
[----:B------:R-:W-:-:S02]  /*2350*/  IMAD.IADD R31, R31, 0x1, R21 ;  /* 0x000000011f1f7824 */ /* 0x000fc400078e0215 */
[----:B------:R-:W-:Y:S02]  /*2360*/  IMAD R4, R32, 0x200, R4 ;  /* 0x0000020020047824 */ /* 0x000fe400078e0204 */
[----:B------:R-:W-:-:S07]  /*2370*/  IMAD.IADD R0, R59, 0x1, R35 ;  /* 0x000000013b007824 */ /* 0x000fce00078e0223 */
.L_x_1162:
[----:B0-----:R-:W0:Y:S01]  /*2380*/  LDC.64 R94, c[0x0][0x2f0] ;  /* 0x0000bc00ff5e7b82 */ /* 0x001e220000000a00 */
[----:B------:R-:W-:Y:S01]  /*2390*/  VIADD R37, R25, 0xffffffff ;  /* 0xffffffff19257836 */ /* 0x000fe20000000000 */
[----:B------:R-:W-:Y:S01]  /*23a0*/  LOP3.LUT P5, RZ, R85, 0x4, RZ, 0xc0, !PT ;  /* 0x0000000455ff7812 */ /* 0x000fe200078ac0ff */
[----:B------:R-:W-:Y:S05]  /*23b0*/  YIELD ;  /* 0x0000000000007946 */ /* 0x000fea0003800000 */
[----:B------:R-:W1:Y:S01]  /*23c0*/  LDC.64 R88, c[0x0][0x2d8] ;  /* 0x0000b600ff587b82 */ /* 0x000e620000000a00 */
[----:B------:R-:W-:Y:S01]  /*23d0*/  SHF.R.S32.HI R97, RZ, 0x1f, R37 ;  /* 0x0000001fff617819 */ /* 0x000fe20000011425 */
[-C--:B------:R-:W-:Y:S01]  /*23e0*/  IMAD R32, R80, R37.reuse, RZ ;  /* 0x0000002550207224 */ /* 0x080fe200078e02ff */
[----:B------:R-:W-:Y:S01]  /*23f0*/  LOP3.LUT R22, R22, 0xfffffffd, RZ, 0xc0, !PT ;  /* 0xfffffffd16167812 */ /* 0x000fe200078ec0ff */
[----:B------:R-:W-:Y:S01]  /*2400*/  IMAD.WIDE.U32 R92, R79, R37, RZ ;  /* 0x000000254f5c7225 */ /* 0x000fe200078e00ff */
[----:B------:R-:W-:Y:S03]  /*2410*/  BSSY B0, `(.L_x_1113) ;  /* 0x00002f4000007945 */ /* 0x000fe60003800000 */
[----:B------:R-:W2:Y:S01]  /*2420*/  LDC R96, c[0x0][0x3d4] ;  /* 0x0000f500ff607b82 */ /* 0x000ea20000000800 */
[----:B------:R-:W-:Y:S01]  /*2430*/  IMAD R25, R97, R79, R32 ;  /* 0x0000004f61197224 */ /* 0x000fe200078e0220 */
[----:B------:R-:W-:-:S03]  /*2440*/  IADD3 R34, P3, R82, R92, RZ ;  /* 0x0000005c52227210 */ /* 0x000fc60007f7e0ff */
[----:B------:R-:W-:Y:S02]  /*2450*/  IMAD.IADD R93, R93, 0x1, R25 ;  /* 0x000000015d5d7824 */ /* 0x000fe400078e0219 */
[----:B0-----:R-:W-:Y:S02]  /*2460*/  IMAD R25, R95, 0x60, RZ ;  /* 0x000000605f197824 */ /* 0x001fe400078e02ff */
[----:B------:R-:W-:-:S04]  /*2470*/  IMAD.WIDE.U32 R32, R94, 0x60, R92 ;  /* 0x000000605e207825 */ /* 0x000fc800078e005c */
[----:B------:R-:W-:Y:S01]  /*2480*/  IMAD.X R35, R93, 0x1, R81, P3 ;  /* 0x000000015d237824 */ /* 0x000fe200018e0651 */
[----:B------:R-:W-:Y:S02]  /*2490*/  IADD3 R32, P4, R82, R32, RZ ;  /* 0x0000002052207210 */ /* 0x000fe40007f9e0ff */
[-C--:B-1----:R-:W-:Y:S02]  /*24a0*/  LEA R42, P3, R34, R88.reuse, 0x1 ;  /* 0x00000058222a7211 */ /* 0x082fe400078608ff */
[----:B------:R-:W-:Y:S01]  /*24b0*/  IADD3.X R33, R81, R33, R25, P4, !PT ;  /* 0x0000002151217210 */ /* 0x000fe200027fe419 */
[----:B------:R-:W-:Y:S01]  /*24c0*/  IMAD R25, R18, 0x2000, R4 ;  /* 0x0000200012197824 */ /* 0x000fe200078e0204 */
[----:B------:R-:W-:Y:S02]  /*24d0*/  LEA R40, P4, R32, R88, 0x1 ;  /* 0x0000005820287211 */ /* 0x000fe400078808ff */
[-C--:B------:R-:W-:Y:S01]  /*24e0*/  LEA.HI.X R43, R34, R89.reuse, R35, 0x1, P3 ;  /* 0x00000059222b7211 */ /* 0x080fe200018f0c23 */
[C---:B------:R-:W-:Y:S01]  /*24f0*/  VIADD R87, R25.reuse, 0x20 ;  /* 0x0000002019577836 */ /* 0x040fe20000000000 */
[----:B--2---:R-:W-:Y:S01]  /*2500*/  ISETP.GE.AND P3, PT, R96, 0x1, PT ;  /* 0x000000016000780c */ /* 0x004fe20003f66270 */
[C---:B------:R-:W-:Y:S01]  /*2510*/  @P5 VIADD R87, R25.reuse, 0xffffffe0 ;  /* 0xffffffe019575836 */ /* 0x040fe20000000000 */
[----:B------:R-:W-:Y:S01]  /*2520*/  LEA.HI.X R41, R32, R89, R33, 0x1, P4 ;  /* 0x0000005920297211 */ /* 0x000fe200020f0c21 */
[----:B------:R-:W-:Y:S01]  /*2530*/  IMAD R90, R25, 0x2, R24 ;  /* 0x00000002195a7824 */ /* 0x000fe200078e0218 */
[----:B------:R-:W-:Y:S01]  /*2540*/  ISETP.GT.AND P4, PT, R37, R26, PT ;  /* 0x0000001a2500720c */ /* 0x000fe20003f84270 */
[----:B------:R-:W-:-:S02]  /*2550*/  IMAD.MOV.U32 R25, RZ, RZ, R37 ;  /* 0x000000ffff197224 */ /* 0x000fc400078e0025 */
[----:B------:R-:W-:-:S10]  /*2560*/  IMAD R87, R87, 0x2, R24 ;  /* 0x0000000257577824 */ /* 0x000fd400078e0218 */
[----:B------:R-:W-:Y:S01]  /*2570*/  @P4 LOP3.LUT R22, R22, 0x2, RZ, 0xfc, !PT ;  /* 0x0000000216164812 */ /* 0x000fe200078efcff */
[----:B------:R-:W-:Y:S06]  /*2580*/  @!P3 BRA `(.L_x_1114) ;  /* 0x0000002c0000b947 */ /* 0x000fec0003800000 */
[----:B------:R-:W-:Y:S01]  /*2590*/  ULDC.U8 UR4, c[0x0][0x3f0] ;  /* 0x0000fc0000047ab9 */ /* 0x000fe20000000000 */
[-C--:B------:R-:W-:Y:S01]  /*25a0*/  IMAD R32, R78, R37.reuse, RZ ;  /* 0x000000254e207224 */ /* 0x080fe200078e02ff */
[----:B------:R-:W-:Y:S01]  /*25b0*/  ISETP.NE.AND P3, PT, RZ, UR4, PT ;  /* 0x00000004ff007c0c */ /* 0x000fe2000bf65270 */
[----:B------:R-:W-:Y:S02]  /*25c0*/  IMAD R34, R76, R37, RZ ;  /* 0x000000254c227224 */ /* 0x000fe400078e02ff */
[----:B------:R-:W-:Y:S02]  /*25d0*/  IMAD R33, R97, R77, R32 ;  /* 0x0000004d61217224 */ /* 0x000fe400078e0220 */
[----:B------:R-:W-:Y:S02]  /*25e0*/  IMAD R91, R25, -0x80, R30 ;  /* 0xffffff80195b7824 */ /* 0x000fe400078e021e */
[----:B------:R-:W-:Y:S02]  /*25f0*/  IMAD R97, R97, R75, R34 ;  /* 0x0000004b61617224 */ /* 0x000fe400078e0222 */
[----:B------:R-:W-:Y:S01]  /*2600*/  IMAD.WIDE.U32 R50, R77, R37, RZ ;  /* 0x000000254d327225 */ /* 0x000fe200078e00ff */
[----:B------:R-:W-:-:S03]  /*2610*/  VIMNMX R91, R91, 0x80, PT ;  /* 0x000000805b5b7848 */ /* 0x000fc60003fe0100 */
        /* <DEDUP_REMOVED lines=11> */
[----:B------:R-:W-:Y:S02]  /*26d0*/  CS2R R38, SRZ ;  /* 0x0000000000267805 */ /* 0x000fe4000001ff00 */
        /* <DEDUP_REMOVED lines=8> */
[----:B------:R-:W-:-:S05]  /*2760*/  IADD3 R35, P3, R14, R48, RZ ;  /* 0x000000300e237210 */ /* 0x000fca0007f7e0ff */
[----:B------:R-:W-:Y:S01]  /*2770*/  IMAD.X R52, R97, 0x1, R9, P3 ;  /* 0x0000000161347824 */ /* 0x000fe200018e0609 */
        /* <DEDUP_REMOVED lines=14> */
.L_x_1117:
[----:B------:R-:W-:Y:S05]  /*2860*/  BSYNC B1 ;  /* 0x0000000000017941 */ /* 0x000fea0003800000 */
.L_x_1116:
        /* <DEDUP_REMOVED lines=35> */
.L_x_1119:
[----:B------:R-:W-:Y:S05]  /*2aa0*/  BSYNC B1 ;  /* 0x0000000000017941 */ /* 0x000fea0003800000 */
.L_x_1118:
[----:B0-----:R-:W-:Y:S01]  /*2ab0*/  IMAD.MOV.U32 R32, RZ, RZ, R88 ;  /* 0x000000ffff207224 */ /* 0x001fe200078e0058 */
[----:B------:R-:W-:Y:S01]  /*2ac0*/  UISETP.NE.AND UP0, UPT, UR37, 0x3, UPT ;  /* 0x000000032500788c */ /* 0x000fe2000bf05270 */
[----:B------:R-:W-:Y:S01]  /*2ad0*/  IMAD.MOV.U32 R33, RZ, RZ, R89 ;  /* 0x000000ffff217224 */ /* 0x000fe200078e0059 */
[----:B------:R-:W-:Y:S01]  /*2ae0*/  PRMT R103, R94, 0x7610, R103 ;  /* 0x000076105e677816 */ /* 0x000fe20000000067 */
[----:B------:R-:W-:Y:S01]  /*2af0*/  IMAD.MOV.U32 R34, RZ, RZ, R92 ;  /* 0x000000ffff227224 */ /* 0x000fe200078e005c */
[----:B------:R-:W-:Y:S01]  /*2b00*/  PRMT R48, R48, 0x5410, R32 ;  /* 0x0000541030307816 */ /* 0x000fe20000000020 */
[----:B------:R-:W-:Y:S01]  /*2b10*/  IMAD.MOV.U32 R32, RZ, RZ, R54 ;  /* 0x000000ffff207224 */ /* 0x000fe200078e0036 */
[----:B------:R-:W-:Y:S01]  /*2b20*/  PRMT R49, R49, 0x5410, R33 ;  /* 0x0000541031317816 */ /* 0x000fe20000000021 */
[----:B------:R-:W-:Y:S01]  /*2b30*/  IMAD.MOV.U32 R33, RZ, RZ, R55 ;  /* 0x000000ffff217224 */ /* 0x000fe200078e0037 */
[----:B------:R-:W-:Y:S01]  /*2b40*/  PLOP3.LUT P3, PT, PT, PT, UP0, 0x80, 0x0 ;  /* 0x000000000000781c */ /* 0x000fe20003f6f008 */
[----:B------:R-:W-:Y:S01]  /*2b50*/  IMAD.MOV.U32 R35, RZ, RZ, R93 ;  /* 0x000000ffff237224 */ /* 0x000fe200078e005d */
[----:B------:R-:W-:Y:S01]  /*2b60*/  PRMT R101, R32, 0x7610, R101 ;  /* 0x0000761020657816 */ /* 0x000fe20000000065 */
[----:B-----5:R-:W-:Y:S01]  /*2b70*/  IMAD.MOV.U32 R32, RZ, RZ, R36 ;  /* 0x000000ffff207224 */ /* 0x020fe200078e0024 */
[----:B------:R-:W-:Y:S01]  /*2b80*/  PRMT R100, R33, 0x7610, R100 ;  /* 0x0000761021647816 */ /* 0x000fe20000000064 */
[----:B------:R-:W-:Y:S01]  /*2b90*/  IMAD.MOV.U32 R33, RZ, RZ, R37 ;  /* 0x000000ffff217224 */ /* 0x000fe200078e0025 */
[----:B------:R-:W-:Y:S01]  /*2ba0*/  PRMT R50, R50, 0x5410, R34 ;  /* 0x0000541032327816 */ /* 0x000fe20000000022 */
[----:B------:R-:W-:Y:S01]  /*2bb0*/  IMAD.MOV.U32 R34, RZ, RZ, R44 ;  /* 0x000000ffff227224 */ /* 0x000fe200078e002c */
[----:B------:R-:W-:Y:S01]  /*2bc0*/  PRMT R51, R51, 0x5410, R35 ;  /* 0x0000541033337816 */ /* 0x000fe20000000023 */
[----:B------:R-:W-:Y:S01]  /*2bd0*/  IMAD.MOV.U32 R35, RZ, RZ, R45 ;  /* 0x000000ffff237224 */ /* 0x000fe200078e002d */
[----:B------:R-:W-:-:S02]  /*2be0*/  PRMT R102, R95, 0x7610, R102 ;  /* 0x000076105f667816 */ /* 0x000fc40000000066 */
        /* <DEDUP_REMOVED lines=8> */
[----:B------:R-:W-:Y:S02]  /*2c70*/  PRMT R50, R32, 0x7610, R50 ;  /* 0x0000761020327816 */ /* 0x000fe40000000032 */
[----:B------:R-:W-:-:S02]  /*2c80*/  PRMT R51, R33, 0x7610, R51 ;  /* 0x0000761021337816 */ /* 0x000fc40000000033 */
[----:B------:R-:W-:Y:S02]  /*2c90*/  PRMT R97, R34, 0x7610, R97 ;  /* 0x0000761022617816 */ /* 0x000fe40000000061 */
[----:B------:R-:W-:Y:S01]  /*2ca0*/  PRMT R99, R35, 0x7610, R99 ;  /* 0x0000761023637816 */ /* 0x000fe20000000063 */
[----:B------:R-:W-:Y:S06]  /*2cb0*/  @!P3 BRA `(.L_x_1120) ;  /* 0x000000000004b947 */ /* 0x000fec0003800000 */
[----:B------:R-:W-:Y:S01]  /*2cc0*/  BPT.TRAP 0x1 ;  /* 0x000000040000795c */ /* 0x000fe20000300000 */
.L_x_1120:
[----:B------:R-:W2:Y:S01]  /*2cd0*/  LDL R32, [R1] ;  /* 0x0000000001207983 */ /* 0x000ea20000100800 */
[----:B------:R-:W-:Y:S01]  /*2ce0*/  IMAD R86, R18, 0x8, R2 ;  /* 0x0000000812567824 */ /* 0x000fe200078e0202 */
[----:B------:R-:W-:Y:S01]  /*2cf0*/  BSSY B1, `(.L_x_1121) ;  /* 0x0000004000017945 */ /* 0x000fe20003800000 */
[----:B--2---:R-:W-:-:S04]  /*2d00*/  SHF.L.U32 R98, R32, 0x1f, RZ ;  /* 0x0000001f20627819 */ /* 0x004fc800000006ff */
[----:B------:R-:W0:Y:S02]  /*2d10*/  SYNCS.PHASECHK.TRANS64.TRYWAIT P6, [R86+URZ+0x16890], R98 ;  /* 0x01689062560075a7 */ /* 0x000e2400080c017f */
[----:B0-----:R-:W-:Y:S05]  /*2d20*/  @!P6 BRA `(.L_x_1122) ;  /* 0x000001b4000ce947 */ /* 0x001fea0003800000 */
.L_x_1429:
[----:B------:R-:W-:Y:S05]  /*2d30*/  BSYNC B1 ;  /* 0x0000000000017941 */ /* 0x000fea0003800000 */
.L_x_1121:
        /* <DEDUP_REMOVED lines=8> */
[----:B------:R-:W-:Y:S01]  /*2dc0*/  SHF.R.U64 R104, R88, 0x10, R89 ;  /* 0x0000001058687819 */ /* 0x000fe20000001259 */
[----:B--2---:R-:W-:Y:S01]  /*2dd0*/  IMAD.U32 R88, R34, 0x10000, RZ ;  /* 0x0001000022587824 */ /* 0x004fe200078e00ff */
[--C-:B------:R-:W-:Y:S01]  /*2de0*/  SHF.R.U64 R108, R92, 0x10, R93.reuse ;  /* 0x000000105c6c7819 */ /* 0x100fe2000000125d */
[----:B------:R-:W-:Y:S01]  /*2df0*/  IMAD.U32 R92, R35, 0x10000, RZ ;  /* 0x00010000235c7824 */ /* 0x000fe200078e00ff */
[----:B------:R-:W-:Y:S02]  /*2e00*/  SHF.R.U32.HI R110, RZ, 0x10, R93 ;  /* 0x00000010ff6e7819 */ /* 0x000fe4000001165d */
[----:B------:R-:W-:Y:S02]  /*2e10*/  SHF.R.U32.HI R106, RZ, 0x10, R89 ;  /* 0x00000010ff6a7819 */ /* 0x000fe40000011659 */
        /* <DEDUP_REMOVED lines=8> */
[C---:B------:R-:W-:Y:S01]  /*2ea0*/  LOP3.LUT R109, R108.reuse, 0xffff0000, RZ, 0xc0, !PT ;  /* 0xffff00006c6d7812 */ /* 0x040fe200078ec0ff */
[----:B------:R-:W-:Y:S01]  /*2eb0*/  IMAD.U32 R108, R108, 0x10000, RZ ;  /* 0x000100006c6c7824 */ /* 0x000fe200078e00ff */
[C---:B------:R-:W-:Y:S01]  /*2ec0*/  LOP3.LUT R105, R104.reuse, 0xffff0000, RZ, 0xc0, !PT ;  /* 0xffff000068697812 */ /* 0x040fe200078ec0ff */
[----:B------:R-:W-:Y:S01]  /*2ed0*/  IMAD.U32 R104, R104, 0x10000, RZ ;  /* 0x0001000068687824 */ /* 0x000fe200078e00ff */
[----:B------:R-:W-:Y:S01]  /*2ee0*/  LOP3.LUT R89, R34, 0xffff0000, RZ, 0xc0, !PT ;  /* 0xffff000022597812 */ /* 0x000fe200078ec0ff */
[C---:B------:R-:W-:Y:S01]  /*2ef0*/  FMUL.FTZ R113, R35.reuse, R109 ;  /* 0x0000006d23717220 */ /* 0x040fe20000410000 */
[----:B------:R-:W-:Y:S01]  /*2f00*/  LOP3.LUT R110, R110, 0xffff0000, RZ, 0xc0, !PT ;  /* 0xffff00006e6e7812 */ /* 0x000fe200078ec0ff */
[----:B------:R-:W-:Y:S01]  /*2f10*/  FMUL.FTZ R112, R35, R105 ;  /* 0x0000006923707220 */ /* 0x000fe20000410000 */
[----:B------:R-:W-:Y:S01]  /*2f20*/  LOP3.LUT R106, R106, 0xffff0000, RZ, 0xc0, !PT ;  /* 0xffff00006a6a7812 */ /* 0x000fe200078ec0ff */
[C---:B------:R-:W-:Y:S01]  /*2f30*/  FMUL.FTZ R35, R89.reuse, R111 ;  /* 0x0000006f59237220 */ /* 0x040fe20000410000 */
[----:B------:R-:W-:Y:S01]  /*2f40*/  FMUL.FTZ R89, R89, R107 ;  /* 0x0000006b59597220 */ /* 0x000fe20000410000 */
[----:B------:R-:W-:-:S02]  /*2f50*/  IMAD.U32 R34, R33, 0x10000, RZ ;  /* 0x0001000021227824 */ /* 0x000fc400078e00ff */
[----:B------:R-:W-:Y:S01]  /*2f60*/  FFMA.FTZ R107, R88, R107, -R35 ;  /* 0x0000006b586b7223 */ /* 0x000fe20000010823 */
[----:B------:R-:W-:Y:S02]  /*2f70*/  IMAD.U32 R33, R32, 0x10000, RZ ;  /* 0x0001000020217824 */ /* 0x000fe400078e00ff */
[----:B------:R-:W-:Y:S01]  /*2f80*/  FFMA.FTZ R88, R88, R111, R89 ;  /* 0x0000006f58587223 */ /* 0x000fe20000010059 */
[----:B------:R-:W-:Y:S01]  /*2f90*/  LOP3.LUT R32, R32, 0xffff0000, RZ, 0xc0, !PT ;  /* 0xffff000020207812 */ /* 0x000fe200078ec0ff */
[C---:B------:R-:W-:Y:S01]  /*2fa0*/  FMUL.FTZ R89, R93.reuse, R110 ;  /* 0x0000006e5d597220 */ /* 0x040fe20000410000 */
[-C--:B------:R-:W-:Y:S01]  /*2fb0*/  FMUL.FTZ R93, R93, R106.reuse ;  /* 0x0000006a5d5d7220 */ /* 0x080fe20000410000 */
[C---:B------:R-:W-:Y:S01]  /*2fc0*/  FFMA.FTZ R113, R34.reuse, R105, -R113 ;  /* 0x0000006922717223 */ /* 0x040fe20000010871 */
[----:B------:R-:W-:Y:S01]  /*2fd0*/  FFMA.FTZ R112, R34, R109, R112 ;  /* 0x0000006d22707223 */ /* 0x000fe20000010070 */
[----:B------:R-:W-:Y:S01]  /*2fe0*/  FFMA.FTZ R89, R92, R106, -R89 ;  /* 0x0000006a5c597223 */ /* 0x000fe20000010859 */
[C---:B------:R-:W-:Y:S01]  /*2ff0*/  FMUL.FTZ R34, R32.reuse, R108 ;  /* 0x0000006c20227220 */ /* 0x040fe20000410000 */
[----:B------:R-:W-:Y:S01]  /*3000*/  FMUL.FTZ R35, R32, R104 ;  /* 0x0000006820237220 */ /* 0x000fe20000410000 */
[----:B------:R-:W-:Y:S01]  /*3010*/  FFMA.FTZ R92, R92, R110, R93 ;  /* 0x0000006e5c5c7223 */ /* 0x000fe2000001005d */
[----:B------:R-:W-:Y:S01]  /*3020*/  F2FP.BF16.F32.PACK_AB R88, R88, R107 ;  /* 0x0000006b5858723e */ /* 0x000fe200000010ff */
[C---:B------:R-:W-:Y:S01]  /*3030*/  FFMA.FTZ R34, R33.reuse, R104, -R34 ;  /* 0x0000006821227223 */ /* 0x040fe20000010822 */
[----:B------:R-:W-:Y:S01]  /*3040*/  FFMA.FTZ R35, R33, R108, R35 ;  /* 0x0000006c21237223 */ /* 0x000fe20000010023 */
[----:B------:R-:W-:-:S02]  /*3050*/  F2FP.BF16.F32.PACK_AB R33, R112, R113 ;  /* 0x000000717021723e */ /* 0x000fc400000010ff */
[----:B------:R-:W-:Y:S02]  /*3060*/  F2FP.BF16.F32.PACK_AB R89, R92, R89 ;  /* 0x000000595c59723e */ /* 0x000fe400000010ff */
[----:B------:R-:W-:Y:S01]  /*3070*/  F2FP.BF16.F32.PACK_AB R32, R35, R34 ;  /* 0x000000222320723e */ /* 0x000fe200000010ff */
[----:B------:R-:W-:Y:S02]  /*3080*/  IMAD.MOV.U32 R34, RZ, RZ, R88 ;  /* 0x000000ffff227224 */ /* 0x000fe400078e0058 */
[----:B------:R-:W-:-:S07]  /*3090*/  IMAD.MOV.U32 R35, RZ, RZ, R89 ;  /* 0x000000ffff237224 */ /* 0x000fce00078e0059 */
.L_x_1128:
[----:B------:R-:W-:Y:S05]  /*30a0*/  BSYNC B3 ;  /* 0x0000000000037941 */ /* 0x000fea0003800000 */
.L_x_1127:
[----:B--2---:R1:W-:Y:S02]  /*30b0*/  STG.E.128 desc[UR38][R42.64], R32 ;  /* 0x000000202a007986 */ /* 0x0043e4000c101d26 */
.L_x_1126:
[----:B------:R-:W-:Y:S05]  /*30c0*/  BSYNC B2 ;  /* 0x0000000000027941 */ /* 0x000fea0003800000 */
.L_x_1125:
[----:B------:R-:W-:Y:S05]  /*30d0*/  @P2 BRA `(.L_x_1124) ;  /* 0x0000000000d42947 */ /* 0x000fea0003800000 */
[----:B-1----:R1:W2:Y:S01]  /*30e0*/  LDS.128 R32, [R87+0xe000] ;  /* 0x00e0000057207984 */ /* 0x0022a20000000c00 */
[----:B------:R-:W-:Y:S01]  /*30f0*/  VIADD R89, R60, 0x10 ;  /* 0x000000103c597836 */ /* 0x000fe20000000000 */
[----:B------:R-:W-:Y:S04]  /*3100*/  BSSY B2, `(.L_x_1129) ;  /* 0x0000031000027945 */ /* 0x000fe80003800000 */
[----:B------:R-:W-:-:S13]  /*3110*/  ISETP.GE.AND P4, PT, R89, R96, PT ;  /* 0x000000605900720c */ /* 0x000fda0003f86270 */
        /* <DEDUP_REMOVED lines=16> */
[----:B------:R-:W-:Y:S01]  /*3220*/  LOP3.LUT R88, R103, 0xffff0000, RZ, 0xc0, !PT ;  /* 0xffff000067587812 */ /* 0x000fe200078ec0ff */
[----:B------:R-:W-:Y:S01]  /*3230*/  IMAD.U32 R101, R101, 0x10000, RZ ;  /* 0x0001000065657824 */ /* 0x000fe200078e00ff */
[----:B------:R-:W-:Y:S01]  /*3240*/  LOP3.LUT R53, R34, 0xffff0000, RZ, 0xc0, !PT ;  /* 0xffff000022357812 */ /* 0x000fe200078ec0ff */
[----:B------:R-:W-:-:S02]  /*3250*/  IMAD.U32 R34, R33, 0x10000, RZ ;  /* 0x0001000021227824 */ /* 0x000fc400078e00ff */
[C---:B------:R-:W-:Y:S01]  /*3260*/  FMUL.FTZ R105, R35.reuse, R92 ;  /* 0x0000005c23697220 */ /* 0x040fe20000410000 */
[C---:B------:R-:W-:Y:S02]  /*3270*/  IMAD.U32 R33, R32.reuse, 0x10000, RZ ;  /* 0x0001000020217824 */ /* 0x040fe400078e00ff */
[-C--:B------:R-:W-:Y:S01]  /*3280*/  FMUL.FTZ R35, R35, R88.reuse ;  /* 0x0000005823237220 */ /* 0x080fe20000410000 */
[----:B------:R-:W-:Y:S01]  /*3290*/  LOP3.LUT R32, R32, 0xffff0000, RZ, 0xc0, !PT ;  /* 0xffff000020207812 */ /* 0x000fe200078ec0ff */
[C---:B------:R-:W-:Y:S01]  /*32a0*/  FMUL.FTZ R107, R53.reuse, R93 ;  /* 0x0000005d356b7220 */ /* 0x040fe20000410000 */
[----:B------:R-:W-:Y:S01]  /*32b0*/  LOP3.LUT R100, R100, 0xffff0000, RZ, 0xc0, !PT ;  /* 0xffff000064647812 */ /* 0x000fe200078ec0ff */
[-C--:B------:R-:W-:Y:S01]  /*32c0*/  FMUL.FTZ R53, R53, R89.reuse ;  /* 0x0000005935357220 */ /* 0x080fe20000410000 */
[----:B------:R-:W-:Y:S01]  /*32d0*/  LOP3.LUT R102, R102, 0xffff0000, RZ, 0xc0, !PT ;  /* 0xffff000066667812 */ /* 0x000fe200078ec0ff */
[----:B------:R-:W-:Y:S02]  /*32e0*/  IMAD.U32 R103, R103, 0x10000, RZ ;  /* 0x0001000067677824 */ /* 0x000fe400078e00ff */
[C---:B------:R-:W-:Y:S01]  /*32f0*/  FFMA.FTZ R105, R34.reuse, R88, -R105 ;  /* 0x0000005822697223 */ /* 0x040fe20000010869 */
[----:B------:R-:W-:Y:S01]  /*3300*/  FFMA.FTZ R92, R34, R92, R35 ;  /* 0x0000005c225c7223 */ /* 0x000fe20000010023 */
[----:B------:R-:W-:Y:S01]  /*3310*/  FFMA.FTZ R107, R52, R89, -R107 ;  /* 0x00000059346b7223 */ /* 0x000fe2000001086b */
[----:B------:R-:W-:Y:S01]  /*3320*/  FMUL.FTZ R34, R32, R101 ;  /* 0x0000006520227220 */ /* 0x000fe20000410000 */
[----:B------:R-:W-:Y:S01]  /*3330*/  FFMA.FTZ R52, R52, R93, R53 ;  /* 0x0000005d34347223 */ /* 0x000fe20000010035 */
[C---:B------:R-:W-:Y:S01]  /*3340*/  FMUL.FTZ R35, R55.reuse, R100 ;  /* 0x0000006437237220 */ /* 0x040fe20000410000 */
[-C--:B------:R-:W-:Y:S01]  /*3350*/  FMUL.FTZ R32, R32, R103.reuse ;  /* 0x0000006720207220 */ /* 0x080fe20000410000 */
[-C--:B------:R-:W-:Y:S01]  /*3360*/  FMUL.FTZ R55, R55, R102.reuse ;  /* 0x0000006637377220 */ /* 0x080fe20000410000 */
[C---:B------:R-:W-:Y:S01]  /*3370*/  FFMA.FTZ R34, R33.reuse, R103, -R34 ;  /* 0x0000006721227223 */ /* 0x040fe20000010822 */
[C---:B------:R-:W-:Y:S01]  /*3380*/  FFMA.FTZ R35, R54.reuse, R102, -R35 ;  /* 0x0000006636237223 */ /* 0x040fe20000010823 */
[----:B------:R-:W-:Y:S01]  /*3390*/  FFMA.FTZ R33, R33, R101, R32 ;  /* 0x0000006521217223 */ /* 0x000fe20000010020 */
[----:B------:R-:W-:Y:S01]  /*33a0*/  FFMA.FTZ R54, R54, R100, R55 ;  /* 0x0000006436367223 */ /* 0x000fe20000010037 */
[----:B------:R-:W-:-:S02]  /*33b0*/  F2FP.BF16.F32.PACK_AB R92, R92, R105 ;  /* 0x000000695c5c723e */ /* 0x000fc400000010ff */
[----:B------:R-:W-:Y:S02]  /*33c0*/  F2FP.BF16.F32.PACK_AB R52, R52, R107 ;  /* 0x0000006b3434723e */ /* 0x000fe400000010ff */
[----:B------:R-:W-:Y:S01]  /*33d0*/  F2FP.BF16.F32.PACK_AB R32, R33, R34 ;  /* 0x000000222120723e */ /* 0x000fe200000010ff */
[----:B------:R-:W-:Y:S01]  /*33e0*/  IMAD.MOV.U32 R33, RZ, RZ, R92 ;  /* 0x000000ffff217224 */ /* 0x000fe200078e005c */
[----:B------:R-:W-:Y:S01]  /*33f0*/  F2FP.BF16.F32.PACK_AB R35, R54, R35 ;  /* 0x000000233623723e */ /* 0x000fe200000010ff */
[----:B------:R-:W-:-:S07]  /*3400*/  IMAD.MOV.U32 R34, RZ, RZ, R52 ;  /* 0x000000ffff227224 */ /* 0x000fce00078e0034 */
.L_x_1130:
[----:B------:R-:W-:Y:S05]  /*3410*/  BSYNC B2 ;  /* 0x0000000000027941 */ /* 0x000fea0003800000 */
.L_x_1129:
[----:B--2---:R2:W-:Y:S02]  /*3420*/  STG.E.128 desc[UR38][R42.64+0x40], R32 ;  /* 0x000040202a007986 */ /* 0x0045e4000c101d26 */
.L_x_1124:
[----:B------:R-:W-:Y:S05]  /*3430*/  BSYNC B1 ;  /* 0x0000000000017941 */ /* 0x000fea0003800000 */
.L_x_1123:
        /* <DEDUP_REMOVED lines=31> */
[-C--:B------:R-:W-:Y:S01]  /*3630*/  FMUL.FTZ R43, R43, R47.reuse ;  /* 0x0000002f2b2b7220 */ /* 0x080fe20000410000 */
[----:B------:R-:W-:Y:S01]  /*3640*/  LOP3.LUT R99, R99, 0xffff0000, RZ, 0xc0, !PT ;  /* 0xffff000063637812 */ /* 0x000fe200078ec0ff */
[----:B------:R-:W-:Y:S01]  /*3650*/  IMAD.U32 R94, R94, 0x10000, RZ ;  /* 0x000100005e5e7824 */ /* 0x000fe200078e00ff */
[----:B------:R-:W-:Y:S01]  /*3660*/  LOP3.LUT R95, R95, 0xffff0000, RZ, 0xc0, !PT ;  /* 0xffff00005f5f7812 */ /* 0x000fe200078ec0ff */
[C---:B------:R-:W-:Y:S01]  /*3670*/  FFMA.FTZ R55, R34.reuse, R46, -R55 ;  /* 0x0000002e22377223 */ /* 0x040fe20000010837 */
        /* <DEDUP_REMOVED lines=17> */
.L_x_1135:
[----:B------:R-:W-:Y:S05]  /*3790*/  BSYNC B2 ;  /* 0x0000000000027941 */ /* 0x000fea0003800000 */
.L_x_1134:
[----:B--2---:R3:W-:Y:S02]  /*37a0*/  STG.E.128 desc[UR38][R40.64], R32 ;  /* 0x0000002028007986 */ /* 0x0047e4000c101d26 */
.L_x_1133:
[----:B------:R-:W-:Y:S05]  /*37b0*/  BSYNC B1 ;  /* 0x0000000000017941 */ /* 0x000fea0003800000 */
.L_x_1132:
        /* <DEDUP_REMOVED lines=21> */
[----:B------:R-:W-:Y:S01]  /*3910*/  LOP3.LUT R35, R33, 0xffff0000, RZ, 0xc0, !PT ;  /* 0xffff000021237812 */ /* 0x000fe200078ec0ff */
[----:B------:R-:W-:Y:S01]  /*3920*/  IMAD.U32 R33, R32, 0x10000, RZ ;  /* 0x0001000020217824 */ /* 0x000fe200078e00ff */
        /* <DEDUP_REMOVED lines=29> */
.L_x_1137:
[----:B------:R-:W-:Y:S05]  /*3b00*/  BSYNC B1 ;  /* 0x0000000000017941 */ /* 0x000fea0003800000 */
.L_x_1136:
[----:B--2---:R4:W-:Y:S01]  /*3b10*/  STG.E.128 desc[UR38][R40.64+0x40], R32 ;  /* 0x0000402028007986 */ /* 0x0049e2000c101d26 */
[----:B------:R-:W-:Y:S05]  /*3b20*/  BRA `(.L_x_1131) ;  /* 0x0000001800087947 */ /* 0x000fea0003800000 */
.L_x_1115:
[C---:B------:R-:W-:Y:S02]  /*3b30*/  ISETP.GE.AND P3, PT, R17.reuse, R91, PT ;  /* 0x0000005b1100720c */ /* 0x040fe40003f66270 */
[----:B------:R-:W-:Y:S02]  /*3b40*/  CS2R R38, SRZ ;  /* 0x0000000000267805 */ /* 0x000fe4000001ff00 */
[----:B------:R-:W-:Y:S01]  /*3b50*/  CS2R R36, SRZ ;  /* 0x0000000000247805 */ /* 0x000fe2000001ff00 */
[----:B------:R-:W-:Y:S01]  /*3b60*/  VIADD R44, R17, 0x60 ;  /* 0x00000060112c7836 */ /* 0x000fe20000000000 */
[----:B------:R-:W-:-:S13]  /*3b70*/  ISETP.GE.OR P3, PT, R64, R96, P3 ;  /* 0x000000604000720c */ /* 0x000fda0001f66670 */
[----:B------:R-:W0:Y:S01]  /*3b80*/  @!P3 LDC.64 R40, c[0x0][0x3c8] ;  /* 0x0000f200ff28bb82 */ /* 0x000e220000000a00 */
[----:B------:R-:W-:-:S05]  /*3b90*/  @!P3 IADD3 R34, P4, R20, R50, RZ ;  /* 0x000000321422b210 */ /* 0x000fca0007f9e0ff */
[----:B------:R-:W-:Y:S01]  /*3ba0*/  @!P3 IMAD.X R35, R86, 0x1, R31, P4 ;  /* 0x000000015623b824 */ /* 0x000fe200020e061f */
[----:B------:R-:W-:Y:S01]  /*3bb0*/  @!P3 IADD3 R32, P4, R12, R48, RZ ;  /* 0x000000300c20b210 */ /* 0x000fe20007f9e0ff */
[----:B------:R-:W1:Y:S04]  /*3bc0*/  @!P3 LDC.64 R42, c[0x0][0x3e0] ;  /* 0x0000f800ff2abb82 */ /* 0x000e680000000a00 */
[----:B------:R-:W-:Y:S01]  /*3bd0*/  @!P3 IMAD.X R33, R97, 0x1, R8, P4 ;  /* 0x000000016121b824 */ /* 0x000fe200020e0608 */
        /* <DEDUP_REMOVED lines=37> */
.L_x_1139:
[----:B------:R-:W-:Y:S05]  /*3e30*/  BSYNC B1 ;  /* 0x0000000000017941 */ /* 0x000fea0003800000 */
.L_x_1138:
[----:B-----5:R-:W-:Y:S01]  /*3e40*/  IMAD.MOV.U32 R48, RZ, RZ, R42 ;  /* 0x000000ffff307224 */ /* 0x020fe200078e002a */
[----:B------:R-:W-:Y:S01]  /*3e50*/  UISETP.NE.AND UP0, UPT, UR37, 0x3, UPT ;  /* 0x000000032500788c */ /* 0x000fe2000bf05270 */
        /* <DEDUP_REMOVED lines=31> */
[----:B------:R-:W-:Y:S01]  /*4050*/  PRMT R126, R51, 0x7610, R126 ;  /* 0x00007610337e7816 */ /* 0x000fe2000000007e */
[----:B------:R-:W-:Y:S06]  /*4060*/  @!P3 BRA `(.L_x_1140) ;  /* 0x000000000004b947 */ /* 0x000fec0003800000 */
[----:B------:R-:W-:Y:S01]  /*4070*/  BPT.TRAP 0x1 ;  /* 0x000000040000795c */ /* 0x000fe20000300000 */
.L_x_1140:
[----:B------:R-:W2:Y:S01]  /*4080*/  LDL R48, [R1] ;  /* 0x0000000001307983 */ /* 0x000ea20000100800 */
[----:B------:R-:W-:Y:S01]  /*4090*/  IMAD R86, R18, 0x8, R2 ;  /* 0x0000000812567824 */ /* 0x000fe200078e0202 */
[----:B------:R-:W0:Y:S01]  /*40a0*/  LDC R100, c[0x0][0x2e4] ;  /* 0x0000b900ff647b82 */ /* 0x000e220000000800 */
[----:B------:R-:W-:Y:S01]  /*40b0*/  BSSY B1, `(.L_x_1141) ;  /* 0x0000005000017945 */ /* 0x000fe20003800000 */
[----:B0-----:R-:W-:Y:S01]  /*40c0*/  IMAD.IADD R102, R100, 0x1, -R71 ;  /* 0x0000000164667824 */ /* 0x001fe200078e0a47 */
[----:B--2---:R-:W-:-:S04]  /*40d0*/  SHF.L.U32 R98, R48, 0x1f, RZ ;  /* 0x0000001f30627819 */ /* 0x004fc800000006ff */
[----:B------:R-:W0:Y:S02]  /*40e0*/  SYNCS.PHASECHK.TRANS64.TRYWAIT P5, [R86+URZ+0x16890], R98 ;  /* 0x01689062560075a7 */ /* 0x000e2400080a017f */
[----:B0-----:R-:W-:Y:S05]  /*40f0*/  @!P5 BRA `(.L_x_1142) ;  /* 0x000001a0002cd947 */ /* 0x001fea0003800000 */
.L_x_1430:
[----:B------:R-:W-:Y:S05]  /*4100*/  BSYNC B1 ;  /* 0x0000000000017941 */ /* 0x000fea0003800000 */
.L_x_1141:
[----:B------:R-:W-:Y:S01]  /*4110*/  ISETP.GE.OR P5, PT, R17, R91, P1 ;  /* 0x0000005b1100720c */ /* 0x000fe20000fa6670 */
[----:B------:R-:W-:-:S12]  /*4120*/  BSSY B1, `(.L_x_1143) ;  /* 0x0000085000017945 */ /* 0x000fd80003800000 */
[----:B------:R-:W-:Y:S05]  /*4130*/  @P5 BRA `(.L_x_1144) ;  /* 0x00000008000c5947 */ /* 0x000fea0003800000 */
[----:B------:R-:W1:Y:S01]  /*4140*/  S2R R50, SR_TID.X ;  /* 0x0000000000327919 */ /* 0x000e620000002100 */
[-C--:B------:R-:W-:Y:S01]  /*4150*/  IMAD R48, R84, R94.reuse, RZ ;  /* 0x0000005e54307224 */ /* 0x080fe200078e02ff */
[----:B------:R-:W-:Y:S01]  /*4160*/  BSSY B2, `(.L_x_1145) ;  /* 0x0000074000027945 */ /* 0x000fe20003800000 */
[----:B------:R-:W-:-:S04]  /*4170*/  IMAD.WIDE.U32 R96, R17, R94, R92 ;  /* 0x0000005e11607225 */ /* 0x000fc800078e005c */
[----:B------:R-:W-:Y:S01]  /*4180*/  IMAD R49, R17, R95, R48 ;  /* 0x0000005f11317224 */ /* 0x000fe200078e0230 */
[----:B------:R-:W-:Y:S02]  /*4190*/  SEL R48, R71, R102, !P0 ;  /* 0x0000006647307207 */ /* 0x000fe40004000000 */
[----:B------:R-:W-:Y:S01]  /*41a0*/  IADD3 R99, P5, P6, R62, R96, R68 ;  /* 0x000000603e637210 */ /* 0x000fe20007ebe044 */
[----:B------:R-:W-:Y:S01]  /*41b0*/  IMAD.IADD R106, R49, 0x1, R97 ;  /* 0x00000001316a7824 */ /* 0x000fe200078e0261 */
[----:B------:R-:W-:-:S04]  /*41c0*/  SHF.R.S32.HI R49, RZ, 0x1f, R48 ;  /* 0x0000001fff317819 */ /* 0x000fc80000011430 */
[----:B------:R-:W-:Y:S01]  /*41d0*/  LEA.HI R48, R49, R48, RZ, 0x4 ;  /* 0x0000003031307211 */ /* 0x000fe200078f20ff */
[----:B------:R-:W-:Y:S01]  /*41e0*/  IMAD R49, R18, 0x2000, R3 ;  /* 0x0000200012317824 */ /* 0x000fe200078e0203 */
[----:B------:R-:W-:Y:S02]  /*41f0*/  IADD3.X R104, R83, R106, R6, P5, P6 ;  /* 0x0000006a53687210 */ /* 0x000fe40002fec406 */
[----:B------:R-:W-:Y:S01]  /*4200*/  LEA.HI.SX32 R48, R48, R69, 0x1c ;  /* 0x0000004530307211 */ /* 0x000fe200078fe2ff */
[----:B------:R-:W-:-:S04]  /*4210*/  IMAD R49, R49, 0x2, R2 ;  /* 0x0000000231317824 */ /* 0x000fc800078e0202 */
[----:B------:R-:W-:-:S05]  /*4220*/  IMAD.SHL.U32 R101, R48, 0x8, RZ ;  /* 0x0000000830657824 */ /* 0x000fca00078e00ff */
[----:B------:R-:W-:Y:S01]  /*4230*/  LOP3.LUT R48, R66, 0x38, R101, 0xf8, !PT ;  /* 0x0000003842307812 */ /* 0x000fe200078ef865 */
[C---:B-1----:R-:W-:Y:S02]  /*4240*/  VIADD R51, R50.reuse, 0xffffff80 ;  /* 0xffffff8032337836 */ /* 0x042fe40000000000 */
[----:B------:R-:W-:Y:S01]  /*4250*/  VIADD R50, R50, 0xffffff80 ;  /* 0xffffff8032327836 */ /* 0x000fe20000000000 */
[----:B------:R-:W-:-:S04]  /*4260*/  LOP3.LUT R48, R48, R7, RZ, 0x3c, !PT ;  /* 0x0000000730307212 */ /* 0x000fc800078e3cff */
        /* <DEDUP_REMOVED lines=9> */
[----:B------:R-:W-:Y:S01]  /*4300*/  SHF.R.U32.HI R123, RZ, 0x10, R37 ;  /* 0x00000010ff7b7819 */ /* 0x000fe20000011625 */
[----:B--2---:R-:W-:Y:S01]  /*4310*/  IMAD.U32 R120, R53, 0x10000, RZ ;  /* 0x0001000035787824 */ /* 0x004fe200078e00ff */
[--C-:B------:R-:W-:Y:S01]  /*4320*/  SHF.R.U32.HI R114, RZ, 0x10, R33.reuse ;  /* 0x00000010ff727819 */ /* 0x100fe20000011621 */
[----:B------:R-:W-:Y:S01]  /*4330*/  IMAD.U32 R119, R55, 0x10000, RZ ;  /* 0x0001000037777824 */ /* 0x000fe200078e00ff */
[----:B------:R-:W-:Y:S01]  /*4340*/  SHF.R.U64 R113, R32, 0x10, R33 ;  /* 0x0000001020717819 */ /* 0x000fe20000001221 */
[----:B------:R-:W-:Y:S01]  /*4350*/  IMAD.U32 R33, R52, 0x10000, RZ ;  /* 0x0001000034217824 */ /* 0x000fe200078e00ff */
[----:B------:R-:W-:Y:S01]  /*4360*/  PRMT R123, R126, 0x5410, R123 ;  /* 0x000054107e7b7816 */ /* 0x000fe2000000007b */
[----:B-1----:R-:W-:Y:S01]  /*4370*/  IMAD.U32 R32, R48, 0x10000, RZ ;  /* 0x0001000030207824 */ /* 0x002fe200078e00ff */
[----:B------:R-:W-:Y:S01]  /*4380*/  SHF.R.U64 R116, R36, 0x10, R37 ;  /* 0x0000001024747819 */ /* 0x000fe20000001225 */
[----:B------:R-:W-:Y:S01]  /*4390*/  IMAD.U32 R36, R50, 0x10000, RZ ;  /* 0x0001000032247824 */ /* 0x000fe200078e00ff */
[----:B------:R-:W-:Y:S01]  /*43a0*/  SHF.R.U64 R37, R38, 0x10, R39 ;  /* 0x0000001026257819 */ /* 0x000fe20000001227 */
[----:B------:R-:W-:Y:S01]  /*43b0*/  IMAD.U32 R38, R49, 0x10000, RZ ;  /* 0x0001000031267824 */ /* 0x000fe200078e00ff */
[----:B------:R-:W-:-:S02]  /*43c0*/  PRMT R114, R107, 0x5432, R114 ;  /* 0x000054326b727816 */ /* 0x000fc40000000072 */
[----:B------:R-:W-:Y:S01]  /*43d0*/  SHF.R.U32.HI R118, RZ, 0x10, R39 ;  /* 0x00000010ff767819 */ /* 0x000fe20000011627 */
[----:B------:R-:W-:Y:S01]  /*43e0*/  IMAD.U32 R39, R51, 0x10000, RZ ;  /* 0x0001000033277824 */ /* 0x000fe200078e00ff */
[--C-:B------:R-:W-:Y:S02]  /*43f0*/  SHF.R.U64 R115, R34, 0x10, R35.reuse ;  /* 0x0000001022737819 */ /* 0x100fe40000001223 */
[----:B------:R-:W-:Y:S02]  /*4400*/  SHF.R.U32.HI R117, RZ, 0x10, R35 ;  /* 0x00000010ff757819 */ /* 0x000fe40000011623 */
[----:B------:R-:W-:Y:S01]  /*4410*/  PRMT R113, R125, 0x5410, R113 ;  /* 0x000054107d717816 */ /* 0x000fe20000000071 */
[----:B------:R-:W-:Y:S01]  /*4420*/  IMAD.U32 R125, R123, 0x10000, RZ ;  /* 0x000100007b7d7824 */ /* 0x000fe200078e00ff */
[----:B------:R-:W-:Y:S02]  /*4430*/  LOP3.LUT R35, R51, 0xffff0000, RZ, 0xc0, !PT ;  /* 0xffff000033237812 */ /* 0x000fe400078ec0ff */
[----:B------:R-:W-:Y:S01]  /*4440*/  LOP3.LUT R51, R55, 0xffff0000, RZ, 0xc0, !PT ;  /* 0xffff000037337812 */ /* 0x000fe200078ec0ff */
[----:B------:R-:W-:Y:S01]  /*4450*/  IMAD.U32 R55, R114, 0x10000, RZ ;  /* 0x0001000072377824 */ /* 0x000fe200078e00ff */
[----:B------:R-:W-:Y:S01]  /*4460*/  PRMT R37, R121, 0x5410, R37 ;  /* 0x0000541079257816 */ /* 0x000fe20000000025 */
[C---:B------:R-:W-:Y:S01]  /*4470*/  FMUL.FTZ R127, R120.reuse, R125 ;  /* 0x0000007d787f7220 */ /* 0x040fe20000410000 */
[----:B------:R-:W-:Y:S01]  /*4480*/  PRMT R121, R103, 0x5432, R118 ;  /* 0x0000543267797816 */ /* 0x000fe20000000076 */
[-C--:B------:R-:W-:Y:S01]  /*4490*/  FMUL.FTZ R129, R120, R55.reuse ;  /* 0x0000003778817220 */ /* 0x080fe20000410000 */
[----:B------:R-:W-:Y:S01]  /*44a0*/  LOP3.LUT R53, R53, 0xffff0000, RZ, 0xc0, !PT ;  /* 0xffff000035357812 */ /* 0x000fe200078ec0ff */
[----:B------:R-:W-:Y:S01]  /*44b0*/  FFMA.FTZ R55, R38, R55, -R127 ;  /* 0x0000003726377223 */ /* 0x000fe2000001087f */
[----:B------:R-:W-:Y:S01]  /*44c0*/  PRMT R117, R122, 0x5410, R117 ;  /* 0x000054107a757816 */ /* 0x000fe20000000075 */
[----:B------:R-:W-:Y:S01]  /*44d0*/  IMAD.U32 R120, R121, 0x10000, RZ ;  /* 0x0001000079787824 */ /* 0x000fe200078e00ff */
[----:B------:R-:W-:Y:S01]  /*44e0*/  LOP3.LUT R123, R123, 0xffff0000, RZ, 0xc0, !PT ;  /* 0xffff00007b7b7812 */ /* 0x000fe200078ec0ff */
[----:B------:R-:W-:Y:S01]  /*44f0*/  FFMA.FTZ R38, R38, R125, R129 ;  /* 0x0000007d26267223 */ /* 0x000fe20000010081 */
[----:B------:R-:W-:Y:S01]  /*4500*/  LOP3.LUT R114, R114, 0xffff0000, RZ, 0xc0, !PT ;  /* 0xffff000072727812 */ /* 0x000fe200078ec0ff */
[----:B------:R-:W-:Y:S01]  /*4510*/  IMAD.U32 R118, R117, 0x10000, RZ ;  /* 0x0001000075767824 */ /* 0x000fe200078e00ff */
[----:B------:R-:W-:Y:S01]  /*4520*/  LOP3.LUT R34, R49, 0xffff0000, RZ, 0xc0, !PT ;  /* 0xffff000031227812 */ /* 0x000fe200078ec0ff */
[CC--:B------:R-:W-:Y:S01]  /*4530*/  FMUL.FTZ R127, R53.reuse, R123.reuse ;  /* 0x0000007b357f7220 */ /* 0x0c0fe20000410000 */
[----:B------:R-:W-:Y:S01]  /*4540*/  PRMT R115, R124, 0x5410, R115 ;  /* 0x000054107c737816 */ /* 0x000fe20000000073 */
[----:B------:R-:W-:Y:S01]  /*4550*/  FMUL.FTZ R53, R53, R114 ;  /* 0x0000007235357220 */ /* 0x000fe20000410000 */
[----:B------:R-:W-:Y:S01]  /*4560*/  FMUL.FTZ R124, R119, R120 ;  /* 0x00000078777c7220 */ /* 0x000fe20000410000 */
[----:B------:R-:W-:Y:S01]  /*4570*/  PRMT R116, R105, 0x5432, R116 ;  /* 0x0000543269747816 */ /* 0x000fe20000000074 */
[----:B------:R-:W-:Y:S01]  /*4580*/  FMUL.FTZ R119, R119, R118 ;  /* 0x0000007677777220 */ /* 0x000fe20000410000 */
[C---:B------:R-:W-:Y:S01]  /*4590*/  FFMA.FTZ R114, R34.reuse, R114, -R127 ;  /* 0x0000007222727223 */ /* 0x040fe2000001087f */
[----:B------:R-:W-:Y:S01]  /*45a0*/  FFMA.FTZ R53, R34, R123, R53 ;  /* 0x0000007b22357223 */ /* 0x000fe20000010035 */
[----:B------:R-:W-:Y:S01]  /*45b0*/  FFMA.FTZ R34, R39, R118, -R124 ;  /* 0x0000007627227223 */ /* 0x000fe2000001087c */
[----:B------:R-:W-:Y:S01]  /*45c0*/  LOP3.LUT R122, R121, 0xffff0000, RZ, 0xc0, !PT ;  /* 0xffff0000797a7812 */ /* 0x000fe200078ec0ff */
[----:B------:R-:W-:Y:S01]  /*45d0*/  FFMA.FTZ R39, R39, R120, R119 ;  /* 0x0000007827277223 */ /* 0x000fe20000010077 */
[----:B------:R-:W-:Y:S01]  /*45e0*/  LOP3.LUT R118, R117, 0xffff0000, RZ, 0xc0, !PT ;  /* 0xffff000075767812 */ /* 0x000fe200078ec0ff */
[----:B------:R-:W-:Y:S01]  /*45f0*/  IMAD.U32 R117, R113, 0x10000, RZ ;  /* 0x0001000071757824 */ /* 0x000fe200078e00ff */
[----:B------:R-:W-:Y:S01]  /*4600*/  LOP3.LUT R52, R52, 0xffff0000, RZ, 0xc0, !PT ;  /* 0xffff000034347812 */ /* 0x000fe200078ec0ff */
[C---:B------:R-:W-:Y:S01]  /*4610*/  IMAD.U32 R119, R116.reuse, 0x10000, RZ ;  /* 0x0001000074777824 */ /* 0x040fe200078e00ff */
[----:B------:R-:W-:Y:S01]  /*4620*/  LOP3.LUT R121, R116, 0xffff0000, RZ, 0xc0, !PT ;  /* 0xffff000074797812 */ /* 0x000fe200078ec0ff */
[C---:B------:R-:W-:Y:S01]  /*4630*/  FMUL.FTZ R120, R51.reuse, R122 ;  /* 0x0000007a33787220 */ /* 0x040fe20000410000 */
[-C--:B------:R-:W-:Y:S01]  /*4640*/  FMUL.FTZ R124, R51, R118.reuse ;  /* 0x00000076337c7220 */ /* 0x080fe20000410000 */
[----:B------:R-:W-:Y:S01]  /*4650*/  LOP3.LUT R113, R113, 0xffff0000, RZ, 0xc0, !PT ;  /* 0xffff000071717812 */ /* 0x000fe200078ec0ff */
[C---:B------:R-:W-:Y:S01]  /*4660*/  FMUL.FTZ R123, R33.reuse, R119 ;  /* 0x00000077217b7220 */ /* 0x040fe20000410000 */
[----:B------:R-:W-:Y:S01]  /*4670*/  LOP3.LUT R48, R48, 0xffff0000, RZ, 0xc0, !PT ;  /* 0xffff000030307812 */ /* 0x000fe200078ec0ff */
[----:B------:R-:W-:Y:S01]  /*4680*/  FMUL.FTZ R116, R33, R117 ;  /* 0x0000007521747220 */ /* 0x000fe20000410000 */
[C---:B------:R-:W-:Y:S01]  /*4690*/  FMUL.FTZ R33, R52.reuse, R121 ;  /* 0x0000007934217220 */ /* 0x040fe20000410000 */
[C---:B------:R-:W-:Y:S01]  /*46a0*/  FFMA.FTZ R51, R35.reuse, R118, -R120 ;  /* 0x0000007623337223 */ /* 0x040fe20000010878 */
[----:B------:R-:W-:Y:S01]  /*46b0*/  FFMA.FTZ R124, R35, R122, R124 ;  /* 0x0000007a237c7223 */ /* 0x000fe2000001007c */
[-C--:B------:R-:W-:Y:S01]  /*46c0*/  FMUL.FTZ R35, R52, R113.reuse ;  /* 0x0000007134237220 */ /* 0x080fe20000410000 */
[----:B------:R-:W-:Y:S01]  /*46d0*/  FFMA.FTZ R52, R48, R113, -R33 ;  /* 0x0000007130347223 */ /* 0x000fe20000010821 */
[----:B------:R-:W-:-:S02]  /*46e0*/  IMAD.U32 R49, R54, 0x10000, RZ ;  /* 0x0001000036317824 */ /* 0x000fc400078e00ff */
[C---:B------:R-:W-:Y:S01]  /*46f0*/  FFMA.FTZ R123, R32.reuse, R117, -R123 ;  /* 0x00000075207b7223 */ /* 0x040fe2000001087b */
[----:B------:R-:W-:Y:S01]  /*4700*/  FFMA.FTZ R116, R32, R119, R116 ;  /* 0x0000007720747223 */ /* 0x000fe20000010074 */
[----:B------:R-:W-:Y:S01]  /*4710*/  IMAD.U32 R33, R37, 0x10000, RZ ;  /* 0x0001000025217824 */ /* 0x000fe200078e00ff */
[----:B------:R-:W-:Y:S01]  /*4720*/  LOP3.LUT R54, R54, 0xffff0000, RZ, 0xc0, !PT ;  /* 0xffff000036367812 */ /* 0x000fe200078ec0ff */
[----:B------:R-:W-:Y:S01]  /*4730*/  IMAD.U32 R32, R115, 0x10000, RZ ;  /* 0x0001000073207824 */ /* 0x000fe200078e00ff */
[----:B------:R-:W-:Y:S01]  /*4740*/  LOP3.LUT R37, R37, 0xffff0000, RZ, 0xc0, !PT ;  /* 0xffff000025257812 */ /* 0x000fe200078ec0ff */
[----:B------:R-:W-:Y:S01]  /*4750*/  FFMA.FTZ R35, R48, R121, R35 ;  /* 0x0000007930237223 */ /* 0x000fe20000010023 */
[----:B------:R-:W-:Y:S01]  /*4760*/  LOP3.LUT R115, R115, 0xffff0000, RZ, 0xc0, !PT ;  /* 0xffff000073737812 */ /* 0x000fe200078ec0ff */
[C---:B------:R-:W-:Y:S01]  /*4770*/  FMUL.FTZ R113, R49.reuse, R33 ;  /* 0x0000002131717220 */ /* 0x040fe20000410000 */
[-C--:B------:R-:W-:Y:S01]  /*4780*/  FMUL.FTZ R48, R49, R32.reuse ;  /* 0x0000002031307220 */ /* 0x080fe20000410000 */
[----:B------:R-:W-:Y:S01]  /*4790*/  LOP3.LUT R50, R50, 0xffff0000, RZ, 0xc0, !PT ;  /* 0xffff000032327812 */ /* 0x000fe200078ec0ff */
[C---:B------:R-:W-:Y:S01]  /*47a0*/  FMUL.FTZ R49, R54.reuse, R37 ;  /* 0x0000002536317220 */ /* 0x040fe20000410000 */
[----:B------:R-:W-:Y:S01]  /*47b0*/  FMUL.FTZ R54, R54, R115 ;  /* 0x0000007336367220 */ /* 0x000fe20000410000 */
[C---:B------:R-:W-:Y:S01]  /*47c0*/  FFMA.FTZ R48, R36.reuse, R33, R48 ;  /* 0x0000002124307223 */ /* 0x040fe20000010030 */
[----:B------:R-:W-:Y:S01]  /*47d0*/  FFMA.FTZ R113, R36, R32, -R113 ;  /* 0x0000002024717223 */ /* 0x000fe20000010871 */
[----:B------:R-:W-:Y:S01]  /*47e0*/  F2FP.BF16.F32.PACK_AB R52, R52, R123 ;  /* 0x0000007b3434723e */ /* 0x000fe200000010ff */
[C---:B------:R-:W-:Y:S01]  /*47f0*/  FFMA.FTZ R37, R50.reuse, R37, R54 ;  /* 0x0000002532257223 */ /* 0x040fe20000010036 */
[----:B------:R-:W-:Y:S01]  /*4800*/  FFMA.FTZ R32, R50, R115, -R49 ;  /* 0x0000007332207223 */ /* 0x000fe20000010831 */
[----:B------:R-:W-:-:S02]  /*4810*/  F2FP.BF16.F32.PACK_AB R116, R35, R116 ;  /* 0x000000742374723e */ /* 0x000fc400000010ff */
[----:B------:R-:W-:Y:S02]  /*4820*/  F2FP.BF16.F32.PACK_AB R49, R114, R55 ;  /* 0x000000377231723e */ /* 0x000fe400000010ff */
[----:B------:R-:W-:Y:S01]  /*4830*/  F2FP.BF16.F32.PACK_AB R54, R37, R48 ;  /* 0x000000302536723e */ /* 0x000fe200000010ff */
[----:B------:R-:W-:Y:S01]  /*4840*/  IMAD.MOV.U32 R48, RZ, RZ, R52 ;  /* 0x000000ffff307224 */ /* 0x000fe200078e0034 */
[----:B------:R-:W-:Y:S01]  /*4850*/  F2FP.BF16.F32.PACK_AB R51, R51, R34 ;  /* 0x000000223333723e */ /* 0x000fe200000010ff */
[----:B------:R-:W-:Y:S01]  /*4860*/  IMAD.MOV.U32 R52, RZ, RZ, R116 ;  /* 0x000000ffff347224 */ /* 0x000fe200078e0074 */
[----:B------:R-:W-:Y:S02]  /*4870*/  F2FP.BF16.F32.PACK_AB R53, R53, R38 ;  /* 0x000000263535723e */ /* 0x000fe400000010ff */
[----:B------:R-:W-:Y:S02]  /*4880*/  F2FP.BF16.F32.PACK_AB R55, R124, R39 ;  /* 0x000000277c37723e */ /* 0x000fe400000010ff */
[----:B------:R-:W-:-:S07]  /*4890*/  F2FP.BF16.F32.PACK_AB R50, R32, R113 ;  /* 0x000000712032723e */ /* 0x000fce00000010ff */
.L_x_1146:
[----:B------:R-:W-:Y:S05]  /*48a0*/  BSYNC B2 ;  /* 0x0000000000027941 */ /* 0x000fea0003800000 */
.L_x_1145:
        /* <DEDUP_REMOVED lines=12> */
.L_x_1144:
[----:B------:R-:W-:Y:S05]  /*4970*/  BSYNC B1 ;  /* 0x0000000000017941 */ /* 0x000fea0003800000 */
.L_x_1143:
[----:B-1----:R-:W-:-:S04]  /*4980*/  VIADD R34, R17, 0x60 ;  /* 0x0000006011227836 */ /* 0x002fc80000000000 */
[C---:B------:R-:W-:Y:S01]  /*4990*/  IMAD.WIDE.U32 R92, R34.reuse, R94, R92 ;  /* 0x0000005e225c7225 */ /* 0x040fe200078e005c */
[----:B------:R-:W-:Y:S02]  /*49a0*/  ISETP.GE.OR P5, PT, R34, R91, P1 ;  /* 0x0000005b2200720c */ /* 0x000fe40000fa6670 */
[----:B------:R-:W-:-:S05]  /*49b0*/  SHF.R.S32.HI R33, RZ, 0x1f, R34 ;  /* 0x0000001fff217819 */ /* 0x000fca0000011422 */
[----:B------:R-:W-:-:S04]  /*49c0*/  IMAD R32, R33, R94, RZ ;  /* 0x0000005e21207224 */ /* 0x000fc800078e02ff */
[----:B------:R-:W-:Y:S02]  /*49d0*/  IMAD R95, R34, R95, R32 ;  /* 0x0000005f225f7224 */ /* 0x000fe400078e0220 */
[----:B------:R-:W-:Y:S05]  /*49e0*/  @P5 BRA `(.L_x_1131) ;  /* 0x0000000800585947 */ /* 0x000fea0003800000 */
[----:B------:R-:W2:Y:S01]  /*49f0*/  LDL R34, [R1+0x28] ;  /* 0x0000280001227983 */ /* 0x000ea20000100800 */
[----:B------:R-:W-:Y:S01]  /*4a00*/  IMAD.IADD R50, R93, 0x1, R95 ;  /* 0x000000015d327824 */ /* 0x000fe200078e025f */
[----:B------:R-:W-:Y:S01]  /*4a10*/  IADD3 R32, P5, P6, R62, R92, R68 ;  /* 0x0000005c3e207210 */ /* 0x000fe20007ebe044 */
[----:B------:R-:W-:Y:S01]  /*4a20*/  BSSY B1, `(.L_x_1147) ;  /* 0x000006c000017945 */ /* 0x000fe20003800000 */
[----:B------:R-:W-:Y:S02]  /*4a30*/  SEL R102, R71, R102, !P0 ;  /* 0x0000006647667207 */ /* 0x000fe40004000000 */
[----:B------:R-:W-:Y:S02]  /*4a40*/  IADD3.X R33, R83, R50, R6, P5, P6 ;  /* 0x0000003253217210 */ /* 0x000fe40002fec406 */
[----:B------:R-:W-:-:S04]  /*4a50*/  LEA R48, P5, R32, R88, 0x1 ;  /* 0x0000005820307211 */ /* 0x000fc800078a08ff */
[----:B------:R-:W-:Y:S02]  /*4a60*/  LEA.HI.X R49, R32, R89, R33, 0x1, P5 ;  /* 0x0000005920317211 */ /* 0x000fe400028f0c21 */
[----:B------:R-:W-:-:S04]  /*4a70*/  SHF.R.S32.HI R33, RZ, 0x1f, R102 ;  /* 0x0000001fff217819 */ /* 0x000fc80000011466 */
[----:B------:R-:W-:-:S04]  /*4a80*/  LEA.HI R102, R33, R102, RZ, 0x4 ;  /* 0x0000006621667211 */ /* 0x000fc800078f20ff */
[----:B------:R-:W-:-:S05]  /*4a90*/  LEA.HI.SX32 R51, R102, R69, 0x1c ;  /* 0x0000004566337211 */ /* 0x000fca00078fe2ff */
[----:B------:R-:W-:-:S05]  /*4aa0*/  IMAD.SHL.U32 R51, R51, 0x8, RZ ;  /* 0x0000000833337824 */ /* 0x000fca00078e00ff */
[----:B------:R-:W-:-:S04]  /*4ab0*/  LOP3.LUT R33, R73, 0x38, R51, 0xf8, !PT ;  /* 0x0000003849217812 */ /* 0x000fc800078ef833 */
[----:B------:R-:W-:-:S05]  /*4ac0*/  LOP3.LUT R33, R33, R70, RZ, 0x3c, !PT ;  /* 0x0000004621217212 */ /* 0x000fca00078e3cff */
[----:B--2---:R-:W-:Y:S02]  /*4ad0*/  IMAD.IADD R35, R34, 0x1, R33 ;  /* 0x0000000122237824 */ /* 0x004fe400078e0221 */
[C---:B------:R-:W-:Y:S02]  /*4ae0*/  IMAD R33, R18.reuse, 0x2000, R5 ;  /* 0x0000200012217824 */ /* 0x040fe400078e0205 */
[----:B------:R-:W-:Y:S02]  /*4af0*/  IMAD R35, R18, 0x2000, R35 ;  /* 0x0000200012237824 */ /* 0x000fe400078e0223 */
[--C-:B------:R-:W-:Y:S02]  /*4b00*/  IMAD R33, R33, 0x2, R2.reuse ;  /* 0x0000000221217824 */ /* 0x100fe400078e0202 */
[----:B------:R-:W-:-:S04]  /*4b10*/  IMAD R36, R35, 0x2, R2 ;  /* 0x0000000223247824 */ /* 0x000fc800078e0202 */
        /* <DEDUP_REMOVED lines=8> */
[--C-:B------:R-:W-:Y:S01]  /*4ba0*/  SHF.R.U64 R54, R46, 0x10, R47.reuse ;  /* 0x000000102e367819 */ /* 0x100fe2000000122f */
[----:B------:R-:W-:Y:S01]  /*4bb0*/  IMAD.U32 R46, R37, 0x10000, RZ ;  /* 0x00010000252e7824 */ /* 0x000fe200078e00ff */
[----:B------:R-:W-:-:S02]  /*4bc0*/  SHF.R.U32.HI R55, RZ, 0x10, R47 ;  /* 0x00000010ff377819 */ /* 0x000fc4000001162f */
[----:B------:R-:W-:Y:S01]  /*4bd0*/  SHF.R.U64 R94, R44, 0x10, R45 ;  /* 0x000000102c5e7819 */ /* 0x000fe2000000122d */
[----:B-1----:R-:W-:Y:S01]  /*4be0*/  IMAD.U32 R45, R35, 0x10000, RZ ;  /* 0x00010000232d7824 */ /* 0x002fe200078e00ff */
[----:B------:R-:W-:Y:S01]  /*4bf0*/  LOP3.LUT R47, R37, 0xffff0000, RZ, 0xc0, !PT ;  /* 0xffff0000252f7812 */ /* 0x000fe200078ec0ff */
[----:B------:R-:W-:Y:S01]  /*4c00*/  IMAD.U32 R37, R108, 0x10000, RZ ;  /* 0x000100006c257824 */ /* 0x000fe200078e00ff */
[----:B------:R-:W-:Y:S01]  /*4c10*/  LOP3.LUT R53, R39, 0xffff0000, RZ, 0xc0, !PT ;  /* 0xffff000027357812 */ /* 0x000fe200078ec0ff */
[----:B------:R-:W-:Y:S01]  /*4c20*/  IMAD.U32 R39, R112, 0x10000, RZ ;  /* 0x0001000070277824 */ /* 0x000fe200078e00ff */
[--C-:B------:R-:W-:Y:S02]  /*4c30*/  SHF.R.U32.HI R96, RZ, 0x10, R43.reuse ;  /* 0x00000010ff607819 */ /* 0x100fe4000001162b */
[----:B------:R-:W-:Y:S01]  /*4c40*/  SHF.R.U64 R102, R42, 0x10, R43 ;  /* 0x000000102a667819 */ /* 0x000fe2000000122b */
[----:B------:R-:W-:Y:S01]  /*4c50*/  IMAD.U32 R43, R33, 0x10000, RZ ;  /* 0x00010000212b7824 */ /* 0x000fe200078e00ff */
[----:B------:R-:W-:Y:S01]  /*4c60*/  PRMT R111, R111, 0x5410, R94 ;  /* 0x000054106f6f7816 */ /* 0x000fe2000000005e */
[C---:B------:R-:W-:Y:S01]  /*4c70*/  FMUL.FTZ R94, R46.reuse, R37 ;  /* 0x000000252e5e7220 */ /* 0x040fe20000410000 */
[----:B------:R-:W-:Y:S01]  /*4c80*/  PRMT R109, R109, 0x5410, R54 ;  /* 0x000054106d6d7816 */ /* 0x000fe20000000036 */
[-C--:B------:R-:W-:Y:S01]  /*4c90*/  FMUL.FTZ R54, R46, R39.reuse ;  /* 0x000000272e367220 */ /* 0x080fe20000410000 */
[----:B------:R-:W-:Y:S01]  /*4ca0*/  LOP3.LUT R112, R112, 0xffff0000, RZ, 0xc0, !PT ;  /* 0xffff000070707812 */ /* 0x000fe200078ec0ff */
[----:B------:R-:W-:Y:S01]  /*4cb0*/  FFMA.FTZ R39, R43, R39, R94 ;  /* 0x000000272b277223 */ /* 0x000fe2000001005e */
[----:B------:R-:W-:Y:S01]  /*4cc0*/  PRMT R105, R105, 0x5410, R96 ;  /* 0x0000541069697816 */ /* 0x000fe20000000060 */
[----:B------:R-:W-:Y:S01]  /*4cd0*/  FFMA.FTZ R37, R43, R37, -R54 ;  /* 0x000000252b257223 */ /* 0x000fe20000010836 */
[----:B------:R-:W-:Y:S01]  /*4ce0*/  PRMT R110, R110, 0x5410, R55 ;  /* 0x000054106e6e7816 */ /* 0x000fe20000000037 */
[----:B------:R-:W-:Y:S01]  /*4cf0*/  FMUL.FTZ R55, R47, R112 ;  /* 0x000000702f377220 */ /* 0x000fe20000410000 */
[----:B------:R-:W-:Y:S01]  /*4d00*/  LOP3.LUT R108, R108, 0xffff0000, RZ, 0xc0, !PT ;  /* 0xffff00006c6c7812 */ /* 0x000fe200078ec0ff */
[----:B------:R-:W-:Y:S01]  /*4d10*/  IMAD.U32 R43, R105, 0x10000, RZ ;  /* 0x00010000692b7824 */ /* 0x000fe200078e00ff */
[----:B------:R-:W-:Y:S01]  /*4d20*/  LOP3.LUT R44, R33, 0xffff0000, RZ, 0xc0, !PT ;  /* 0xffff0000212c7812 */ /* 0x000fe200078ec0ff */
[----:B------:R-:W-:Y:S01]  /*4d30*/  IMAD.U32 R46, R110, 0x10000, RZ ;  /* 0x000100006e2e7824 */ /* 0x000fe200078e00ff */
[----:B------:R-:W-:Y:S01]  /*4d40*/  SHF.R.U64 R104, R40, 0x10, R41 ;  /* 0x0000001028687819 */ /* 0x000fe20000001229 */
[-C--:B------:R-:W-:Y:S01]  /*4d50*/  FMUL.FTZ R47, R47, R108.reuse ;  /* 0x0000006c2f2f7220 */ /* 0x080fe20000410000 */
[----:B------:R-:W-:Y:S01]  /*4d60*/  LOP3.LUT R110, R110, 0xffff0000, RZ, 0xc0, !PT ;  /* 0xffff00006e6e7812 */ /* 0x000fe200078ec0ff */
[----:B------:R-:W-:Y:S01]  /*4d70*/  FFMA.FTZ R108, R44, R108, -R55 ;  /* 0x0000006c2c6c7223 */ /* 0x000fe20000010837 */
[C---:B------:R-:W-:Y:S01]  /*4d80*/  FMUL.FTZ R54, R52.reuse, R46 ;  /* 0x0000002e34367220 */ /* 0x040fe20000410000 */
[-C--:B------:R-:W-:Y:S01]  /*4d90*/  FMUL.FTZ R55, R52, R43.reuse ;  /* 0x0000002b34377220 */ /* 0x080fe20000410000 */
[----:B------:R-:W-:Y:S01]  /*4da0*/  PRMT R107, R107, 0x5410, R104 ;  /* 0x000054106b6b7816 */ /* 0x000fe20000000068 */
[----:B------:R-:W-:Y:S01]  /*4db0*/  FFMA.FTZ R112, R44, R112, R47 ;  /* 0x000000702c707223 */ /* 0x000fe2000001002f */
[----:B------:R-:W-:Y:S01]  /*4dc0*/  LOP3.LUT R105, R105, 0xffff0000, RZ, 0xc0, !PT ;  /* 0xffff000069697812 */ /* 0x000fe200078ec0ff */
[----:B------:R-:W-:Y:S01]  /*4dd0*/  FFMA.FTZ R54, R45, R43, -R54 ;  /* 0x0000002b2d367223 */ /* 0x000fe20000010836 */
[----:B------:R-:W-:Y:S01]  /*4de0*/  LOP3.LUT R42, R35, 0xffff0000, RZ, 0xc0, !PT ;  /* 0xffff0000232a7812 */ /* 0x000fe200078ec0ff */
[----:B------:R-:W-:Y:S01]  /*4df0*/  FFMA.FTZ R55, R45, R46, R55 ;  /* 0x0000002e2d377223 */ /* 0x000fe20000010037 */
[----:B------:R-:W-:Y:S01]  /*4e00*/  FMUL.FTZ R45, R53, R110 ;  /* 0x0000006e352d7220 */ /* 0x000fe20000410000 */
[----:B------:R-:W-:-:S02]  /*4e10*/  IMAD.U32 R41, R36, 0x10000, RZ ;  /* 0x0001000024297824 */ /* 0x000fc400078e00ff */
[-C--:B------:R-:W-:Y:S01]  /*4e20*/  FMUL.FTZ R53, R53, R105.reuse ;  /* 0x0000006935357220 */ /* 0x080fe20000410000 */
[----:B------:R-:W-:Y:S02]  /*4e30*/  IMAD.U32 R44, R111, 0x10000, RZ ;  /* 0x000100006f2c7824 */ /* 0x000fe400078e00ff */
[----:B------:R-:W-:Y:S01]  /*4e40*/  FFMA.FTZ R105, R42, R105, -R45 ;  /* 0x000000692a697223 */ /* 0x000fe2000001082d */
[----:B------:R-:W-:Y:S01]  /*4e50*/  IMAD.U32 R43, R107, 0x10000, RZ ;  /* 0x000100006b2b7824 */ /* 0x000fe200078e00ff */
[----:B------:R-:W-:Y:S01]  /*4e60*/  LOP3.LUT R36, R36, 0xffff0000, RZ, 0xc0, !PT ;  /* 0xffff000024247812 */ /* 0x000fe200078ec0ff */
[-C--:B------:R-:W-:Y:S01]  /*4e70*/  FMUL.FTZ R45, R41, R44.reuse ;  /* 0x0000002c292d7220 */ /* 0x080fe20000410000 */
[----:B------:R-:W-:Y:S01]  /*4e80*/  LOP3.LUT R111, R111, 0xffff0000, RZ, 0xc0, !PT ;  /* 0xffff00006f6f7812 */ /* 0x000fe200078ec0ff */
[----:B------:R-:W-:Y:S01]  /*4e90*/  IMAD.U32 R40, R32, 0x10000, RZ ;  /* 0x0001000020287824 */ /* 0x000fe200078e00ff */
[----:B------:R-:W-:Y:S01]  /*4ea0*/  LOP3.LUT R107, R107, 0xffff0000, RZ, 0xc0, !PT ;  /* 0xffff00006b6b7812 */ /* 0x000fe200078ec0ff */
[----:B------:R-:W-:Y:S01]  /*4eb0*/  FMUL.FTZ R41, R41, R43 ;  /* 0x0000002b29297220 */ /* 0x000fe20000410000 */
[----:B------:R-:W-:Y:S01]  /*4ec0*/  PRMT R103, R103, 0x5410, R102 ;  /* 0x0000541067677816 */ /* 0x000fe20000000066 */
[----:B------:R-:W-:Y:S01]  /*4ed0*/  IMAD.U32 R33, R34, 0x10000, RZ ;  /* 0x0001000022217824 */ /* 0x000fe200078e00ff */
[----:B------:R-:W-:Y:S01]  /*4ee0*/  LOP3.LUT R32, R32, 0xffff0000, RZ, 0xc0, !PT ;  /* 0xffff000020207812 */ /* 0x000fe200078ec0ff */
[----:B------:R-:W-:Y:S01]  /*4ef0*/  FMUL.FTZ R47, R36, R111 ;  /* 0x0000006f242f7220 */ /* 0x000fe20000410000 */
[----:B------:R-:W-:Y:S01]  /*4f00*/  LOP3.LUT R35, R34, 0xffff0000, RZ, 0xc0, !PT ;  /* 0xffff000022237812 */ /* 0x000fe200078ec0ff */
[C---:B------:R-:W-:Y:S01]  /*4f10*/  FFMA.FTZ R45, R40.reuse, R43, -R45 ;  /* 0x0000002b282d7223 */ /* 0x040fe2000001082d */
[----:B------:R-:W-:Y:S01]  /*4f20*/  FFMA.FTZ R41, R40, R44, R41 ;  /* 0x0000002c28297223 */ /* 0x000fe20000010029 */
[----:B------:R-:W-:-:S02]  /*4f30*/  IMAD.U32 R34, R38, 0x10000, RZ ;  /* 0x0001000026227824 */ /* 0x000fc400078e00ff */
[-C--:B------:R-:W-:Y:S01]  /*4f40*/  FMUL.FTZ R43, R36, R107.reuse ;  /* 0x0000006b242b7220 */ /* 0x080fe20000410000 */
[----:B------:R-:W-:Y:S01]  /*4f50*/  IMAD.U32 R40, R109, 0x10000, RZ ;  /* 0x000100006d287824 */ /* 0x000fe200078e00ff */
[----:B------:R-:W-:Y:S01]  /*4f60*/  LOP3.LUT R38, R38, 0xffff0000, RZ, 0xc0, !PT ;  /* 0xffff000026267812 */ /* 0x000fe200078ec0ff */
[----:B------:R-:W-:Y:S01]  /*4f70*/  IMAD.U32 R36, R103, 0x10000, RZ ;  /* 0x0001000067247824 */ /* 0x000fe200078e00ff */
[----:B------:R-:W-:Y:S01]  /*4f80*/  LOP3.LUT R109, R109, 0xffff0000, RZ, 0xc0, !PT ;  /* 0xffff00006d6d7812 */ /* 0x000fe200078ec0ff */
[----:B------:R-:W-:Y:S01]  /*4f90*/  FFMA.FTZ R110, R42, R110, R53 ;  /* 0x0000006e2a6e7223 */ /* 0x000fe20000010035 */
[----:B------:R-:W-:Y:S01]  /*4fa0*/  LOP3.LUT R103, R103, 0xffff0000, RZ, 0xc0, !PT ;  /* 0xffff000067677812 */ /* 0x000fe200078ec0ff */
[C---:B------:R-:W-:Y:S01]  /*4fb0*/  FFMA.FTZ R42, R32.reuse, R107, -R47 ;  /* 0x0000006b202a7223 */ /* 0x040fe2000001082f */
        /* <DEDUP_REMOVED lines=12> */
[----:B------:R-:W-:Y:S01]  /*5080*/  F2FP.BF16.F32.PACK_AB R36, R32, R41 ;  /* 0x000000292024723e */ /* 0x000fe200000010ff */
[----:B------:R-:W-:Y:S01]  /*5090*/  IMAD.MOV.U32 R32, RZ, RZ, R42 ;  /* 0x000000ffff207224 */ /* 0x000fe200078e002a */
[----:B------:R-:W-:Y:S02]  /*50a0*/  F2FP.BF16.F32.PACK_AB R35, R105, R54 ;  /* 0x000000366923723e */ /* 0x000fe400000010ff */
[----:B------:R-:W-:Y:S02]  /*50b0*/  F2FP.BF16.F32.PACK_AB R39, R110, R55 ;  /* 0x000000376e27723e */ /* 0x000fe400000010ff */
[----:B------:R-:W-:-:S02]  /*50c0*/  F2FP.BF16.F32.PACK_AB R34, R103, R44 ;  /* 0x0000002c6722723e */ /* 0x000fc400000010ff */
[----:B------:R-:W-:-:S07]  /*50d0*/  F2FP.BF16.F32.PACK_AB R38, R38, R43 ;  /* 0x0000002b2626723e */ /* 0x000fce00000010ff */
.L_x_1148:
[----:B------:R-:W-:Y:S05]  /*50e0*/  BSYNC B1 ;  /* 0x0000000000017941 */ /* 0x000fea0003800000 */
.L_x_1147:
[----:B-1----:R1:W-:Y:S01]  /*50f0*/  STG.E.128 desc[UR38][R48.64], R32 ;  /* 0x0000002030007986 */ /* 0x0023e2000c101d26 */
[----:B------:R-:W-:-:S13]  /*5100*/  ISETP.GE.AND P4, PT, R51, R100, PT ;  /* 0x000000643300720c */ /* 0x000fda0003f86270 */
[----:B------:R-:W-:Y:S05]  /*5110*/  @P4 BRA `(.L_x_1131) ;  /* 0x00000000008c4947 */ /* 0x000fea0003800000 */
[--C-:B-1----:R-:W-:Y:S02]  /*5120*/  SHF.R.S32.HI R32, RZ, 0x1f, R51.reuse ;  /* 0x0000001fff207819 */ /* 0x102fe40000011433 */
[----:B------:R-:W-:-:S04]  /*5130*/  IADD3 R51, P4, P5, R62, R92, R51 ;  /* 0x0000005c3e337210 */ /* 0x000fc80007d9e033 */
[----:B------:R-:W-:Y:S02]  /*5140*/  IADD3.X R50, R83, R50, R32, P4, P5 ;  /* 0x0000003253327210 */ /* 0x000fe400027ea420 */
[----:B------:R-:W-:-:S04]  /*5150*/  LEA R88, P4, R51, R88, 0x1 ;  /* 0x0000005833587211 */ /* 0x000fc800078808ff */
[----:B------:R-:W-:-:S05]  /*5160*/  LEA.HI.X R89, R51, R89, R50, 0x1, P4 ;  /* 0x0000005933597211 */ /* 0x000fca00020f0c32 */
[----:B--2---:R1:W-:Y:S01]  /*5170*/  STG.E.128 desc[UR38][R88.64], R36 ;  /* 0x0000002458007986 */ /* 0x0043e2000c101d26 */
[----:B------:R-:W-:Y:S05]  /*5180*/  BRA `(.L_x_1131) ;  /* 0x0000000000707947 */ /* 0x000fea0003800000 */
.L_x_1114:
[----:B------:R-:W-:-:S06]  /*5190*/  UISETP.NE.AND UP0, UPT, UR37, 0x3, UPT ;  /* 0x000000032500788c */ /* 0x000fcc000bf05270 */
[----:B------:R-:W-:-:S13]  /*51a0*/  PLOP3.LUT P3, PT, PT, PT, UP0, 0x80, 0x0 ;  /* 0x000000000000781c */ /* 0x000fda0003f6f008 */
[----:B------:R-:W-:Y:S05]  /*51b0*/  @!P3 BRA `(.L_x_1149) ;  /* 0x000000000004b947 */ /* 0x000fea0003800000 */
[----:B------:R-:W-:Y:S01]  /*51c0*/  BPT.TRAP 0x1 ;  /* 0x000000040000795c */ /* 0x000fe20000300000 */
.L_x_1149:
[----:B------:R-:W2:Y:S01]  /*51d0*/  LDL R32, [R1] ;  /* 0x0000000001207983 */ /* 0x000ea20000100800 */
[----:B------:R-:W-:Y:S01]  /*51e0*/  IMAD R86, R18, 0x8, R2 ;  /* 0x0000000812567824 */ /* 0x000fe200078e0202 */
[----:B------:R-:W-:Y:S01]  /*51f0*/  BSSY B1, `(.L_x_1150) ;  /* 0x0000006000017945 */ /* 0x000fe20003800000 */
[----:B------:R-:W-:-:S05]  /*5200*/  IMAD R91, R25, -0x80, R30 ;  /* 0xffffff80195b7824 */ /* 0x000fca00078e021e */
[----:B------:R-:W-:Y:S02]  /*5210*/  VIMNMX R91, R91, 0x80, PT ;  /* 0x000000805b5b7848 */ /* 0x000fe40003fe0100 */
[----:B--2---:R-:W-:-:S04]  /*5220*/  SHF.L.U32 R98, R32, 0x1f, RZ ;  /* 0x0000001f20627819 */ /* 0x004fc800000006ff */
[----:B------:R-:W0:Y:S02]  /*5230*/  SYNCS.PHASECHK.TRANS64.TRYWAIT P4, [R86+URZ+0x16890], R98 ;  /* 0x01689062560075a7 */ /* 0x000e24000808017f */
[----:B0-----:R-:W-:Y:S05]  /*5240*/  @!P4 BRA `(.L_x_1151) ;  /* 0x0000018c00ecc947 */ /* 0x001fea0003800000 */
.L_x_1431:
[----:B------:R-:W-:Y:S05]  /*5250*/  BSYNC B1 ;  /* 0x0000000000017941 */ /* 0x000fea0003800000 */
.L_x_1150:
[----:B------:R-:W-:Y:S01]  /*5260*/  ISETP.GE.AND P4, PT, R17, R91, PT ;  /* 0x0000005b1100720c */ /* 0x000fe20003f86270 */
[----:B------:R-:W-:-:S12]  /*5270*/  BSSY B1, `(.L_x_1152) ;  /* 0x0000006000017945 */ /* 0x000fd80003800000 */
[----:B------:R-:W-:Y:S05]  /*5280*/  @P4 BRA `(.L_x_1153) ;  /* 0x0000000000104947 */ /* 0x000fea0003800000 */
[----:B------:R-:W1:Y:S04]  /*5290*/  @!P1 LDS.128 R32, [R90+0xe000] ;  /* 0x00e000005a209984 */ /* 0x000e680000000c00 */
[----:B------:R-:W2:Y:S04]  /*52a0*/  @!P2 LDS.128 R36, [R87+0xe000] ;  /* 0x00e000005724a984 */ /* 0x000ea80000000c00 */
[----:B-1----:R1:W-:Y:S04]  /*52b0*/  @!P1 STG.E.128 desc[UR38][R42.64], R32 ;  /* 0x000000202a009986 */ /* 0x0023e8000c101d26 */
[----:B--2---:R1:W-:Y:S02]  /*52c0*/  @!P2 STG.E.128 desc[UR38][R42.64+0x40], R36 ;  /* 0x000040242a00a986 */ /* 0x0043e4000c101d26 */
.L_x_1153:
[----:B------:R-:W-:Y:S05]  /*52d0*/  BSYNC B1 ;  /* 0x0000000000017941 */ /* 0x000fea0003800000 */
.L_x_1152:
[----:B-1----:R-:W-:-:S05]  /*52e0*/  VIADD R32, R17, 0x60 ;  /* 0x0000006011207836 */ /* 0x002fca0000000000 */
[----:B------:R-:W-:-:S13]  /*52f0*/  ISETP.GE.AND P4, PT, R32, R91, PT ;  /* 0x0000005b2000720c */ /* 0x000fda0003f86270 */
[----:B------:R-:W-:Y:S05]  /*5300*/  @P4 BRA `(.L_x_1131) ;  /* 0x0000000000104947 */ /* 0x000fea0003800000 */
[----:B------:R-:W1:Y:S04]  /*5310*/  @!P1 LDS.128 R32, [R90+0x11000] ;  /* 0x011000005a209984 */ /* 0x000e680000000c00 */
[----:B------:R-:W2:Y:S04]  /*5320*/  @!P2 LDS.128 R36, [R87+0x11000] ;  /* 0x011000005724a984 */ /* 0x000ea80000000c00 */
[----:B-1----:R1:W-:Y:S04]  /*5330*/  @!P1 STG.E.128 desc[UR38][R40.64], R32 ;  /* 0x0000002028009986 */ /* 0x0023e8000c101d26 */
[----:B--2---:R1:W-:Y:S02]  /*5340*/  @!P2 STG.E.128 desc[UR38][R40.64+0x40], R36 ;  /* 0x000040242800a986 */ /* 0x0043e4000c101d26 */
.L_x_1131:
[----:B------:R-:W-:Y:S05]  /*5350*/  BSYNC B0 ;  /* 0x0000000000007941 */ /* 0x000fea0003800000 */
.L_x_1113:
[----:B-1234-:R-:W1:Y:S01]  /*5360*/  S2R R32, SR_TID.X ;  /* 0x0000000000207919 */ /* 0x01ee620000002100 */
        /* <DEDUP_REMOVED lines=16> */
.L_x_1155:
[----:B------:R-:W-:Y:S05]  /*5470*/  BSYNC B0 ;  /* 0x0000000000007941 */ /* 0x000fea0003800000 */
.L_x_1154:
[----:B------:R-:W2:Y:S01]  /*5480*/  SYNCS.PHASECHK.TRANS64.TRYWAIT P3, [R86+URZ+0x168b0], R98 ;  /* 0x0168b062560075a7 */ /* 0x000ea2000806017f */
[----:B------:R-:W-:Y:S01]  /*5490*/  ULDC UR40, c[0x0][0x2e4] ;  /* 0x0000b90000287ab9 */ /* 0x000fe20000000800 */
[----:B------:R-:W-:Y:S01]  /*54a0*/  ULDC.64 UR44, c[0x0][0x318] ;  /* 0x0000c600002c7ab9 */ /* 0x000fe20000000a00 */
[----:B------:R-:W-:Y:S01]  /*54b0*/  ULDC.64 UR42, c[0x0][0x308] ;  /* 0x0000c200002a7ab9 */ /* 0x000fe20000000a00 */
[----:B------:R-:W-:Y:S01]  /*54c0*/  BSSY B0, `(.L_x_1156) ;  /* 0x0000003000007945 */ /* 0x000fe20003800000 */
[----:B------:R-:W-:-:S03]  /*54d0*/  IMAD.WIDE R36, R25, 0x80, R10 ;  /* 0x0000008019247825 */ /* 0x000fc600078e020a */
[----:B--2---:R-:W-:Y:S05]  /*54e0*/  @!P3 BRA `(.L_x_1157) ;  /* 0x0000018c0058b947 */ /* 0x004fea0003800000 */
.L_x_1432:
[----:B------:R-:W-:Y:S05]  /*54f0*/  BSYNC B0 ;  /* 0x0000000000007941 */ /* 0x000fea0003800000 */
.L_x_1156:
        /* <DEDUP_REMOVED lines=10> */
[----:B------:R-:W-:Y:S02]  /*55a0*/  LEA.HI.X R39, R32, UR43, R33, 0x1, P3 ;  /* 0x0000002b20277c11 */ /* 0x000fe400098f0c21 */
[----:B------:R-:W-:-:S13]  /*55b0*/  ISETP.GE.AND P3, PT, R64, UR40, PT ;  /* 0x0000002840007c0c */ /* 0x000fda000bf66270 */
[----:B------:R-:W1:Y:S04]  /*55c0*/  @!P3 LDS.128 R32, [R90] ;  /* 0x000000005a20b984 */ /* 0x000e680000000c00 */
[----:B-1----:R-:W-:Y:S01]  /*55d0*/  @!P3 STG.E.128 desc[UR38][R38.64], R32 ;  /* 0x000000202600b986 */ /* 0x002fe2000c101d26 */
[----:B------:R-:W-:-:S13]  /*55e0*/  ISETP.GE.AND P3, PT, R72, UR40, PT ;  /* 0x0000002848007c0c */ /* 0x000fda000bf66270 */
[----:B------:R-:W1:Y:S04]  /*55f0*/  @!P3 LDS.128 R32, [R87] ;  /* 0x000000005720b984 */ /* 0x000e680000000c00 */
[----:B-1----:R3:W-:Y:S02]  /*5600*/  @!P3 STG.E.128 desc[UR38][R38.64+0x40], R32 ;  /* 0x000040202600b986 */ /* 0x0027e4000c101d26 */
.L_x_1159:
[----:B------:R-:W-:Y:S05]  /*5610*/  BSYNC B0 ;  /* 0x0000000000007941 */ /* 0x000fea0003800000 */
.L_x_1158:
[----:B-1-3--:R-:W-:Y:S01]  /*5620*/  VIADD R32, R17, 0x60 ;  /* 0x0000006011207836 */ /* 0x00afe20000000000 */
[----:B------:R-:W-:Y:S04]  /*5630*/  BSSY B0, `(.L_x_1160) ;  /* 0x0000013000007945 */ /* 0x000fe80003800000 */
[----:B------:R-:W-:-:S13]  /*5640*/  ISETP.GE.AND P3, PT, R32, R91, PT ;  /* 0x0000005b2000720c */ /* 0x000fda0003f66270 */
[----:B------:R-:W-:Y:S05]  /*5650*/  @P3 BRA `(.L_x_1161) ;  /* 0x0000000000403947 */ /* 0x000fea0003800000 */
[----:B------:R-:W-:Y:S01]  /*5660*/  IADD3 R35, P3, R36, 0x60, RZ ;  /* 0x0000006024237810 */ /* 0x000fe20007f7e0ff */
[----:B------:R-:W-:Y:S02]  /*5670*/  IMAD.MOV.U32 R32, RZ, RZ, R58 ;  /* 0x000000ffff207224 */ /* 0x000fe400078e003a */
[----:B------:R-:W-:Y:S02]  /*5680*/  IMAD.MOV.U32 R33, RZ, RZ, R0 ;  /* 0x000000ffff217224 */ /* 0x000fe400078e0000 */
        /* <DEDUP_REMOVED lines=13> */
.L_x_1161:
[----:B------:R-:W-:Y:S05]  /*5760*/  BSYNC B0 ;  /* 0x0000000000007941 */ /* 0x000fea0003800000 */
.L_x_1160:
[----:B-1----:R-:W3:Y:S01]  /*5770*/  LDL.LU R33, [R1] ;  /* 0x0000000001217983 */ /* 0x002ee20000300800 */
[----:B------:R-:W-:Y:S01]  /*5780*/  VIADD R18, R18, 0x1 ;  /* 0x0000000112127836 */ /* 0x000fe20000000000 */
[----:B------:R-:W-:Y:S01]  /*5790*/  LOP3.LUT P5, RZ, R22, 0x2, RZ, 0xc0, !PT ;  /* 0x0000000216ff7812 */ /* 0x000fe200078ac0ff */
        /* <DEDUP_REMOVED lines=10> */
[----:B------:R-:W-:Y:S02]  /*5840*/  SEL R32, RZ, 0x1, P3 ;  /* 0x00000001ff207807 */ /* 0x000fe40001800000 */
[----:B------:R-:W-:Y:S01]  /*5850*/  SEL R18, R18, RZ, P3 ;  /* 0x000000ff12127207 */ /* 0x000fe20001800000 */
[----:B------:R0:W-:Y:S01]  /*5860*/  @!P4 SYNCS.ARRIVE.TRANS64.RED.A1T0 RZ, [R86+URZ], RZ ;  /* 0x000000ff56ffc9a7 */ /* 0x0001e2000810043f */
[----:B---3--:R-:W-:-:S05]  /*5870*/  LOP3.LUT R33, R33, R32, RZ, 0x3c, !PT ;  /* 0x0000002021217212 */ /* 0x008fca00078e3cff */
[----:B------:R0:W-:Y:S01]  /*5880*/  STL [R1], R33 ;  /* 0x0000002101007387 */ /* 0x0001e20000100800 */
[----:B------:R-:W-:Y:S05]  /*5890*/  @P5 BRA `(.L_x_1162) ;  /* 0xffffffc800b85947 */ /* 0x000fea000383ffff */
[----:B0-----:R-:W0:Y:S01]  /*58a0*/  S2R R33, SR_TID.X ;  /* 0x0000000000217919 */ /* 0x001e220000002100 */
[----:B------:R-:W-:Y:S02]  /*58b0*/  PLOP3.LUT P0, PT, PT, PT, PT, 0x8, 0x0 ;  /* 0x000000000000781c */ /* 0x000fe40003f0e170 */
[----:B0-----:R-:W-:-:S04]  /*58c0*/  SHF.R.U32.HI R33, RZ, 0x7, R33 ;  /* 0x00000007ff217819 */ /* 0x001fc80000011621 */
[----:B------:R-:W-:-:S13]  /*58d0*/  ISETP.NE.AND P5, PT, R33, 0x1, PT ;  /* 0x000000012100780c */ /* 0x000fda0003fa5270 */
[----:B------:R-:W-:Y:S06]  /*58e0*/  @!P5 BAR.ARV 0x9, 0x100 ;  /* 0x024400000000db1d */ /* 0x000fec0000002000 */
.L_x_1108:
[----:B------:R-:W1:Y:S02]  /*58f0*/  LDC.64 R4, c[0x0][0x9e0] ;  /* 0x00027800ff047b82 */ /* 0x000e640000000a00 */
[----:B-1----:R-:W-:Y:S01]  /*5900*/  ISETP.GE.AND P1, PT, R5, 0x1, PT ;  /* 0x000000010500780c */ /* 0x002fe20003f26270 */
[----:B------:R-:W-:-:S12]  /*5910*/  @P0 BRA `(.L_x_1163) ;  /* 0x00000000000c0947 */ /* 0x000fd80003800000 */
[----:B------:R-:W1:Y:S01]  /*5920*/  FENCE.VIEW.ASYNC.G ;  /* 0x00000000000073c6 */ /* 0x000e620000000100 */
[----:B------:R-:W-:Y:S05]  /*5930*/  WARPSYNC.ALL ;  /* 0x0000000000007948 */ /* 0x000fea0003800000 */
[----:B-1----:R-:W-:Y:S06]  /*5940*/  BAR.ARV 0xc, 0x1a0 ;  /* 0x0306800000007b1d */ /* 0x002fec0000002000 */
.L_x_1163:
[----:B------:R-:W-:Y:S01]  /*5950*/  IMAD.IADD R0, R29, 0x1, R4 ;  /* 0x000000011d007824 */ /* 0x000fe200078e0204 */
[----:B------:R-:W-:Y:S06]  /*5960*/  @!P1 BRA `(.L_x_1164) ;  /* 0x0000000000489947 */ /* 0x000fec0003800000 */
        /* <DEDUP_REMOVED lines=11> */
.L_x_1166:
[----:B------:R-:W-:-:S13]  /*5a20*/  ISETP.NE.AND P0, PT, R5, 0x1, PT ;  /* 0x000000010500780c */ /* 0x000fda0003f05270 */
[----:B------:R-:W1:Y:S02]  /*5a30*/  @P0 LDC.64 R6, c[0x0][0x9e8] ;  /* 0x00027a00ff060b82 */ /* 0x000e640000000a00 */
[----:B-1----:R-:W-:-:S05]  /*5a40*/  @P0 IMAD.HI.U32 R4, R3, R6, RZ ;  /* 0x0000000603040227 */ /* 0x002fca00078e00ff */
[----:B------:R-:W-:-:S07]  /*5a50*/  @P0 SHF.R.U32.HI R3, RZ, R7, R4 ;  /* 0x00000007ff030219 */ /* 0x000fce0000011604 */
.L_x_1167:
[----:B------:R-:W-:Y:S05]  /*5a60*/  BSYNC B0 ;  /* 0x0000000000007941 */ /* 0x000fea0003800000 */
.L_x_1165:
[----:B------:R-:W-:-:S05]  /*5a70*/  IMAD R3, R3, R5, R5 ;  /* 0x0000000503037224 */ /* 0x000fca00078e0205 */
[----:B------:R-:W-:-:S07]  /*5a80*/  VIMNMX R0, R0, R3, PT ;  /* 0x0000000300007248 */ /* 0x000fce0003fe0100 */
.L_x_1164:
[----:B------:R-:W-:Y:S01]  /*5a90*/  VIADD R0, R0, 0x7f ;  /* 0x0000007f00007836 */ /* 0x000fe20000000000 */
[----:B------:R-:W-:-:S04]  /*5aa0*/  ULDC UR4, c[0x0][0x9dc] ;  /* 0x0002770000047ab9 */ /* 0x000fc80000000800 */
[----:B------:R-:W-:-:S04]  /*5ab0*/  SHF.R.S32.HI R3, RZ, 0x1f, R0 ;  /* 0x0000001fff037819 */ /* 0x000fc80000011400 */
[----:B------:R-:W-:Y:S01]  /*5ac0*/  LEA.HI R3, R3, R0, RZ, 0x7 ;  /* 0x0000000003037211 */ /* 0x000fe200078f38ff */
[----:B------:R-:W-:-:S03]  /*5ad0*/  VIADD R0, R27, -UR4 ;  /* 0x800000041b007c36 */ /* 0x000fc60008000000 */
        /* <DEDUP_REMOVED lines=13> */
.L_x_1170:
[----:B------:R-:W-:-:S13]  /*5bb0*/  ISETP.NE.AND P0, PT, R5, 0x1, PT ;  /* 0x000000010500780c */ /* 0x000fda0003f05270 */
[----:B------:R-:W1:Y:S02]  /*5bc0*/  @P0 LDC.64 R6, c[0x0][0x9e8] ;  /* 0x00027a00ff060b82 */ /* 0x000e640000000a00 */
[----:B-1----:R-:W-:-:S05]  /*5bd0*/  @P0 IMAD.HI.U32 R6, R27, R6, RZ ;  /* 0x000000061b060227 */ /* 0x002fca00078e00ff */
[----:B------:R-:W-:-:S07]  /*5be0*/  @P0 SHF.R.U32.HI R27, RZ, R7, R6 ;  /* 0x00000007ff1b0219 */ /* 0x000fce0000011606 */
.L_x_1171:
[----:B------:R-:W-:Y:S05]  /*5bf0*/  BSYNC B0 ;  /* 0x0000000000007941 */ /* 0x000fea0003800000 */
.L_x_1169:
[----:B------:R-:W-:-:S05]  /*5c00*/  IMAD R27, R27, R5, RZ ;  /* 0x000000051b1b7224 */ /* 0x000fca00078e02ff */
[----:B------:R-:W-:-:S07]  /*5c10*/  VIMNMX R0, R0, R27, !PT ;  /* 0x0000001b00007248 */ /* 0x000fce0007fe0100 */
.L_x_1168:
[----:B------:R-:W-:Y:S01]  /*5c20*/  SHF.R.S32.HI R5, RZ, 0x1f, R0 ;  /* 0x0000001fff057819 */ /* 0x000fe20000011400 */
[----:B------:R-:W-:Y:S01]  /*5c30*/  IMAD.MOV.U32 R3, RZ, RZ, RZ ;  /* 0x000000ffff037224 */ /* 0x000fe200078e00ff */
[----:B------:R-:W-:Y:S01]  /*5c40*/  PLOP3.LUT P0, PT, PT, PT, PT, 0x80, 0x0 ;  /* 0x000000000000781c */ /* 0x000fe20003f0f070 */
[----:B------:R-:W-:Y:S01]  /*5c50*/  IMAD.MOV.U32 R21, RZ, RZ, RZ ;  /* 0x000000ffff157224 */ /* 0x000fe200078e00ff */
[----:B------:R-:W-:Y:S02]  /*5c60*/  LEA.HI R5, R5, R0, RZ, 0x7 ;  /* 0x0000000005057211 */ /* 0x000fe400078f38ff */
[----:B------:R-:W-:Y:S01]  /*5c70*/  CS2R R26, SRZ ;  /* 0x00000000001a7805 */ /* 0x000fe2000001ff00 */
[----:B------:R-:W-:Y:S01]  /*5c80*/  IMAD.MOV.U32 R118, RZ, RZ, RZ ;  /* 0x000000ffff767224 */ /* 0x000fe200078e00ff */
[----:B------:R-:W-:Y:S02]  /*5c90*/  CS2R R24, SRZ ;  /* 0x0000000000187805 */ /* 0x000fe4000001ff00 */
[----:B------:R-:W-:Y:S01]  /*5ca0*/  SHF.R.S32.HI R5, RZ, 0x7, R5 ;  /* 0x00000007ff057819 */ /* 0x000fe20000011405 */
[----:B------:R-:W-:Y:S01]  /*5cb0*/  IMAD.MOV.U32 R31, RZ, RZ, RZ ;  /* 0x000000ffff1f7224 */ /* 0x000fe200078e00ff */
[----:B------:R-:W-:Y:S01]  /*5cc0*/  CS2R R110, SRZ ;  /* 0x00000000006e7805 */ /* 0x000fe2000001ff00 */
[----:B------:R-:W-:Y:S01]  /*5cd0*/  IMAD.MOV.U32 R114, RZ, RZ, RZ ;  /* 0x000000ffff727224 */ /* 0x000fe200078e00ff */
[----:B------:R-:W-:Y:S01]  /*5ce0*/  VIMNMX R4, RZ, R5, !PT ;  /* 0x00000005ff047248 */ /* 0x000fe20007fe0100 */
[----:B--2---:R-:W-:Y:S01]  /*5cf0*/  IMAD.MOV.U32 R33, RZ, RZ, RZ ;  /* 0x000000ffff217224 */ /* 0x004fe200078e00ff */
[----:B------:R-:W-:-:S02]  /*5d00*/  CS2R R108, SRZ ;  /* 0x00000000006c7805 */ /* 0x000fc4000001ff00 */
[----:B------:R-:W-:Y:S02]  /*5d10*/  CS2R R106, SRZ ;  /* 0x00000000006a7805 */ /* 0x000fe4000001ff00 */
[----:B------:R-:W-:Y:S01]  /*5d20*/  ISETP.GT.AND P1, PT, R88, R4, PT ;  /* 0x000000045800720c */ /* 0x000fe20003f24270 */
[----:B------:R1:W-:Y:S01]  /*5d30*/  STL [R1+0x18], R4 ;  /* 0x0000180401007387 */ /* 0x0003e20000100800 */
[----:B------:R-:W-:Y:S02]  /*5d40*/  CS2R R104, SRZ ;  /* 0x0000000000687805 */ /* 0x000fe4000001ff00 */
[----:B------:R-:W-:Y:S02]  /*5d50*/  CS2R R102, SRZ ;  /* 0x0000000000667805 */ /* 0x000fe4000001ff00 */
[----:B------:R-:W-:Y:S02]  /*5d60*/  CS2R R100, SRZ ;  /* 0x0000000000647805 */ /* 0x000fe4000001ff00 */
[----:B------:R-:W-:-:S02]  /*5d70*/  CS2R R98, SRZ ;  /* 0x0000000000627805 */ /* 0x000fc4000001ff00 */
[----:B------:R-:W-:Y:S02]  /*5d80*/  CS2R R96, SRZ ;  /* 0x0000000000607805 */ /* 0x000fe4000001ff00 */
[----:B------:R-:W-:Y:S01]  /*5d90*/  CS2R R6, SRZ ;  /* 0x0000000000067805 */ /* 0x000fe2000001ff00 */
[----:B------:R-:W-:Y:S01]  /*5da0*/  IMAD.MOV.U32 R94, RZ, RZ, RZ ;  /* 0x000000ffff5e7224 */ /* 0x000fe200078e00ff */
[----:B------:R-:W-:Y:S02]  /*5db0*/  CS2R R28, SRZ ;  /* 0x00000000001c7805 */ /* 0x000fe4000001ff00 */
[----:B------:R-:W-:Y:S01]  /*5dc0*/  CS2R R90, SRZ ;  /* 0x00000000005a7805 */ /* 0x000fe2000001ff00 */
[----:B------:R-:W-:Y:S01]  /*5dd0*/  IMAD.MOV.U32 R89, RZ, RZ, RZ ;  /* 0x000000ffff597224 */ /* 0x000fe200078e00ff */
[----:B-1----:R-:W-:Y:S06]  /*5de0*/  @!P1 BRA `(.L_x_1172) ;  /* 0x0000011000e89947 */ /* 0x002fec0003800000 */
[----:B------:R-:W1:Y:S01]  /*5df0*/  S2R R4, SR_TID.X ;  /* 0x0000000000047919 */ /* 0x000e620000002100 */
[----:B------:R-:W-:Y:S01]  /*5e00*/  UMOV UR4, 0xffffffff ;  /* 0xffffffff00047882 */ /* 0x000fe20000000000 */
[----:B-1----:R-:W-:-:S05]  /*5e10*/  VIADD R45, R4, 0xffffff80 ;  /* 0xffffff80042d7836 */ /* 0x002fca0000000000 */
[----:B------:R-:W-:-:S04]  /*5e20*/  SHF.R.S32.HI R30, RZ, 0x1f, R45 ;  /* 0x0000001fff1e7819 */ /* 0x000fc8000001142d */
[----:B------:R-:W-:-:S04]  /*5e30*/  LEA.HI R44, R30, R45, RZ, 0x7 ;  /* 0x0000002d1e2c7211 */ /* 0x000fc800078f38ff */
[----:B------:R-:W-:Y:S01]  /*5e40*/  SHF.R.S32.HI R24, RZ, 0x7, R44 ;  /* 0x00000007ff187819 */ /* 0x000fe2000001142c */
[----:B------:R-:W-:Y:S06]  /*5e50*/  BRA.DIV UR4, `(.L_x_1173) ;  /* 0x0000018604107947 */ /* 0x000fec000b800000 */
[----:B------:R-:W1:Y:S04]  /*5e60*/  SHFL.IDX PT, R0, R24, RZ, 0x1f ;  /* 0x00001fff18007589 */ /* 0x000e6800000e0000 */
[----:B-1----:R1:W-:Y:S02]  /*5e70*/  STL [R1+0x10], R0 ;  /* 0x0000100001007387 */ /* 0x0023e40000100800 */
.L_x_1435:
[----:B------:R-:W1:Y:S01]  /*5e80*/  LDL R3, [R1+0x10] ;  /* 0x0000100001037983 */ /* 0x000e620000100800 */
[----:B------:R-:W-:Y:S01]  /*5e90*/  LOP3.LUT R22, R22, 0xfffffffe, RZ, 0xc0, !PT ;  /* 0xfffffffe16167812 */ /* 0x000fe200078ec0ff */
[----:B------:R-:W-:Y:S01]  /*5ea0*/  BSSY B6, `(.L_x_1174) ;  /* 0x000001b000067945 */ /* 0x000fe20003800000 */
[----:B-1----:R-:W-:-:S05]  /*5eb0*/  IMAD.HI R0, R3, 0x55555556, RZ ;  /* 0x5555555603007827 */ /* 0x002fca00078e02ff */
[----:B------:R-:W-:-:S05]  /*5ec0*/  LEA.HI R0, R0, R0, RZ, 0x1 ;  /* 0x0000000000007211 */ /* 0x000fca00078f08ff */
[----:B------:R-:W-:Y:S02]  /*5ed0*/  IMAD R0, R0, -0x3, R3 ;  /* 0xfffffffd00007824 */ /* 0x000fe400078e0203 */
[----:B------:R-:W-:-:S04]  /*5ee0*/  VIADD R3, R2, 0x8400 ;  /* 0x0000840002037836 */ /* 0x000fc80000000000 */
[----:B------:R-:W-:Y:S01]  /*5ef0*/  IMAD R0, R0, 0x2000, R3 ;  /* 0x0000200000007824 */ /* 0x000fe200078e0203 */
[----:B------:R-:W-:-:S04]  /*5f00*/  LOP3.LUT P0, RZ, R3, 0x3ff, RZ, 0xc0, !PT ;  /* 0x000003ff03ff7812 */ /* 0x000fc8000780c0ff */
[----:B------:R-:W-:-:S04]  /*5f10*/  SHF.R.U32.HI R0, RZ, 0x4, R0 ;  /* 0x00000004ff007819 */ /* 0x000fc80000011600 */
[----:B------:R-:W-:-:S05]  /*5f20*/  LOP3.LUT R25, R0, 0x3fff, RZ, 0xc0, !PT ;  /* 0x00003fff00197812 */ /* 0x000fca00078ec0ff */
[----:B------:R-:W-:Y:S01]  /*5f30*/  @P0 LOP3.LUT R22, R22, 0x1, RZ, 0xfc, !PT ;  /* 0x0000000116160812 */ /* 0x000fe200078efcff */
        /* <DEDUP_REMOVED lines=17> */
.L_x_1175:
[----:B------:R-:W-:Y:S05]  /*6050*/  BSYNC B6 ;  /* 0x0000000000067941 */ /* 0x000fea0003800000 */
.L_x_1174:
        /* <DEDUP_REMOVED lines=13> */
.L_x_1179:
[----:B--2---:R2:W3:Y:S02]  /*6130*/  SYNCS.PHASECHK.TRANS64.TRYWAIT P0, [R2+URZ+0x16800], R3 ;  /* 0x01680003020075a7 */ /* 0x0044e4000800017f */
[----:B---3--:R-:W-:Y:S05]  /*6140*/  @!P0 NANOSLEEP.SYNCS 0x989680 ;  /* 0x009896800000895d */ /* 0x008fea0003900000 */
[----:B------:R-:W3:Y:S02]  /*6150*/  @!P0 SYNCS.PHASECHK.TRANS64 P0, [R2+URZ+0x16800], R3 ;  /* 0x01680003020085a7 */ /* 0x000ee4000800007f */
[----:B---3--:R-:W-:Y:S05]  /*6160*/  @!P0 BRA `(.L_x_1179) ;  /* 0xfffffffc00f08947 */ /* 0x008fea000383ffff */
.L_x_1178:
[----:B------:R-:W-:Y:S05]  /*6170*/  BSYNC B0 ;  /* 0x0000000000007941 */ /* 0x000fea0003800000 */
.L_x_1177:
[----:B------:R-:W-:Y:S05]  /*6180*/  BRA `(.L_x_1180) ;  /* 0x0000003000b47947 */ /* 0x000fea0003800000 */
.L_x_1176:
[----:B------:R-:W2:Y:S01]  /*6190*/  LDL R38, [R1+0x3c] ;  /* 0x00003c0001267983 */ /* 0x000ea20000100800 */
[----:B-----5:R-:W-:Y:S01]  /*61a0*/  SHF.R.S32.HI R0, RZ, 0x1f, R23 ;  /* 0x0000001fff007819 */ /* 0x020fe20000011417 */
[----:B------:R-:W-:Y:S01]  /*61b0*/  ULDC.64 UR4, c[0x0][0x3d8] ;  /* 0x0000f60000047ab9 */ /* 0x000fe20000000a00 */
[----:B------:R-:W-:Y:S01]  /*61c0*/  SHF.R.S32.HI R10, RZ, 0x1f, R17 ;  /* 0x0000001fff0a7819 */ /* 0x000fe20000011411 */
[----:B------:R-:W-:Y:S01]  /*61d0*/  ULDC.64 UR6, c[0x0][0x3e8] ;  /* 0x0000fa0000067ab9 */ /* 0x000fe20000000a00 */
[----:B------:R-:W-:Y:S01]  /*61e0*/  LOP3.LUT P4, RZ, R22, 0x1, RZ, 0xc0, !PT ;  /* 0x0000000116ff7812 */ /* 0x000fe2000788c0ff */
[----:B------:R-:W-:Y:S01]  /*61f0*/  IMAD R4, R0, UR4, RZ ;  /* 0x0000000400047c24 */ /* 0x000fe2000f8e02ff */
[----:B------:R-:W-:Y:S01]  /*6200*/  BSSY B6, `(.L_x_1181) ;  /* 0x000002d000067945 */ /* 0x000fe20003800000 */
[----:B------:R-:W-:Y:S02]  /*6210*/  IMAD R6, R10, UR4, RZ ;  /* 0x000000040a067c24 */ /* 0x000fe4000f8e02ff */
[----:B------:R-:W-:-:S02]  /*6220*/  IMAD R0, R0, UR6, RZ ;  /* 0x0000000600007c24 */ /* 0x000fc4000f8e02ff */
[----:B------:R-:W-:Y:S02]  /*6230*/  IMAD R10, R10, UR6, RZ ;  /* 0x000000060a0a7c24 */ /* 0x000fe4000f8e02ff */
[----:B------:R-:W-:Y:S02]  /*6240*/  IMAD R51, R23, UR5, R4 ;  /* 0x0000000517337c24 */ /* 0x000fe4000f8e0204 */
[----:B------:R-:W-:Y:S02]  /*6250*/  IMAD R37, R17, UR5, R6 ;  /* 0x0000000511257c24 */ /* 0x000fe4000f8e0206 */
[----:B------:R-:W-:-:S04]  /*6260*/  IMAD.WIDE.U32 R48, R23, UR4, RZ ;  /* 0x0000000417307c25 */ /* 0x000fc8000f8e00ff */
[C---:B------:R-:W-:Y:S02]  /*6270*/  IMAD R3, R23.reuse, UR7, R0 ;  /* 0x0000000717037c24 */ /* 0x040fe4000f8e0200 */
[----:B------:R-:W-:-:S04]  /*6280*/  IMAD.WIDE.U32 R46, R23, UR6, RZ ;  /* 0x00000006172e7c25 */ /* 0x000fc8000f8e00ff */
[----:B------:R-:W-:Y:S02]  /*6290*/  IMAD R43, R17, UR7, R10 ;  /* 0x00000007112b7c24 */ /* 0x000fe4000f8e020a */
[----:B------:R-:W-:Y:S02]  /*62a0*/  IMAD.IADD R51, R51, 0x1, R49 ;  /* 0x0000000133337824 */ /* 0x000fe400078e0231 */
[----:B------:R-:W-:Y:S02]  /*62b0*/  IMAD.IADD R23, R3, 0x1, R47 ;  /* 0x0000000103177824 */ /* 0x000fe400078e022f */
[C---:B--2---:R-:W-:Y:S02]  /*62c0*/  IMAD.SHL.U32 R28, R38.reuse, 0x4, RZ ;  /* 0x00000004261c7824 */ /* 0x044fe400078e00ff */
[----:B------:R-:W-:-:S03]  /*62d0*/  IMAD.SHL.U32 R26, R38, 0x8, RZ ;  /* 0x00000008261a7824 */ /* 0x000fc600078e00ff */
[----:B------:R-:W-:Y:S02]  /*62e0*/  SHF.R.S32.HI R29, RZ, 0x1f, R28 ;  /* 0x0000001fff1d7819 */ /* 0x000fe4000001141c */
[----:B------:R-:W-:Y:S01]  /*62f0*/  SHF.R.S32.HI R27, RZ, 0x1f, R26 ;  /* 0x0000001fff1b7819 */ /* 0x000fe2000001141a */
[----:B------:R-:W-:-:S04]  /*6300*/  IMAD.WIDE.U32 R4, R17, UR4, R28 ;  /* 0x0000000411047c25 */ /* 0x000fc8000f8e001c */
[----:B------:R-:W-:Y:S01]  /*6310*/  IMAD.WIDE.U32 R6, R17, UR6, R28 ;  /* 0x0000000611067c25 */ /* 0x000fe2000f8e001c */
[----:B------:R-:W-:-:S03]  /*6320*/  IADD3 R34, P0, R4, R48, RZ ;  /* 0x0000003004227210 */ /* 0x000fc60007f1e0ff */
[----:B------:R-:W-:Y:S01]  /*6330*/  IMAD.WIDE.U32 R8, R17, UR4, R26 ;  /* 0x0000000411087c25 */ /* 0x000fe2000f8e001a */
[----:B------:R-:W-:Y:S02]  /*6340*/  IADD3 R32, P1, R6, R46, RZ ;  /* 0x0000002e06207210 */ /* 0x000fe40007f3e0ff */
[----:B------:R-:W-:Y:S01]  /*6350*/  IADD3.X R35, R51, R5, R37, P0, !PT ;  /* 0x0000000533237210 */ /* 0x000fe200007fe425 */
[----:B------:R-:W-:Y:S01]  /*6360*/  IMAD.WIDE.U32 R10, R17, UR6, R26 ;  /* 0x00000006110a7c25 */ /* 0x000fe2000f8e001a */
[----:B------:R-:W-:Y:S02]  /*6370*/  IADD3 R31, P2, R8, R48, RZ ;  /* 0x00000030081f7210 */ /* 0x000fe40007f5e0ff */
[----:B------:R-:W-:Y:S02]  /*6380*/  IADD3.X R33, R23, R7, R43, P1, !PT ;  /* 0x0000000717217210 */ /* 0x000fe40000ffe42b */
[----:B------:R-:W-:Y:S02]  /*6390*/  IADD3 R39, P3, R10, R46, RZ ;  /* 0x0000002e0a277210 */ /* 0x000fe40007f7e0ff */
[----:B------:R-:W-:-:S02]  /*63a0*/  IADD3.X R37, R51, R37, R9, P2, !PT ;  /* 0x0000002533257210 */ /* 0x000fc400017fe409 */
[----:B------:R-:W-:Y:S01]  /*63b0*/  IADD3.X R43, R23, R43, R11, P3, !PT ;  /* 0x0000002b172b7210 */ /* 0x000fe20001ffe40b */
[----:B------:R-:W-:Y:S08]  /*63c0*/  @!P4 BRA `(.L_x_1182) ;  /* 0x000000000040c947 */ /* 0x000ff00003800000 */
        /* <DEDUP_REMOVED lines=16> */
.L_x_1182:
[----:B------:R-:W-:Y:S05]  /*64d0*/  BSYNC B6 ;  /* 0x0000000000067941 */ /* 0x000fea0003800000 */
.L_x_1181:
[----:B------:R-:W2:Y:S01]  /*64e0*/  LDL R36, [R1+0x14] ;  /* 0x0000140001247983 */ /* 0x000ea20000100800 */
[----:B------:R-:W1:Y:S03]  /*64f0*/  LDC.64 R4, c[0x0][0x3d8] ;  /* 0x0000f600ff047b82 */ /* 0x000e660000000a00 */
[----:B------:R-:W3:Y:S05]  /*6500*/  LDL R40, [R1+0x24] ;  /* 0x0000240001287983 */ /* 0x000eea0000100800 */
[----:B------:R-:W4:Y:S01]  /*6510*/  LDC.64 R6, c[0x0][0x3e8] ;  /* 0x0000fa00ff067b82 */ /* 0x000f220000000a00 */
[----:B------:R-:W-:Y:S01]  /*6520*/  LEA.HI R30, R30, R45, RZ, 0x2 ;  /* 0x0000002d1e1e7211 */ /* 0x000fe200078f10ff */
[----:B------:R-:W-:-:S02]  /*6530*/  ULDC.U8 UR4, c[0x0][0x3f0] ;  /* 0x0000fc0000047ab9 */ /* 0x000fc40000000000 */
[----:B------:R-:W-:Y:S02]  /*6540*/  ISETP.NE.AND P0, PT, RZ, UR4, PT ;  /* 0x00000004ff007c0c */ /* 0x000fe4000bf05270 */
[----:B------:R-:W-:-:S04]  /*6550*/  SHF.R.S32.HI R30, RZ, 0x1f, R30 ;  /* 0x0000001fff1e7819 */ /* 0x000fc8000001141e */
[----:B------:R-:W-:Y:S01]  /*6560*/  LEA.HI R30, R30, R17, RZ, 0x3 ;  /* 0x000000111e1e7211 */ /* 0x000fe200078f18ff */
[----:B------:R-:W-:Y:S01]  /*6570*/  BSSY B0, `(.L_x_1183) ;  /* 0x00002e6000007945 */ /* 0x000fe20003800000 */
[----:B--2---:R-:W-:Y:S01]  /*6580*/  SHF.R.S32.HI R3, RZ, 0x1f, R36 ;  /* 0x0000001fff037819 */ /* 0x004fe20000011424 */
[----:B-1----:R-:W-:-:S04]  /*6590*/  IMAD.WIDE.U32 R20, R36, R4, RZ ;  /* 0x0000000424147225 */ /* 0x002fc800078e00ff */
[C---:B------:R-:W-:Y:S02]  /*65a0*/  IMAD R0, R3.reuse, R4, RZ ;  /* 0x0000000403007224 */ /* 0x040fe400078e02ff */
[-C--:B----4-:R-:W-:Y:S02]  /*65b0*/  IMAD R10, R3, R6.reuse, RZ ;  /* 0x00000006030a7224 */ /* 0x090fe400078e02ff */
[----:B------:R-:W-:-:S04]  /*65c0*/  IMAD.WIDE.U32 R8, R36, R6, RZ ;  /* 0x0000000624087225 */ /* 0x000fc800078e00ff */
[C---:B------:R-:W-:Y:S02]  /*65d0*/  IMAD R3, R36.reuse, R5, R0 ;  /* 0x0000000524037224 */ /* 0x040fe400078e0200 */
[----:B------:R-:W-:Y:S02]  /*65e0*/  IMAD R11, R36, R7, R10 ;  /* 0x00000007240b7224 */ /* 0x000fe400078e020a */
[----:B------:R-:W-:Y:S02]  /*65f0*/  IMAD.IADD R3, R21, 0x1, R3 ;  /* 0x0000000115037824 */ /* 0x000fe400078e0203 */
[----:B------:R-:W-:Y:S01]  /*6600*/  IMAD.IADD R41, R9, 0x1, R11 ;  /* 0x0000000109297824 */ /* 0x000fe200078e020b */
[----:B------:R-:W-:Y:S01]  /*6610*/  LOP3.LUT R10, R30, 0xfffffff8, RZ, 0xc0, !PT ;  /* 0xfffffff81e0a7812 */ /* 0x000fe200078ec0ff */
[----:B---3--:R-:W-:Y:S02]  /*6620*/  IMAD R0, R36, -0xc0, R40 ;  /* 0xffffff4024007824 */ /* 0x008fe400078e0228 */
[----:B0-----:R-:W-:-:S04]  /*6630*/  IMAD.WIDE.U32 R14, R20, 0xc0, RZ ;  /* 0x000000c0140e7825 */ /* 0x001fc800078e00ff */
[----:B------:R-:W-:-:S04]  /*6640*/  IMAD.WIDE.U32 R12, R8, 0xc0, RZ ;  /* 0x000000c0080c7825 */ /* 0x000fc800078e00ff */
[----:B------:R-:W-:Y:S02]  /*6650*/  IMAD R11, R3, 0xc0, RZ ;  /* 0x000000c0030b7824 */ /* 0x000fe400078e02ff */
[----:B------:R-:W-:Y:S01]  /*6660*/  IMAD R41, R41, 0xc0, RZ ;  /* 0x000000c029297824 */ /* 0x000fe200078e02ff */
[----:B------:R-:W-:Y:S01]  /*6670*/  VIMNMX R54, R0, 0xc0, PT ;  /* 0x000000c000367848 */ /* 0x000fe20003fe0100 */
[----:B------:R-:W-:Y:S02]  /*6680*/  IMAD.IADD R10, R17, 0x1, -R10 ;  /* 0x00000001110a7824 */ /* 0x000fe400078e0a0a */
[----:B------:R-:W-:Y:S02]  /*6690*/  IMAD.IADD R55, R15, 0x1, R11 ;  /* 0x000000010f377824 */ /* 0x000fe400078e020b */
[----:B------:R-:W-:Y:S01]  /*66a0*/  IMAD.IADD R57, R13, 0x1, R41 ;  /* 0x000000010d397824 */ /* 0x000fe200078e0229 */
[----:B------:R-:W-:Y:S06]  /*66b0*/  @!P0 BRA `(.L_x_1184) ;  /* 0x0000001400d48947 */ /* 0x000fec0003800000 */
[----:B------:R-:W0:Y:S01]  /*66c0*/  LDC R0, c[0x0][0x428] ;  /* 0x00010a00ff007b82 */ /* 0x000e220000000800 */
[C---:B------:R-:W-:Y:S01]  /*66d0*/  ISETP.GE.AND P0, PT, R17.reuse, R54, PT ;  /* 0x000000361100720c */ /* 0x040fe20003f06270 */
[----:B------:R-:W-:Y:S01]  /*66e0*/  BSSY B1, `(.L_x_1185) ;  /* 0x0000029000017945 */ /* 0x000fe20003800000 */
[----:B------:R-:W-:Y:S01]  /*66f0*/  IMAD.MOV.U32 R50, RZ, RZ, R48 ;  /* 0x000000ffff327224 */ /* 0x000fe200078e0030 */
[----:B------:R-:W-:Y:S01]  /*6700*/  CS2R R42, SRZ ;  /* 0x00000000002a7805 */ /* 0x000fe2000001ff00 */
[----:B------:R-:W-:Y:S01]  /*6710*/  IMAD.MOV.U32 R48, RZ, RZ, R46 ;  /* 0x000000ffff307224 */ /* 0x000fe200078e002e */
[----:B------:R-:W-:Y:S01]  /*6720*/  CS2R R46, SRZ ;  /* 0x00000000002e7805 */ /* 0x000fe2000001ff00 */
[----:B------:R-:W-:Y:S01]  /*6730*/  IMAD.MOV.U32 R49, RZ, RZ, R23 ;  /* 0x000000ffff317224 */ /* 0x000fe200078e0017 */
[----:B0-----:R-:W-:Y:S01]  /*6740*/  ISETP.NE.AND P2, PT, R0, 0x1, PT ;  /* 0x000000010000780c */ /* 0x001fe20003f45270 */
[----:B------:R-:W-:Y:S02]  /*6750*/  IMAD R0, R36, 0xc0, R17 ;  /* 0x000000c024007824 */ /* 0x000fe400078e0211 */
[----:B------:R-:W-:-:S02]  /*6760*/  VIADD R36, R17, 0x60 ;  /* 0x0000006011247836 */ /* 0x000fc40000000000 */
[----:B------:R-:W-:Y:S01]  /*6770*/  IMAD R3, R38, 0x60, R0 ;  /* 0x0000006026037824 */ /* 0x000fe200078e0200 */
[----:B------:R-:W-:Y:S02]  /*6780*/  CS2R R38, SRZ ;  /* 0x0000000000267805 */ /* 0x000fe4000001ff00 */
[----:B------:R-:W-:Y:S02]  /*6790*/  ISETP.GE.AND P1, PT, R36, R54, PT ;  /* 0x000000362400720c */ /* 0x000fe40003f26270 */
[----:B------:R-:W-:-:S03]  /*67a0*/  CS2R R36, SRZ ;  /* 0x0000000000247805 */ /* 0x000fc6000001ff00 */
[----:B------:R-:W0:Y:S08]  /*67b0*/  @P2 LDC R30, c[0x0][0x42c] ;  /* 0x00010b00ff1e2b82 */ /* 0x000e300000000800 */
[----:B------:R-:W1:Y:S01]  /*67c0*/  @P2 LDC R31, c[0x0][0x430] ;  /* 0x00010c00ff1f2b82 */ /* 0x000e620000000800 */
[----:B0-----:R-:W-:-:S05]  /*67d0*/  @P2 IMAD.HI.U32 R0, R3, R30, RZ ;  /* 0x0000001e03002227 */ /* 0x001fca00078e00ff */
[----:B-1----:R-:W-:Y:S02]  /*67e0*/  @P2 SHF.R.U32.HI R3, RZ, R31, R0 ;  /* 0x0000001fff032219 */ /* 0x002fe40000011600 */
[----:B------:R-:W-:Y:S01]  /*67f0*/  CS2R R30, SRZ ;  /* 0x00000000001e7805 */ /* 0x000fe2000001ff00 */
[----:B------:R-:W-:Y:S06]  /*6800*/  @P0 BRA `(.L_x_1186) ;  /* 0x0000000000580947 */ /* 0x000fec0003800000 */
[----:B------:R-:W-:Y:S01]  /*6810*/  VIADD R0, R28, 0x10 ;  /* 0x000000101c007836 */ /* 0x000fe20000000000 */
[----:B------:R-:W-:Y:S01]  /*6820*/  ULDC UR4, c[0x0][0x3d4] ;  /* 0x0000f50000047ab9 */ /* 0x000fe20000000800 */
[----:B------:R-:W-:Y:S01]  /*6830*/  IMAD.WIDE.U32 R20, R20, 0xc0, R34 ;  /* 0x000000c014147825 */ /* 0x000fe200078e0022 */
[----:B------:R-:W-:Y:S01]  /*6840*/  ISETP.GE.AND P4, PT, R28, UR4, PT ;  /* 0x000000041c007c0c */ /* 0x000fe2000bf86270 */
[----:B------:R-:W-:Y:S01]  /*6850*/  ULDC.64 UR6, c[0x0][0x3c8] ;  /* 0x0000f20000067ab9 */ /* 0x000fe20000000a00 */
[----:B------:R-:W-:Y:S01]  /*6860*/  ISETP.GE.AND P5, PT, R0, UR4, PT ;  /* 0x0000000400007c0c */ /* 0x000fe2000bfa6270 */
[----:B------:R-:W-:Y:S01]  /*6870*/  IMAD.WIDE.U32 R8, R8, 0xc0, R32 ;  /* 0x000000c008087825 */ /* 0x000fe200078e0020 */
[----:B------:R-:W-:Y:S01]  /*6880*/  ULDC.64 UR8, c[0x0][0x3e0] ;  /* 0x0000f80000087ab9 */ /* 0x000fe20000000a00 */
[----:B------:R-:W-:Y:S02]  /*6890*/  LEA R40, P2, R20, UR6, 0x1 ;  /* 0x0000000614287c11 */ /* 0x000fe4000f8408ff */
[----:B------:R-:W-:Y:S01]  /*68a0*/  CS2R R46, SRZ ;  /* 0x00000000002e7805 */ /* 0x000fe2000001ff00 */
[----:B------:R-:W-:Y:S01]  /*68b0*/  IMAD.IADD R11, R11, 0x1, R21 ;  /* 0x000000010b0b7824 */ /* 0x000fe200078e0215 */
[----:B------:R-:W-:Y:S01]  /*68c0*/  LEA R52, P3, R8, UR8, 0x1 ;  /* 0x0000000808347c11 */ /* 0x000fe2000f8608ff */
[----:B------:R-:W-:Y:S01]  /*68d0*/  IMAD.IADD R9, R41, 0x1, R9 ;  /* 0x0000000129097824 */ /* 0x000fe200078e0209 */
[----:B------:R-:W-:-:S02]  /*68e0*/  CS2R R38, SRZ ;  /* 0x0000000000267805 */ /* 0x000fc4000001ff00 */
[----:B------:R-:W-:Y:S02]  /*68f0*/  CS2R R42, SRZ ;  /* 0x00000000002a7805 */ /* 0x000fe4000001ff00 */
[----:B------:R-:W-:Y:S02]  /*6900*/  CS2R R36, SRZ ;  /* 0x0000000000247805 */ /* 0x000fe4000001ff00 */
[----:B------:R-:W-:Y:S02]  /*6910*/  LEA.HI.X R41, R20, UR7, R11, 0x1, P2 ;  /* 0x0000000714297c11 */ /* 0x000fe400090f0c0b */
[----:B------:R-:W-:-:S03]  /*6920*/  LEA.HI.X R53, R8, UR9, R9, 0x1, P3 ;  /* 0x0000000908357c11 */ /* 0x000fc600098f0c09 */
[----:B------:R0:W5:Y:S04]  /*6930*/  @!P4 LDG.E.64 R46, desc[UR38][R40.64] ;  /* 0x00000026282ec981 */ /* 0x000168000c1e1b00 */
[----:B------:R0:W5:Y:S04]  /*6940*/  @!P5 LDG.E.64 R38, desc[UR38][R40.64+0x20] ;  /* 0x000020262826d981 */ /* 0x000168000c1e1b00 */
[----:B------:R0:W5:Y:S04]  /*6950*/  @!P4 LDG.E.64 R42, desc[UR38][R52.64] ;  /* 0x00000026342ac981 */ /* 0x000168000c1e1b00 */
[----:B------:R0:W5:Y:S02]  /*6960*/  @!P5 LDG.E.64 R36, desc[UR38][R52.64+0x20] ;  /* 0x000020263424d981 */ /* 0x000164000c1e1b00 */
.L_x_1186:
[----:B------:R-:W-:Y:S05]  /*6970*/  BSYNC B1 ;  /* 0x0000000000017941 */ /* 0x000fea0003800000 */
.L_x_1185:
[----:B------:R-:W-:Y:S01]  /*6980*/  BSSY B1, `(.L_x_1187) ;  /* 0x0000023000017945 */ /* 0x000fe20003800000 */
[----:B------:R-:W-:Y:S02]  /*6990*/  CS2R R20, SRZ ;  /* 0x0000000000147805 */ /* 0x000fe4000001ff00 */
[----:B0-----:R-:W-:Y:S02]  /*69a0*/  CS2R R40, SRZ ;  /* 0x0000000000287805 */ /* 0x001fe4000001ff00 */
[----:B------:R-:W-:Y:S02]  /*69b0*/  SHF.R.S32.HI R11, RZ, 0x1f, R3 ;  /* 0x0000001fff0b7819 */ /* 0x000fe40000011403 */
[----:B------:R-:W-:Y:S01]  /*69c0*/  CS2R R8, SRZ ;  /* 0x0000000000087805 */ /* 0x000fe2000001ff00 */
[----:B------:R-:W-:Y:S06]  /*69d0*/  @P1 BRA `(.L_x_1188) ;  /* 0x0000000000741947 */ /* 0x000fec0003800000 */
[----:B------:R-:W-:Y:S01]  /*69e0*/  IMAD.MOV.U32 R8, RZ, RZ, R14 ;  /* 0x000000ffff087224 */ /* 0x000fe200078e000e */
[----:B------:R-:W-:Y:S01]  /*69f0*/  ULDC UR4, c[0x0][0x3d4] ;  /* 0x0000f50000047ab9 */ /* 0x000fe20000000800 */
[----:B------:R-:W-:Y:S01]  /*6a00*/  IMAD.MOV.U32 R9, RZ, RZ, R55 ;  /* 0x000000ffff097224 */ /* 0x000fe200078e0037 */
[----:B------:R-:W-:Y:S01]  /*6a10*/  ULDC.64 UR6, c[0x0][0x3c8] ;  /* 0x0000f20000067ab9 */ /* 0x000fe20000000a00 */
[----:B------:R-:W-:Y:S01]  /*6a20*/  IMAD.MOV.U32 R13, RZ, RZ, R57 ;  /* 0x000000ffff0d7224 */ /* 0x000fe200078e0039 */
[----:B------:R-:W-:Y:S01]  /*6a30*/  ISETP.GE.AND P5, PT, R28, UR4, PT ;  /* 0x000000041c007c0c */ /* 0x000fe2000bfa6270 */
[----:B------:R-:W-:Y:S01]  /*6a40*/  IMAD.WIDE.U32 R8, R4, 0x60, R8 ;  /* 0x0000006004087825 */ /* 0x000fe200078e0008 */
[----:B------:R-:W-:Y:S02]  /*6a50*/  CS2R R40, SRZ ;  /* 0x0000000000287805 */ /* 0x000fe4000001ff00 */
[----:B------:R-:W-:Y:S01]  /*6a60*/  CS2R R30, SRZ ;  /* 0x00000000001e7805 */ /* 0x000fe2000001ff00 */
[----:B------:R-:W-:Y:S01]  /*6a70*/  IMAD.WIDE.U32 R12, R6, 0x60, R12 ;  /* 0x00000060060c7825 */ /* 0x000fe200078e000c */
[----:B------:R-:W-:-:S03]  /*6a80*/  IADD3 R8, P3, R34, R8, RZ ;  /* 0x0000000822087210 */ /* 0x000fc60007f7e0ff */
[----:B------:R-:W-:Y:S01]  /*6a90*/  VIADD R14, R28, 0x10 ;  /* 0x000000101c0e7836 */ /* 0x000fe20000000000 */
[----:B------:R-:W-:Y:S01]  /*6aa0*/  IADD3 R0, P4, R32, R12, RZ ;  /* 0x0000000c20007210 */ /* 0x000fe20007f9e0ff */
[----:B------:R-:W-:Y:S02]  /*6ab0*/  IMAD R15, R5, 0x60, RZ ;  /* 0x00000060050f7824 */ /* 0x000fe400078e02ff */
[----:B------:R-:W-:Y:S01]  /*6ac0*/  IMAD R21, R7, 0x60, RZ ;  /* 0x0000006007157824 */ /* 0x000fe200078e02ff */
[----:B------:R-:W-:Y:S01]  /*6ad0*/  ISETP.GE.AND P2, PT, R14, UR4, PT ;  /* 0x000000040e007c0c */ /* 0x000fe2000bf46270 */
[----:B------:R-:W-:Y:S01]  /*6ae0*/  ULDC.64 UR4, c[0x0][0x3e0] ;  /* 0x0000f80000047ab9 */ /* 0x000fe20000000a00 */
[----:B------:R-:W-:Y:S02]  /*6af0*/  IADD3.X R9, R35, R15, R9, P3, !PT ;  /* 0x0000000f23097210 */ /* 0x000fe40001ffe409 */
[----:B------:R-:W-:Y:S02]  /*6b00*/  LEA R12, P3, R8, UR6, 0x1 ;  /* 0x00000006080c7c11 */ /* 0x000fe4000f8608ff */
[----:B------:R-:W-:-:S02]  /*6b10*/  IADD3.X R33, R33, R21, R13, P4, !PT ;  /* 0x0000001521217210 */ /* 0x000fc400027fe40d */
[----:B------:R-:W-:Y:S02]  /*6b20*/  CS2R R20, SRZ ;  /* 0x0000000000147805 */ /* 0x000fe4000001ff00 */
[----:B------:R-:W-:Y:S02]  /*6b30*/  LEA R14, P4, R0, UR4, 0x1 ;  /* 0x00000004000e7c11 */ /* 0x000fe4000f8808ff */
[----:B------:R-:W-:Y:S02]  /*6b40*/  LEA.HI.X R13, R8, UR7, R9, 0x1, P3 ;  /* 0x00000007080d7c11 */ /* 0x000fe400098f0c09 */
[----:B------:R-:W-:Y:S02]  /*6b50*/  CS2R R8, SRZ ;  /* 0x0000000000087805 */ /* 0x000fe4000001ff00 */
[----:B------:R-:W-:Y:S01]  /*6b60*/  LEA.HI.X R15, R0, UR5, R33, 0x1, P4 ;  /* 0x00000005000f7c11 */ /* 0x000fe2000a0f0c21 */
[----:B------:R0:W5:Y:S04]  /*6b70*/  @!P5 LDG.E.64 R40, desc[UR38][R12.64] ;  /* 0x000000260c28d981 */ /* 0x000168000c1e1b00 */
[----:B------:R0:W5:Y:S04]  /*6b80*/  @!P2 LDG.E.64 R8, desc[UR38][R12.64+0x20] ;  /* 0x000020260c08a981 */ /* 0x000168000c1e1b00 */
[----:B------:R0:W5:Y:S04]  /*6b90*/  @!P5 LDG.E.64 R30, desc[UR38][R14.64] ;  /* 0x000000260e1ed981 */ /* 0x000168000c1e1b00 */
[----:B------:R0:W5:Y:S02]  /*6ba0*/  @!P2 LDG.E.64 R20, desc[UR38][R14.64+0x20] ;  /* 0x000020260e14a981 */ /* 0x000164000c1e1b00 */
.L_x_1188:
[----:B------:R-:W-:Y:S05]  /*6bb0*/  BSYNC B1 ;  /* 0x0000000000017941 */ /* 0x000fea0003800000 */
.L_x_1187:
[----:B------:R-:W2:Y:S01]  /*6bc0*/  LDL R23, [R1+0x34] ;  /* 0x0000340001177983 */ /* 0x000ea20000100800 */
[-C--:B------:R-:W-:Y:S01]  /*6bd0*/  IMAD.WIDE.U32 R50, R3, R4.reuse, R50 ;  /* 0x0000000403327225 */ /* 0x080fe200078e0032 */
[C---:B------:R-:W-:Y:S01]  /*6be0*/  LOP3.LUT P2, RZ, R10.reuse, 0x4, RZ, 0xc0, !PT ;  /* 0x000000040aff7812 */ /* 0x040fe2000784c0ff */
[----:B------:R-:W-:Y:S01]  /*6bf0*/  ULDC.64 UR4, c[0x0][0x3c8] ;  /* 0x0000f20000047ab9 */ /* 0x000fe20000000a00 */
[----:B------:R-:W-:Y:S01]  /*6c00*/  ULDC.64 UR6, c[0x0][0x3e0] ;  /* 0x0000f80000067ab9 */ /* 0x000fe20000000a00 */
[C---:B------:R-:W-:Y:S02]  /*6c10*/  IMAD R4, R11.reuse, R4, RZ ;  /* 0x000000040b047224 */ /* 0x040fe400078e02ff */
[-C--:B------:R-:W-:Y:S02]  /*6c20*/  IMAD R0, R11, R6.reuse, RZ ;  /* 0x000000060b007224 */ /* 0x080fe400078e02ff */
[----:B------:R-:W-:Y:S02]  /*6c30*/  IMAD.SHL.U32 R10, R10, 0x40, RZ ;  /* 0x000000400a0a7824 */ /* 0x000fe400078e00ff */
[----:B------:R-:W-:-:S03]  /*6c40*/  IMAD.WIDE.U32 R48, R3, R6, R48 ;  /* 0x0000000603307225 */ /* 0x000fc600078e0030 */
[----:B------:R-:W-:Y:S01]  /*6c50*/  LOP3.LUT R11, R10, 0x1c0, RZ, 0xc0, !PT ;  /* 0x000001c00a0b7812 */ /* 0x000fe200078ec0ff */
[C---:B------:R-:W-:Y:S01]  /*6c60*/  IMAD R5, R3.reuse, R5, R4 ;  /* 0x0000000503057224 */ /* 0x040fe200078e0204 */
[----:B------:R-:W-:Y:S01]  /*6c70*/  LEA R4, P3, R50, UR4, 0x1 ;  /* 0x0000000432047c11 */ /* 0x000fe2000f8608ff */
[----:B------:R-:W-:Y:S01]  /*6c80*/  IMAD R3, R3, R7, R0 ;  /* 0x0000000703037224 */ /* 0x000fe200078e0200 */
[----:B------:R-:W-:Y:S01]  /*6c90*/  LEA R0, P4, R48, UR6, 0x1 ;  /* 0x0000000630007c11 */ /* 0x000fe2000f8808ff */
[----:B------:R-:W-:Y:S01]  /*6ca0*/  IMAD.IADD R5, R51, 0x1, R5 ;  /* 0x0000000133057824 */ /* 0x000fe200078e0205 */
[----:B------:R-:W-:Y:S01]  /*6cb0*/  LOP3.LUT R26, R11, 0x18, R26, 0xf8, !PT ;  /* 0x000000180b1a7812 */ /* 0x000fe200078ef81a */
[----:B------:R-:W-:Y:S01]  /*6cc0*/  IMAD.IADD R3, R49, 0x1, R3 ;  /* 0x0000000131037824 */ /* 0x000fe200078e0203 */
[----:B------:R-:W-:Y:S01]  /*6cd0*/  UMOV UR4, 0xffffffff ;  /* 0xffffffff00047882 */ /* 0x000fe20000000000 */
[----:B------:R-:W-:Y:S02]  /*6ce0*/  SHF.R.U32.HI R11, RZ, 0x3, R11 ;  /* 0x00000003ff0b7819 */ /* 0x000fe4000001160b */
[----:B------:R-:W-:-:S02]  /*6cf0*/  LEA.HI.X R5, R50, UR5, R5, 0x1, P3 ;  /* 0x0000000532057c11 */ /* 0x000fc400098f0c05 */
[----:B------:R-:W-:Y:S02]  /*6d00*/  LEA.HI.X R3, R48, UR7, R3, 0x1, P4 ;  /* 0x0000000730037c11 */ /* 0x000fe4000a0f0c03 */
[----:B------:R-:W-:Y:S02]  /*6d10*/  LOP3.LUT R26, R26, R11, RZ, 0x3c, !PT ;  /* 0x0000000b1a1a7212 */ /* 0x000fe400078e3cff */
[----:B--2---:R-:W-:Y:S01]  /*6d20*/  LEA.HI R6, R23, R23, RZ, 0x1 ;  /* 0x0000001717067211 */ /* 0x004fe200078f08ff */
[----:B------:R-:W-:Y:S06]  /*6d30*/  BRA.DIV UR4, `(.L_x_1189) ;  /* 0x0000017604847947 */ /* 0x000fec000b800000 */
.L_x_1438:
[----:B------:R-:W-:-:S03]  /*6d40*/  UMOV UR4, 0xffffffff ;  /* 0xffffffff00047882 */ /* 0x000fc60000000000 */
[----:B------:R-:W-:Y:S05]  /*6d50*/  BRA.DIV UR4, `(.L_x_1190) ;  /* 0x0000017604a47947 */ /* 0x000fea000b800000 */
.L_x_1441:
[----:B------:R-:W-:-:S03]  /*6d60*/  UMOV UR4, 0xffffffff ;  /* 0xffffffff00047882 */ /* 0x000fc60000000000 */
[----:B------:R-:W-:Y:S05]  /*6d70*/  BRA.DIV UR4, `(.L_x_1191) ;  /* 0x0000017604c47947 */ /* 0x000fea000b800000 */
.L_x_1444:
[----:B------:R-:W-:-:S03]  /*6d80*/  UMOV UR4, 0xffffffff ;  /* 0xffffffff00047882 */ /* 0x000fc60000000000 */
[----:B------:R-:W-:Y:S05]  /*6d90*/  BRA.DIV UR4, `(.L_x_1192) ;  /* 0x0000017604e47947 */ /* 0x000fea000b800000 */
.L_x_1447:
[----:B------:R-:W-:-:S03]  /*6da0*/  UMOV UR4, 0xffffffff ;  /* 0xffffffff00047882 */ /* 0x000fc60000000000 */
[----:B------:R-:W-:Y:S05]  /*6db0*/  BRA.DIV UR4, `(.L_x_1193) ;  /* 0x0000017a04047947 */ /* 0x000fea000b800000 */
.L_x_1450:
[----:B------:R-:W-:Y:S01]  /*6dc0*/  UMOV UR4, 0xffffffff ;  /* 0xffffffff00047882 */ /* 0x000fe20000000000 */
[----:B------:R-:W-:Y:S02]  /*6dd0*/  LOP3.LUT R6, R6, 0xfffffffe, RZ, 0xc0, !PT ;  /* 0xfffffffe06067812 */ /* 0x000fe400078ec0ff */
[----:B------:R-:W-:Y:S05]  /*6de0*/  BRA.DIV UR4, `(.L_x_1194) ;  /* 0x0000017a04207947 */ /* 0x000fea000b800000 */
.L_x_1453:
[----:B------:R-:W-:Y:S01]  /*6df0*/  UMOV UR4, 0xffffffff ;  /* 0xffffffff00047882 */ /* 0x000fe20000000000 */
[----:B------:R-:W-:Y:S02]  /*6e00*/  IMAD.IADD R5, R23, 0x1, -R6 ;  /* 0x0000000117057824 */ /* 0x000fe400078e0a06 */
[----:B------:R-:W-:Y:S05]  /*6e10*/  BRA.DIV UR4, `(.L_x_1195) ;  /* 0x0000017a043c7947 */ /* 0x000fea000b800000 */
.L_x_1456:
[----:B------:R-:W-:Y:S01]  /*6e20*/  UMOV UR4, 0xffffffff ;  /* 0xffffffff00047882 */ /* 0x000fe20000000000 */
[----:B------:R-:W-:Y:S02]  /*6e30*/  SHF.L.U32 R5, R5, 0x1f, RZ ;  /* 0x0000001f05057819 */ /* 0x000fe400000006ff */
[----:B------:R-:W-:Y:S05]  /*6e40*/  BRA.DIV UR4, `(.L_x_1196) ;  /* 0x0000017a04587947 */ /* 0x000fea000b800000 */
.L_x_1459:
[----:B------:R-:W1:Y:S01]  /*6e50*/  S2R R7, SR_TID.X ;  /* 0x0000000000077919 */ /* 0x000e620000002100 */
[----:B------:R-:W2:Y:S01]  /*6e60*/  SYNCS.PHASECHK.TRANS64.TRYWAIT P3, [R2+URZ+0x16800], R5 ;  /* 0x01680005020075a7 */ /* 0x000ea2000806017f */
[----:B-----5:R-:W-:Y:S01]  /*6e70*/  IMAD.MOV.U32 R3, RZ, RZ, R43 ;  /* 0x000000ffff037224 */ /* 0x020fe200078e002b */
[----:B------:R-:W-:Y:S01]  /*6e80*/  BSSY B1, `(.L_x_1197) ;  /* 0x0000029000017945 */ /* 0x000fe20003800000 */
        /* <DEDUP_REMOVED lines=12> */
[----:B0-----:R-:W-:Y:S01]  /*6f50*/  PRMT R12, R12, 0x5410, R4 ;  /* 0x000054100c0c7816 */ /* 0x001fe20000000004 */
[----:B------:R-:W-:-:S02]  /*6f60*/  IMAD.MOV.U32 R27, RZ, RZ, R41 ;  /* 0x000000ffff1b7224 */ /* 0x000fc400078e0029 */
[C---:B-1----:R-:W-:Y:S02]  /*6f70*/  VIADD R13, R7.reuse, 0xffffff80 ;  /* 0xffffff80070d7836 */ /* 0x042fe40000000000 */
[----:B------:R-:W-:-:S05]  /*6f80*/  VIADD R7, R7, 0xffffff80 ;  /* 0xffffff8007077836 */ /* 0x000fca0000000000 */
[----:B------:R-:W-:-:S04]  /*6f90*/  SHF.R.S32.HI R7, RZ, 0x1f, R7 ;  /* 0x0000001fff077819 */ /* 0x000fc80000011407 */
[----:B------:R-:W-:Y:S01]  /*6fa0*/  LEA.HI R7, R7, R13, RZ, 0x5 ;  /* 0x0000000d07077211 */ /* 0x000fe200078f28ff */
[----:B------:R-:W-:-:S03]  /*6fb0*/  IMAD.MOV.U32 R13, RZ, RZ, R31 ;  /* 0x000000ffff0d7224 */ /* 0x000fc600078e001f */
[----:B------:R-:W-:Y:S02]  /*6fc0*/  SHF.R.S32.HI R7, RZ, 0x5, R7 ;  /* 0x00000005ff077819 */ /* 0x000fe40000011407 */
[----:B------:R-:W-:Y:S01]  /*6fd0*/  PRMT R13, R13, 0x5410, R6 ;  /* 0x000054100d0d7816 */ /* 0x000fe20000000006 */
[----:B------:R-:W-:Y:S02]  /*6fe0*/  IMAD.MOV.U32 R6, RZ, RZ, R21 ;  /* 0x000000ffff067224 */ /* 0x000fe400078e0015 */
[--C-:B------:R-:W-:Y:S01]  /*6ff0*/  IMAD R3, R7, 0x200, R26.reuse ;  /* 0x0000020007037824 */ /* 0x100fe200078e021a */
[----:B------:R-:W-:Y:S01]  /*7000*/  PRMT R26, R0, 0x7610, R26 ;  /* 0x00007610001a7816 */ /* 0x000fe2000000001a */
[----:B------:R-:W-:Y:S01]  /*7010*/  IMAD.MOV.U32 R7, RZ, RZ, R30 ;  /* 0x000000ffff077224 */ /* 0x000fe200078e001e */
[----:B------:R-:W-:Y:S01]  /*7020*/  PRMT R11, R6, 0x7610, R11 ;  /* 0x00007610060b7816 */ /* 0x000fe2000000000b */
[----:B------:R-:W-:Y:S01]  /*7030*/  IMAD R3, R3, 0x2, R2 ;  /* 0x0000000203037824 */ /* 0x000fe200078e0202 */
[----:B------:R-:W-:Y:S01]  /*7040*/  PRMT R15, R13, 0x7610, R15 ;  /* 0x000076100d0f7816 */ /* 0x000fe2000000000f */
[----:B------:R-:W-:Y:S01]  /*7050*/  IMAD.MOV.U32 R6, RZ, RZ, R9 ;  /* 0x000000ffff067224 */ /* 0x000fe200078e0009 */
[----:B------:R-:W-:Y:S01]  /*7060*/  PRMT R14, R7, 0x7610, R14 ;  /* 0x00007610070e7816 */ /* 0x000fe2000000000e */
[----:B------:R-:W-:-:S02]  /*7070*/  VIADD R4, R3, 0x8400 ;  /* 0x0000840003047836 */ /* 0x000fc40000000000 */
[----:B------:R-:W-:Y:S01]  /*7080*/  VIADD R0, R3, 0x8440 ;  /* 0x0000844003007836 */ /* 0x000fe20000000000 */
[----:B------:R-:W-:Y:S01]  /*7090*/  PRMT R14, R14, 0x5410, R27 ;  /* 0x000054100e0e7816 */ /* 0x000fe2000000001b */
[----:B------:R-:W-:Y:S02]  /*70a0*/  @P2 VIADD R0, R4, 0xffffffc0 ;  /* 0xffffffc004002836 */ /* 0x000fe40000000000 */
[----:B------:R-:W-:Y:S02]  /*70b0*/  IMAD.MOV.U32 R4, RZ, RZ, R20 ;  /* 0x000000ffff047224 */ /* 0x000fe400078e0014 */
[----:B------:R-:W-:-:S03]  /*70c0*/  IMAD.MOV.U32 R7, RZ, RZ, R40 ;  /* 0x000000ffff077224 */ /* 0x000fc600078e0028 */
[----:B------:R-:W-:Y:S01]  /*70d0*/  PRMT R10, R4, 0x7610, R10 ;  /* 0x00007610040a7816 */ /* 0x000fe2000000000a */
[----:B------:R-:W-:Y:S01]  /*70e0*/  IMAD.MOV.U32 R4, RZ, RZ, R8 ;  /* 0x000000ffff047224 */ /* 0x000fe200078e0008 */
[----:B------:R-:W-:Y:S01]  /*70f0*/  PRMT R51, R7, 0x7610, R51 ;  /* 0x0000761007337816 */ /* 0x000fe20000000033 */
[----:B--2---:R-:W-:Y:S06]  /*7100*/  @!P3 BRA `(.L_x_1198) ;  /* 0x0000017400d0b947 */ /* 0x004fec0003800000 */
.L_x_1460:
[----:B------:R-:W-:Y:S05]  /*7110*/  BSYNC B1 ;  /* 0x0000000000017941 */ /* 0x000fea0003800000 */
.L_x_1197:
[----:B------:R-:W-:Y:S01]  /*7120*/  BSSY B1, `(.L_x_1199) ;  /* 0x0000068000017945 */ /* 0x000fe20003800000 */
[----:B------:R-:W-:Y:S02]  /*7130*/  PRMT R12, R4, 0x7610, R12 ;  /* 0x00007610040c7816 */ /* 0x000fe4000000000c */
[----:B------:R-:W-:Y:S01]  /*7140*/  PRMT R13, R6, 0x7610, R13 ;  /* 0x00007610060d7816 */ /* 0x000fe2000000000d */
[----:B------:R-:W-:Y:S06]  /*7150*/  @P0 BRA `(.L_x_1200) ;  /* 0x0000000400900947 */ /* 0x000fec0003800000 */
[----:B0-----:R-:W0:Y:S01]  /*7160*/  LDC R5, c[0x0][0x3d4] ;  /* 0x0000f500ff057b82 */ /* 0x001e220000000800 */
[C---:B------:R-:W-:Y:S01]  /*7170*/  VIADD R4, R28.reuse, 0x10 ;  /* 0x000000101c047836 */ /* 0x040fe20000000000 */
[----:B------:R-:W-:Y:S01]  /*7180*/  BSSY B2, `(.L_x_1201) ;  /* 0x0000032000027945 */ /* 0x000fe20003800000 */
[----:B0-----:R-:W-:-:S03]  /*7190*/  ISETP.GE.AND P0, PT, R28, R5, PT ;  /* 0x000000051c00720c */ /* 0x001fc60003f06270 */
[----:B------:R-:W-:-:S10]  /*71a0*/  ISETP.GE.AND P2, PT, R4, R5, PT ;  /* 0x000000050400720c */ /* 0x000fd40003f46270 */
[----:B------:R-:W-:Y:S05]  /*71b0*/  @P0 BRA `(.L_x_1202) ;  /* 0x0000000000b80947 */ /* 0x000fea0003800000 */
[----:B------:R-:W0:Y:S01]  /*71c0*/  LDS.128 R4, [R3+0x8400] ;  /* 0x0084000003047984 */ /* 0x000e220000000c00 */
[--C-:B------:R-:W-:Y:S02]  /*71d0*/  SHF.R.U64 R42, R42, 0x10, R43.reuse ;  /* 0x000000102a2a7819 */ /* 0x100fe4000000122b */
[----:B------:R-:W-:Y:S02]  /*71e0*/  SHF.R.U32.HI R43, RZ, 0x10, R43 ;  /* 0x00000010ff2b7819 */ /* 0x000fe4000001162b */
[--C-:B------:R-:W-:Y:S02]  /*71f0*/  SHF.R.U32.HI R34, RZ, 0x10, R47.reuse ;  /* 0x00000010ff227819 */ /* 0x100fe4000001162f */
[----:B------:R-:W-:Y:S02]  /*7200*/  SHF.R.U64 R33, R46, 0x10, R47 ;  /* 0x000000102e217819 */ /* 0x000fe4000000122f */
[----:B------:R-:W-:Y:S02]  /*7210*/  PRMT R43, R23, 0x5410, R43 ;  /* 0x00005410172b7816 */ /* 0x000fe4000000002b */
[----:B------:R-:W-:-:S02]  /*7220*/  PRMT R34, R12, 0x5432, R34 ;  /* 0x000054320c227816 */ /* 0x000fc40000000022 */
[----:B------:R-:W-:Y:S01]  /*7230*/  PRMT R33, R26, 0x5410, R33 ;  /* 0x000054101a217816 */ /* 0x000fe20000000021 */
[C---:B------:R-:W-:Y:S01]  /*7240*/  IMAD.U32 R46, R43.reuse, 0x10000, RZ ;  /* 0x000100002b2e7824 */ /* 0x040fe200078e00ff */
[----:B------:R-:W-:Y:S01]  /*7250*/  LOP3.LUT R43, R43, 0xffff0000, RZ, 0xc0, !PT ;  /* 0xffff00002b2b7812 */ /* 0x000fe200078ec0ff */
[----:B------:R-:W-:Y:S01]  /*7260*/  IMAD.U32 R35, R34, 0x10000, RZ ;  /* 0x0001000022237824 */ /* 0x000fe200078e00ff */
[----:B------:R-:W-:Y:S02]  /*7270*/  PRMT R42, R10, 0x5432, R42 ;  /* 0x000054320a2a7816 */ /* 0x000fe4000000002a */
[----:B------:R-:W-:Y:S02]  /*7280*/  LOP3.LUT R34, R34, 0xffff0000, RZ, 0xc0, !PT ;  /* 0xffff000022227812 */ /* 0x000fe400078ec0ff */
[C---:B0-----:R-:W-:Y:S01]  /*7290*/  LOP3.LUT R26, R6.reuse, 0xffff0000, RZ, 0xc0, !PT ;  /* 0xffff0000061a7812 */ /* 0x041fe200078ec0ff */
[----:B------:R-:W-:Y:S01]  /*72a0*/  IMAD.U32 R23, R6, 0x10000, RZ ;  /* 0x0001000006177824 */ /* 0x000fe200078e00ff */
[C---:B------:R-:W-:Y:S01]  /*72b0*/  LOP3.LUT R32, R7.reuse, 0xffff0000, RZ, 0xc0, !PT ;  /* 0xffff000007207812 */ /* 0x040fe200078ec0ff */
[----:B------:R-:W-:-:S02]  /*72c0*/  IMAD.U32 R27, R7, 0x10000, RZ ;  /* 0x00010000071b7824 */ /* 0x000fc400078e00ff */
[CC--:B------:R-:W-:Y:S01]  /*72d0*/  FMUL.FTZ R48, R26.reuse, R46.reuse ;  /* 0x0000002e1a307220 */ /* 0x0c0fe20000410000 */
[----:B------:R-:W-:Y:S01]  /*72e0*/  FMUL.FTZ R47, R26, R35 ;  /* 0x000000231a2f7220 */ /* 0x000fe20000410000 */
[----:B------:R-:W-:Y:S01]  /*72f0*/  FMUL.FTZ R26, R32, R43 ;  /* 0x0000002b201a7220 */ /* 0x000fe20000410000 */
[----:B------:R-:W-:Y:S02]  /*7300*/  IMAD.U32 R6, R4, 0x10000, RZ ;  /* 0x0001000004067824 */ /* 0x000fe400078e00ff */
[C---:B------:R-:W-:Y:S01]  /*7310*/  FFMA.FTZ R48, R23.reuse, R35, -R48 ;  /* 0x0000002317307223 */ /* 0x040fe20000010830 */
[----:B------:R-:W-:Y:S01]  /*7320*/  FFMA.FTZ R47, R23, R46, R47 ;  /* 0x0000002e172f7223 */ /* 0x000fe2000001002f */
[----:B------:R-:W-:Y:S02]  /*7330*/  IMAD.U32 R7, R5, 0x10000, RZ ;  /* 0x0001000005077824 */ /* 0x000fe400078e00ff */
[-C--:B------:R-:W-:Y:S01]  /*7340*/  FFMA.FTZ R46, R27, R34.reuse, -R26 ;  /* 0x000000221b2e7223 */ /* 0x080fe2000001081a */
[----:B------:R-:W-:Y:S01]  /*7350*/  IMAD.U32 R35, R42, 0x10000, RZ ;  /* 0x000100002a237824 */ /* 0x000fe200078e00ff */
[----:B------:R-:W-:Y:S01]  /*7360*/  LOP3.LUT R4, R4, 0xffff0000, RZ, 0xc0, !PT ;  /* 0xffff000004047812 */ /* 0x000fe200078ec0ff */
[----:B------:R-:W-:Y:S01]  /*7370*/  FMUL.FTZ R32, R32, R34 ;  /* 0x0000002220207220 */ /* 0x000fe20000410000 */
[----:B------:R-:W-:Y:S01]  /*7380*/  LOP3.LUT R5, R5, 0xffff0000, RZ, 0xc0, !PT ;  /* 0xffff000005057812 */ /* 0x000fe200078ec0ff */
[----:B------:R-:W-:Y:S01]  /*7390*/  IMAD.U32 R23, R33, 0x10000, RZ ;  /* 0x0001000021177824 */ /* 0x000fe200078e00ff */
[----:B------:R-:W-:Y:S01]  /*73a0*/  LOP3.LUT R42, R42, 0xffff0000, RZ, 0xc0, !PT ;  /* 0xffff00002a2a7812 */ /* 0x000fe200078ec0ff */
[----:B------:R-:W-:Y:S01]  /*73b0*/  FFMA.FTZ R43, R27, R43, R32 ;  /* 0x0000002b1b2b7223 */ /* 0x000fe20000010020 */
[----:B------:R-:W-:Y:S01]  /*73c0*/  LOP3.LUT R26, R33, 0xffff0000, RZ, 0xc0, !PT ;  /* 0xffff0000211a7812 */ /* 0x000fe200078ec0ff */
[C---:B------:R-:W-:Y:S01]  /*73d0*/  FMUL.FTZ R27, R4.reuse, R35 ;  /* 0x00000023041b7220 */ /* 0x040fe20000410000 */
[----:B------:R-:W-:Y:S01]  /*73e0*/  FMUL.FTZ R32, R4, R23 ;  /* 0x0000001704207220 */ /* 0x000fe20000410000 */
[----:B------:R-:W-:-:S02]  /*73f0*/  FMUL.FTZ R34, R5, R42 ;  /* 0x0000002a05227220 */ /* 0x000fc40000410000 */
[-C--:B------:R-:W-:Y:S01]  /*7400*/  FMUL.FTZ R33, R5, R26.reuse ;  /* 0x0000001a05217220 */ /* 0x080fe20000410000 */
[C---:B------:R-:W-:Y:S01]  /*7410*/  FFMA.FTZ R4, R6.reuse, R23, -R27 ;  /* 0x0000001706047223 */ /* 0x040fe2000001081b */
[----:B------:R-:W-:Y:S01]  /*7420*/  FFMA.FTZ R35, R6, R35, R32 ;  /* 0x0000002306237223 */ /* 0x000fe20000010020 */
[C---:B------:R-:W-:Y:S01]  /*7430*/  FFMA.FTZ R5, R7.reuse, R26, -R34 ;  /* 0x0000001a07057223 */ /* 0x040fe20000010822 */
[----:B------:R-:W-:Y:S01]  /*7440*/  FFMA.FTZ R42, R7, R42, R33 ;  /* 0x0000002a072a7223 */ /* 0x000fe20000010021 */
[----:B------:R-:W-:Y:S02]  /*7450*/  F2FP.BF16.F32.PACK_AB R6, R47, R48 ;  /* 0x000000302f06723e */ /* 0x000fe400000010ff */
[----:B------:R-:W-:Y:S02]  /*7460*/  F2FP.BF16.F32.PACK_AB R7, R43, R46 ;  /* 0x0000002e2b07723e */ /* 0x000fe400000010ff */
[----:B------:R-:W-:Y:S02]  /*7470*/  F2FP.BF16.F32.PACK_AB R4, R35, R4 ;  /* 0x000000042304723e */ /* 0x000fe400000010ff */
[----:B------:R-:W-:-:S05]  /*7480*/  F2FP.BF16.F32.PACK_AB R5, R42, R5 ;  /* 0x000000052a05723e */ /* 0x000fca00000010ff */
[----:B------:R0:W-:Y:S02]  /*7490*/  STS.128 [R3+0x8400], R4 ;  /* 0x0084000403007388 */ /* 0x0001e40000000c00 */
.L_x_1202:
[----:B------:R-:W-:Y:S05]  /*74a0*/  BSYNC B2 ;  /* 0x0000000000027941 */ /* 0x000fea0003800000 */
.L_x_1201:
[----:B------:R-:W-:Y:S05]  /*74b0*/  @P2 BRA `(.L_x_1200) ;  /* 0x0000000000b82947 */ /* 0x000fea0003800000 */
[----:B0-----:R-:W0:Y:S01]  /*74c0*/  LDS.128 R4, [R0] ;  /* 0x0000000000047984 */ /* 0x001e220000000c00 */
[--C-:B------:R-:W-:Y:S02]  /*74d0*/  SHF.R.U64 R36, R36, 0x10, R37.reuse ;  /* 0x0000001024247819 */ /* 0x100fe40000001225 */
[----:B------:R-:W-:Y:S02]  /*74e0*/  SHF.R.U32.HI R37, RZ, 0x10, R37 ;  /* 0x00000010ff257819 */ /* 0x000fe40000011625 */
[----:B------:R-:W-:Y:S02]  /*74f0*/  SHF.R.U32.HI R34, RZ, 0x10, R39 ;  /* 0x00000010ff227819 */ /* 0x000fe40000011627 */
[----:B------:R-:W-:Y:S02]  /*7500*/  PRMT R37, R49, 0x5410, R37 ;  /* 0x0000541031257816 */ /* 0x000fe40000000025 */
[----:B------:R-:W-:Y:S02]  /*7510*/  PRMT R34, R13, 0x5432, R34 ;  /* 0x000054320d227816 */ /* 0x000fe40000000022 */
[----:B------:R-:W-:Y:S01]  /*7520*/  SHF.R.U64 R33, R38, 0x10, R39 ;  /* 0x0000001026217819 */ /* 0x000fe20000001227 */
[C---:B------:R-:W-:Y:S01]  /*7530*/  IMAD.U32 R38, R37.reuse, 0x10000, RZ ;  /* 0x0001000025267824 */ /* 0x040fe200078e00ff */
[----:B------:R-:W-:Y:S01]  /*7540*/  LOP3.LUT R37, R37, 0xffff0000, RZ, 0xc0, !PT ;  /* 0xffff000025257812 */ /* 0x000fe200078ec0ff */
[----:B------:R-:W-:Y:S01]  /*7550*/  IMAD.U32 R35, R34, 0x10000, RZ ;  /* 0x0001000022237824 */ /* 0x000fe200078e00ff */
[----:B------:R-:W-:-:S02]  /*7560*/  PRMT R36, R11, 0x5432, R36 ;  /* 0x000054320b247816 */ /* 0x000fc40000000024 */
[----:B------:R-:W-:Y:S02]  /*7570*/  LOP3.LUT R34, R34, 0xffff0000, RZ, 0xc0, !PT ;  /* 0xffff000022227812 */ /* 0x000fe400078ec0ff */
[----:B------:R-:W-:Y:S02]  /*7580*/  PRMT R33, R50, 0x5410, R33 ;  /* 0x0000541032217816 */ /* 0x000fe40000000021 */
[C---:B0-----:R-:W-:Y:S01]  /*7590*/  LOP3.LUT R26, R6.reuse, 0xffff0000, RZ, 0xc0, !PT ;  /* 0xffff0000061a7812 */ /* 0x041fe200078ec0ff */
[----:B------:R-:W-:Y:S01]  /*75a0*/  IMAD.U32 R23, R6, 0x10000, RZ ;  /* 0x0001000006177824 */ /* 0x000fe200078e00ff */
[C---:B------:R-:W-:Y:S01]  /*75b0*/  LOP3.LUT R32, R7.reuse, 0xffff0000, RZ, 0xc0, !PT ;  /* 0xffff000007207812 */ /* 0x040fe200078ec0ff */
[----:B------:R-:W-:Y:S02]  /*75c0*/  IMAD.U32 R27, R7, 0x10000, RZ ;  /* 0x00010000071b7824 */ /* 0x000fe400078e00ff */
[C---:B------:R-:W-:Y:S01]  /*75d0*/  FMUL.FTZ R42, R26.reuse, R38 ;  /* 0x000000261a2a7220 */ /* 0x040fe20000410000 */
[----:B------:R-:W-:Y:S01]  /*75e0*/  FMUL.FTZ R39, R26, R35 ;  /* 0x000000231a277220 */ /* 0x000fe20000410000 */
[----:B------:R-:W-:Y:S01]  /*75f0*/  FMUL.FTZ R26, R32, R37 ;  /* 0x00000025201a7220 */ /* 0x000fe20000410000 */
[----:B------:R-:W-:-:S02]  /*7600*/  IMAD.U32 R6, R4, 0x10000, RZ ;  /* 0x0001000004067824 */ /* 0x000fc400078e00ff */
        /* <DEDUP_REMOVED lines=24> */
[----:B------:R1:W-:Y:S02]  /*7790*/  STS.128 [R0], R4 ;  /* 0x0000000400007388 */ /* 0x0003e40000000c00 */
.L_x_1200:
[----:B------:R-:W-:Y:S05]  /*77a0*/  BSYNC B1 ;  /* 0x0000000000017941 */ /* 0x000fea0003800000 */
.L_x_1199:
[----:B------:R-:W-:Y:S05]  /*77b0*/  @P1 BRA `(.L_x_1203) ;  /* 0x0000001c00041947 */ /* 0x000fea0003800000 */
[----:B01----:R-:W0:Y:S01]  /*77c0*/  LDC R5, c[0x0][0x3d4] ;  /* 0x0000f500ff057b82 */ /* 0x003e220000000800 */
[C---:B------:R-:W-:Y:S01]  /*77d0*/  VIADD R4, R28.reuse, 0x10 ;  /* 0x000000101c047836 */ /* 0x040fe20000000000 */
[----:B------:R-:W-:Y:S01]  /*77e0*/  BSSY B1, `(.L_x_1204) ;  /* 0x0000032000017945 */ /* 0x000fe20003800000 */
[----:B0-----:R-:W-:-:S03]  /*77f0*/  ISETP.GE.AND P0, PT, R28, R5, PT ;  /* 0x000000051c00720c */ /* 0x001fc60003f06270 */
[----:B------:R-:W-:-:S10]  /*7800*/  ISETP.GE.AND P1, PT, R4, R5, PT ;  /* 0x000000050400720c */ /* 0x000fd40003f26270 */
[----:B------:R-:W-:Y:S05]  /*7810*/  @P0 BRA `(.L_x_1205) ;  /* 0x0000000000b80947 */ /* 0x000fea0003800000 */
[----:B------:R-:W0:Y:S01]  /*7820*/  LDS.128 R4, [R3+0xb400] ;  /* 0x00b4000003047984 */ /* 0x000e220000000c00 */
[----:B------:R-:W-:Y:S02]  /*7830*/  SHF.R.U32.HI R26, RZ, 0x10, R31 ;  /* 0x00000010ff1a7819 */ /* 0x000fe4000001161f */
[----:B------:R-:W-:Y:S02]  /*7840*/  SHF.R.U32.HI R28, RZ, 0x10, R41 ;  /* 0x00000010ff1c7819 */ /* 0x000fe40000011629 */
[----:B------:R-:W-:Y:S02]  /*7850*/  SHF.R.U64 R23, R30, 0x10, R31 ;  /* 0x000000101e177819 */ /* 0x000fe4000000121f */
[----:B------:R-:W-:Y:S02]  /*7860*/  PRMT R31, R15, 0x5410, R26 ;  /* 0x000054100f1f7816 */ /* 0x000fe4000000001a */
[----:B------:R-:W-:Y:S02]  /*7870*/  PRMT R28, R14, 0x5432, R28 ;  /* 0x000054320e1c7816 */ /* 0x000fe4000000001c */
[----:B------:R-:W-:Y:S01]  /*7880*/  SHF.R.U64 R27, R40, 0x10, R41 ;  /* 0x00000010281b7819 */ /* 0x000fe20000001229 */
[C---:B------:R-:W-:Y:S01]  /*7890*/  IMAD.U32 R32, R31.reuse, 0x10000, RZ ;  /* 0x000100001f207824 */ /* 0x040fe200078e00ff */
[----:B------:R-:W-:Y:S01]  /*78a0*/  PRMT R30, R14, 0x5410, R23 ;  /* 0x000054100e1e7816 */ /* 0x000fe20000000017 */
[----:B------:R-:W-:Y:S01]  /*78b0*/  IMAD.U32 R29, R28, 0x10000, RZ ;  /* 0x000100001c1d7824 */ /* 0x000fe200078e00ff */
[----:B------:R-:W-:-:S02]  /*78c0*/  LOP3.LUT R31, R31, 0xffff0000, RZ, 0xc0, !PT ;  /* 0xffff00001f1f7812 */ /* 0x000fc400078ec0ff */
        /* <DEDUP_REMOVED lines=8> */
[----:B------:R-:W-:-:S02]  /*7950*/  IMAD.U32 R6, R4, 0x10000, RZ ;  /* 0x0001000004067824 */ /* 0x000fc400078e00ff */
[----:B------:R-:W-:Y:S01]  /*7960*/  FMUL.FTZ R34, R26, R31 ;  /* 0x0000001f1a227220 */ /* 0x000fe20000410000 */
[C---:B------:R-:W-:Y:S01]  /*7970*/  FFMA.FTZ R33, R14.reuse, R29, -R33 ;  /* 0x0000001d0e217223 */ /* 0x040fe20000010821 */
[C---:B------:R-:W-:Y:S02]  /*7980*/  IMAD.U32 R7, R5.reuse, 0x10000, RZ ;  /* 0x0001000005077824 */ /* 0x040fe400078e00ff */
[----:B------:R-:W-:Y:S01]  /*7990*/  FFMA.FTZ R32, R14, R32, R15 ;  /* 0x000000200e207223 */ /* 0x000fe2000001000f */
[----:B------:R-:W-:Y:S01]  /*79a0*/  IMAD.U32 R29, R30, 0x10000, RZ ;  /* 0x000100001e1d7824 */ /* 0x000fe200078e00ff */
[----:B------:R-:W-:Y:S01]  /*79b0*/  LOP3.LUT R4, R4, 0xffff0000, RZ, 0xc0, !PT ;  /* 0xffff000004047812 */ /* 0x000fe200078ec0ff */
[-C--:B------:R-:W-:Y:S01]  /*79c0*/  FMUL.FTZ R26, R26, R28.reuse ;  /* 0x0000001c1a1a7220 */ /* 0x080fe20000410000 */
[----:B------:R-:W-:Y:S01]  /*79d0*/  LOP3.LUT R5, R5, 0xffff0000, RZ, 0xc0, !PT ;  /* 0xffff000005057812 */ /* 0x000fe200078ec0ff */
[----:B------:R-:W-:Y:S01]  /*79e0*/  IMAD.U32 R15, R27, 0x10000, RZ ;  /* 0x000100001b0f7824 */ /* 0x000fe200078e00ff */
[----:B------:R-:W-:Y:S01]  /*79f0*/  LOP3.LUT R30, R30, 0xffff0000, RZ, 0xc0, !PT ;  /* 0xffff00001e1e7812 */ /* 0x000fe200078ec0ff */
[----:B------:R-:W-:Y:S01]  /*7a00*/  FFMA.FTZ R34, R23, R28, -R34 ;  /* 0x0000001c17227223 */ /* 0x000fe20000010822 */
        /* <DEDUP_REMOVED lines=15> */
.L_x_1205:
[----:B------:R-:W-:Y:S05]  /*7b00*/  BSYNC B1 ;  /* 0x0000000000017941 */ /* 0x000fea0003800000 */
.L_x_1204:
[----:B------:R-:W-:Y:S05]  /*7b10*/  @P1 BRA `(.L_x_1203) ;  /* 0x00000018002c1947 */ /* 0x000fea0003800000 */
[----:B0-----:R-:W0:Y:S01]  /*7b20*/  LDS.128 R4, [R0+0x3000] ;  /* 0x0030000000047984 */ /* 0x001e220000000c00 */
[----:B------:R-:W-:Y:S02]  /*7b30*/  SHF.R.U64 R15, R8, 0x10, R9 ;  /* 0x00000010080f7819 */ /* 0x000fe40000001209 */
[--C-:B------:R-:W-:Y:S02]  /*7b40*/  SHF.R.U64 R3, R20, 0x10, R21.reuse ;  /* 0x0000001014037819 */ /* 0x100fe40000001215 */
[----:B------:R-:W-:Y:S02]  /*7b50*/  SHF.R.U32.HI R20, RZ, 0x10, R21 ;  /* 0x00000010ff147819 */ /* 0x000fe40000011615 */
[----:B------:R-:W-:Y:S02]  /*7b60*/  SHF.R.U32.HI R8, RZ, 0x10, R9 ;  /* 0x00000010ff087819 */ /* 0x000fe40000011609 */
[----:B------:R-:W-:Y:S02]  /*7b70*/  PRMT R12, R12, 0x5410, R15 ;  /* 0x000054100c0c7816 */ /* 0x000fe4000000000f */
[----:B------:R-:W-:-:S02]  /*7b80*/  PRMT R15, R11, 0x5410, R20 ;  /* 0x000054100b0f7816 */ /* 0x000fc40000000014 */
[----:B------:R-:W-:Y:S02]  /*7b90*/  PRMT R13, R13, 0x5410, R8 ;  /* 0x000054100d0d7816 */ /* 0x000fe40000000008 */
[----:B------:R-:W-:Y:S01]  /*7ba0*/  PRMT R14, R10, 0x5410, R3 ;  /* 0x000054100a0e7816 */ /* 0x000fe20000000003 */
[C---:B------:R-:W-:Y:S01]  /*7bb0*/  IMAD.U32 R20, R15.reuse, 0x10000, RZ ;  /* 0x000100000f147824 */ /* 0x040fe200078e00ff */
[----:B------:R-:W-:Y:S01]  /*7bc0*/  LOP3.LUT R15, R15, 0xffff0000, RZ, 0xc0, !PT ;  /* 0xffff00000f0f7812 */ /* 0x000fe200078ec0ff */
[C---:B------:R-:W-:Y:S01]  /*7bd0*/  IMAD.U32 R11, R13.reuse, 0x10000, RZ ;  /* 0x000100000d0b7824 */ /* 0x040fe200078e00ff */
[----:B------:R-:W-:Y:S02]  /*7be0*/  LOP3.LUT R13, R13, 0xffff0000, RZ, 0xc0, !PT ;  /* 0xffff00000d0d7812 */ /* 0x000fe400078ec0ff */
[C---:B0-----:R-:W-:Y:S01]  /*7bf0*/  LOP3.LUT R9, R6.reuse, 0xffff0000, RZ, 0xc0, !PT ;  /* 0xffff000006097812 */ /* 0x041fe200078ec0ff */
[C---:B------:R-:W-:Y:S01]  /*7c00*/  IMAD.U32 R10, R7.reuse, 0x10000, RZ ;  /* 0x00010000070a7824 */ /* 0x040fe200078e00ff */
[----:B------:R-:W-:Y:S01]  /*7c10*/  LOP3.LUT R7, R7, 0xffff0000, RZ, 0xc0, !PT ;  /* 0xffff000007077812 */ /* 0x000fe200078ec0ff */
[----:B------:R-:W-:-:S02]  /*7c20*/  IMAD.U32 R8, R6, 0x10000, RZ ;  /* 0x0001000006087824 */ /* 0x000fc400078e00ff */
[CC--:B------:R-:W-:Y:S01]  /*7c30*/  FMUL.FTZ R21, R9.reuse, R20.reuse ;  /* 0x0000001409157220 */ /* 0x0c0fe20000410000 */
[----:B------:R-:W-:Y:S01]  /*7c40*/  FMUL.FTZ R9, R9, R11 ;  /* 0x0000000b09097220 */ /* 0x000fe20000410000 */
[----:B------:R-:W-:Y:S02]  /*7c50*/  IMAD.U32 R6, R5, 0x10000, RZ ;  /* 0x0001000005067824 */ /* 0x000fe400078e00ff */
[C---:B------:R-:W-:Y:S01]  /*7c60*/  FMUL.FTZ R23, R7.reuse, R15 ;  /* 0x0000000f07177220 */ /* 0x040fe20000410000 */
[C---:B------:R-:W-:Y:S01]  /*7c70*/  FFMA.FTZ R21, R8.reuse, R11, -R21 ;  /* 0x0000000b08157223 */ /* 0x040fe20000010815 */
[----:B------:R-:W-:Y:S01]  /*7c80*/  FFMA.FTZ R20, R8, R20, R9 ;  /* 0x0000001408147223 */ /* 0x000fe20000010009 */
[-C--:B------:R-:W-:Y:S01]  /*7c90*/  FMUL.FTZ R9, R7, R13.reuse ;  /* 0x0000000d07097220 */ /* 0x080fe20000410000 */
[----:B------:R-:W-:Y:S01]  /*7ca0*/  IMAD.U32 R8, R14, 0x10000, RZ ;  /* 0x000100000e087824 */ /* 0x000fe200078e00ff */
[----:B------:R-:W-:Y:S01]  /*7cb0*/  LOP3.LUT R5, R5, 0xffff0000, RZ, 0xc0, !PT ;  /* 0xffff000005057812 */ /* 0x000fe200078ec0ff */
[----:B------:R-:W-:Y:S01]  /*7cc0*/  IMAD.U32 R3, R4, 0x10000, RZ ;  /* 0x0001000004037824 */ /* 0x000fe200078e00ff */
[----:B------:R-:W-:Y:S01]  /*7cd0*/  LOP3.LUT R14, R14, 0xffff0000, RZ, 0xc0, !PT ;  /* 0xffff00000e0e7812 */ /* 0x000fe200078ec0ff */
[----:B------:R-:W-:Y:S01]  /*7ce0*/  IMAD.U32 R7, R12, 0x10000, RZ ;  /* 0x000100000c077824 */ /* 0x000fe200078e00ff */
[----:B------:R-:W-:Y:S01]  /*7cf0*/  LOP3.LUT R4, R4, 0xffff0000, RZ, 0xc0, !PT ;  /* 0xffff000004047812 */ /* 0x000fe200078ec0ff */
[----:B------:R-:W-:Y:S01]  /*7d00*/  FFMA.FTZ R23, R10, R13, -R23 ;  /* 0x0000000d0a177223 */ /* 0x000fe20000010817 */
[----:B------:R-:W-:Y:S01]  /*7d10*/  LOP3.LUT R12, R12, 0xffff0000, RZ, 0xc0, !PT ;  /* 0xffff00000c0c7812 */ /* 0x000fe200078ec0ff */
[----:B------:R-:W-:Y:S01]  /*7d20*/  FFMA.FTZ R26, R10, R15, R9 ;  /* 0x0000000f0a1a7223 */ /* 0x000fe20000010009 */
        /* <DEDUP_REMOVED lines=14> */
.L_x_1184:
[----:B------:R-:W2:Y:S01]  /*7e10*/  LDL R59, [R1+0x14] ;  /* 0x00001400013b7983 */ /* 0x000ea20000100800 */
[----:B------:R-:W0:Y:S03]  /*7e20*/  LDC R21, c[0x0][0x3d4] ;  /* 0x0000f500ff157b82 */ /* 0x000e260000000800 */
[----:B------:R-:W3:Y:S04]  /*7e30*/  LDL R50, [R1+0x3c] ;  /* 0x00003c0001327983 */ /* 0x000ee80000100800 */
[----:B------:R-:W4:Y:S01]  /*7e40*/  LDL R58, [R1+0x34] ;  /* 0x00003400013a7983 */ /* 0x000f220000100800 */
[C---:B------:R-:W-:Y:S01]  /*7e50*/  VIADD R56, R17.reuse, 0x60 ;  /* 0x0000006011387836 */ /* 0x040fe20000000000 */
[----:B------:R-:W-:Y:S01]  /*7e60*/  ISETP.GE.AND P1, PT, R17, R54, PT ;  /* 0x000000361100720c */ /* 0x000fe20003f26270 */
[----:B------:R-:W-:Y:S01]  /*7e70*/  ULDC.64 UR4, c[0x0][0x3c8] ;  /* 0x0000f20000047ab9 */ /* 0x000fe20000000a00 */
[----:B------:R-:W-:-:S02]  /*7e80*/  ULDC.64 UR6, c[0x0][0x3e0] ;  /* 0x0000f80000067ab9 */ /* 0x000fc40000000a00 */
[----:B------:R-:W-:-:S04]  /*7e90*/  ISETP.GE.AND P0, PT, R56, R54, PT ;  /* 0x000000363800720c */ /* 0x000fc80003f06270 */
[CC--:B0-----:R-:W-:Y:S02]  /*7ea0*/  ISETP.GE.OR P0, PT, R26.reuse, R21.reuse, P0 ;  /* 0x000000151a00720c */ /* 0x0c1fe40000706670 */
[----:B------:R-:W-:-:S11]  /*7eb0*/  ISETP.GE.OR P1, PT, R26, R21, P1 ;  /* 0x000000151a00720c */ /* 0x000fd60000f26670 */
[----:B------:R-:W0:Y:S01]  /*7ec0*/  @!P0 LDC.64 R52, c[0x0][0x3e0] ;  /* 0x0000f800ff348b82 */ /* 0x000e220000000a00 */
[----:B------:R-:W-:Y:S01]  /*7ed0*/  @!P0 IMAD.MOV.U32 R15, RZ, RZ, R55 ;  /* 0x000000ffff0f8224 */ /* 0x000fe200078e0037 */
[----:B------:R-:W-:Y:S01]  /*7ee0*/  @!P1 IADD3 R3, P3, R31, R14, RZ ;  /* 0x0000000e1f039210 */ /* 0x000fe20007f7e0ff */
[----:B------:R-:W-:Y:S01]  /*7ef0*/  @!P0 IMAD.MOV.U32 R8, RZ, RZ, R12 ;  /* 0x000000ffff088224 */ /* 0x000fe200078e000c */
[----:B------:R-:W-:Y:S01]  /*7f00*/  @!P1 IADD3 R32, P2, R39, R12, RZ ;  /* 0x0000000c27209210 */ /* 0x000fe20007f5e0ff */
[----:B------:R-:W-:Y:S02]  /*7f10*/  @!P0 IMAD.MOV.U32 R9, RZ, RZ, R57 ;  /* 0x000000ffff098224 */ /* 0x000fe400078e0039 */
[----:B------:R-:W-:Y:S01]  /*7f20*/  @!P0 IMAD.WIDE.U32 R12, R4, 0x60, R14 ;  /* 0x00000060040c8825 */ /* 0x000fe200078e000e */
[----:B------:R-:W1:Y:S03]  /*7f30*/  @!P0 LDC.64 R34, c[0x0][0x3c8] ;  /* 0x0000f200ff228b82 */ /* 0x000e660000000a00 */
[----:B------:R-:W-:Y:S01]  /*7f40*/  @!P0 IMAD.WIDE.U32 R14, R6, 0x60, R8 ;  /* 0x00000060060e8825 */ /* 0x000fe200078e0008 */
[----:B------:R-:W-:-:S02]  /*7f50*/  @!P0 IADD3 R11, P4, R31, R12, RZ ;  /* 0x0000000c1f0b8210 */ /* 0x000fc40007f9e0ff */
[----:B------:R-:W-:Y:S02]  /*7f60*/  CS2R R40, SRZ ;  /* 0x0000000000287805 */ /* 0x000fe4000001ff00 */
[----:B------:R-:W-:Y:S01]  /*7f70*/  CS2R R30, SRZ ;  /* 0x00000000001e7805 */ /* 0x000fe2000001ff00 */
[----:B------:R-:W-:Y:S01]  /*7f80*/  @!P1 IMAD.X R20, R55, 0x1, R37, P3 ;  /* 0x0000000137149824 */ /* 0x000fe200018e0625 */
[----:B------:R-:W-:Y:S01]  /*7f90*/  @!P1 LEA R8, P3, R3, UR4, 0x1 ;  /* 0x0000000403089c11 */ /* 0x000fe2000f8608ff */
[----:B------:R-:W-:Y:S01]  /*7fa0*/  @!P0 IMAD R28, R5, 0x60, RZ ;  /* 0x00000060051c8824 */ /* 0x000fe200078e02ff */
[----:B------:R-:W-:Y:S01]  /*7fb0*/  @!P0 IADD3 R0, P5, R39, R14, RZ ;  /* 0x0000000e27008210 */ /* 0x000fe20007fbe0ff */
[----:B------:R-:W-:Y:S01]  /*7fc0*/  @!P0 IMAD R12, R7, 0x60, RZ ;  /* 0x00000060070c8824 */ /* 0x000fe200078e02ff */
[----:B------:R-:W-:Y:S02]  /*7fd0*/  @!P1 LEA.HI.X R9, R3, UR5, R20, 0x1, P3 ;  /* 0x0000000503099c11 */ /* 0x000fe400098f0c14 */
[----:B------:R-:W-:Y:S01]  /*7fe0*/  @!P0 IADD3.X R20, R37, R28, R13, P4, !PT ;  /* 0x0000001c25148210 */ /* 0x000fe200027fe40d */
[----:B------:R-:W-:Y:S01]  /*7ff0*/  @!P1 IMAD.X R13, R57, 0x1, R43, P2 ;  /* 0x00000001390d9824 */ /* 0x000fe200010e062b */
[----:B------:R-:W-:-:S02]  /*8000*/  @!P0 IADD3.X R3, R43, R12, R15, P5, !PT ;  /* 0x0000000c2b038210 */ /* 0x000fc40002ffe40f */
[----:B------:R-:W-:Y:S02]  /*8010*/  CS2R R36, SRZ ;  /* 0x0000000000247805 */ /* 0x000fe4000001ff00 */
[C---:B0-----:R-:W-:Y:S02]  /*8020*/  @!P0 LEA R52, P4, R0.reuse, R52, 0x1 ;  /* 0x0000003400348211 */ /* 0x041fe400078808ff */
[----:B------:R-:W-:Y:S02]  /*8030*/  CS2R R38, SRZ ;  /* 0x0000000000267805 */ /* 0x000fe4000001ff00 */
[----:B------:R-:W-:Y:S02]  /*8040*/  CS2R R42, SRZ ;  /* 0x00000000002a7805 */ /* 0x000fe4000001ff00 */
[----:B------:R-:W-:Y:S02]  /*8050*/  CS2R R28, SRZ ;  /* 0x00000000001c7805 */ /* 0x000fe4000001ff00 */
[----:B------:R-:W-:-:S02]  /*8060*/  @!P0 LEA.HI.X R53, R0, R53, R3, 0x1, P4 ;  /* 0x0000003500358211 */ /* 0x000fc400020f0c03 */
[----:B------:R-:W0:Y:S01]  /*8070*/  LDC R0, c[0x0][0x428] ;  /* 0x00010a00ff007b82 */ /* 0x000e220000000800 */
[C---:B-1----:R-:W-:Y:S02]  /*8080*/  @!P0 LEA R14, P3, R11.reuse, R34, 0x1 ;  /* 0x000000220b0e8211 */ /* 0x042fe400078608ff */
[----:B------:R-:W5:Y:S01]  /*8090*/  @!P0 LDG.E.128 R40, desc[UR38][R52.64] ;  /* 0x0000002634288981 */ /* 0x000f62000c1e1d00 */
[C---:B------:R-:W-:Y:S02]  /*80a0*/  @!P1 LEA R12, P2, R32.reuse, UR6, 0x1 ;  /* 0x00000006200c9c11 */ /* 0x040fe4000f8408ff */
[----:B------:R-:W-:Y:S01]  /*80b0*/  @!P0 LEA.HI.X R15, R11, R35, R20, 0x1, P3 ;  /* 0x000000230b0f8211 */ /* 0x000fe200018f0c14 */
[----:B------:R1:W5:Y:S01]  /*80c0*/  @!P1 LDG.E.128 R28, desc[UR38][R8.64] ;  /* 0x00000026081c9981 */ /* 0x000362000c1e1d00 */
[----:B------:R-:W-:-:S03]  /*80d0*/  @!P1 LEA.HI.X R13, R32, UR7, R13, 0x1, P2 ;  /* 0x00000007200d9c11 */ /* 0x000fc600090f0c0d */
[----:B------:R-:W5:Y:S01]  /*80e0*/  @!P0 LDG.E.128 R36, desc[UR38][R14.64] ;  /* 0x000000260e248981 */ /* 0x000f62000c1e1d00 */
[----:B0-----:R-:W-:-:S13]  /*80f0*/  ISETP.NE.AND P0, PT, R0, 0x1, PT ;  /* 0x000000010000780c */ /* 0x001fda0003f05270 */
[----:B------:R-:W0:Y:S08]  /*8100*/  @P0 LDC R0, c[0x0][0x42c] ;  /* 0x00010b00ff000b82 */ /* 0x000e300000000800 */
[----:B-1----:R-:W1:Y:S01]  /*8110*/  @P0 LDC R9, c[0x0][0x430] ;  /* 0x00010c00ff090b82 */ /* 0x002e620000000800 */
[----:B------:R-:W-:Y:S02]  /*8120*/  CS2R R32, SRZ ;  /* 0x0000000000207805 */ /* 0x000fe4000001ff00 */
[----:B------:R-:W-:-:S06]  /*8130*/  CS2R R34, SRZ ;  /* 0x0000000000227805 */ /* 0x000fcc000001ff00 */
[----:B------:R0:W5:Y:S02]  /*8140*/  @!P1 LDG.E.128 R32, desc[UR38][R12.64] ;  /* 0x000000260c209981 */ /* 0x000164000c1e1d00 */
[----:B0-----:R-:W-:Y:S02]  /*8150*/  IMAD.MOV.U32 R12, RZ, RZ, R46 ;  /* 0x000000ffff0c7224 */ /* 0x001fe400078e002e */
[----:B------:R-:W-:Y:S02]  /*8160*/  IMAD.MOV.U32 R13, RZ, RZ, R23 ;  /* 0x000000ffff0d7224 */ /* 0x000fe400078e0017 */
[----:B--2---:R-:W-:-:S04]  /*8170*/  IMAD R3, R59, 0xc0, R17 ;  /* 0x000000c03b037824 */ /* 0x004fc800078e0211 */
[----:B---3--:R-:W-:-:S04]  /*8180*/  IMAD R3, R50, 0x60, R3 ;  /* 0x0000006032037824 */ /* 0x008fc800078e0203 */
[----:B------:R-:W-:-:S05]  /*8190*/  @P0 IMAD.HI.U32 R0, R3, R0, RZ ;  /* 0x0000000003000227 */ /* 0x000fca00078e00ff */
[----:B-1----:R-:W-:-:S04]  /*81a0*/  @P0 SHF.R.U32.HI R3, RZ, R9, R0 ;  /* 0x00000009ff030219 */ /* 0x002fc80000011600 */
[----:B------:R-:W-:Y:S01]  /*81b0*/  SHF.R.S32.HI R9, RZ, 0x1f, R3 ;  /* 0x0000001fff097819 */ /* 0x000fe20000011403 */
[----:B------:R-:W-:-:S04]  /*81c0*/  IMAD.MOV.U32 R50, RZ, RZ, R48 ;  /* 0x000000ffff327224 */ /* 0x000fc800078e0030 */
[C---:B------:R-:W-:Y:S02]  /*81d0*/  IMAD R0, R9.reuse, R4, RZ ;  /* 0x0000000409007224 */ /* 0x040fe400078e02ff */
[----:B------:R-:W-:Y:S02]  /*81e0*/  IMAD R14, R9, R6, RZ ;  /* 0x00000006090e7224 */ /* 0x000fe400078e02ff */
[----:B------:R-:W-:-:S04]  /*81f0*/  IMAD.WIDE.U32 R8, R3, R4, R50 ;  /* 0x0000000403087225 */ /* 0x000fc800078e0032 */
[----:B------:R-:W-:-:S04]  /*8200*/  IMAD.WIDE.U32 R12, R3, R6, R12 ;  /* 0x00000006030c7225 */ /* 0x000fc800078e000c */
[C---:B------:R-:W-:Y:S02]  /*8210*/  IMAD R5, R3.reuse, R5, R0 ;  /* 0x0000000503057224 */ /* 0x040fe400078e0200 */
[----:B------:R-:W-:Y:S01]  /*8220*/  IMAD R3, R3, R7, R14 ;  /* 0x0000000703037224 */ /* 0x000fe200078e020e */
[----:B------:R-:W-:Y:S01]  /*8230*/  LEA R4, P0, R8, UR4, 0x1 ;  /* 0x0000000408047c11 */ /* 0x000fe2000f8008ff */
[----:B------:R-:W-:Y:S01]  /*8240*/  IMAD.IADD R5, R9, 0x1, R5 ;  /* 0x0000000109057824 */ /* 0x000fe200078e0205 */
[----:B------:R-:W-:Y:S01]  /*8250*/  LEA R0, P1, R12, UR6, 0x1 ;  /* 0x000000060c007c11 */ /* 0x000fe2000f8208ff */
[----:B------:R-:W-:Y:S01]  /*8260*/  IMAD.IADD R3, R13, 0x1, R3 ;  /* 0x000000010d037824 */ /* 0x000fe200078e0203 */
[----:B------:R-:W-:Y:S02]  /*8270*/  UMOV UR4, 0xffffffff ;  /* 0xffffffff00047882 */ /* 0x000fe40000000000 */
[----:B------:R-:W-:Y:S02]  /*8280*/  LEA.HI.X R5, R8, UR5, R5, 0x1, P0 ;  /* 0x0000000508057c11 */ /* 0x000fe400080f0c05 */
[----:B------:R-:W-:-:S02]  /*8290*/  LEA.HI.X R3, R12, UR7, R3, 0x1, P1 ;  /* 0x000000070c037c11 */ /* 0x000fc400088f0c03 */
[----:B----4-:R-:W-:Y:S01]  /*82a0*/  LEA.HI R6, R58, R58, RZ, 0x1 ;  /* 0x0000003a3a067211 */ /* 0x010fe200078f08ff */
[----:B------:R-:W-:Y:S06]  /*82b0*/  BRA.DIV UR4, `(.L_x_1206) ;  /* 0x0000016604787947 */ /* 0x000fec000b800000 */
.L_x_1463:
[----:B------:R-:W-:-:S03]  /*82c0*/  UMOV UR4, 0xffffffff ;  /* 0xffffffff00047882 */ /* 0x000fc60000000000 */
[----:B------:R-:W-:Y:S05]  /*82d0*/  BRA.DIV UR4, `(.L_x_1207) ;  /* 0x0000016604987947 */ /* 0x000fea000b800000 */
.L_x_1466:
[----:B------:R-:W-:-:S03]  /*82e0*/  UMOV UR4, 0xffffffff ;  /* 0xffffffff00047882 */ /* 0x000fc60000000000 */
[----:B------:R-:W-:Y:S05]  /*82f0*/  BRA.DIV UR4, `(.L_x_1208) ;  /* 0x0000016604b87947 */ /* 0x000fea000b800000 */
.L_x_1469:
[----:B------:R-:W-:-:S03]  /*8300*/  UMOV UR4, 0xffffffff ;  /* 0xffffffff00047882 */ /* 0x000fc60000000000 */
[----:B------:R-:W-:Y:S05]  /*8310*/  BRA.DIV UR4, `(.L_x_1209) ;  /* 0x0000016604d87947 */ /* 0x000fea000b800000 */
.L_x_1472:
[----:B------:R-:W-:-:S03]  /*8320*/  UMOV UR4, 0xffffffff ;  /* 0xffffffff00047882 */ /* 0x000fc60000000000 */
[----:B------:R-:W-:Y:S05]  /*8330*/  BRA.DIV UR4, `(.L_x_1210) ;  /* 0x0000016604f87947 */ /* 0x000fea000b800000 */
.L_x_1475:
[----:B------:R-:W-:Y:S01]  /*8340*/  UMOV UR4, 0xffffffff ;  /* 0xffffffff00047882 */ /* 0x000fe20000000000 */
[----:B------:R-:W-:Y:S02]  /*8350*/  LOP3.LUT R6, R6, 0xfffffffe, RZ, 0xc0, !PT ;  /* 0xfffffffe06067812 */ /* 0x000fe400078ec0ff */
[----:B------:R-:W-:Y:S05]  /*8360*/  BRA.DIV UR4, `(.L_x_1211) ;  /* 0x0000016a04147947 */ /* 0x000fea000b800000 */
.L_x_1478:
[----:B------:R-:W-:Y:S01]  /*8370*/  UMOV UR4, 0xffffffff ;  /* 0xffffffff00047882 */ /* 0x000fe20000000000 */
[----:B------:R-:W-:Y:S02]  /*8380*/  IMAD.IADD R5, R58, 0x1, -R6 ;  /* 0x000000013a057824 */ /* 0x000fe400078e0a06 */
[----:B------:R-:W-:Y:S05]  /*8390*/  BRA.DIV UR4, `(.L_x_1212) ;  /* 0x0000016a04307947 */ /* 0x000fea000b800000 */
.L_x_1481:
[----:B------:R-:W-:Y:S01]  /*83a0*/  UMOV UR4, 0xffffffff ;  /* 0xffffffff00047882 */ /* 0x000fe20000000000 */
[----:B------:R-:W-:Y:S02]  /*83b0*/  SHF.L.U32 R5, R5, 0x1f, RZ ;  /* 0x0000001f05057819 */ /* 0x000fe400000006ff */
[----:B------:R-:W-:Y:S05]  /*83c0*/  BRA.DIV UR4, `(.L_x_1213) ;  /* 0x0000016a044c7947 */ /* 0x000fea000b800000 */
.L_x_1484:
[----:B------:R-:W0:Y:S01]  /*83d0*/  SYNCS.PHASECHK.TRANS64.TRYWAIT P1, [R2+URZ+0x16800], R5 ;  /* 0x01680005020075a7 */ /* 0x000e22000802017f */
[----:B-----5:R-:W-:Y:S01]  /*83e0*/  IMAD.MOV.U32 R0, RZ, RZ, R28 ;  /* 0x000000ffff007224 */ /* 0x020fe200078e001c */
[----:B------:R-:W-:Y:S01]  /*83f0*/  ISETP.GE.AND P0, PT, R26, R21, PT ;  /* 0x000000151a00720c */ /* 0x000fe20003f06270 */
[----:B------:R-:W-:Y:S01]  /*8400*/  IMAD.MOV.U32 R3, RZ, RZ, R29 ;  /* 0x000000ffff037224 */ /* 0x000fe200078e001d */
[----:B------:R-:W-:Y:S01]  /*8410*/  BSSY B1, `(.L_x_1214) ;  /* 0x0000020000017945 */ /* 0x000fe20003800000 */
        /* <DEDUP_REMOVED lines=9> */
[C---:B------:R-:W-:Y:S01]  /*84b0*/  PRMT R49, R0.reuse, 0x7610, R49 ;  /* 0x0000761000317816 */ /* 0x040fe20000000031 */
        /* <DEDUP_REMOVED lines=11> */
[-C--:B------:R-:W-:Y:S01]  /*8570*/  ISETP.GE.OR P2, PT, R17, R54.reuse, P0 ;  /* 0x000000361100720c */ /* 0x080fe20000746670 */
[----:B------:R-:W-:Y:S01]  /*8580*/  IMAD.MOV.U32 R6, RZ, RZ, R41 ;  /* 0x000000ffff067224 */ /* 0x000fe200078e0029 */
[----:B------:R-:W-:Y:S01]  /*8590*/  ISETP.GE.OR P0, PT, R56, R54, P0 ;  /* 0x000000363800720c */ /* 0x000fe20000706670 */
[----:B------:R-:W-:Y:S01]  /*85a0*/  IMAD.MOV.U32 R15, RZ, RZ, R42 ;  /* 0x000000ffff0f7224 */ /* 0x000fe200078e002a */
[----:B------:R-:W-:Y:S01]  /*85b0*/  PRMT R13, R7, 0x7610, R13 ;  /* 0x00007610070d7816 */ /* 0x000fe2000000000d */
[----:B------:R-:W-:Y:S01]  /*85c0*/  IMAD.MOV.U32 R20, RZ, RZ, R43 ;  /* 0x000000ffff147224 */ /* 0x000fe200078e002b */
[----:B------:R-:W-:-:S02]  /*85d0*/  PRMT R12, R8, 0x7610, R12 ;  /* 0x00007610080c7816 */ /* 0x000fc4000000000c */
[----:B------:R-:W-:Y:S02]  /*85e0*/  PRMT R3, R4, 0x7610, R3 ;  /* 0x0000761004037816 */ /* 0x000fe40000000003 */
[----:B------:R-:W-:Y:S01]  /*85f0*/  PRMT R0, R6, 0x7610, R0 ;  /* 0x0000761006007816 */ /* 0x000fe20000000000 */
[----:B0-----:R-:W-:Y:S06]  /*8600*/  @!P1 BRA `(.L_x_1215) ;  /* 0x0000016400e49947 */ /* 0x001fec0003800000 */
.L_x_1485:
[----:B------:R-:W-:Y:S05]  /*8610*/  BSYNC B1 ;  /* 0x0000000000017941 */ /* 0x000fea0003800000 */
.L_x_1214:
[----:B------:R-:W-:Y:S04]  /*8620*/  BSSY B1, `(.L_x_1216) ;  /* 0x0000070000017945 */ /* 0x000fe80003800000 */
[----:B------:R-:W-:Y:S05]  /*8630*/  @P2 BRA `(.L_x_1217) ;  /* 0x0000000400b82947 */ /* 0x000fea0003800000 */
[----:B------:R-:W1:Y:S01]  /*8640*/  S2R R6, SR_TID.X ;  /* 0x0000000000067919 */ /* 0x000e620000002100 */
[----:B------:R-:W-:Y:S01]  /*8650*/  IMAD.SHL.U32 R10, R10, 0x40, RZ ;  /* 0x000000400a0a7824 */ /* 0x000fe200078e00ff */
[----:B------:R-:W-:Y:S01]  /*8660*/  SHF.R.U64 R53, R32, 0x10, R33 ;  /* 0x0000001020357819 */ /* 0x000fe20000001221 */
[----:B0-----:R-:W-:Y:S01]  /*8670*/  IMAD.IADD R5, R26, 0x1, R21 ;  /* 0x000000011a057824 */ /* 0x001fe200078e0215 */
[----:B------:R-:W-:Y:S02]  /*8680*/  SHF.R.U64 R48, R28, 0x10, R29 ;  /* 0x000000101c307819 */ /* 0x000fe4000000121d */
[----:B------:R-:W-:Y:S02]  /*8690*/  LOP3.LUT R10, R10, 0x1c0, RZ, 0xc0, !PT ;  /* 0x000001c00a0a7812 */ /* 0x000fe400078ec0ff */
[----:B------:R-:W-:Y:S02]  /*86a0*/  SHF.R.U32.HI R57, RZ, 0x10, R35 ;  /* 0x00000010ff397819 */ /* 0x000fe40000011623 */
[----:B------:R-:W-:-:S02]  /*86b0*/  SHF.R.U32.HI R7, RZ, 0x3, R10 ;  /* 0x00000003ff077819 */ /* 0x000fc4000001160a */
[----:B------:R-:W-:Y:S02]  /*86c0*/  LOP3.LUT R4, R10, 0x38, R26, 0xf8, !PT ;  /* 0x000000380a047812 */ /* 0x000fe400078ef81a */
[----:B------:R-:W-:Y:S02]  /*86d0*/  PRMT R53, R49, 0x5410, R53 ;  /* 0x0000541031357816 */ /* 0x000fe40000000035 */
[----:B------:R-:W-:Y:S02]  /*86e0*/  LOP3.LUT R4, R4, R7, RZ, 0x3c, !PT ;  /* 0x0000000704047212 */ /* 0x000fe400078e3cff */
[----:B------:R-:W-:Y:S02]  /*86f0*/  PRMT R48, R12, 0x5432, R48 ;  /* 0x000054320c307816 */ /* 0x000fe40000000030 */
[----:B------:R-:W-:Y:S01]  /*8700*/  PRMT R57, R55, 0x5410, R57 ;  /* 0x0000541037397816 */ /* 0x000fe20000000039 */
[----:B------:R-:W-:Y:S01]  /*8710*/  IMAD.U32 R55, R53, 0x10000, RZ ;  /* 0x0001000035377824 */ /* 0x000fe200078e00ff */
[----:B------:R-:W-:Y:S01]  /*8720*/  SHF.R.U32.HI R54, RZ, 0x10, R33 ;  /* 0x00000010ff367819 */ /* 0x000fe20000011621 */
[----:B------:R-:W-:Y:S01]  /*8730*/  IMAD.U32 R49, R48, 0x10000, RZ ;  /* 0x0001000030317824 */ /* 0x000fe200078e00ff */
[----:B------:R-:W-:-:S02]  /*8740*/  SHF.R.U32.HI R50, RZ, 0x10, R29 ;  /* 0x00000010ff327819 */ /* 0x000fc4000001161d */
[----:B------:R-:W-:Y:S02]  /*8750*/  PRMT R54, R0, 0x5432, R54 ;  /* 0x0000543200367816 */ /* 0x000fe40000000036 */
[----:B------:R-:W-:Y:S02]  /*8760*/  PRMT R50, R13, 0x5432, R50 ;  /* 0x000054320d327816 */ /* 0x000fe40000000032 */
[----:B------:R-:W-:Y:S01]  /*8770*/  LOP3.LUT R53, R53, 0xffff0000, RZ, 0xc0, !PT ;  /* 0xffff000035357812 */ /* 0x000fe200078ec0ff */
[C---:B-1----:R-:W-:Y:S01]  /*8780*/  VIADD R8, R6.reuse, 0xffffff80 ;  /* 0xffffff8006087836 */ /* 0x042fe20000000000 */
[----:B------:R-:W-:Y:S01]  /*8790*/  SHF.R.U32.HI R52, RZ, 0x10, R31 ;  /* 0x00000010ff347819 */ /* 0x000fe2000001161f */
[----:B------:R-:W-:Y:S01]  /*87a0*/  VIADD R9, R6, 0xffffff80 ;  /* 0xffffff8006097836 */ /* 0x000fe20000000000 */
[----:B------:R-:W-:Y:S02]  /*87b0*/  LOP3.LUT R6, R10, 0x38, R5, 0xf8, !PT ;  /* 0x000000380a067812 */ /* 0x000fe400078ef805 */
[----:B------:R-:W-:-:S02]  /*87c0*/  SHF.R.S32.HI R8, RZ, 0x1f, R8 ;  /* 0x0000001fff087819 */ /* 0x000fc40000011408 */
[----:B------:R-:W-:Y:S02]  /*87d0*/  LOP3.LUT R6, R6, R7, RZ, 0x3c, !PT ;  /* 0x0000000706067212 */ /* 0x000fe400078e3cff */
[----:B------:R-:W-:Y:S02]  /*87e0*/  LEA.HI R8, R8, R9, RZ, 0x5 ;  /* 0x0000000908087211 */ /* 0x000fe400078f28ff */
[----:B------:R-:W-:Y:S02]  /*87f0*/  SHF.R.U64 R51, R30, 0x10, R31 ;  /* 0x000000101e337819 */ /* 0x000fe4000000121f */
[----:B------:R-:W-:Y:S02]  /*8800*/  SHF.R.S32.HI R8, RZ, 0x5, R8 ;  /* 0x00000005ff087819 */ /* 0x000fe40000011408 */
[----:B------:R-:W-:Y:S02]  /*8810*/  SHF.R.U64 R56, R34, 0x10, R35 ;  /* 0x0000001022387819 */ /* 0x000fe40000001223 */
[----:B------:R-:W-:Y:S01]  /*8820*/  PRMT R52, R14, 0x5432, R52 ;  /* 0x000054320e347816 */ /* 0x000fe20000000034 */
[----:B------:R-:W-:Y:S01]  /*8830*/  IMAD R47, R8, 0x200, R6 ;  /* 0x00000200082f7824 */ /* 0x000fe200078e0206 */
[----:B------:R-:W-:Y:S01]  /*8840*/  PRMT R51, R58, 0x5410, R51 ;  /* 0x000054103a337816 */ /* 0x000fe20000000033 */
[----:B------:R-:W-:Y:S01]  /*8850*/  IMAD R5, R8, 0x200, R4 ;  /* 0x0000020008057824 */ /* 0x000fe200078e0204 */
[----:B------:R-:W-:Y:S01]  /*8860*/  PRMT R56, R3, 0x5432, R56 ;  /* 0x0000543203387816 */ /* 0x000fe20000000038 */
[----:B------:R-:W-:-:S02]  /*8870*/  IMAD R47, R47, 0x2, R2 ;  /* 0x000000022f2f7824 */ /* 0x000fc400078e0202 */
[----:B------:R-:W-:-:S03]  /*8880*/  IMAD R46, R5, 0x2, R2 ;  /* 0x00000002052e7824 */ /* 0x000fc600078e0202 */
[----:B------:R-:W0:Y:S04]  /*8890*/  LDS.128 R8, [R47+0x8400] ;  /* 0x008400002f087984 */ /* 0x000e280000000c00 */
[----:B------:R-:W1:Y:S01]  /*88a0*/  LDS.128 R4, [R46+0x8400] ;  /* 0x008400002e047984 */ /* 0x000e620000000c00 */
[C---:B0-----:R-:W-:Y:S01]  /*88b0*/  IMAD.U32 R32, R8.reuse, 0x10000, RZ ;  /* 0x0001000008207824 */ /* 0x041fe200078e00ff */
[----:B------:R-:W-:Y:S01]  /*88c0*/  LOP3.LUT R8, R8, 0xffff0000, RZ, 0xc0, !PT ;  /* 0xffff000008087812 */ /* 0x000fe200078ec0ff */
[C---:B------:R-:W-:Y:S01]  /*88d0*/  IMAD.U32 R33, R9.reuse, 0x10000, RZ ;  /* 0x0001000009217824 */ /* 0x040fe200078e00ff */
[----:B------:R-:W-:Y:S01]  /*88e0*/  LOP3.LUT R9, R9, 0xffff0000, RZ, 0xc0, !PT ;  /* 0xffff000009097812 */ /* 0x000fe200078ec0ff */
[----:B-1----:R-:W-:Y:S02]  /*88f0*/  IMAD.U32 R28, R4, 0x10000, RZ ;  /* 0x00010000041c7824 */ /* 0x002fe400078e00ff */
[C---:B------:R-:W-:Y:S01]  /*8900*/  FMUL.FTZ R59, R32.reuse, R55 ;  /* 0x00000037203b7220 */ /* 0x040fe20000410000 */
[-C--:B------:R-:W-:Y:S01]  /*8910*/  FMUL.FTZ R61, R32, R49.reuse ;  /* 0x00000031203d7220 */ /* 0x080fe20000410000 */
[----:B------:R-:W-:Y:S01]  /*8920*/  IMAD.U32 R32, R54, 0x10000, RZ ;  /* 0x0001000036207824 */ /* 0x000fe200078e00ff */
[----:B------:R-:W-:Y:S01]  /*8930*/  LOP3.LUT R4, R4, 0xffff0000, RZ, 0xc0, !PT ;  /* 0xffff000004047812 */ /* 0x000fe200078ec0ff */
[----:B------:R-:W-:Y:S01]  /*8940*/  FFMA.FTZ R59, R28, R49, -R59 ;  /* 0x000000311c3b7223 */ /* 0x000fe2000001083b */
[----:B------:R-:W-:Y:S01]  /*8950*/  LOP3.LUT R49, R48, 0xffff0000, RZ, 0xc0, !PT ;  /* 0xffff000030317812 */ /* 0x000fe200078ec0ff */
[----:B------:R-:W-:Y:S01]  /*8960*/  FFMA.FTZ R61, R28, R55, R61 ;  /* 0x000000371c3d7223 */ /* 0x000fe2000001003d */
[----:B------:R-:W-:-:S02]  /*8970*/  IMAD.U32 R29, R5, 0x10000, RZ ;  /* 0x00010000051d7824 */ /* 0x000fc400078e00ff */
[----:B------:R-:W-:Y:S01]  /*8980*/  FMUL.FTZ R63, R8, R53 ;  /* 0x00000035083f7220 */ /* 0x000fe20000410000 */
[----:B------:R-:W-:Y:S02]  /*8990*/  IMAD.U32 R28, R50, 0x10000, RZ ;  /* 0x00010000321c7824 */ /* 0x000fe400078e00ff */
[-C--:B------:R-:W-:Y:S01]  /*89a0*/  FMUL.FTZ R55, R8, R49.reuse ;  /* 0x0000003108377220 */ /* 0x080fe20000410000 */
[----:B------:R-:W-:Y:S01]  /*89b0*/  FMUL.FTZ R60, R33, R32 ;  /* 0x00000020213c7220 */ /* 0x000fe20000410000 */
[----:B------:R-:W-:Y:S02]  /*89c0*/  IMAD.U32 R35, R11, 0x10000, RZ ;  /* 0x000100000b237824 */ /* 0x000fe400078e00ff */
[C---:B------:R-:W-:Y:S01]  /*89d0*/  FFMA.FTZ R48, R4.reuse, R49, -R63 ;  /* 0x0000003104307223 */ /* 0x040fe2000001083f */
[----:B------:R-:W-:Y:S02]  /*89e0*/  IMAD.U32 R8, R57, 0x10000, RZ ;  /* 0x0001000039087824 */ /* 0x000fe400078e00ff */
[-C--:B------:R-:W-:Y:S01]  /*89f0*/  FMUL.FTZ R33, R33, R28.reuse ;  /* 0x0000001c21217220 */ /* 0x080fe20000410000 */
[----:B------:R-:W-:Y:S01]  /*8a00*/  FFMA.FTZ R58, R4, R53, R55 ;  /* 0x00000035043a7223 */ /* 0x000fe20000010037 */
[----:B------:R-:W-:Y:S01]  /*8a10*/  FFMA.FTZ R60, R29, R28, -R60 ;  /* 0x0000001c1d3c7223 */ /* 0x000fe2000001083c */
[----:B------:R-:W-:-:S02]  /*8a20*/  IMAD.U32 R31, R7, 0x10000, RZ ;  /* 0x00010000071f7824 */ /* 0x000fc400078e00ff */
[----:B------:R-:W-:Y:S01]  /*8a30*/  FMUL.FTZ R28, R35, R8 ;  /* 0x00000008231c7220 */ /* 0x000fe20000410000 */
[----:B------:R-:W-:Y:S01]  /*8a40*/  IMAD.U32 R4, R52, 0x10000, RZ ;  /* 0x0001000034047824 */ /* 0x000fe200078e00ff */
[----:B------:R-:W-:Y:S01]  /*8a50*/  LOP3.LUT R50, R50, 0xffff0000, RZ, 0xc0, !PT ;  /* 0xffff000032327812 */ /* 0x000fe200078ec0ff */
[----:B------:R-:W-:Y:S01]  /*8a60*/  FFMA.FTZ R32, R29, R32, R33 ;  /* 0x000000201d207223 */ /* 0x000fe20000010021 */
[----:B------:R-:W-:Y:S01]  /*8a70*/  LOP3.LUT R54, R54, 0xffff0000, RZ, 0xc0, !PT ;  /* 0xffff000036367812 */ /* 0x000fe200078ec0ff */
[-C--:B------:R-:W-:Y:S01]  /*8a80*/  FMUL.FTZ R62, R35, R4.reuse ;  /* 0x00000004233e7220 */ /* 0x080fe20000410000 */
[----:B------:R-:W-:Y:S01]  /*8a90*/  LOP3.LUT R5, R5, 0xffff0000, RZ, 0xc0, !PT ;  /* 0xffff000005057812 */ /* 0x000fe200078ec0ff */
[----:B------:R-:W-:Y:S01]  /*8aa0*/  FFMA.FTZ R53, R31, R4, -R28 ;  /* 0x000000041f357223 */ /* 0x000fe2000001081c */
[C---:B------:R-:W-:Y:S01]  /*8ab0*/  FMUL.FTZ R35, R9.reuse, R50 ;  /* 0x0000003209237220 */ /* 0x040fe20000410000 */
[----:B------:R-:W-:Y:S01]  /*8ac0*/  FMUL.FTZ R4, R9, R54 ;  /* 0x0000003609047220 */ /* 0x000fe20000410000 */
[----:B------:R-:W-:-:S02]  /*8ad0*/  IMAD.U32 R34, R10, 0x10000, RZ ;  /* 0x000100000a227824 */ /* 0x000fc400078e00ff */
[----:B------:R-:W-:Y:S01]  /*8ae0*/  FFMA.FTZ R62, R31, R8, R62 ;  /* 0x000000081f3e7223 */ /* 0x000fe2000001003e */
[----:B------:R-:W-:Y:S02]  /*8af0*/  IMAD.U32 R33, R56, 0x10000, RZ ;  /* 0x0001000038217824 */ /* 0x000fe400078e00ff */
[----:B------:R-:W-:Y:S01]  /*8b00*/  FFMA.FTZ R9, R5, R50, -R4 ;  /* 0x0000003205097223 */ /* 0x000fe20000010804 */
[----:B------:R-:W-:Y:S02]  /*8b10*/  IMAD.U32 R29, R51, 0x10000, RZ ;  /* 0x00010000331d7824 */ /* 0x000fe400078e00ff */
[----:B------:R-:W-:Y:S01]  /*8b20*/  FFMA.FTZ R35, R5, R54, R35 ;  /* 0x0000003605237223 */ /* 0x000fe20000010023 */
[----:B------:R-:W-:Y:S01]  /*8b30*/  IMAD.U32 R30, R6, 0x10000, RZ ;  /* 0x00010000061e7824 */ /* 0x000fe200078e00ff */
[----:B------:R-:W-:Y:S01]  /*8b40*/  LOP3.LUT R10, R10, 0xffff0000, RZ, 0xc0, !PT ;  /* 0xffff00000a0a7812 */ /* 0x000fe200078ec0ff */
[C---:B------:R-:W-:Y:S01]  /*8b50*/  FMUL.FTZ R31, R34.reuse, R33 ;  /* 0x00000021221f7220 */ /* 0x040fe20000410000 */
[----:B------:R-:W-:Y:S01]  /*8b60*/  LOP3.LUT R11, R11, 0xffff0000, RZ, 0xc0, !PT ;  /* 0xffff00000b0b7812 */ /* 0x000fe200078ec0ff */
[-C--:B------:R-:W-:Y:S01]  /*8b70*/  FMUL.FTZ R49, R34, R29.reuse ;  /* 0x0000001d22317220 */ /* 0x080fe20000410000 */
[----:B------:R-:W-:Y:S01]  /*8b80*/  LOP3.LUT R5, R56, 0xffff0000, RZ, 0xc0, !PT ;  /* 0xffff000038057812 */ /* 0x000fe200078ec0ff */
[C---:B------:R-:W-:Y:S01]  /*8b90*/  FFMA.FTZ R31, R30.reuse, R29, -R31 ;  /* 0x0000001d1e1f7223 */ /* 0x040fe2000001081f */
        /* <DEDUP_REMOVED lines=8> */
[----:B------:R-:W-:Y:S01]  /*8c20*/  LOP3.LUT R7, R7, 0xffff0000, RZ, 0xc0, !PT ;  /* 0xffff000007077812 */ /* 0x000fe200078ec0ff */
[----:B------:R-:W-:-:S02]  /*8c30*/  FMUL.FTZ R11, R11, R52 ;  /* 0x000000340b0b7220 */ /* 0x000fc40000410000 */
[C---:B------:R-:W-:Y:S01]  /*8c40*/  FFMA.FTZ R10, R6.reuse, R51, -R29 ;  /* 0x00000033060a7223 */ /* 0x040fe2000001081d */
[----:B------:R-:W-:Y:S01]  /*8c50*/  FFMA.FTZ R28, R6, R5, R8 ;  /* 0x00000005061c7223 */ /* 0x000fe20000010008 */
[C---:B------:R-:W-:Y:S01]  /*8c60*/  FFMA.FTZ R30, R7.reuse, R52, -R30 ;  /* 0x00000034071e7223 */ /* 0x040fe2000001081e */
[----:B------:R-:W-:Y:S01]  /*8c70*/  FFMA.FTZ R11, R7, R4, R11 ;  /* 0x00000004070b7223 */ /* 0x000fe2000001000b */
[----:B------:R-:W-:Y:S02]  /*8c80*/  F2FP.BF16.F32.PACK_AB R4, R48, R59 ;  /* 0x0000003b3004723e */ /* 0x000fe400000010ff */
[----:B------:R-:W-:Y:S02]  /*8c90*/  F2FP.BF16.F32.PACK_AB R5, R9, R60 ;  /* 0x0000003c0905723e */ /* 0x000fe400000010ff */
[----:B------:R-:W-:Y:S02]  /*8ca0*/  F2FP.BF16.F32.PACK_AB R6, R10, R31 ;  /* 0x0000001f0a06723e */ /* 0x000fe400000010ff */
[----:B------:R-:W-:-:S02]  /*8cb0*/  F2FP.BF16.F32.PACK_AB R7, R30, R53 ;  /* 0x000000351e07723e */ /* 0x000fc400000010ff */
[----:B------:R-:W-:Y:S02]  /*8cc0*/  F2FP.BF16.F32.PACK_AB R8, R58, R61 ;  /* 0x0000003d3a08723e */ /* 0x000fe400000010ff */
[----:B------:R-:W-:Y:S01]  /*8cd0*/  F2FP.BF16.F32.PACK_AB R9, R35, R32 ;  /* 0x000000202309723e */ /* 0x000fe200000010ff */
[----:B------:R1:W-:Y:S01]  /*8ce0*/  STS.128 [R46+0x8400], R4 ;  /* 0x008400042e007388 */ /* 0x0003e20000000c00 */
[----:B------:R-:W-:Y:S02]  /*8cf0*/  F2FP.BF16.F32.PACK_AB R10, R28, R49 ;  /* 0x000000311c0a723e */ /* 0x000fe400000010ff */
[----:B------:R-:W-:-:S05]  /*8d00*/  F2FP.BF16.F32.PACK_AB R11, R11, R62 ;  /* 0x0000003e0b0b723e */ /* 0x000fca00000010ff */
[----:B------:R1:W-:Y:S02]  /*8d10*/  STS.128 [R47+0x8400], R8 ;  /* 0x008400082f007388 */ /* 0x0003e40000000c00 */
.L_x_1217:
[----:B------:R-:W-:Y:S05]  /*8d20*/  BSYNC B1 ;  /* 0x0000000000017941 */ /* 0x000fea0003800000 */
.L_x_1216:
[----:B------:R-:W-:Y:S02]  /*8d30*/  PRMT R0, R0, 0x5410, R15 ;  /* 0x0000541000007816 */ /* 0x000fe4000000000f */
[----:B------:R-:W-:Y:S01]  /*8d40*/  PRMT R3, R3, 0x5410, R20 ;  /* 0x0000541003037816 */ /* 0x000fe20000000014 */
[----:B------:R-:W-:Y:S06]  /*8d50*/  @P0 BRA `(.L_x_1203) ;  /* 0x00000004009c0947 */ /* 0x000fec0003800000 */
[----:B-1----:R-:W2:Y:S01]  /*8d60*/  LDL R6, [R1+0x28] ;  /* 0x0000280001067983 */ /* 0x002ea20000100800 */
[----:B------:R-:W-:-:S03]  /*8d70*/  VIADD R4, R17, 0x60 ;  /* 0x0000006011047836 */ /* 0x000fc60000000000 */
[----:B------:R-:W3:Y:S01]  /*8d80*/  LDL R46, [R1+0x40] ;  /* 0x00004000012e7983 */ /* 0x000ee20000100800 */
[----:B0-----:R-:W-:Y:S02]  /*8d90*/  IMAD.SHL.U32 R5, R4, 0x40, RZ ;  /* 0x0000004004057824 */ /* 0x001fe400078e00ff */
[----:B------:R-:W-:-:S03]  /*8da0*/  IMAD.IADD R4, R26, 0x1, R21 ;  /* 0x000000011a047824 */ /* 0x000fc600078e0215 */
[----:B------:R-:W-:-:S04]  /*8db0*/  LOP3.LUT R5, R5, 0x1c0, RZ, 0xc0, !PT ;  /* 0x000001c005057812 */ /* 0x000fc800078ec0ff */
[----:B------:R-:W-:Y:S02]  /*8dc0*/  LOP3.LUT R4, R5, 0x38, R4, 0xf8, !PT ;  /* 0x0000003805047812 */ /* 0x000fe400078ef804 */
[----:B------:R-:W-:-:S04]  /*8dd0*/  SHF.R.U32.HI R5, RZ, 0x3, R5 ;  /* 0x00000003ff057819 */ /* 0x000fc80000011605 */
[----:B------:R-:W-:Y:S02]  /*8de0*/  LOP3.LUT R4, R4, R5, RZ, 0x3c, !PT ;  /* 0x0000000504047212 */ /* 0x000fe400078e3cff */
[----:B------:R-:W-:Y:S02]  /*8df0*/  SHF.R.U64 R20, R40, 0x10, R41 ;  /* 0x0000001028147819 */ /* 0x000fe40000001229 */
[--C-:B------:R-:W-:Y:S02]  /*8e00*/  SHF.R.U64 R26, R36, 0x10, R37.reuse ;  /* 0x00000010241a7819 */ /* 0x100fe40000001225 */
[----:B------:R-:W-:Y:S02]  /*8e10*/  SHF.R.U32.HI R37, RZ, 0x10, R37 ;  /* 0x00000010ff257819 */ /* 0x000fe40000011625 */
[----:B------:R-:W-:Y:S02]  /*8e20*/  PRMT R31, R3, 0x5410, R20 ;  /* 0x00005410031f7816 */ /* 0x000fe40000000014 */
[----:B------:R-:W-:-:S02]  /*8e30*/  SHF.R.U32.HI R41, RZ, 0x10, R41 ;  /* 0x00000010ff297819 */ /* 0x000fc40000011629 */
[----:B------:R-:W-:Y:S01]  /*8e40*/  SHF.R.U64 R34, R42, 0x10, R43 ;  /* 0x000000102a227819 */ /* 0x000fe2000000122b */
[----:B------:R-:W-:Y:S01]  /*8e50*/  IMAD.U32 R33, R31, 0x10000, RZ ;  /* 0x000100001f217824 */ /* 0x000fe200078e00ff */
[----:B------:R-:W-:Y:S02]  /*8e60*/  PRMT R26, R23, 0x5410, R26 ;  /* 0x00005410171a7816 */ /* 0x000fe4000000001a */
[----:B------:R-:W-:Y:S02]  /*8e70*/  PRMT R28, R14, 0x5410, R37 ;  /* 0x000054100e1c7816 */ /* 0x000fe40000000025 */
[----:B------:R-:W-:Y:S02]  /*8e80*/  SHF.R.U32.HI R36, RZ, 0x10, R43 ;  /* 0x00000010ff247819 */ /* 0x000fe4000001162b */
[--C-:B------:R-:W-:Y:S01]  /*8e90*/  SHF.R.U64 R30, R38, 0x10, R39.reuse ;  /* 0x00000010261e7819 */ /* 0x100fe20000001227 */
[----:B------:R-:W-:Y:S01]  /*8ea0*/  IMAD.U32 R27, R26, 0x10000, RZ ;  /* 0x000100001a1b7824 */ /* 0x000fe200078e00ff */
[----:B------:R-:W-:-:S02]  /*8eb0*/  SHF.R.U32.HI R39, RZ, 0x10, R39 ;  /* 0x00000010ff277819 */ /* 0x000fc40000011627 */
[C---:B------:R-:W-:Y:S02]  /*8ec0*/  PRMT R32, R0.reuse, 0x5410, R41 ;  /* 0x0000541000207816 */ /* 0x040fe40000000029 */
[----:B------:R-:W-:Y:S02]  /*8ed0*/  PRMT R34, R0, 0x5432, R34 ;  /* 0x0000543200227816 */ /* 0x000fe40000000022 */
[----:B------:R-:W-:Y:S02]  /*8ee0*/  PRMT R36, R3, 0x5432, R36 ;  /* 0x0000543203247816 */ /* 0x000fe40000000024 */
[----:B------:R-:W-:Y:S02]  /*8ef0*/  PRMT R29, R13, 0x5410, R30 ;  /* 0x000054100d1d7816 */ /* 0x000fe4000000001e */
[----:B------:R-:W-:Y:S01]  /*8f00*/  PRMT R30, R12, 0x5410, R39 ;  /* 0x000054100c1e7816 */ /* 0x000fe20000000027 */
[----:B------:R-:W-:Y:S01]  /*8f10*/  IMAD.U32 R35, R32, 0x10000, RZ ;  /* 0x0001000020237824 */ /* 0x000fe200078e00ff */
[----:B------:R-:W-:-:S02]  /*8f20*/  LOP3.LUT R31, R31, 0xffff0000, RZ, 0xc0, !PT ;  /* 0xffff00001f1f7812 */ /* 0x000fc400078ec0ff */
[----:B------:R-:W-:Y:S02]  /*8f30*/  LOP3.LUT R26, R26, 0xffff0000, RZ, 0xc0, !PT ;  /* 0xffff00001a1a7812 */ /* 0x000fe400078ec0ff */
[----:B------:R-:W-:Y:S01]  /*8f40*/  LOP3.LUT R32, R32, 0xffff0000, RZ, 0xc0, !PT ;  /* 0xffff000020207812 */ /* 0x000fe200078ec0ff */
[----:B--2---:R-:W-:-:S04]  /*8f50*/  IMAD.IADD R9, R6, 0x1, R4 ;  /* 0x0000000106097824 */ /* 0x004fc800078e0204 */
[----:B------:R-:W-:Y:S01]  /*8f60*/  IMAD R15, R9, 0x2, R2 ;  /* 0x00000002090f7824 */ /* 0x000fe200078e0202 */
[----:B---3--:R-:W0:Y:S04]  /*8f70*/  LDS.128 R4, [R46+0x8400] ;  /* 0x008400002e047984 */ /* 0x008e280000000c00 */
[----:B------:R-:W1:Y:S01]  /*8f80*/  LDS.128 R8, [R15+0x8400] ;  /* 0x008400000f087984 */ /* 0x000e620000000c00 */
[----:B0-----:R-:W-:Y:S02]  /*8f90*/  IMAD.U32 R0, R4, 0x10000, RZ ;  /* 0x0001000004007824 */ /* 0x001fe400078e00ff */
[----:B-1----:R-:W-:-:S04]  /*8fa0*/  IMAD.U32 R14, R8, 0x10000, RZ ;  /* 0x00010000080e7824 */ /* 0x002fc800078e00ff */
[C---:B------:R-:W-:Y:S01]  /*8fb0*/  FMUL.FTZ R37, R14.reuse, R33 ;  /* 0x000000210e257220 */ /* 0x040fe20000410000 */
[-C--:B------:R-:W-:Y:S01]  /*8fc0*/  FMUL.FTZ R39, R14, R27.reuse ;  /* 0x0000001b0e277220 */ /* 0x080fe20000410000 */
[----:B------:R-:W-:Y:S02]  /*8fd0*/  IMAD.U32 R20, R9, 0x10000, RZ ;  /* 0x0001000009147824 */ /* 0x000fe400078e00ff */
[----:B------:R-:W-:Y:S01]  /*8fe0*/  FFMA.FTZ R37, R0, R27, -R37 ;  /* 0x0000001b00257223 */ /* 0x000fe20000010825 */
[----:B------:R-:W-:Y:S02]  /*8ff0*/  IMAD.U32 R27, R28, 0x10000, RZ ;  /* 0x000100001c1b7824 */ /* 0x000fe400078e00ff */
[----:B------:R-:W-:Y:S02]  /*9000*/  IMAD.U32 R23, R11, 0x10000, RZ ;  /* 0x000100000b177824 */ /* 0x000fe400078e00ff */
[----:B------:R-:W-:Y:S02]  /*9010*/  IMAD.U32 R14, R36, 0x10000, RZ ;  /* 0x00010000240e7824 */ /* 0x000fe400078e00ff */
[----:B------:R-:W-:Y:S01]  /*9020*/  FFMA.FTZ R39, R0, R33, R39 ;  /* 0x0000002100277223 */ /* 0x000fe20000010027 */
[----:B------:R-:W-:Y:S01]  /*9030*/  FMUL.FTZ R41, R20, R35 ;  /* 0x0000002314297220 */ /* 0x000fe20000410000 */
[----:B------:R-:W-:-:S02]  /*9040*/  IMAD.U32 R0, R30, 0x10000, RZ ;  /* 0x000100001e007824 */ /* 0x000fc400078e00ff */
[----:B------:R-:W-:Y:S01]  /*9050*/  FMUL.FTZ R33, R20, R27 ;  /* 0x0000001b14217220 */ /* 0x000fe20000410000 */
[----:B------:R-:W-:Y:S01]  /*9060*/  IMAD.U32 R13, R7, 0x10000, RZ ;  /* 0x00010000070d7824 */ /* 0x000fe200078e00ff */
[----:B------:R-:W-:Y:S01]  /*9070*/  LOP3.LUT R8, R8, 0xffff0000, RZ, 0xc0, !PT ;  /* 0xffff000008087812 */ /* 0x000fe200078ec0ff */
[----:B------:R-:W-:Y:S01]  /*9080*/  FMUL.FTZ R20, R23, R14 ;  /* 0x0000000e17147220 */ /* 0x000fe20000410000 */
[----:B------:R-:W-:Y:S01]  /*9090*/  IMAD.U32 R12, R5, 0x10000, RZ ;  /* 0x00010000050c7824 */ /* 0x000fe200078e00ff */
[----:B------:R-:W-:Y:S01]  /*90a0*/  LOP3.LUT R9, R9, 0xffff0000, RZ, 0xc0, !PT ;  /* 0xffff000009097812 */ /* 0x000fe200078ec0ff */
[-C--:B------:R-:W-:Y:S01]  /*90b0*/  FMUL.FTZ R23, R23, R0.reuse ;  /* 0x0000000017177220 */ /* 0x080fe20000410000 */
[----:B------:R-:W-:Y:S01]  /*90c0*/  LOP3.LUT R3, R4, 0xffff0000, RZ, 0xc0, !PT ;  /* 0xffff000004037812 */ /* 0x000fe200078ec0ff */
[C---:B------:R-:W-:Y:S01]  /*90d0*/  FFMA.FTZ R20, R13.reuse, R0, -R20 ;  /* 0x000000000d147223 */ /* 0x040fe20000010814 */
[----:B------:R-:W-:Y:S01]  /*90e0*/  LOP3.LUT R28, R28, 0xffff0000, RZ, 0xc0, !PT ;  /* 0xffff00001c1c7812 */ /* 0x000fe200078ec0ff */
[----:B------:R-:W-:Y:S01]  /*90f0*/  FMUL.FTZ R0, R8, R31 ;  /* 0x0000001f08007220 */ /* 0x000fe20000410000 */
[C---:B------:R-:W-:Y:S01]  /*9100*/  FFMA.FTZ R41, R12.reuse, R27, -R41 ;  /* 0x0000001b0c297223 */ /* 0x040fe20000010829 */
[----:B------:R-:W-:Y:S01]  /*9110*/  FFMA.FTZ R33, R12, R35, R33 ;  /* 0x000000230c217223 */ /* 0x000fe20000010021 */
[----:B------:R-:W-:Y:S01]  /*9120*/  FFMA.FTZ R23, R13, R14, R23 ;  /* 0x0000000e0d177223 */ /* 0x000fe20000010017 */
[----:B------:R-:W-:Y:S01]  /*9130*/  LOP3.LUT R4, R5, 0xffff0000, RZ, 0xc0, !PT ;  /* 0xffff000005047812 */ /* 0x000fe200078ec0ff */
[----:B------:R-:W-:Y:S01]  /*9140*/  FMUL.FTZ R12, R8, R26 ;  /* 0x0000001a080c7220 */ /* 0x000fe20000410000 */
[----:B------:R-:W-:Y:S01]  /*9150*/  FMUL.FTZ R13, R9, R32 ;  /* 0x00000020090d7220 */ /* 0x000fe20000410000 */
[----:B------:R-:W-:-:S02]  /*9160*/  IMAD.U32 R21, R10, 0x10000, RZ ;  /* 0x000100000a157824 */ /* 0x000fc400078e00ff */
[----:B------:R-:W-:Y:S01]  /*9170*/  FFMA.FTZ R26, R3, R26, -R0 ;  /* 0x0000001a031a7223 */ /* 0x000fe20000010800 */
[----:B------:R-:W-:Y:S02]  /*9180*/  IMAD.U32 R8, R34, 0x10000, RZ ;  /* 0x0001000022087824 */ /* 0x000fe400078e00ff */
[----:B------:R-:W-:Y:S01]  /*9190*/  FMUL.FTZ R9, R9, R28 ;  /* 0x0000001c09097220 */ /* 0x000fe20000410000 */
[----:B------:R-:W-:Y:S02]  /*91a0*/  IMAD.U32 R0, R29, 0x10000, RZ ;  /* 0x000100001d007824 */ /* 0x000fe400078e00ff */
[----:B------:R-:W-:Y:S01]  /*91b0*/  FFMA.FTZ R12, R3, R31, R12 ;  /* 0x0000001f030c7223 */ /* 0x000fe2000001000c */
[----:B------:R-:W-:Y:S02]  /*91c0*/  IMAD.U32 R5, R6, 0x10000, RZ ;  /* 0x0001000006057824 */ /* 0x000fe400078e00ff */
[C---:B------:R-:W-:Y:S01]  /*91d0*/  FMUL.FTZ R14, R21.reuse, R8 ;  /* 0x00000008150e7220 */ /* 0x040fe20000410000 */
[C---:B------:R-:W-:Y:S01]  /*91e0*/  FFMA.FTZ R28, R4.reuse, R28, -R13 ;  /* 0x0000001c041c7223 */ /* 0x040fe2000001080d */
[----:B------:R-:W-:Y:S01]  /*91f0*/  FFMA.FTZ R32, R4, R32, R9 ;  /* 0x0000002004207223 */ /* 0x000fe20000010009 */
[----:B------:R-:W-:Y:S01]  /*9200*/  LOP3.LUT R10, R10, 0xffff0000, RZ, 0xc0, !PT ;  /* 0xffff00000a0a7812 */ /* 0x000fe200078ec0ff */
[----:B------:R-:W-:Y:S01]  /*9210*/  FMUL.FTZ R4, R21, R0 ;  /* 0x0000000015047220 */ /* 0x000fe20000410000 */
[----:B------:R-:W-:-:S02]  /*9220*/  LOP3.LUT R11, R11, 0xffff0000, RZ, 0xc0, !PT ;  /* 0xffff00000b0b7812 */ /* 0x000fc400078ec0ff */
[----:B------:R-:W-:Y:S02]  /*9230*/  LOP3.LUT R3, R34, 0xffff0000, RZ, 0xc0, !PT ;  /* 0xffff000022037812 */ /* 0x000fe400078ec0ff */
[----:B------:R-:W-:Y:S02]  /*9240*/  LOP3.LUT R36, R36, 0xffff0000, RZ, 0xc0, !PT ;  /* 0xffff000024247812 */ /* 0x000fe400078ec0ff */
[----:B------:R-:W-:Y:S02]  /*9250*/  LOP3.LUT R29, R29, 0xffff0000, RZ, 0xc0, !PT ;  /* 0xffff00001d1d7812 */ /* 0x000fe400078ec0ff */
[----:B------:R-:W-:Y:S01]  /*9260*/  LOP3.LUT R30, R30, 0xffff0000, RZ, 0xc0, !PT ;  /* 0xffff00001e1e7812 */ /* 0x000fe200078ec0ff */
[C---:B------:R-:W-:Y:S01]  /*9270*/  FFMA.FTZ R14, R5.reuse, R0, -R14 ;  /* 0x00000000050e7223 */ /* 0x040fe2000001080e */
[----:B------:R-:W-:Y:S01]  /*9280*/  LOP3.LUT R6, R6, 0xffff0000, RZ, 0xc0, !PT ;  /* 0xffff000006067812 */ /* 0x000fe200078ec0ff */
[----:B------:R-:W-:Y:S01]  /*9290*/  FFMA.FTZ R0, R5, R8, R4 ;  /* 0x0000000805007223 */ /* 0x000fe20000010004 */
[----:B------:R-:W-:Y:S01]  /*92a0*/  LOP3.LUT R7, R7, 0xffff0000, RZ, 0xc0, !PT ;  /* 0xffff000007077812 */ /* 0x000fe200078ec0ff */
        /* <DEDUP_REMOVED lines=18> */
.L_x_1203:
[----:B------:R-:W-:Y:S05]  /*93d0*/  BSYNC B0 ;  /* 0x0000000000007941 */ /* 0x000fea0003800000 */
.L_x_1183:
[----:B------:R-:W-:Y:S01]  /*93e0*/  @!PT LDS RZ, [RZ] ;  /* 0x00000000fffff984 */ /* 0x000fe20000000800 */
[----:B------:R-:W-:Y:S01]  /*93f0*/  @!PT LDS RZ, [RZ] ;  /* 0x00000000fffff984 */ /* 0x000fe20000000800 */
[----:B------:R-:W-:Y:S01]  /*9400*/  @!PT LDS RZ, [RZ] ;  /* 0x00000000fffff984 */ /* 0x000fe20000000800 */
[----:B------:R-:W-:Y:S01]  /*9410*/  @!PT LDS RZ, [RZ] ;  /* 0x00000000fffff984 */ /* 0x000fe20000000800 */
[----:B------:R4:W-:Y:S06]  /*9420*/  MEMBAR.ALL.CTA ;  /* 0x0000000000007992 */ /* 0x0009ec0000008000 */
[----:B----4-:R-:W4:Y:S01]  /*9430*/  FENCE.VIEW.ASYNC.S ;  /* 0x00000000000073c6 */ /* 0x010f220000000000 */
[----:B------:R-:W-:Y:S05]  /*9440*/  WARPSYNC.ALL ;  /* 0x0000000000007948 */ /* 0x000fea0003800000 */
[----:B----4-:R-:W-:Y:S06]  /*9450*/  BAR.SYNC.DEFER_BLOCKING 0xd, 0x180 ;  /* 0x0346000000007b1d */ /* 0x010fec0000010000 */
.L_x_1180:
[----:B-12---:R-:W-:-:S05]  /*9460*/  IMAD.U32 R0, RZ, RZ, UR37 ;  /* 0x00000025ff007e24 */ /* 0x006fca000f8e00ff */
[----:B------:R-:W-:-:S13]  /*9470*/  ISETP.NE.AND P0, PT, R0, 0x3, PT ;  /* 0x000000030000780c */ /* 0x000fda0003f05270 */
[----:B------:R-:W-:Y:S05]  /*9480*/  @!P0 BRA `(.L_x_1218) ;  /* 0x0000000000048947 */ /* 0x000fea0003800000 */
[----:B------:R-:W-:Y:S01]  /*9490*/  BPT.TRAP 0x1 ;  /* 0x000000040000795c */ /* 0x000fe20000300000 */
.L_x_1218:
[----:B------:R-:W-:Y:S01]  /*94a0*/  IMAD R89, R16, 0x8, R2 ;  /* 0x0000000810597824 */ /* 0x000fe200078e0202 */
[----:B------:R-:W-:-:S04]  /*94b0*/  SHF.L.U32 R0, R19, 0x1f, RZ ;  /* 0x0000001f13007819 */ /* 0x000fc800000006ff */
[----:B------:R1:W2:Y:S01]  /*94c0*/  SYNCS.PHASECHK.TRANS64.TRYWAIT P2, [R89+URZ+0x16830], R0 ;  /* 0x01683000590075a7 */ /* 0x0002a2000804017f */
[----:B------:R-:W-:Y:S05]  /*94d0*/  @!P0 BRA `(.L_x_1219) ;  /* 0x0000000000048947 */ /* 0x000fea0003800000 */
[----:B------:R-:W-:Y:S01]  /*94e0*/  BPT.TRAP 0x1 ;  /* 0x000000040000795c */ /* 0x000fe20000300000 */
.L_x_1219:
[----:B0--3--:R-:W0:Y:S01]  /*94f0*/  S2R R7, SR_TID.X ;  /* 0x0000000000077919 */ /* 0x009e220000002100 */
[----:B------:R-:W-:-:S05]  /*9500*/  LOP3.LUT R44, R44, 0xffffff80, RZ, 0xc0, !PT ;  /* 0xffffff802c2c7812 */ /* 0x000fca00078ec0ff */
[----:B------:R-:W-:-:S05]  /*9510*/  IMAD.IADD R44, R45, 0x1, -R44 ;  /* 0x000000012d2c7824 */ /* 0x000fca00078e0a2c */
[----:B------:R-:W-:-:S04]  /*9520*/  SHF.R.S32.HI R5, RZ, 0x1f, R44 ;  /* 0x0000001fff057819 */ /* 0x000fc8000001142c */
[CC--:B------:R-:W-:Y:S02]  /*9530*/  LEA.HI R3, R5.reuse, R44.reuse, RZ, 0x2 ;  /* 0x0000002c05037211 */ /* 0x0c0fe400078f10ff */
[----:B------:R-:W-:Y:S02]  /*9540*/  LEA.HI R5, R5, R44, RZ, 0x5 ;  /* 0x0000002c05057211 */ /* 0x000fe400078f28ff */
[--C-:B------:R-:W-:Y:S02]  /*9550*/  SHF.R.S32.HI R4, RZ, 0x2, R3.reuse ;  /* 0x00000002ff047819 */ /* 0x100fe40000011403 */
[----:B------:R-:W-:Y:S02]  /*9560*/  SHF.R.S32.HI R3, RZ, 0x1f, R3 ;  /* 0x0000001fff037819 */ /* 0x000fe40000011403 */
[----:B------:R-:W-:Y:S02]  /*9570*/  SHF.R.S32.HI R5, RZ, 0x5, R5 ;  /* 0x00000005ff057819 */ /* 0x000fe40000011405 */
[----:B------:R-:W-:Y:S01]  /*9580*/  LEA.HI R6, R3, R4, RZ, 0x3 ;  /* 0x0000000403067211 */ /* 0x000fe200078f18ff */
[----:B------:R-:W-:-:S05]  /*9590*/  IMAD.HI R3, R24, 0x55555556, RZ ;  /* 0x5555555618037827 */ /* 0x000fca00078e02ff */
[----:B------:R-:W-:Y:S02]  /*95a0*/  LEA.HI R3, R3, R3, RZ, 0x1 ;  /* 0x0000000303037211 */ /* 0x000fe400078f08ff */
[----:B0-----:R-:W-:Y:S02]  /*95b0*/  LOP3.LUT R8, R7, 0x7f, RZ, 0xc0, !PT ;  /* 0x0000007f07087812 */ /* 0x001fe400078ec0ff */
[----:B------:R-:W-:Y:S01]  /*95c0*/  LOP3.LUT R7, R6, 0xfffffff8, RZ, 0xc0, !PT ;  /* 0xfffffff806077812 */ /* 0x000fe200078ec0ff */
[----:B------:R-:W-:Y:S01]  /*95d0*/  IMAD R3, R3, -0x3, R24 ;  /* 0xfffffffd03037824 */ /* 0x000fe200078e0218 */
[----:B------:R-:W-:-:S03]  /*95e0*/  ISETP.NE.AND P1, PT, R8, RZ, PT ;  /* 0x000000ff0800720c */ /* 0x000fc60003f25270 */
[----:B------:R-:W-:-:S04]  /*95f0*/  IMAD.IADD R4, R4, 0x1, -R7 ;  /* 0x0000000104047824 */ /* 0x000fc800078e0a07 */
[----:B------:R-:W-:Y:S01]  /*9600*/  IMAD R4, R5, 0x10, R4 ;  /* 0x0000001005047824 */ /* 0x000fe200078e0204 */
[----:B--2---:R-:W-:Y:S06]  /*9610*/  @P2 BRA `(.L_x_1220) ;  /* 0x0000000000082947 */ /* 0x004fec0003800000 */
[----:B------:R-:W0:Y:S02]  /*9620*/  SYNCS.PHASECHK.TRANS64.TRYWAIT P2, [R89+URZ+0x16830], R0 ;  /* 0x01683000590075a7 */ /* 0x000e24000804017f */
[----:B0-----:R-:W-:Y:S05]  /*9630*/  @!P2 BRA `(.L_x_1221) ;  /* 0x0000015400eca947 */ /* 0x001fea0003800000 */
.L_x_1220:
[----:B------:R-:W-:Y:S05]  /*9640*/  WARPSYNC.ALL ;  /* 0x0000000000007948 */ /* 0x000fea0003800000 */
[----:B------:R-:W-:Y:S02]  /*9650*/  IMAD R156, R3, 0x40, R4 ;  /* 0x00000040039c7824 */ /* 0x000fe400078e0204 */
[----:B01----:R-:W-:Y:S01]  /*9660*/  VIADD R0, R2, 0xe400 ;  /* 0x0000e40002007836 */ /* 0x003fe20000000000 */
[----:B------:R-:W-:-:S04]  /*9670*/  LOP3.LUT R6, R25, 0x10000, RZ, 0xfc, !PT ;  /* 0x0001000019067812 */ /* 0x000fc800078efcff */
[----:B------:R-:W-:-:S04]  /*9680*/  SHF.R.U32.HI R0, RZ, 0x4, R0 ;  /* 0x00000004ff007819 */ /* 0x000fc80000011600 */
[----:B------:R-:W-:-:S04]  /*9690*/  LOP3.LUT R0, R0, 0x3fff, RZ, 0xc0, !PT ;  /* 0x00003fff00007812 */ /* 0x000fc800078ec0ff */
[----:B------:R-:W-:Y:S01]  /*96a0*/  LOP3.LUT R3, R0, 0x10000, RZ, 0xfc, !PT ;  /* 0x0001000000037812 */ /* 0x000fe200078efcff */
[----:B------:R-:W-:Y:S02]  /*96b0*/  IMAD.MOV.U32 R7, RZ, RZ, 0x40000040 ;  /* 0x40000040ff077424 */ /* 0x000fe400078e00ff */
[----:B------:R-:W-:Y:S02]  /*96c0*/  IMAD.MOV.U32 R5, RZ, RZ, 0x40000040 ;  /* 0x40000040ff057424 */ /* 0x000fe400078e00ff */
[----:B------:R-:W-:Y:S01]  /*96d0*/  IMAD R4, R16, 0x400, R3 ;  /* 0x0000040010047824 */ /* 0x000fe200078e0203 */
[C---:B------:R-:W-:Y:S01]  /*96e0*/  R2UR UR4, R6.reuse ;  /* 0x00000000060472ca */ /* 0x040fe200000e0000 */
[----:B------:R-:W-:Y:S01]  /*96f0*/  WARPGROUP.ARRIVE ;  /* 0x00000000000079c5 */ /* 0x000fe20000000000 */
[----:B------:R-:W-:Y:S01]  /*9700*/  R2UR UR5, R7 ;  /* 0x00000000070572ca */ /* 0x000fe200000e0000 */
[----:B------:R-:W-:Y:S01]  /*9710*/  VIADD R12, R6, 0x2 ;  /* 0x00000002060c7836 */ /* 0x000fe20000000000 */
[C---:B------:R-:W-:Y:S01]  /*9720*/  R2UR UR6, R4.reuse ;  /* 0x00000000040672ca */ /* 0x040fe200000e0000 */
[----:B------:R-:W-:Y:S01]  /*9730*/  IMAD.MOV.U32 R13, RZ, RZ, 0x40000040 ;  /* 0x40000040ff0d7424 */ /* 0x000fe200078e00ff */
[----:B------:R-:W-:Y:S01]  /*9740*/  R2UR UR7, R5 ;  /* 0x00000000050772ca */ /* 0x000fe200000e0000 */
[----:B------:R-:W-:Y:S01]  /*9750*/  IMAD.MOV.U32 R9, RZ, RZ, 0x40000040 ;  /* 0x40000040ff097424 */ /* 0x000fe200078e00ff */
[----:B------:R0:W-:Y:S01]  /*9760*/  STL [R1+0xc], R3 ;  /* 0x00000c0301007387 */ /* 0x0001e20000100800 */
[----:B------:R-:W-:-:S03]  /*9770*/  VIADD R8, R4, 0x2 ;  /* 0x0000000204087836 */ /* 0x000fc60000000000 */
[----:B------:R-:W2:Y:S04]  /*9780*/  LDL R110, [R1+0x20] ;  /* 0x00002000016e7983 */ /* 0x000ea80000100800 */
[----:B------:R-:W3:Y:S03]  /*9790*/  LDL R111, [R1+0x24] ;  /* 0x00002400016f7983 */ /* 0x000ee60000100800 */
[----:B------:R-:W-:Y:S01]  /*97a0*/  HGMMA.64x128x16.F32.BF16 R24, gdesc[UR4], RZ, !UPT, gsb0 ;  /* 0x01e00000041879f0 */ /* 0x000fe2000c0018ff */
[----:B------:R-:W-:Y:S01]  /*97b0*/  R2UR UR4, R12 ;  /* 0x000000000c0472ca */ /* 0x000fe200000e0000 */
[----:B------:R-:W4:Y:S01]  /*97c0*/  LDL R109, [R1+0x14] ;  /* 0x00001400016d7983 */ /* 0x000f220000100800 */
[----:B------:R-:W-:-:S02]  /*97d0*/  R2UR UR5, R13 ;  /* 0x000000000d0572ca */ /* 0x000fc400000e0000 */
[----:B------:R-:W-:Y:S02]  /*97e0*/  R2UR UR6, R8 ;  /* 0x00000000080672ca */ /* 0x000fe400000e0000 */
[----:B------:R-:W-:Y:S01]  /*97f0*/  R2UR UR7, R9 ;  /* 0x00000000090772ca */ /* 0x000fe200000e0000 */
[----:B------:R-:W-:Y:S02]  /*9800*/  VIADD R10, R6, 0x4 ;  /* 0x00000004060a7836 */ /* 0x000fe40000000000 */
[----:B------:R-:W-:Y:S02]  /*9810*/  VIADD R8, R4, 0x4 ;  /* 0x0000000404087836 */ /* 0x000fe40000000000 */
[----:B------:R-:W-:Y:S02]  /*9820*/  IMAD.MOV.U32 R11, RZ, RZ, 0x40000040 ;  /* 0x40000040ff0b7424 */ /* 0x000fe400078e00ff */
[----:B------:R-:W-:Y:S01]  /*9830*/  IMAD.MOV.U32 R9, RZ, RZ, 0x40000040 ;  /* 0x40000040ff097424 */ /* 0x000fe200078e00ff */
[----:B------:R-:W-:-:S02]  /*9840*/  WARPGROUP.DEPBAR.LE gsb0, 0x0 ;  /* 0x00008000000079c5 */ /* 0x000fc40000010000 */
[----:B------:R-:W-:-:S06]  /*9850*/  WARPGROUP.ARRIVE ;  /* 0x00000000000079c5 */ /* 0x000fcc0000000000 */
[----:B------:R-:W-:Y:S01]  /*9860*/  HGMMA.64x128x16.F32.BF16 R24, gdesc[UR4], R24, gsb0 ;  /* 0x01e00000041879f0 */ /* 0x000fe20008001818 */
[----:B------:R-:W-:Y:S02]  /*9870*/  R2UR UR4, R10 ;  /* 0x000000000a0472ca */ /* 0x000fe400000e0000 */
[----:B------:R-:W-:Y:S02]  /*9880*/  R2UR UR5, R11 ;  /* 0x000000000b0572ca */ /* 0x000fe400000e0000 */
[----:B------:R-:W-:Y:S02]  /*9890*/  R2UR UR6, R8 ;  /* 0x00000000080672ca */ /* 0x000fe400000e0000 */
[----:B------:R-:W-:Y:S01]  /*98a0*/  R2UR UR7, R9 ;  /* 0x00000000090772ca */ /* 0x000fe200000e0000 */
[----:B------:R-:W-:Y:S02]  /*98b0*/  VIADD R8, R6, 0x6 ;  /* 0x0000000606087836 */ /* 0x000fe40000000000 */
[----:B------:R-:W-:-:S02]  /*98c0*/  VIADD R4, R4, 0x6 ;  /* 0x0000000604047836 */ /* 0x000fc40000000000 */
[----:B------:R-:W-:Y:S02]  /*98d0*/  IMAD.MOV.U32 R9, RZ, RZ, 0x40000040 ;  /* 0x40000040ff097424 */ /* 0x000fe400078e00ff */
[----:B------:R-:W-:Y:S01]  /*98e0*/  IMAD.MOV.U32 R5, RZ, RZ, 0x40000040 ;  /* 0x40000040ff057424 */ /* 0x000fe200078e00ff */
[----:B------:R-:W-:Y:S02]  /*98f0*/  WARPGROUP.DEPBAR.LE gsb0, 0x0 ;  /* 0x00008000000079c5 */ /* 0x000fe40000010000 */
[----:B------:R-:W-:-:S06]  /*9900*/  WARPGROUP.ARRIVE ;  /* 0x00000000000079c5 */ /* 0x000fcc0000000000 */
[----:B------:R-:W-:Y:S01]  /*9910*/  HGMMA.64x128x16.F32.BF16 R24, gdesc[UR4], R24, gsb0 ;  /* 0x01e00000041879f0 */ /* 0x000fe20008001818 */
[----:B------:R-:W-:Y:S02]  /*9920*/  R2UR UR4, R8 ;  /* 0x00000000080472ca */ /* 0x000fe400000e0000 */
[----:B------:R-:W-:Y:S02]  /*9930*/  R2UR UR5, R9 ;  /* 0x00000000090572ca */ /* 0x000fe400000e0000 */
[----:B------:R-:W-:Y:S02]  /*9940*/  R2UR UR6, R4 ;  /* 0x00000000040672ca */ /* 0x000fe400000e0000 */
[----:B------:R-:W-:Y:S01]  /*9950*/  R2UR UR7, R5 ;  /* 0x00000000050772ca */ /* 0x000fe200000e0000 */
[----:B------:R-:W-:Y:S02]  /*9960*/  WARPGROUP.DEPBAR.LE gsb0, 0x0 ;  /* 0x00008000000079c5 */ /* 0x000fe40000010000 */
[----:B------:R-:W-:-:S10]  /*9970*/  WARPGROUP.ARRIVE ;  /* 0x00000000000079c5 */ /* 0x000fd40000000000 */
[----:B------:R-:W-:Y:S01]  /*9980*/  HGMMA.64x128x16.F32.BF16 R24, gdesc[UR4], R24, gsb0 ;  /* 0x01e00000041879f0 */ /* 0x000fe20008001818 */
[----:B------:R-:W-:Y:S01]  /*9990*/  ULDC.64 UR4, c[0x0][0x9d8] ;  /* 0x0002760000047ab9 */ /* 0x000fe20000000a00 */
[----:B------:R-:W-:Y:S02]  /*99a0*/  ULDC.64 UR6, c[0x0][0x9e0] ;  /* 0x0002780000067ab9 */ /* 0x000fe40000000a00 */
[----:B------:R-:W-:Y:S01]  /*99b0*/  UISETP.GE.AND UP0, UPT, UR7, 0x1, UPT ;  /* 0x000000010700788c */ /* 0x000fe2000bf06270 */
[----:B------:R-:W-:-:S05]  /*99c0*/  @!P1 VIADD R89, R89, 0x16840 ;  /* 0x0001684059599836 */ /* 0x000fca0000000000 */
[----:B------:R-:W-:Y:S01]  /*99d0*/  PLOP3.LUT P2, PT, PT, PT, UP0, 0x40, 0x0 ;  /* 0x000000000000781c */ /* 0x000fe20003f4e808 */
[----:B------:R-:W-:Y:S01]  /*99e0*/  ULOP3.LUT UR30, URZ, UR5, URZ, 0x33, !UPT ;  /* 0x000000053f1e7292 */ /* 0x000fe2000f8e333f */
[----:B------:R-:W-:Y:S01]  /*99f0*/  @!P1 PRMT R89, RZ, 0x654, R89 ;  /* 0x00000654ff599816 */ /* 0x000fe20000000059 */
[----:B----4-:R-:W-:Y:S01]  /*9a00*/  IMAD R156, R109, 0xc0, R156 ;  /* 0x000000c06d9c7824 */ /* 0x010fe200078e029c */
[----:B------:R-:W-:Y:S02]  /*9a10*/  WARPGROUP.DEPBAR.LE gsb0, 0x0 ;  /* 0x00008000000079c5 */ /* 0x000fe40000010000 */
[----:B------:R-:W-:Y:S01]  /*9a20*/  FMUL.FTZ R96, R37, UR4 ;  /* 0x0000000425607c20 */ /* 0x000fe20008410000 */
[----:B------:R-:W-:Y:S02]  /*9a30*/  IMAD.MOV.U32 R37, RZ, RZ, -0x80 ;  /* 0xffffff80ff257424 */ /* 0x000fe400078e00ff */
[----:B------:R-:W-:Y:S01]  /*9a40*/  FMUL.FTZ R99, R44, UR4 ;  /* 0x000000042c637c20 */ /* 0x000fe20008410000 */
[----:B------:R-:W-:Y:S01]  /*9a50*/  FMUL.FTZ R44, R74, UR4 ;  /* 0x000000044a2c7c20 */ /* 0x000fe20008410000 */
[----:B0-----:R-:W-:Y:S01]  /*9a60*/  FMUL.FTZ R3, R24, UR4 ;  /* 0x0000000418037c20 */ /* 0x001fe20008410000 */
        /* <DEDUP_REMOVED lines=21> */
[----:B-----5:R-:W-:Y:S01]  /*9bc0*/  FMUL.FTZ R23, R39, UR4 ;  /* 0x0000000427177c20 */ /* 0x020fe20008410000 */
[----:B------:R-:W-:Y:S01]  /*9bd0*/  FMUL.FTZ R97, R40, UR4 ;  /* 0x0000000428617c20 */ /* 0x000fe20008410000 */
[----:B------:R-:W-:Y:S01]  /*9be0*/  FMUL.FTZ R98, R41, UR4 ;  /* 0x0000000429627c20 */ /* 0x000fe20008410000 */
[----:B------:R-:W-:Y:S01]  /*9bf0*/  FMUL.FTZ R25, R43, UR4 ;  /* 0x000000042b197c20 */ /* 0x000fe20008410000 */
[----:B------:R-:W-:Y:S01]  /*9c00*/  FMUL.FTZ R26, R46, UR4 ;  /* 0x000000042e1a7c20 */ /* 0x000fe20008410000 */
[----:B------:R-:W-:Y:S01]  /*9c10*/  FMUL.FTZ R27, R47, UR4 ;  /* 0x000000042f1b7c20 */ /* 0x000fe20008410000 */
[----:B------:R-:W-:Y:S01]  /*9c20*/  FMUL.FTZ R45, R75, UR4 ;  /* 0x000000044b2d7c20 */ /* 0x000fe20008410000 */
[----:B------:R-:W-:Y:S01]  /*9c30*/  FMUL.FTZ R73, R76, UR4 ;  /* 0x000000044c497c20 */ /* 0x000fe20008410000 */
[----:B--2---:R-:W-:-:S02]  /*9c40*/  IMAD.IADD R48, R110, 0x1, R80 ;  /* 0x000000016e307824 */ /* 0x004fc400078e0250 */
        /* <DEDUP_REMOVED lines=32> */
[----:B---3--:R-:W-:Y:S01]  /*9e50*/  IADD3 R50, -R111, 0x1, R48 ;  /* 0x000000016f327810 */ /* 0x008fe20007ffe130 */
[----:B------:R-:W0:Y:S01]  /*9e60*/  MUFU.TANH R3, R3 ;  /* 0x0000000300037308 */ /* 0x000e220000002400 */
[----:B------:R1:W-:Y:S03]  /*9e70*/  @!P1 SYNCS.ARRIVE.TRANS64.RED.A1T0 RZ, [R89+URZ], RZ ;  /* 0x000000ff59ff99a7 */ /* 0x0003e6000810043f */
[----:B------:R-:W-:-:S04]  /*9e80*/  IMAD R50, R155, -0x2, R50 ;  /* 0xfffffffe9b327824 */ /* 0x000fc800078e0232 */
[----:B------:R-:W2:Y:S01]  /*9e90*/  MUFU.TANH R90, R90 ;  /* 0x0000005a005a7308 */ /* 0x000ea20000002400 */
[----:B------:R-:W-:-:S07]  /*9ea0*/  IMAD R81, R155, -0x2, R48 ;  /* 0xfffffffe9b517824 */ /* 0x000fce00078e0230 */
[----:B------:R-:W3:Y:S01]  /*9eb0*/  MUFU.TANH R0, R0 ;  /* 0x0000000000007308 */ /* 0x000ee20000002400 */
[----:B------:R-:W-:-:S07]  /*9ec0*/  VIADD R82, R50, UR6 ;  /* 0x0000000632527c36 */ /* 0x000fce0008000000 */
        /* <DEDUP_REMOVED lines=57> */
[----:B------:R1:W0:Y:S08]  /*a260*/  MUFU.TANH R71, R84 ;  /* 0x0000005400477308 */ /* 0x0002300000002400 */
[----:B------:R-:W0:Y:S08]  /*a270*/  MUFU.TANH R85, R85 ;  /* 0x0000005500557308 */ /* 0x000e300000002400 */
[----:B------:R-:W0:Y:S08]  /*a280*/  MUFU.TANH R34, R34 ;  /* 0x0000002200227308 */ /* 0x000e300000002400 */
[----:B------:R-:W0:Y:S01]  /*a290*/  MUFU.TANH R37, R37 ;  /* 0x0000002500257308 */ /* 0x000e220000002400 */
[----:B------:R-:W-:Y:S01]  /*a2a0*/  VIADD R83, R50, UR30 ;  /* 0x0000001e32537c36 */ /* 0x000fe20008000000 */
[----:B------:R-:W-:-:S02]  /*a2b0*/  LEA R79, R88, 0xffffff80, 0x7 ;  /* 0xffffff80584f7811 */ /* 0x000fc400078e38ff */
[----:B------:R-:W-:Y:S01]  /*a2c0*/  VIADDMNMX R77, R156, R82, R81, PT ;  /* 0x000000529c4d7246 */ /* 0x000fe20003800151 */
[----:B------:R-:W-:Y:S01]  /*a2d0*/  IMAD.IADD R78, R83, 0x1, R156 ;  /* 0x00000001534e7824 */ /* 0x000fe200078e029c */
        /* <DEDUP_REMOVED lines=13> */
.L_x_1224:
[----:B------:R-:W-:-:S06]  /*a3b0*/  UISETP.NE.AND UP1, UPT, UR7, 0x1, UPT ;  /* 0x000000010700788c */ /* 0x000fcc000bf25270 */
[----:B------:R-:W-:-:S05]  /*a3c0*/  PLOP3.LUT P2, PT, PT, PT, UP1, 0x80, 0x0 ;  /* 0x000000000000781c */ /* 0x000fca0003f4f018 */
[----:B------:R-:W-:-:S08]  /*a3d0*/  @UP1 ULDC.64 UR4, c[0x0][0x9e8] ;  /* 0x00027a0000041ab9 */ /* 0x000fd00000000a00 */
[----:B------:R-:W-:-:S05]  /*a3e0*/  @P2 IMAD.HI.U32 R49, R48, UR4, RZ ;  /* 0x0000000430312c27 */ /* 0x000fca000f8e00ff */
[----:B------:R-:W-:-:S07]  /*a3f0*/  @P2 SHF.R.U32.HI R48, RZ, UR5, R49 ;  /* 0x00000005ff302c19 */ /* 0x000fce0008011631 */
.L_x_1225:
[----:B------:R-:W-:Y:S05]  /*a400*/  BSYNC B0 ;  /* 0x0000000000007941 */ /* 0x000fea0003800000 */
.L_x_1223:
[----:B------:R-:W-:-:S04]  /*a410*/  IMAD R48, R48, UR7, -R79 ;  /* 0x0000000730307c24 */ /* 0x000fc8000f8e0a4f */
[----:B------:R-:W-:-:S05]  /*a420*/  IMAD R48, R155, -0x2, R48 ;  /* 0xfffffffe9b307824 */ /* 0x000fca00078e0230 */
[----:B------:R-:W-:Y:S02]  /*a430*/  VIMNMX R78, R78, R48, !PT ;  /* 0x000000304e4e7248 */ /* 0x000fe40007fe0100 */
[----:B------:R-:W-:-:S07]  /*a440*/  VIADDMNMX R77, R48, UR7, R77, PT ;  /* 0x00000007304d7c46 */ /* 0x000fce000b80014d */
.L_x_1222:
[----:B------:R-:W-:Y:S01]  /*a450*/  ISETP.GE.AND P3, PT, R80, 0x9, PT ;  /* 0x000000095000780c */ /* 0x000fe20003f66270 */
[----:B------:R-:W-:Y:S01]  /*a460*/  VIADD R157, R156, 0x8 ;  /* 0x000000089c9d7836 */ /* 0x000fe20000000000 */
[----:B------:R-:W-:Y:S02]  /*a470*/  ISETP.GE.AND P2, PT, R80, 0x2, PT ;  /* 0x000000025000780c */ /* 0x000fe40003f46270 */
[----:B------:R-:W-:Y:S02]  /*a480*/  LOP3.LUT R22, R22, 0xfffffffd, RZ, 0xc0, !PT ;  /* 0xfffffffd16167812 */ /* 0x000fe400078ec0ff */
[----:B------:R-:W-:Y:S02]  /*a490*/  ISETP.GT.AND P4, PT, R78, 0x1, !P2 ;  /* 0x000000014e00780c */ /* 0x000fe40005784270 */
[----:B------:R-:W-:Y:S02]  /*a4a0*/  ISETP.GE.AND P5, PT, R80, 0xa, PT ;  /* 0x0000000a5000780c */ /* 0x000fe40003fa6270 */
[----:B------:R-:W-:-:S03]  /*a4b0*/  ISETP.LT.OR P4, PT, R77, 0x2, P4 ;  /* 0x000000024d00780c */ /* 0x000fc60002781670 */
[----:B------:R-:W-:Y:S02]  /*a4c0*/  @P3 LOP3.LUT R22, R22, 0x2, RZ, 0xfc, !PT ;  /* 0x0000000216163812 */ /* 0x000fe400078efcff */
[----:B------:R-:W-:Y:S02]  /*a4d0*/  ISETP.GT.AND P3, PT, R78, 0x8, !P3 ;  /* 0x000000084e00780c */ /* 0x000fe40005f64270 */
[----:B------:R-:W-:Y:S02]  /*a4e0*/  FSEL R90, R90, -INF , !P4 ;  /* 0xff8000005a5a7808 */ /* 0x000fe40006000000 */
[----:B------:R-:W-:Y:S02]  /*a4f0*/  ISETP.LT.OR P3, PT, R77, 0x9, P3 ;  /* 0x000000094d00780c */ /* 0x000fe40001f61670 */
[----:B------:R-:W-:Y:S02]  /*a500*/  ISETP.GE.AND P4, PT, R80, 0x11, PT ;  /* 0x000000115000780c */ /* 0x000fe40003f86270 */
[----:B------:R-:W-:-:S02]  /*a510*/  LOP3.LUT R22, R22, 0xfffffffb, RZ, 0xc0, !PT ;  /* 0xfffffffb16167812 */ /* 0x000fc400078ec0ff */
[----:B0-----:R-:W-:Y:S02]  /*a520*/  FSEL R49, R92, -INF , !P3 ;  /* 0xff8000005c317808 */ /* 0x001fe40005800000 */
[----:B------:R-:W-:Y:S02]  /*a530*/  ISETP.GT.AND P3, PT, R78, 0x9, !P5 ;  /* 0x000000094e00780c */ /* 0x000fe40006f64270 */
[----:B------:R-:W-:Y:S02]  /*a540*/  @P5 LOP3.LUT R22, R22, 0x4, RZ, 0xfc, !PT ;  /* 0x0000000416165812 */ /* 0x000fe400078efcff */
[----:B------:R-:W-:Y:S02]  /*a550*/  ISETP.LT.OR P3, PT, R77, 0xa, P3 ;  /* 0x0000000a4d00780c */ /* 0x000fe40001f61670 */
[----:B------:R-:W-:Y:S02]  /*a560*/  LOP3.LUT R22, R22, 0xfffffff7, RZ, 0xc0, !PT ;  /* 0xfffffff716167812 */ /* 0x000fe400078ec0ff */
[----:B------:R-:W-:-:S02]  /*a570*/  FSEL R63, R91, -INF , !P3 ;  /* 0xff8000005b3f7808 */ /* 0x000fc40005800000 */
[----:B------:R-:W-:Y:S02]  /*a580*/  @P4 LOP3.LUT R22, R22, 0x8, RZ, 0xfc, !PT ;  /* 0x0000000816164812 */ /* 0x000fe400078efcff */
[----:B------:R-:W-:Y:S02]  /*a590*/  ISETP.GT.AND P3, PT, R78, 0x10, !P4 ;  /* 0x000000104e00780c */ /* 0x000fe40006764270 */
[----:B------:R-:W-:Y:S02]  /*a5a0*/  ISETP.GE.AND P4, PT, R80, 0x12, PT ;  /* 0x000000125000780c */ /* 0x000fe40003f86270 */
[----:B------:R-:W-:Y:S02]  /*a5b0*/  ISETP.LT.OR P3, PT, R77, 0x11, P3 ;  /* 0x000000114d00780c */ /* 0x000fe40001f61670 */
[----:B------:R-:W-:Y:S02]  /*a5c0*/  LOP3.LUT R22, R22, 0xfbffffff, RZ, 0xc0, !PT ;  /* 0xfbffffff16167812 */ /* 0x000fe400078ec0ff */
[----:B------:R-:W-:-:S02]  /*a5d0*/  FSEL R62, R94, -INF , !P3 ;  /* 0xff8000005e3e7808 */ /* 0x000fc40005800000 */
        /* <DEDUP_REMOVED lines=155> */
[----:B------:R-:W-:Y:S02]  /*af90*/  ISETP.GE.AND P6, PT, R80, 0x7a, PT ;  /* 0x0000007a5000780c */ /* 0x000fe40003fc6270 */
[----:B------:R-:W-:Y:S01]  /*afa0*/  VIADDMNMX R80, R157, R82, R81, PT ;  /* 0x000000529d507246 */ /* 0x000fe20003800151 */
[----:B------:R-:W-:-:S10]  /*afb0*/  IMAD.IADD R82, R83, 0x1, R157 ;  /* 0x0000000153527824 */ /* 0x000fd400078e029d */
[----:B------:R-:W-:Y:S02]  /*afc0*/  @P6 LOP3.LUT R22, R22, 0x8000000, RZ, 0xfc, !PT ;  /* 0x0800000016166812 */ /* 0x000fe400078efcff */
[----:B------:R-:W-:-:S04]  /*afd0*/  ISETP.GT.AND P6, PT, R78, 0x79, !P6 ;  /* 0x000000794e00780c */ /* 0x000fc800077c4270 */
[----:B------:R-:W-:-:S04]  /*afe0*/  ISETP.LT.OR P6, PT, R77, 0x7a, P6 ;  /* 0x0000007a4d00780c */ /* 0x000fc800037c1670 */
        /* <DEDUP_REMOVED lines=17> */
.L_x_1228:
[----:B------:R-:W-:-:S06]  /*b100*/  UISETP.NE.AND UP1, UPT, UR7, 0x1, UPT ;  /* 0x000000010700788c */ /* 0x000fcc000bf25270 */
[----:B------:R-:W-:-:S05]  /*b110*/  PLOP3.LUT P6, PT, PT, PT, UP1, 0x80, 0x0 ;  /* 0x000000000000781c */ /* 0x000fca0003fcf018 */
[----:B------:R-:W-:-:S08]  /*b120*/  @UP1 ULDC.64 UR4, c[0x0][0x9e8] ;  /* 0x00027a0000041ab9 */ /* 0x000fd00000000a00 */
[----:B------:R-:W-:Y:S01]  /*b130*/  @P6 IMAD.HI.U32 R78, R77, UR4, RZ ;  /* 0x000000044d4e6c27 */ /* 0x000fe2000f8e00ff */
[----:B------:R-:W-:-:S13]  /*b140*/  PLOP3.LUT P6, PT, PT, PT, UP1, 0x80, 0x0 ;  /* 0x000000000000781c */ /* 0x000fda0003fcf018 */
[----:B------:R-:W-:-:S07]  /*b150*/  @P6 SHF.R.U32.HI R77, RZ, UR5, R78 ;  /* 0x00000005ff4d6c19 */ /* 0x000fce000801164e */
.L_x_1229:
[----:B------:R-:W-:Y:S05]  /*b160*/  BSYNC B0 ;  /* 0x0000000000007941 */ /* 0x000fea0003800000 */
.L_x_1227:
[----:B------:R-:W-:-:S04]  /*b170*/  IMAD R78, R77, UR7, -R79 ;  /* 0x000000074d4e7c24 */ /* 0x000fc8000f8e0a4f */
[----:B------:R-:W-:-:S05]  /*b180*/  IMAD R77, R155, -0x2, R78 ;  /* 0xfffffffe9b4d7824 */ /* 0x000fca00078e024e */
[----:B------:R-:W-:Y:S02]  /*b190*/  VIMNMX R82, R82, R77, !PT ;  /* 0x0000004d52527248 */ /* 0x000fe40007fe0100 */
[----:B------:R-:W-:-:S07]  /*b1a0*/  VIADDMNMX R80, R77, UR7, R80, PT ;  /* 0x000000074d507c46 */ /* 0x000fce000b800150 */
.L_x_1226:
        /* <DEDUP_REMOVED lines=20> */
[----:B------:R-:W-:Y:S02]  /*b2f0*/  LOP3.LUT P2, RZ, R22, 0x8, RZ, 0xc0, !PT ;  /* 0x0000000816ff7812 */ /* 0x000fe4000784c0ff */
[----:B------:R-:W-:Y:S02]  /*b300*/  FMNMX.FTZ R14, R84, R90, !PT ;  /* 0x0000005a540e7209 */ /* 0x000fe40007810000 */
[----:B------:R-:W-:Y:S02]  /*b310*/  ISETP.GT.AND P2, PT, R82, 0x10, !P2 ;  /* 0x000000105200780c */ /* 0x000fe40005744270 */
[----:B------:R-:W-:Y:S02]  /*b320*/  FMNMX.FTZ R14, R49, R14, !PT ;  /* 0x0000000e310e7209 */ /* 0x000fe40007810000 */
[----:B------:R-:W-:-:S02]  /*b330*/  ISETP.LT.OR P2, PT, R80, 0x11, P2 ;  /* 0x000000115000780c */ /* 0x000fc40001741670 */
[----:B------:R-:W-:Y:S02]  /*b340*/  FSEL R34, R34, -INF , !P5 ;  /* 0xff80000022227808 */ /* 0x000fe40006800000 */
[----:B------:R-:W-:Y:S02]  /*b350*/  FSEL R78, R15, -INF , !P2 ;  /* 0xff8000000f4e7808 */ /* 0x000fe40005000000 */
        /* <DEDUP_REMOVED lines=15> */
[----:B------:R-:W-:-:S02]  /*b450*/  LOP3.LUT P6, RZ, R22, 0x8000, RZ, 0xc0, !PT ;  /* 0x0000800016ff7812 */ /* 0x000fc400078cc0ff */
        /* <DEDUP_REMOVED lines=54> */
[----:B------:R-:W-:-:S03]  /*b7c0*/  ISETP.GT.AND P2, PT, R82, 0x39, !P2 ;  /* 0x000000395200780c */ /* 0x000fc60005744270 */
[----:B------:R-:W0:Y:S01]  /*b7d0*/  SHFL.BFLY PT, R14, R15, 0x2, 0x1f ;  /* 0x0c401f000f0e7f89 */ /* 0x000e2200000e0000 */
[----:B------:R-:W-:-:S04]  /*b7e0*/  ISETP.LT.OR P2, PT, R80, 0x3a, P2 ;  /* 0x0000003a5000780c */ /* 0x000fc80001741670 */
[----:B------:R-:W-:Y:S02]  /*b7f0*/  FSEL R33, R33, -INF , !P2 ;  /* 0xff80000021217808 */ /* 0x000fe40005000000 */
[----:B------:R-:W-:Y:S02]  /*b800*/  ISETP.GT.AND P2, PT, R82, 0x40, !P6 ;  /* 0x000000405200780c */ /* 0x000fe40007744270 */
[----:B------:R-:W-:Y:S02]  /*b810*/  LOP3.LUT P6, RZ, R22, 0x10, RZ, 0xc0, !PT ;  /* 0x0000001016ff7812 */ /* 0x000fe400078cc0ff */
[----:B------:R-:W-:-:S04]  /*b820*/  ISETP.LT.OR P2, PT, R80, 0x41, P2 ;  /* 0x000000415000780c */ /* 0x000fc80001741670 */
[----:B------:R-:W-:Y:S02]  /*b830*/  FSEL R35, R35, -INF , !P2 ;  /* 0xff80000023237808 */ /* 0x000fe40005000000 */
[----:B------:R-:W-:-:S04]  /*b840*/  LOP3.LUT P2, RZ, R22, 0x4000, RZ, 0xc0, !PT ;  /* 0x0000400016ff7812 */ /* 0x000fc8000784c0ff */
[----:B------:R-:W-:Y:S02]  /*b850*/  ISETP.GT.AND P2, PT, R82, 0x41, !P2 ;  /* 0x000000415200780c */ /* 0x000fe40005744270 */
[----:B0-----:R-:W-:Y:S02]  /*b860*/  FMNMX.FTZ R79, R15, R14, !PT ;  /* 0x0000000e0f4f7209 */ /* 0x001fe40007810000 */
[----:B------:R-:W-:-:S03]  /*b870*/  ISETP.LT.OR P2, PT, R80, 0x42, P2 ;  /* 0x000000425000780c */ /* 0x000fc60001741670 */
[----:B------:R-:W0:Y:S01]  /*b880*/  SHFL.BFLY PT, R14, R79, 0x1, 0x1f ;  /* 0x0c201f004f0e7f89 */ /* 0x000e2200000e0000 */
[----:B------:R-:W-:Y:S02]  /*b890*/  FSEL R36, R36, -INF , !P2 ;  /* 0xff80000024247808 */ /* 0x000fe40005000000 */
[----:B------:R-:W-:-:S04]  /*b8a0*/  LOP3.LUT P2, RZ, R22, 0x2000, RZ, 0xc0, !PT ;  /* 0x0000200016ff7812 */ /* 0x000fc8000784c0ff */
[----:B------:R-:W-:-:S04]  /*b8b0*/  ISETP.GT.AND P2, PT, R82, 0x48, !P2 ;  /* 0x000000485200780c */ /* 0x000fc80005744270 */
[----:B------:R-:W-:-:S04]  /*b8c0*/  ISETP.LT.OR P2, PT, R80, 0x49, P2 ;  /* 0x000000495000780c */ /* 0x000fc80001741670 */
[----:B------:R-:W-:Y:S02]  /*b8d0*/  FSEL R38, R38, -INF , !P2 ;  /* 0xff80000026267808 */ /* 0x000fe40005000000 */
[----:B------:R-:W-:-:S04]  /*b8e0*/  LOP3.LUT P2, RZ, R22, 0x1000, RZ, 0xc0, !PT ;  /* 0x0000100016ff7812 */ /* 0x000fc8000784c0ff */
[----:B------:R-:W-:Y:S02]  /*b8f0*/  ISETP.GT.AND P2, PT, R82, 0x49, !P2 ;  /* 0x000000495200780c */ /* 0x000fe40005744270 */
[----:B0-----:R-:W-:Y:S02]  /*b900*/  FMNMX.FTZ R14, R79, R14, !PT ;  /* 0x0000000e4f0e7209 */ /* 0x001fe40007810000 */
[----:B------:R-:W-:-:S03]  /*b910*/  ISETP.LT.OR P2, PT, R80, 0x4a, P2 ;  /* 0x0000004a5000780c */ /* 0x000fc60001741670 */
[----:B------:R-:W-:Y:S01]  /*b920*/  FMUL.FTZ R85, R14, UR41 ;  /* 0x000000290e557c20 */ /* 0x000fe20008410000 */
        /* <DEDUP_REMOVED lines=40> */
[--C-:B------:R-:W-:Y:S01]  /*bbb0*/  FFMA.FTZ R63, R48, UR41, -R85.reuse ;  /* 0x00000029303f7c23 */ /* 0x100fe20008010855 */
[--C-:B------:R-:W-:Y:S01]  /*bbc0*/  FFMA.FTZ R142, R59, UR41, -R85.reuse ;  /* 0x000000293b8e7c23 */ /* 0x100fe20008010855 */
[----:B------:R-:W-:Y:S01]  /*bbd0*/  FSEL R83, R0, -INF , !P2 ;  /* 0xff80000000537808 */ /* 0x000fe20005000000 */
[--C-:B------:R-:W-:Y:S01]  /*bbe0*/  FFMA.FTZ R59, R50, UR41, -R85.reuse ;  /* 0x00000029323b7c23 */ /* 0x100fe20008010855 */
[----:B------:R-:W-:Y:S01]  /*bbf0*/  ISETP.GT.AND P2, PT, R82, 0x79, !P6 ;  /* 0x000000795200780c */ /* 0x000fe20007744270 */
[--C-:B------:R-:W-:Y:S01]  /*bc00*/  FFMA.FTZ R148, R84, UR41, -R85.reuse ;  /* 0x0000002954947c23 */ /* 0x100fe20008010855 */
[----:B------:R-:W-:Y:S01]  /*bc10*/  FMNMX.FTZ R0, R83, R4, !PT ;  /* 0x0000000453007209 */ /* 0x000fe20007810000 */
[--C-:B------:R-:W-:Y:S01]  /*bc20*/  FFMA.FTZ R79, R90, UR41, -R85.reuse ;  /* 0x000000295a4f7c23 */ /* 0x100fe20008010855 */
[----:B------:R-:W-:Y:S01]  /*bc30*/  ISETP.LT.OR P2, PT, R80, 0x7a, P2 ;  /* 0x0000007a5000780c */ /* 0x000fe20001741670 */
[----:B------:R-:W-:Y:S01]  /*bc40*/  MUFU.EX2 R150, R150 ;  /* 0x0000009600967308 */ /* 0x000fe20000000800 */
[----:B------:R-:W-:Y:S01]  /*bc50*/  FMNMX.FTZ R0, R5, R0, !PT ;  /* 0x0000000005007209 */ /* 0x000fe20007810000 */
[--C-:B------:R-:W-:Y:S01]  /*bc60*/  FFMA.FTZ R122, R71, UR41, -R85.reuse ;  /* 0x00000029477a7c23 */ /* 0x100fe20008010855 */
[----:B------:R-:W-:Y:S01]  /*bc70*/  FSEL R48, R37, -INF , !P2 ;  /* 0xff80000025307808 */ /* 0x000fe20005000000 */
[--C-:B------:R-:W-:Y:S01]  /*bc80*/  FFMA.FTZ R144, R62, UR41, -R85.reuse ;  /* 0x000000293e907c23 */ /* 0x100fe20008010855 */
[----:B------:R-:W-:Y:S01]  /*bc90*/  FMNMX.FTZ R15, R77, R0, !PT ;  /* 0x000000004d0f7209 */ /* 0x000fe20007810000 */
[--C-:B------:R-:W-:Y:S01]  /*bca0*/  FFMA.FTZ R146, R61, UR41, -R85.reuse ;  /* 0x000000293d927c23 */ /* 0x100fe20008010855 */
[--C-:B------:R-:W-:Y:S01]  /*bcb0*/  FFMA.FTZ R51, R51, UR41, -R85.reuse ;  /* 0x0000002933337c23 */ /* 0x100fe20008010855 */
[----:B------:R-:W-:Y:S01]  /*bcc0*/  MUFU.EX2 R148, R148 ;  /* 0x0000009400947308 */ /* 0x000fe20000000800 */
[----:B------:R-:W-:Y:S01]  /*bcd0*/  FMNMX.FTZ R15, R78, R15, !PT ;  /* 0x0000000f4e0f7209 */ /* 0x000fe20007810000 */
[--C-:B------:R-:W-:Y:S01]  /*bce0*/  FFMA.FTZ R140, R60, UR41, -R85.reuse ;  /* 0x000000293c8c7c23 */ /* 0x100fe20008010855 */
[--C-:B------:R-:W-:Y:S01]  /*bcf0*/  FFMA.FTZ R61, R54, UR41, -R85.reuse ;  /* 0x00000029363d7c23 */ /* 0x100fe20008010855 */
[--C-:B------:R-:W-:Y:S01]  /*bd00*/  FFMA.FTZ R81, R52, UR41, -R85.reuse ;  /* 0x0000002934517c23 */ /* 0x100fe20008010855 */
[----:B------:R-:W-:Y:S01]  /*bd10*/  FMNMX.FTZ R0, R20, R15, !PT ;  /* 0x0000000f14007209 */ /* 0x000fe20007810000 */
[--C-:B------:R-:W-:Y:S01]  /*bd20*/  FFMA.FTZ R136, R58, UR41, -R85.reuse ;  /* 0x000000293a887c23 */ /* 0x100fe20008010855 */
[--C-:B------:R-:W-:Y:S01]  /*bd30*/  FFMA.FTZ R132, R56, UR41, -R85.reuse ;  /* 0x0000002938847c23 */ /* 0x100fe20008010855 */
[----:B------:R-:W0:Y:S01]  /*bd40*/  MUFU.EX2 R79, R79 ;  /* 0x0000004f004f7308 */ /* 0x000e220000000800 */
[----:B------:R-:W-:Y:S01]  /*bd50*/  FMNMX.FTZ R0, R21, R0, !PT ;  /* 0x0000000015007209 */ /* 0x000fe20007810000 */
[--C-:B------:R-:W-:Y:S01]  /*bd60*/  FFMA.FTZ R138, R57, UR41, -R85.reuse ;  /* 0x00000029398a7c23 */ /* 0x100fe20008010855 */
[--C-:B------:R-:W-:Y:S01]  /*bd70*/  FFMA.FTZ R55, R55, UR41, -R85.reuse ;  /* 0x0000002937377c23 */ /* 0x100fe20008010855 */
[--C-:B------:R-:W-:Y:S01]  /*bd80*/  FFMA.FTZ R134, R64, UR41, -R85.reuse ;  /* 0x0000002940867c23 */ /* 0x100fe20008010855 */
[----:B------:R-:W-:Y:S01]  /*bd90*/  FMNMX.FTZ R15, R23, R0, !PT ;  /* 0x00000000170f7209 */ /* 0x000fe20007810000 */
[--C-:B------:R-:W-:Y:S01]  /*bda0*/  FFMA.FTZ R37, R65, UR41, -R85.reuse ;  /* 0x0000002941257c23 */ /* 0x100fe20008010855 */
[--C-:B------:R-:W-:Y:S01]  /*bdb0*/  FFMA.FTZ R128, R66, UR41, -R85.reuse ;  /* 0x0000002942807c23 */ /* 0x100fe20008010855 */
[----:B------:R-:W1:Y:S01]  /*bdc0*/  MUFU.EX2 R49, R49 ;  /* 0x0000003100317308 */ /* 0x000e620000000800 */
[----:B------:R-:W-:Y:S01]  /*bdd0*/  FMNMX.FTZ R0, R24, R15, !PT ;  /* 0x0000000f18007209 */ /* 0x000fe20007810000 */
[--C-:B------:R-:W-:Y:S01]  /*bde0*/  FFMA.FTZ R130, R68, UR41, -R85.reuse ;  /* 0x0000002944827c23 */ /* 0x100fe20008010855 */
[--C-:B------:R-:W-:Y:S01]  /*bdf0*/  FFMA.FTZ R57, R69, UR41, -R85.reuse ;  /* 0x0000002945397c23 */ /* 0x100fe20008010855 */
[--C-:B------:R-:W-:Y:S01]  /*be00*/  FFMA.FTZ R124, R70, UR41, -R85.reuse ;  /* 0x00000029467c7c23 */ /* 0x100fe20008010855 */
[----:B------:R-:W-:Y:S01]  /*be10*/  FMNMX.FTZ R15, R25, R0, !PT ;  /* 0x00000000190f7209 */ /* 0x000fe20007810000 */
[--C-:B------:R-:W-:Y:S01]  /*be20*/  FFMA.FTZ R65, R72, UR41, -R85.reuse ;  /* 0x0000002948417c23 */ /* 0x100fe20008010855 */
[--C-:B------:R-:W-:Y:S01]  /*be30*/  FFMA.FTZ R126, R73, UR41, -R85.reuse ;  /* 0x00000029497e7c23 */ /* 0x100fe20008010855 */
[----:B------:R-:W2:Y:S01]  /*be40*/  MUFU.EX2 R144, R144 ;  /* 0x0000009000907308 */ /* 0x000ea20000000800 */
[----:B------:R-:W-:Y:S01]  /*be50*/  FMNMX.FTZ R0, R26, R15, !PT ;  /* 0x0000000f1a007209 */ /* 0x000fe20007810000 */
[--C-:B------:R-:W-:Y:S01]  /*be60*/  FFMA.FTZ R120, R74, UR41, -R85.reuse ;  /* 0x000000294a787c23 */ /* 0x100fe20008010855 */
[--C-:B------:R-:W-:Y:S01]  /*be70*/  FFMA.FTZ R69, R75, UR41, -R85.reuse ;  /* 0x000000294b457c23 */ /* 0x100fe20008010855 */
[----:B------:R-:W-:Y:S01]  /*be80*/  FFMA.FTZ R3, R3, UR41, -R85 ;  /* 0x0000002903037c23 */ /* 0x000fe20008010855 */
[----:B------:R-:W-:-:S03]  /*be90*/  FMNMX.FTZ R15, R27, R0, !PT ;  /* 0x000000001b0f7209 */ /* 0x000fc60007810000 */
[----:B------:R-:W3:Y:S01]  /*bea0*/  MUFU.EX2 R63, R63 ;  /* 0x0000003f003f7308 */ /* 0x000ee20000000800 */
[----:B------:R-:W-:-:S04]  /*beb0*/  FMNMX.FTZ R0, R30, R15, !PT ;  /* 0x0000000f1e007209 */ /* 0x000fc80007810000 */
[----:B------:R-:W-:-:S03]  /*bec0*/  FMNMX.FTZ R15, R31, R0, !PT ;  /* 0x000000001f0f7209 */ /* 0x000fc60007810000 */
[----:B------:R-:W4:Y:S01]  /*bed0*/  MUFU.EX2 R146, R146 ;  /* 0x0000009200927308 */ /* 0x000f220000000800 */
[----:B------:R-:W-:-:S04]  /*bee0*/  FMNMX.FTZ R0, R32, R15, !PT ;  /* 0x0000000f20007209 */ /* 0x000fc80007810000 */
[----:B------:R-:W-:-:S03]  /*bef0*/  FMNMX.FTZ R0, R33, R0, !PT ;  /* 0x0000000021007209 */ /* 0x000fc60007810000 */
[----:B------:R-:W5:Y:S01]  /*bf00*/  MUFU.EX2 R51, R51 ;  /* 0x0000003300337308 */ /* 0x000f620000000800 */
        /* <DEDUP_REMOVED lines=11> */
[----:B------:R-:W-:Y:S01]  /*bfc0*/  MUFU.EX2 R59, R59 ;  /* 0x0000003b003b7308 */ /* 0x000fe20000000800 */
[----:B------:R-:W-:-:S04]  /*bfd0*/  FMNMX.FTZ R0, R44, R15, !PT ;  /* 0x0000000f2c007209 */ /* 0x000fc80007810000 */
[----:B------:R-:W-:-:S03]  /*bfe0*/  FMNMX.FTZ R15, R45, R0, !PT ;  /* 0x000000002d0f7209 */ /* 0x000fc60007810000 */
[----:B------:R-:W-:Y:S01]  /*bff0*/  MUFU.EX2 R136, R136 ;  /* 0x0000008800887308 */ /* 0x000fe20000000800 */
[----:B------:R-:W-:-:S04]  /*c000*/  FMNMX.FTZ R0, R46, R15, !PT ;  /* 0x0000000f2e007209 */ /* 0x000fc80007810000 */
[----:B------:R-:W-:Y:S02]  /*c010*/  FMNMX.FTZ R15, R47, R0, !PT ;  /* 0x000000002f0f7209 */ /* 0x000fe40007810000 */
[----:B------:R-:W-:Y:S01]  /*c020*/  FSEL R0, R29, -INF , !P4 ;  /* 0xff8000001d007808 */ /* 0x000fe20006000000 */
[----:B------:R-:W-:Y:S01]  /*c030*/  MUFU.EX2 R81, R81 ;  /* 0x0000005100517308 */ /* 0x000fe20000000800 */
[----:B------:R-:W-:Y:S01]  /*c040*/  FMNMX.FTZ R15, R28, R15, !PT ;  /* 0x0000000f1c0f7209 */ /* 0x000fe20007810000 */
[--C-:B------:R-:W-:Y:S01]  /*c050*/  FFMA.FTZ R29, R53, UR41, -R85.reuse ;  /* 0x00000029351d7c23 */ /* 0x100fe20008010855 */
[--C-:B------:R-:W-:Y:S01]  /*c060*/  FFMA.FTZ R53, R67, UR41, -R85.reuse ;  /* 0x0000002943357c23 */ /* 0x100fe20008010855 */
[----:B------:R-:W-:Y:S01]  /*c070*/  FFMA.FTZ R67, R76, UR41, -R85 ;  /* 0x000000294c437c23 */ /* 0x000fe20008010855 */
[----:B------:R-:W-:-:S03]  /*c080*/  FMNMX.FTZ R15, R0, R15, !PT ;  /* 0x0000000f000f7209 */ /* 0x000fc60007810000 */
[----:B------:R-:W-:Y:S01]  /*c090*/  MUFU.EX2 R138, R138 ;  /* 0x0000008a008a7308 */ /* 0x000fe20000000800 */
[----:B------:R-:W-:-:S04]  /*c0a0*/  FMNMX.FTZ R15, R34, R15, !PT ;  /* 0x0000000f220f7209 */ /* 0x000fc80007810000 */
[----:B------:R-:W-:-:S03]  /*c0b0*/  FMNMX.FTZ R15, R48, R15, !PT ;  /* 0x0000000f300f7209 */ /* 0x000fc60007810000 */
[----:B------:R-:W-:Y:S02]  /*c0c0*/  MUFU.EX2 R55, R55 ;  /* 0x0000003700377308 */ /* 0x000fe40000000800 */
[----:B------:R-:W0:Y:S06]  /*c0d0*/  SHFL.BFLY PT, R50, R15, 0x2, 0x1f ;  /* 0x0c401f000f327f89 */ /* 0x000e2c00000e0000 */
[----:B------:R-:W-:Y:S08]  /*c0e0*/  MUFU.EX2 R132, R132 ;  /* 0x0000008400847308 */ /* 0x000ff00000000800 */
[----:B------:R-:W-:Y:S08]  /*c0f0*/  MUFU.EX2 R29, R29 ;  /* 0x0000001d001d7308 */ /* 0x000ff00000000800 */
[----:B------:R-:W-:Y:S01]  /*c100*/  MUFU.EX2 R134, R134 ;  /* 0x0000008600867308 */ /* 0x000fe20000000800 */
[----:B0-----:R-:W-:-:S05]  /*c110*/  FMNMX.FTZ R50, R15, R50, !PT ;  /* 0x000000320f327209 */ /* 0x001fca0007810000 */
[----:B------:R-:W0:Y:S02]  /*c120*/  SHFL.BFLY PT, R15, R50, 0x1, 0x1f ;  /* 0x0c201f00320f7f89 */ /* 0x000e2400000e0000 */
[----:B------:R-:W-:Y:S08]  /*c130*/  MUFU.EX2 R37, R37 ;  /* 0x0000002500257308 */ /* 0x000ff00000000800 */
[----:B------:R-:W-:Y:S08]  /*c140*/  MUFU.EX2 R128, R128 ;  /* 0x0000008000807308 */ /* 0x000ff00000000800 */
[----:B------:R-:W-:Y:S01]  /*c150*/  MUFU.EX2 R53, R53 ;  /* 0x0000003500357308 */ /* 0x000fe20000000800 */
[----:B0-----:R-:W-:-:S07]  /*c160*/  FMNMX.FTZ R15, R50, R15, !PT ;  /* 0x0000000f320f7209 */ /* 0x001fce0007810000 */
[----:B------:R-:W-:Y:S01]  /*c170*/  MUFU.EX2 R130, R130 ;  /* 0x0000008200827308 */ /* 0x000fe20000000800 */
[C---:B------:R-:W-:Y:S01]  /*c180*/  FSETP.NEU.FTZ.AND P2, PT, R15.reuse, -INF , PT ;  /* 0xff8000000f00780b */ /* 0x040fe20003f5d000 */
[----:B------:R-:W-:-:S06]  /*c190*/  FMUL.FTZ R71, R15, UR41 ;  /* 0x000000290f477c20 */ /* 0x000fcc0008410000 */
[----:B------:R-:W-:Y:S01]  /*c1a0*/  MUFU.EX2 R57, R57 ;  /* 0x0000003900397308 */ /* 0x000fe20000000800 */
[----:B------:R-:W-:Y:S02]  /*c1b0*/  FSEL R71, R71, RZ, P2 ;  /* 0x000000ff47477208 */ /* 0x000fe40001000000 */
[----:B------:R-:W-:-:S03]  /*c1c0*/  PLOP3.LUT P2, PT, PT, PT, UP0, 0x40, 0x0 ;  /* 0x000000000000781c */ /* 0x000fc60003f4e808 */
[----:B------:R-:W-:Y:S01]  /*c1d0*/  FFMA.FTZ R151, R5, UR41, -R71 ;  /* 0x0000002905977c23 */ /* 0x000fe20008010847 */
[----:B------:R-:W-:Y:S01]  /*c1e0*/  FADD.FTZ R5, R148, R79 ;  /* 0x0000004f94057221 */ /* 0x000fe20000010000 */
[--C-:B------:R-:W-:Y:S01]  /*c1f0*/  FFMA.FTZ R149, R83, UR41, -R71.reuse ;  /* 0x0000002953957c23 */ /* 0x100fe20008010847 */
[--C-:B------:R-:W-:Y:S01]  /*c200*/  FFMA.FTZ R50, R4, UR41, -R71.reuse ;  /* 0x0000002904327c23 */ /* 0x100fe20008010847 */
[----:B------:R-:W-:Y:S01]  /*c210*/  FFMA.FTZ R52, R77, UR41, -R71 ;  /* 0x000000294d347c23 */ /* 0x000fe20008010847 */
[----:B------:R-:W-:Y:S01]  /*c220*/  FADD.FTZ R4, R150, R5 ;  /* 0x0000000596047221 */ /* 0x000fe20000010000 */
[----:B------:R-:W-:Y:S01]  /*c230*/  MUFU.EX2 R151, R151 ;  /* 0x0000009700977308 */ /* 0x000fe20000000800 */
[--C-:B------:R-:W-:Y:S01]  /*c240*/  FFMA.FTZ R145, R78, UR41, -R71.reuse ;  /* 0x000000294e917c23 */ /* 0x100fe20008010847 */
[--C-:B------:R-:W-:Y:S01]  /*c250*/  FFMA.FTZ R20, R20, UR41, -R71.reuse ;  /* 0x0000002914147c23 */ /* 0x100fe20008010847 */
[----:B-1----:R-:W-:Y:S01]  /*c260*/  FADD.FTZ R5, R49, R4 ;  /* 0x0000000431057221 */ /* 0x002fe20000010000 */
[--C-:B------:R-:W-:Y:S01]  /*c270*/  FFMA.FTZ R147, R21, UR41, -R71.reuse ;  /* 0x0000002915937c23 */ /* 0x100fe20008010847 */
[--C-:B------:R-:W-:Y:S01]  /*c280*/  FFMA.FTZ R54, R23, UR41, -R71.reuse ;  /* 0x0000002917367c23 */ /* 0x100fe20008010847 */
[----:B------:R-:W-:Y:S01]  /*c290*/  FFMA.FTZ R141, R24, UR41, -R71 ;  /* 0x00000029188d7c23 */ /* 0x000fe20008010847 */
[----:B--2---:R-:W-:Y:S01]  /*c2a0*/  FADD.FTZ R4, R144, R5 ;  /* 0x0000000590047221 */ /* 0x004fe20000010000 */
[----:B------:R-:W-:Y:S01]  /*c2b0*/  MUFU.EX2 R149, R149 ;  /* 0x0000009500957308 */ /* 0x000fe20000000800 */
[--C-:B------:R-:W-:Y:S01]  /*c2c0*/  FFMA.FTZ R24, R25, UR41, -R71.reuse ;  /* 0x0000002919187c23 */ /* 0x100fe20008010847 */
[--C-:B------:R-:W-:Y:S01]  /*c2d0*/  FFMA.FTZ R143, R26, UR41, -R71.reuse ;  /* 0x000000291a8f7c23 */ /* 0x100fe20008010847 */
[----:B---3--:R-:W-:Y:S01]  /*c2e0*/  FADD.FTZ R5, R63, R4 ;  /* 0x000000043f057221 */ /* 0x008fe20000010000 */
[--C-:B------:R-:W-:Y:S01]  /*c2f0*/  FFMA.FTZ R26, R27, UR41, -R71.reuse ;  /* 0x000000291b1a7c23 */ /* 0x100fe20008010847 */
[--C-:B------:R-:W-:Y:S01]  /*c300*/  FFMA.FTZ R137, R30, UR41, -R71.reuse ;  /* 0x000000291e897c23 */ /* 0x100fe20008010847 */
[----:B------:R-:W-:Y:S01]  /*c310*/  FFMA.FTZ R30, R31, UR41, -R71 ;  /* 0x000000291f1e7c23 */ /* 0x000fe20008010847 */
[----:B----4-:R-:W-:Y:S01]  /*c320*/  FADD.FTZ R4, R146, R5 ;  /* 0x0000000592047221 */ /* 0x010fe20000010000 */
[----:B------:R-:W0:Y:S01]  /*c330*/  MUFU.EX2 R50, R50 ;  /* 0x0000003200327308 */ /* 0x000e220000000800 */
[--C-:B------:R-:W-:Y:S01]  /*c340*/  FFMA.FTZ R139, R32, UR41, -R71.reuse ;  /* 0x00000029208b7c23 */ /* 0x100fe20008010847 */
[--C-:B------:R-:W-:Y:S01]  /*c350*/  FFMA.FTZ R32, R33, UR41, -R71.reuse ;  /* 0x0000002921207c23 */ /* 0x100fe20008010847 */
[----:B-----5:R-:W-:Y:S01]  /*c360*/  FADD.FTZ R5, R51, R4 ;  /* 0x0000000433057221 */ /* 0x020fe20000010000 */
[--C-:B------:R-:W-:Y:S01]  /*c370*/  FFMA.FTZ R133, R35, UR41, -R71.reuse ;  /* 0x0000002923857c23 */ /* 0x100fe20008010847 */
[--C-:B------:R-:W-:Y:S01]  /*c380*/  FFMA.FTZ R36, R36, UR41, -R71.reuse ;  /* 0x0000002924247c23 */ /* 0x100fe20008010847 */
[----:B------:R-:W-:Y:S01]  /*c390*/  FFMA.FTZ R125, R44, UR41, -R71 ;  /* 0x000000292c7d7c23 */ /* 0x000fe20008010847 */
[----:B------:R-:W-:Y:S01]  /*c3a0*/  FADD.FTZ R56, R140, R5 ;  /* 0x000000058c387221 */ /* 0x000fe20000010000 */
[----:B------:R-:W1:Y:S01]  /*c3b0*/  MUFU.EX2 R52, R52 ;  /* 0x0000003400347308 */ /* 0x000e620000000800 */
[--C-:B------:R-:W-:Y:S01]  /*c3c0*/  FFMA.FTZ R135, R38, UR41, -R71.reuse ;  /* 0x0000002926877c23 */ /* 0x100fe20008010847 */
[--C-:B------:R-:W-:Y:S01]  /*c3d0*/  FFMA.FTZ R38, R39, UR41, -R71.reuse ;  /* 0x0000002927267c23 */ /* 0x100fe20008010847 */
[----:B------:R-:W-:Y:S01]  /*c3e0*/  FADD.FTZ R21, R61, R56 ;  /* 0x000000383d157221 */ /* 0x000fe20000010000 */
[--C-:B------:R-:W-:Y:S01]  /*c3f0*/  FFMA.FTZ R129, R40, UR41, -R71.reuse ;  /* 0x0000002928817c23 */ /* 0x100fe20008010847 */
[--C-:B------:R-:W-:Y:S01]  /*c400*/  FFMA.FTZ R40, R41, UR41, -R71.reuse ;  /* 0x0000002929287c23 */ /* 0x100fe20008010847 */
[----:B------:R-:W-:Y:S01]  /*c410*/  FFMA.FTZ R131, R42, UR41, -R71 ;  /* 0x000000292a837c23 */ /* 0x000fe20008010847 */
[----:B------:R-:W-:Y:S01]  /*c420*/  FADD.FTZ R56, R142, R21 ;  /* 0x000000158e387221 */ /* 0x000fe20000010000 */
[----:B------:R-:W2:Y:S01]  /*c430*/  MUFU.EX2 R145, R145 ;  /* 0x0000009100917308 */ /* 0x000ea20000000800 */
[----:B0-----:R-:W-:Y:S01]  /*c440*/  FADD.FTZ R4, R149, R50 ;  /* 0x0000003295047221 */ /* 0x001fe20000010000 */
[--C-:B------:R-:W-:Y:S01]  /*c450*/  FFMA.FTZ R42, R43, UR41, -R71.reuse ;  /* 0x000000292b2a7c23 */ /* 0x100fe20008010847 */
[----:B------:R-:W-:Y:S01]  /*c460*/  FADD.FTZ R21, R59, R56 ;  /* 0x000000383b157221 */ /* 0x000fe20000010000 */
[--C-:B------:R-:W-:Y:S01]  /*c470*/  FFMA.FTZ R45, R45, UR41, -R71.reuse ;  /* 0x000000292d2d7c23 */ /* 0x100fe20008010847 */
[----:B------:R-:W-:Y:S01]  /*c480*/  FADD.FTZ R5, R151, R4 ;  /* 0x0000000497057221 */ /* 0x000fe20000010000 */
[----:B------:R-:W-:Y:S01]  /*c490*/  FFMA.FTZ R46, R46, UR41, -R71 ;  /* 0x000000292e2e7c23 */ /* 0x000fe20008010847 */
[----:B------:R-:W-:Y:S01]  /*c4a0*/  FADD.FTZ R56, R136, R21 ;  /* 0x0000001588387221 */ /* 0x000fe20000010000 */
[----:B------:R-:W0:Y:S01]  /*c4b0*/  MUFU.EX2 R20, R20 ;  /* 0x0000001400147308 */ /* 0x000e220000000800 */
[----:B-1----:R-:W-:Y:S01]  /*c4c0*/  FADD.FTZ R4, R52, R5 ;  /* 0x0000000534047221 */ /* 0x002fe20000010000 */
[--C-:B------:R-:W-:Y:S01]  /*c4d0*/  FFMA.FTZ R47, R47, UR41, -R71.reuse ;  /* 0x000000292f2f7c23 */ /* 0x100fe20008010847 */
[----:B------:R-:W-:Y:S01]  /*c4e0*/  FADD.FTZ R21, R81, R56 ;  /* 0x0000003851157221 */ /* 0x000fe20000010000 */
[--C-:B------:R-:W-:Y:S01]  /*c4f0*/  FFMA.FTZ R28, R28, UR41, -R71.reuse ;  /* 0x000000291c1c7c23 */ /* 0x100fe20008010847 */
[--C-:B------:R-:W-:Y:S01]  /*c500*/  FFMA.FTZ R34, R34, UR41, -R71.reuse ;  /* 0x0000002922227c23 */ /* 0x100fe20008010847 */
[----:B------:R-:W-:Y:S01]  /*c510*/  FFMA.FTZ R48, R48, UR41, -R71 ;  /* 0x0000002930307c23 */ /* 0x000fe20008010847 */
[----:B------:R-:W-:Y:S01]  /*c520*/  FADD.FTZ R56, R138, R21 ;  /* 0x000000158a387221 */ /* 0x000fe20000010000 */
[----:B------:R-:W1:Y:S01]  /*c530*/  MUFU.EX2 R147, R147 ;  /* 0x0000009300937308 */ /* 0x000e620000000800 */
[----:B--2---:R-:W-:Y:S01]  /*c540*/  FADD.FTZ R5, R145, R4 ;  /* 0x0000000491057221 */ /* 0x004fe20000010000 */
[----:B------:R-:W-:Y:S01]  /*c550*/  F2FP.BF16.F32.PACK_AB R148, R79, R148 ;  /* 0x000000944f94723e */ /* 0x000fe200000010ff */
[----:B------:R-:W-:Y:S01]  /*c560*/  FADD.FTZ R21, R55, R56 ;  /* 0x0000003837157221 */ /* 0x000fe20000010000 */
[----:B------:R-:W-:-:S02]  /*c570*/  F2FP.BF16.F32.PACK_AB R150, R49, R150 ;  /* 0x000000963196723e */ /* 0x000fc400000010ff */
[----:B------:R-:W-:Y:S01]  /*c580*/  F2FP.BF16.F32.PACK_AB R144, R63, R144 ;  /* 0x000000903f90723e */ /* 0x000fe200000010ff */
[----:B------:R-:W-:Y:S01]  /*c590*/  FADD.FTZ R56, R132, R21 ;  /* 0x0000001584387221 */ /* 0x000fe20000010000 */
[----:B------:R-:W2:Y:S01]  /*c5a0*/  MUFU.EX2 R54, R54 ;  /* 0x0000003600367308 */ /* 0x000ea20000000800 */
[C---:B0-----:R-:W-:Y:S01]  /*c5b0*/  FADD.FTZ R4, R20.reuse, R5 ;  /* 0x0000000514047221 */ /* 0x041fe20000010000 */
[----:B------:R-:W-:Y:S01]  /*c5c0*/  F2FP.BF16.F32.PACK_AB R145, R20, R145 ;  /* 0x000000911491723e */ /* 0x000fe200000010ff */
[----:B------:R-:W-:Y:S01]  /*c5d0*/  FADD.FTZ R21, R29, R56 ;  /* 0x000000381d157221 */ /* 0x000fe20000010000 */
[----:B------:R-:W-:Y:S02]  /*c5e0*/  F2FP.BF16.F32.PACK_AB R146, R51, R146 ;  /* 0x000000923392723e */ /* 0x000fe400000010ff */
[----:B------:R-:W-:Y:S01]  /*c5f0*/  F2FP.BF16.F32.PACK_AB R140, R61, R140 ;  /* 0x0000008c3d8c723e */ /* 0x000fe200000010ff */
[----:B------:R-:W-:Y:S01]  /*c600*/  FADD.FTZ R44, R134, R21 ;  /* 0x00000015862c7221 */ /* 0x000fe20000010000 */
[----:B------:R-:W0:Y:S01]  /*c610*/  MUFU.EX2 R141, R141 ;  /* 0x0000008d008d7308 */ /* 0x000e220000000800 */
[----:B-1----:R-:W-:Y:S01]  /*c620*/  FADD.FTZ R5, R147, R4 ;  /* 0x0000000493057221 */ /* 0x002fe20000010000 */
[----:B------:R-:W-:Y:S01]  /*c630*/  F2FP.BF16.F32.PACK_AB R142, R59, R142 ;  /* 0x0000008e3b8e723e */ /* 0x000fe200000010ff */
[----:B------:R-:W-:Y:S01]  /*c640*/  FADD.FTZ R23, R37, R44 ;  /* 0x0000002c25177221 */ /* 0x000fe20000010000 */
[----:B------:R-:W-:-:S02]  /*c650*/  F2FP.BF16.F32.PACK_AB R136, R81, R136 ;  /* 0x000000885188723e */ /* 0x000fc400000010ff */
[----:B------:R-:W-:Y:S02]  /*c660*/  F2FP.BF16.F32.PACK_AB R138, R55, R138 ;  /* 0x0000008a378a723e */ /* 0x000fe400000010ff */
[----:B------:R-:W1:Y:S01]  /*c670*/  MUFU.EX2 R24, R24 ;  /* 0x0000001800187308 */ /* 0x000e620000000800 */
[----:B--2---:R-:W-:Y:S01]  /*c680*/  FADD.FTZ R4, R54, R5 ;  /* 0x0000000536047221 */ /* 0x004fe20000010000 */
[----:B------:R-:W-:Y:S02]  /*c690*/  F2FP.BF16.F32.PACK_AB R132, R29, R132 ;  /* 0x000000841d84723e */ /* 0x000fe400000010ff */
[----:B------:R-:W-:Y:S02]  /*c6a0*/  F2FP.BF16.F32.PACK_AB R134, R37, R134 ;  /* 0x000000862586723e */ /* 0x000fe400000010ff */
[----:B------:R-:W-:Y:S02]  /*c6b0*/  F2FP.BF16.F32.PACK_AB R149, R50, R149 ;  /* 0x000000953295723e */ /* 0x000fe400000010ff */
[----:B------:R-:W2:Y:S01]  /*c6c0*/  MUFU.EX2 R143, R143 ;  /* 0x0000008f008f7308 */ /* 0x000ea20000000800 */
[----:B0-----:R-:W-:Y:S01]  /*c6d0*/  FADD.FTZ R5, R141, R4 ;  /* 0x000000048d057221 */ /* 0x001fe20000010000 */
[----:B------:R-:W-:-:S02]  /*c6e0*/  F2FP.BF16.F32.PACK_AB R151, R52, R151 ;  /* 0x000000973497723e */ /* 0x000fc400000010ff */
[----:B------:R-:W-:-:S04]  /*c6f0*/  F2FP.BF16.F32.PACK_AB R147, R54, R147 ;  /* 0x000000933693723e */ /* 0x000fc800000010ff */
[----:B------:R-:W0:Y:S01]  /*c700*/  MUFU.EX2 R26, R26 ;  /* 0x0000001a001a7308 */ /* 0x000e220000000800 */
[C---:B-1----:R-:W-:Y:S01]  /*c710*/  FADD.FTZ R4, R24.reuse, R5 ;  /* 0x0000000518047221 */ /* 0x042fe20000010000 */
[----:B------:R-:W-:-:S06]  /*c720*/  F2FP.BF16.F32.PACK_AB R141, R24, R141 ;  /* 0x0000008d188d723e */ /* 0x000fcc00000010ff */
[----:B------:R-:W1:Y:S01]  /*c730*/  MUFU.EX2 R137, R137 ;  /* 0x0000008900897308 */ /* 0x000e620000000800 */
[----:B--2---:R-:W-:-:S07]  /*c740*/  FADD.FTZ R5, R143, R4 ;  /* 0x000000048f057221 */ /* 0x004fce0000010000 */
[----:B------:R-:W2:Y:S01]  /*c750*/  MUFU.EX2 R30, R30 ;  /* 0x0000001e001e7308 */ /* 0x000ea20000000800 */
[----:B0-----:R-:W-:Y:S01]  /*c760*/  FADD.FTZ R4, R26, R5 ;  /* 0x000000051a047221 */ /* 0x001fe20000010000 */
[----:B------:R-:W-:Y:S01]  /*c770*/  FFMA.FTZ R5, R0, UR41, -R71 ;  /* 0x0000002900057c23 */ /* 0x000fe20008010847 */
[----:B------:R-:W-:-:S05]  /*c780*/  F2FP.BF16.F32.PACK_AB R143, R26, R143 ;  /* 0x0000008f1a8f723e */ /* 0x000fca00000010ff */
[----:B------:R-:W0:Y:S01]  /*c790*/  MUFU.EX2 R139, R139 ;  /* 0x0000008b008b7308 */ /* 0x000e220000000800 */
[----:B-1----:R-:W-:Y:S01]  /*c7a0*/  FADD.FTZ R21, R137, R4 ;  /* 0x0000000489157221 */ /* 0x002fe20000010000 */
[----:B------:R-:W-:Y:S01]  /*c7b0*/  FADD.FTZ R4, R128, R23 ;  /* 0x0000001780047221 */ /* 0x000fe20000010000 */
[----:B------:R-:W-:-:S03]  /*c7c0*/  F2FP.BF16.F32.PACK_AB R128, R53, R128 ;  /* 0x000000803580723e */ /* 0x000fc600000010ff */
[----:B------:R-:W-:Y:S02]  /*c7d0*/  FADD.FTZ R23, R53, R4 ;  /* 0x0000000435177221 */ /* 0x000fe40000010000 */
[----:B------:R-:W1:Y:S01]  /*c7e0*/  MUFU.EX2 R32, R32 ;  /* 0x0000002000207308 */ /* 0x000e620000000800 */
[----:B--2---:R-:W-:Y:S01]  /*c7f0*/  FADD.FTZ R0, R30, R21 ;  /* 0x000000151e007221 */ /* 0x004fe20000010000 */
[----:B------:R-:W-:Y:S01]  /*c800*/  FADD.FTZ R44, R130, R23 ;  /* 0x00000017822c7221 */ /* 0x000fe20000010000 */
[C---:B------:R-:W-:Y:S02]  /*c810*/  F2FP.BF16.F32.PACK_AB R130, R57.reuse, R130 ;  /* 0x000000823982723e */ /* 0x040fe400000010ff */
[----:B------:R-:W-:Y:S01]  /*c820*/  F2FP.BF16.F32.PACK_AB R137, R30, R137 ;  /* 0x000000891e89723e */ /* 0x000fe200000010ff */
[----:B------:R-:W-:Y:S02]  /*c830*/  FADD.FTZ R23, R57, R44 ;  /* 0x0000002c39177221 */ /* 0x000fe40000010000 */
        /* <DEDUP_REMOVED lines=48> */
[----:B-1----:R-:W-:Y:S01]  /*cb40*/  FADD.FTZ R20, R46, R21 ;  /* 0x000000152e147221 */ /* 0x002fe20000010000 */
[----:B------:R-:W-:-:S04]  /*cb50*/  IMAD.IADD R21, R110, 0x1, -R111 ;  /* 0x000000016e157824 */ /* 0x000fc800078e0a6f */
[----:B------:R-:W-:Y:S02]  /*cb60*/  IMAD R23, R109, 0xc0, R21 ;  /* 0x000000c06d177824 */ /* 0x000fe400078e0215 */
        /* <DEDUP_REMOVED lines=9> */
[C---:B--2---:R-:W-:Y:S01]  /*cc00*/  FADD.FTZ R3, R5.reuse, R20 ;  /* 0x0000001405037221 */ /* 0x044fe20000010000 */
[----:B------:R-:W-:Y:S01]  /*cc10*/  F2FP.BF16.F32.PACK_AB R121, R5, R28 ;  /* 0x0000001c0579723e */ /* 0x000fe200000010ff */
[----:B------:R-:W-:Y:S02]  /*cc20*/  VIADD R5, R23, UR6 ;  /* 0x0000000617057c36 */ /* 0x000fe40008000000 */
[----:B0-----:R-:W-:-:S04]  /*cc30*/  FADD.FTZ R0, R34, R3 ;  /* 0x0000000322007221 */ /* 0x001fc80000010000 */
[C---:B-1----:R-:W-:Y:S01]  /*cc40*/  FADD.FTZ R3, R123.reuse, R0 ;  /* 0x000000007b037221 */ /* 0x042fe20000010000 */
[----:B------:R-:W-:Y:S01]  /*cc50*/  F2FP.BF16.F32.PACK_AB R123, R123, R34 ;  /* 0x000000227b7b723e */ /* 0x000fe200000010ff */
[----:B------:R-:W-:Y:S01]  /*cc60*/  VIADD R0, R88, 0xfffffffe ;  /* 0xfffffffe58007836 */ /* 0x000fe20000000000 */
[----:B------:R-:W-:Y:S06]  /*cc70*/  @P2 BRA `(.L_x_1230) ;  /* 0x0000000000542947 */ /* 0x000fec0003800000 */
[C---:B------:R-:W-:Y:S01]  /*cc80*/  ISETP.GT.AND P2, PT, R23.reuse, RZ, PT ;  /* 0x000000ff1700720c */ /* 0x040fe20003f44270 */
[----:B------:R-:W-:Y:S01]  /*cc90*/  BSSY B0, `(.L_x_1231) ;  /* 0x0000010000007945 */ /* 0x000fe20003800000 */
[----:B------:R-:W-:-:S11]  /*cca0*/  VIADD R20, R23, 0xffffffff ;  /* 0xffffffff17147836 */ /* 0x000fd60000000000 */
[----:B------:R-:W-:Y:S05]  /*ccb0*/  @P2 BRA `(.L_x_1232) ;  /* 0x0000000000202947 */ /* 0x000fea0003800000 */
[----:B------:R-:W-:Y:S01]  /*ccc0*/  UISETP.NE.AND UP1, UPT, UR7, 0x1, UPT ;  /* 0x000000010700788c */ /* 0x000fe2000bf25270 */
[----:B------:R-:W-:-:S05]  /*ccd0*/  IMAD.MOV R20, RZ, RZ, -R23 ;  /* 0x000000ffff147224 */ /* 0x000fca00078e0a17 */
[----:B------:R-:W-:-:S05]  /*cce0*/  PLOP3.LUT P2, PT, PT, PT, UP1, 0x80, 0x0 ;  /* 0x000000000000781c */ /* 0x000fca0003f4f018 */
[----:B------:R-:W-:-:S08]  /*ccf0*/  @UP1 ULDC.64 UR4, c[0x0][0x9e8] ;  /* 0x00027a0000041ab9 */ /* 0x000fd00000000a00 */
[----:B------:R-:W-:-:S05]  /*cd00*/  @P2 IMAD.HI.U32 R23, R20, UR4, RZ ;  /* 0x0000000414172c27 */ /* 0x000fca000f8e00ff */
[----:B------:R-:W-:-:S04]  /*cd10*/  @P2 SHF.R.U32.HI R20, RZ, UR5, R23 ;  /* 0x00000005ff142c19 */ /* 0x000fc80008011617 */
[----:B------:R-:W-:Y:S01]  /*cd20*/  LOP3.LUT R20, RZ, R20, RZ, 0x33, !PT ;  /* 0x00000014ff147212 */ /* 0x000fe200078e33ff */
[----:B------:R-:W-:Y:S06]  /*cd30*/  BRA `(.L_x_1233) ;  /* 0x0000000000147947 */ /* 0x000fec0003800000 */
.L_x_1232:
[----:B------:R-:W-:-:S06]  /*cd40*/  UISETP.NE.AND UP1, UPT, UR7, 0x1, UPT ;  /* 0x000000010700788c */ /* 0x000fcc000bf25270 */
[----:B------:R-:W-:-:S05]  /*cd50*/  PLOP3.LUT P2, PT, PT, PT, UP1, 0x80, 0x0 ;  /* 0x000000000000781c */ /* 0x000fca0003f4f018 */
[----:B------:R-:W-:-:S08]  /*cd60*/  @UP1 ULDC.64 UR4, c[0x0][0x9e8] ;  /* 0x00027a0000041ab9 */ /* 0x000fd00000000a00 */
[----:B------:R-:W-:-:S05]  /*cd70*/  @P2 IMAD.HI.U32 R23, R20, UR4, RZ ;  /* 0x0000000414172c27 */ /* 0x000fca000f8e00ff */
[----:B------:R-:W-:-:S07]  /*cd80*/  @P2 SHF.R.U32.HI R20, RZ, UR5, R23 ;  /* 0x00000005ff142c19 */ /* 0x000fce0008011617 */
.L_x_1233:
[----:B------:R-:W-:Y:S05]  /*cd90*/  BSYNC B0 ;  /* 0x0000000000007941 */ /* 0x000fea0003800000 */
.L_x_1231:
[----:B------:R-:W-:-:S04]  /*cda0*/  IMAD.U32 R23, RZ, RZ, UR7 ;  /* 0x00000007ff177e24 */ /* 0x000fc8000f8e00ff */
[----:B------:R-:W-:-:S05]  /*cdb0*/  IMAD R20, R20, UR7, R23 ;  /* 0x0000000714147c24 */ /* 0x000fca000f8e0217 */
[----:B------:R-:W-:-:S07]  /*cdc0*/  VIMNMX R5, R5, R20, PT ;  /* 0x0000001405057248 */ /* 0x000fce0003fe0100 */
.L_x_1230:
[----:B------:R-:W2:Y:S01]  /*cdd0*/  LDL R23, [R1+0x18] ;  /* 0x0000180001177983 */ /* 0x000ea20000100800 */
[----:B------:R-:W-:Y:S01]  /*cde0*/  SHF.R.S32.HI R20, RZ, 0x1f, R5 ;  /* 0x0000001fff147819 */ /* 0x000fe20000011405 */
[----:B------:R-:W-:Y:S01]  /*cdf0*/  ULDC UR24, c[0x0][0x9e4] ;  /* 0x0002790000187ab9 */ /* 0x000fe20000000800 */
[----:B------:R-:W-:Y:S01]  /*ce00*/  ULDC UR4, c[0x0][0x9e4] ;  /* 0x0002790000047ab9 */ /* 0x000fe20000000800 */
[----:B------:R-:W-:Y:S01]  /*ce10*/  ULDC UR5, c[0x0][0x988] ;  /* 0x0002620000057ab9 */ /* 0x000fe20000000800 */
[----:B------:R-:W-:Y:S01]  /*ce20*/  LEA.HI R20, R20, R5, RZ, 0x7 ;  /* 0x0000000514147211 */ /* 0x000fe200078f38ff */
[----:B------:R-:W-:Y:S01]  /*ce30*/  ULDC UR7, c[0x0][0x988] ;  /* 0x0002620000077ab9 */ /* 0x000fe20000000800 */
[----:B------:R-:W-:Y:S01]  /*ce40*/  ULDC UR6, c[0x0][0x988] ;  /* 0x0002620000067ab9 */ /* 0x000fe20000000800 */
[----:B------:R-:W-:Y:S01]  /*ce50*/  ULDC UR29, c[0x0][0x9d8] ;  /* 0x00027600001d7ab9 */ /* 0x000fe20000000800 */
[----:B------:R-:W-:Y:S01]  /*ce60*/  SHF.R.S32.HI R20, RZ, 0x7, R20 ;  /* 0x00000007ff147819 */ /* 0x000fe20000011414 */
[----:B------:R-:W-:Y:S01]  /*ce70*/  ULDC UR27, c[0x0][0x9d8] ;  /* 0x00027600001b7ab9 */ /* 0x000fe20000000800 */
[----:B------:R-:W-:Y:S01]  /*ce80*/  ULDC UR26, c[0x0][0x9d8] ;  /* 0x00027600001a7ab9 */ /* 0x000fe20000000800 */
[----:B------:R-:W-:Y:S01]  /*ce90*/  ULDC UR28, c[0x0][0x9e0] ;  /* 0x00027800001c7ab9 */ /* 0x000fe20000000800 */
[----:B------:R-:W-:Y:S01]  /*cea0*/  ULDC UR25, c[0x0][0x9e0] ;  /* 0x0002780000197ab9 */ /* 0x000fe20000000800 */
        /* <DEDUP_REMOVED lines=16> */
[----:B--2---:R-:W-:-:S04]  /*cfb0*/  VIMNMX R23, R23, R20, !PT ;  /* 0x0000001417177248 */ /* 0x004fc80007fe0100 */
[----:B------:R-:W-:Y:S01]  /*cfc0*/  ISETP.GE.AND P2, PT, R0, R23, PT ;  /* 0x000000170000720c */ /* 0x000fe20003f46270 */
[----:B------:R0:W-:-:S12]  /*cfd0*/  STL [R1+0x8], R23 ;  /* 0x0000081701007387 */ /* 0x0001d80000100800 */
[----:B0-----:R-:W-:Y:S05]  /*cfe0*/  @!P2 BRA `(.L_x_1234) ;  /* 0x0000003400e8a947 */ /* 0x001fea0003800000 */
[----:B------:R-:W-:Y:S02]  /*cff0*/  IMAD.IADD R5, R156, 0x1, R21 ;  /* 0x000000019c057824 */ /* 0x000fe400078e0215 */
[----:B------:R-:W-:Y:S02]  /*d000*/  IMAD.MOV.U32 R119, RZ, RZ, RZ ;  /* 0x000000ffff777224 */ /* 0x000fe400078e00ff */
[----:B------:R-:W-:Y:S01]  /*d010*/  VIADD R23, R5, 0x8 ;  /* 0x0000000805177836 */ /* 0x000fe20000000000 */
[----:B------:R-:W-:-:S04]  /*d020*/  LOP3.LUT R20, RZ, R5, RZ, 0x33, !PT ;  /* 0x00000005ff147212 */ /* 0x000fc800078e33ff */
[----:B------:R-:W-:Y:S01]  /*d030*/  LOP3.LUT R154, RZ, R23, RZ, 0x33, !PT ;  /* 0x00000017ff9a7212 */ /* 0x000fe200078e33ff */
[----:B------:R0:W-:Y:S06]  /*d040*/  STL [R1+0x4], R20 ;  /* 0x0000041401007387 */ /* 0x0001ec0000100800 */
.L_x_1252:
[----:B------:R-:W2:Y:S01]  /*d050*/  LDL R21, [R1+0x10] ;  /* 0x0000100001157983 */ /* 0x000ea20000100800 */
[----:B------:R-:W-:Y:S01]  /*d060*/  VIADD R152, R16, 0x1 ;  /* 0x0000000110987836 */ /* 0x000fe20000000000 */
[----:B------:R-:W-:Y:S05]  /*d070*/  YIELD ;  /* 0x0000000000007946 */ /* 0x000fea0003800000 */
[----:B------:R-:W-:-:S04]  /*d080*/  ISETP.NE.AND P3, PT, R152, 0x2, PT ;  /* 0x000000029800780c */ /* 0x000fc80003f65270 */
[----:B0-----:R-:W-:Y:S02]  /*d090*/  SEL R20, RZ, 0x1, P3 ;  /* 0x00000001ff147807 */ /* 0x001fe40001800000 */
[----:B------:R-:W-:Y:S02]  /*d0a0*/  SEL R152, R152, RZ, P3 ;  /* 0x000000ff98987207 */ /* 0x000fe40001800000 */
[----:B------:R-:W-:Y:S02]  /*d0b0*/  LOP3.LUT R153, R19, R20, RZ, 0x3c, !PT ;  /* 0x0000001413997212 */ /* 0x000fe400078e3cff */
[----:B--2---:R-:W-:-:S13]  /*d0c0*/  ISETP.NE.AND P2, PT, R21, RZ, PT ;  /* 0x000000ff1500720c */ /* 0x004fda0003f45270 */
[----:B------:R-:W-:Y:S05]  /*d0d0*/  @P2 BRA `(.L_x_1235) ;  /* 0x0000000000302947 */ /* 0x000fea0003800000 */
[----:B------:R-:W-:Y:S05]  /*d0e0*/  @!P0 BRA `(.L_x_1236) ;  /* 0x0000000000048947 */ /* 0x000fea0003800000 */
[----:B------:R-:W-:Y:S01]  /*d0f0*/  BPT.TRAP 0x1 ;  /* 0x000000040000795c */ /* 0x000fe20000300000 */
.L_x_1236:
[----:B------:R-:W-:Y:S01]  /*d100*/  IMAD R21, R152, 0x8, R2 ;  /* 0x0000000898157824 */ /* 0x000fe200078e0202 */
[----:B------:R-:W-:-:S04]  /*d110*/  SHF.L.U32 R20, R153, 0x1f, RZ ;  /* 0x0000001f99147819 */ /* 0x000fc800000006ff */
[----:B------:R0:W1:Y:S01]  /*d120*/  SYNCS.PHASECHK.TRANS64.TRYWAIT P3, [R21+URZ+0x16830], R20 ;  /* 0x01683014150075a7 */ /* 0x000062000806017f */
[----:B------:R-:W-:Y:S05]  /*d130*/  @!P0 BRA `(.L_x_1237) ;  /* 0x0000000000048947 */ /* 0x000fea0003800000 */
[----:B------:R-:W-:Y:S01]  /*d140*/  BPT.TRAP 0x1 ;  /* 0x000000040000795c */ /* 0x000fe20000300000 */
.L_x_1237:
[----:B------:R-:W-:Y:S04]  /*d150*/  BSSY B0, `(.L_x_1235) ;  /* 0x0000004000007945 */ /* 0x000fe80003800000 */
[----:B-1----:R-:W-:Y:S05]  /*d160*/  @P3 BRA `(.L_x_1238) ;  /* 0x0000000000083947 */ /* 0x002fea0003800000 */
[----:B------:R-:W1:Y:S02]  /*d170*/  SYNCS.PHASECHK.TRANS64.TRYWAIT P3, [R21+URZ+0x16830], R20 ;  /* 0x01683014150075a7 */ /* 0x000e64000806017f */
[----:B-1----:R-:W-:Y:S05]  /*d180*/  @!P3 BRA `(.L_x_1239) ;  /* 0x0000011c002cb947 */ /* 0x002fea0003800000 */
.L_x_1238:
[----:B------:R-:W-:Y:S05]  /*d190*/  BSYNC B0 ;  /* 0x0000000000007941 */ /* 0x000fea0003800000 */
.L_x_1235:
[----:B01----:R-:W2:Y:S01]  /*d1a0*/  LDL R21, [R1+0xc] ;  /* 0x00000c0001157983 */ /* 0x003ea20000100800 */
[----:B------:R-:W0:Y:S01]  /*d1b0*/  S2R R20, SR_TID.X ;  /* 0x0000000000147919 */ /* 0x000e220000002100 */
[----:B------:R-:W-:Y:S05]  /*d1c0*/  WARPSYNC.ALL ;  /* 0x0000000000007948 */ /* 0x000fea0003800000 */
[----:B------:R-:W-:Y:S01]  /*d1d0*/  IMAD.MOV.U32 R27, RZ, RZ, 0x40000040 ;  /* 0x40000040ff1b7424 */ /* 0x000fe200078e00ff */
[----:B0-----:R-:W-:Y:S01]  /*d1e0*/  SHF.R.U32.HI R20, RZ, 0x7, R20 ;  /* 0x00000007ff147819 */ /* 0x001fe20000011614 */
[----:B------:R-:W-:Y:S01]  /*d1f0*/  IMAD.MOV.U32 R25, RZ, RZ, 0x40000040 ;  /* 0x40000040ff197424 */ /* 0x000fe200078e00ff */
[----:B------:R-:W-:-:S02]  /*d200*/  R2UR UR8, R6 ;  /* 0x00000000060872ca */ /* 0x000fc400000e0000 */
[----:B------:R-:W-:Y:S02]  /*d210*/  R2UR UR9, R7 ;  /* 0x00000000070972ca */ /* 0x000fe400000e0000 */
[----:B------:R-:W-:Y:S02]  /*d220*/  R2UR UR11, R27 ;  /* 0x000000001b0b72ca */ /* 0x000fe400000e0000 */
[----:B------:R-:W-:Y:S02]  /*d230*/  R2UR UR15, R25 ;  /* 0x00000000190f72ca */ /* 0x000fe400000e0000 */
[----:B------:R-:W-:Y:S02]  /*d240*/  R2UR UR23, R27 ;  /* 0x000000001b1772ca */ /* 0x000fe400000e0000 */
[----:B------:R-:W-:Y:S02]  /*d250*/  R2UR UR12, R12 ;  /* 0x000000000c0c72ca */ /* 0x000fe400000e0000 */
[----:B------:R-:W-:Y:S01]  /*d260*/  R2UR UR13, R13 ;  /* 0x000000000d0d72ca */ /* 0x000fe200000e0000 */
[----:B--2---:R-:W-:-:S02]  /*d270*/  IMAD R26, R152, 0x400, R21 ;  /* 0x00000400981a7824 */ /* 0x004fc400078e0215 */
[----:B------:R-:W-:-:S05]  /*d280*/  VIADD R21, R20, 0x8 ;  /* 0x0000000814157836 */ /* 0x000fca0000000000 */
[----:B------:R0:W-:Y:S01]  /*d290*/  BAR.SYNC.DEFER_BLOCKING R21, 0x100 ;  /* 0x000400150000751d */ /* 0x0001e20000010000 */
[C---:B------:R-:W-:Y:S01]  /*d2a0*/  R2UR UR10, R26.reuse ;  /* 0x000000001a0a72ca */ /* 0x040fe200000e0000 */
[C---:B------:R-:W-:Y:S02]  /*d2b0*/  VIADD R24, R26.reuse, 0x2 ;  /* 0x000000021a187836 */ /* 0x040fe40000000000 */
[C---:B------:R-:W-:Y:S02]  /*d2c0*/  VIADD R20, R26.reuse, 0x4 ;  /* 0x000000041a147836 */ /* 0x040fe40000000000 */
[----:B------:R-:W-:Y:S01]  /*d2d0*/  VIADD R26, R26, 0x6 ;  /* 0x000000061a1a7836 */ /* 0x000fe20000000000 */
[----:B------:R-:W-:-:S04]  /*d2e0*/  R2UR UR14, R24 ;  /* 0x00000000180e72ca */ /* 0x000fc800000e0000 */
[----:B------:R-:W-:Y:S02]  /*d2f0*/  R2UR UR22, R26 ;  /* 0x000000001a1672ca */ /* 0x000fe400000e0000 */
[----:B------:R-:W-:-:S06]  /*d300*/  WARPGROUP.ARRIVE ;  /* 0x00000000000079c5 */ /* 0x000fcc0000000000 */
[----:B------:R-:W-:Y:S01]  /*d310*/  HGMMA.64x128x16.F32.BF16 R24, gdesc[UR8], RZ, !UPT, gsb0 ;  /* 0x01e00000081879f0 */ /* 0x000fe2000c0018ff */
[----:B0-----:R-:W-:Y:S01]  /*d320*/  IMAD.MOV.U32 R21, RZ, RZ, 0x40000040 ;  /* 0x40000040ff157424 */ /* 0x001fe200078e00ff */
[----:B------:R-:W-:Y:S02]  /*d330*/  R2UR UR18, R20 ;  /* 0x00000000141272ca */ /* 0x000fe400000e0000 */
[----:B------:R-:W-:Y:S02]  /*d340*/  R2UR UR16, R10 ;  /* 0x000000000a1072ca */ /* 0x000fe400000e0000 */
[----:B------:R-:W-:Y:S02]  /*d350*/  R2UR UR19, R21 ;  /* 0x00000000151372ca */ /* 0x000fe400000e0000 */
[----:B------:R-:W-:Y:S01]  /*d360*/  R2UR UR17, R11 ;  /* 0x000000000b1172ca */ /* 0x000fe200000e0000 */
[----:B------:R-:W-:Y:S02]  /*d370*/  WARPGROUP.DEPBAR.LE gsb0, 0x0 ;  /* 0x00008000000079c5 */ /* 0x000fe40000010000 */
[----:B------:R-:W-:-:S06]  /*d380*/  WARPGROUP.ARRIVE ;  /* 0x00000000000079c5 */ /* 0x000fcc0000000000 */
[----:B------:R-:W-:Y:S01]  /*d390*/  HGMMA.64x128x16.F32.BF16 R24, gdesc[UR12], R24, gsb0 ;  /* 0x01e000000c1879f0 */ /* 0x000fe20008001818 */
[----:B------:R-:W-:Y:S02]  /*d3a0*/  R2UR UR20, R8 ;  /* 0x00000000081472ca */ /* 0x000fe400000e0000 */
[----:B------:R-:W-:Y:S01]  /*d3b0*/  R2UR UR21, R9 ;  /* 0x00000000091572ca */ /* 0x000fe200000e0000 */
[----:B------:R-:W-:Y:S02]  /*d3c0*/  WARPGROUP.DEPBAR.LE gsb0, 0x0 ;  /* 0x00008000000079c5 */ /* 0x000fe40000010000 */
[----:B------:R-:W-:-:S06]  /*d3d0*/  WARPGROUP.ARRIVE ;  /* 0x00000000000079c5 */ /* 0x000fcc0000000000 */
[----:B------:R-:W-:Y:S03]  /*d3e0*/  HGMMA.64x128x16.F32.BF16 R24, gdesc[UR16], R24, gsb0 ;  /* 0x01e00000101879f0 */ /* 0x000fe60008001818 */
[----:B------:R-:W-:Y:S02]  /*d3f0*/  WARPGROUP.DEPBAR.LE gsb0, 0x0 ;  /* 0x00008000000079c5 */ /* 0x000fe40000010000 */
[----:B------:R-:W-:-:S07]  /*d400*/  WARPGROUP.ARRIVE ;  /* 0x00000000000079c5 */ /* 0x000fce0000000000 */
[----:B------:R-:W-:Y:S03]  /*d410*/  HGMMA.64x128x16.F32.BF16 R24, gdesc[UR20], R24, gsb0 ;  /* 0x01e00000141879f0 */ /* 0x000fe60008001818 */
[----:B------:R-:W-:Y:S02]  /*d420*/  WARPGROUP.DEPBAR.LE gsb0, 0x0 ;  /* 0x00008000000079c5 */ /* 0x000fe40000010000 */
[----:B------:R-:W-:Y:S05]  /*d430*/  @P2 BRA `(.L_x_1240) ;  /* 0x0000000000282947 */ /* 0x000fea0003800000 */
[----:B------:R-:W-:Y:S05]  /*d440*/  @!P0 BRA `(.L_x_1241) ;  /* 0x0000000000048947 */ /* 0x000fea0003800000 */
[----:B------:R-:W-:Y:S01]  /*d450*/  BPT.TRAP 0x1 ;  /* 0x000000040000795c */ /* 0x000fe20000300000 */
.L_x_1241:
[----:B------:R-:W-:Y:S01]  /*d460*/  SHF.L.U32 R19, R19, 0x1f, RZ ;  /* 0x0000001f13137819 */ /* 0x000fe200000006ff */
[----:B------:R-:W-:-:S04]  /*d470*/  IMAD R20, R16, 0x8, R2 ;  /* 0x0000000810147824 */ /* 0x000fc800078e0202 */
[----:B------:R0:W1:Y:S01]  /*d480*/  SYNCS.PHASECHK.TRANS64.TRYWAIT P2, [R20+URZ+0x16850], R19 ;  /* 0x01685013140075a7 */ /* 0x000062000804017f */
[----:B------:R-:W-:Y:S05]  /*d490*/  @!P0 BRA `(.L_x_1242) ;  /* 0x0000000000048947 */ /* 0x000fea0003800000 */
[----:B------:R-:W-:Y:S01]  /*d4a0*/  BPT.TRAP 0x1 ;  /* 0x000000040000795c */ /* 0x000fe20000300000 */
.L_x_1242:
[----:B-1----:R-:W-:Y:S05]  /*d4b0*/  @P2 BRA `(.L_x_1240) ;  /* 0x0000000000082947 */ /* 0x002fea0003800000 */
[----:B------:R-:W1:Y:S02]  /*d4c0*/  SYNCS.PHASECHK.TRANS64.TRYWAIT P2, [R20+URZ+0x16850], R19 ;  /* 0x01685013140075a7 */ /* 0x000e64000804017f */
[----:B-1----:R-:W-:Y:S05]  /*d4d0*/  @!P2 BRA `(.L_x_1243) ;  /* 0x00000118006ca947 */ /* 0x002fea0003800000 */
.L_x_1240:
[----:B01----:R-:W-:Y:S01]  /*d4e0*/  VIADD R19, R2, 0x400 ;  /* 0x0000040002137836 */ /* 0x003fe20000000000 */
[----:B------:R-:W-:Y:S05]  /*d4f0*/  WARPSYNC.ALL ;  /* 0x0000000000007948 */ /* 0x000fea0003800000 */
[----:B------:R-:W-:Y:S01]  /*d500*/  SHF.R.U32.HI R19, RZ, 0x4, R19 ;  /* 0x00000004ff137819 */ /* 0x000fe20000011613 */
[----:B------:R-:W-:Y:S01]  /*d510*/  IMAD.MOV.U32 R21, RZ, RZ, 0x40000040 ;  /* 0x40000040ff157424 */ /* 0x000fe200078e00ff */
[----:B------:R-:W-:Y:S02]  /*d520*/  WARPGROUP.ARRIVE ;  /* 0x00000000000079c5 */ /* 0x000fe40000000000 */
[----:B------:R-:W-:-:S02]  /*d530*/  LOP3.LUT R19, R19, 0x3fff, RZ, 0xc0, !PT ;  /* 0x00003fff13137812 */ /* 0x000fc400078ec0ff */
[----:B------:R-:W-:-:S03]  /*d540*/  R2UR UR11, R21 ;  /* 0x00000000150b72ca */ /* 0x000fc600000e0000 */
[----:B------:R-:W-:-:S05]  /*d550*/  IMAD R20, R16, 0x400, R19 ;  /* 0x0000040010147824 */ /* 0x000fca00078e0213 */
[----:B------:R-:W-:-:S13]  /*d560*/  R2UR UR10, R20 ;  /* 0x00000000140a72ca */ /* 0x000fda00000e0000 */
[----:B------:R-:W-:Y:S03]  /*d570*/  HGMMA.64x64x16.F32.BF16 R88, R148, gdesc[UR8].tnspB, R88, gsb0 ;  /* 0x40e0000894587df0 */ /* 0x000fe60008001858 */
[----:B------:R-:W-:Y:S02]  /*d580*/  WARPGROUP.DEPBAR.LE gsb0, 0x0 ;  /* 0x00008000000079c5 */ /* 0x000fe40000010000 */
[----:B------:R-:W-:Y:S02]  /*d590*/  VIADD R148, R20, 0x80 ;  /* 0x0000008014947836 */ /* 0x000fe40000000000 */
[----:B------:R-:W-:Y:S01]  /*d5a0*/  FMUL.FTZ R19, R24, UR29 ;  /* 0x0000001d18137c20 */ /* 0x000fe20008410000 */
[----:B------:R-:W-:Y:S02]  /*d5b0*/  IMAD.MOV.U32 R149, RZ, RZ, 0x40000040 ;  /* 0x40000040ff957424 */ /* 0x000fe400078e00ff */
[----:B------:R-:W-:Y:S01]  /*d5c0*/  FMUL.FTZ R21, R25, UR29 ;  /* 0x0000001d19157c20 */ /* 0x000fe20008410000 */
[----:B------:R-:W2:Y:S01]  /*d5d0*/  LDL R150, [R1+0x20] ;  /* 0x0000200001967983 */ /* 0x000ea20000100800 */
[----:B------:R-:W-:-:S02]  /*d5e0*/  R2UR UR10, R148 ;  /* 0x00000000940a72ca */ /* 0x000fc400000e0000 */
[----:B------:R-:W-:Y:S01]  /*d5f0*/  R2UR UR11, R149 ;  /* 0x00000000950b72ca */ /* 0x000fe200000e0000 */
[----:B------:R-:W-:Y:S01]  /*d600*/  WARPGROUP.ARRIVE ;  /* 0x00000000000079c5 */ /* 0x000fe20000000000 */
[----:B------:R-:W3:Y:S01]  /*d610*/  LDL R151, [R1+0x24] ;  /* 0x0000240001977983 */ /* 0x000ee20000100800 */
[----:B------:R-:W-:Y:S02]  /*d620*/  VIADD R24, R20, 0x200 ;  /* 0x0000020014187836 */ /* 0x000fe40000000000 */
[----:B------:R-:W-:Y:S01]  /*d630*/  FMUL.FTZ R26, R26, UR29 ;  /* 0x0000001d1a1a7c20 */ /* 0x000fe20008410000 */
[----:B------:R-:W-:Y:S01]  /*d640*/  IMAD.MOV.U32 R25, RZ, RZ, 0x40000040 ;  /* 0x40000040ff197424 */ /* 0x000fe200078e00ff */
[----:B------:R-:W0:Y:S01]  /*d650*/  S2R R148, SR_TID.X ;  /* 0x0000000000947919 */ /* 0x000e220000002100 */
[----:B------:R-:W-:Y:S01]  /*d660*/  FMUL.FTZ R27, R27, UR29 ;  /* 0x0000001d1b1b7c20 */ /* 0x000fe20008410000 */
[----:B------:R-:W-:Y:S01]  /*d670*/  FMUL.FTZ R28, R28, UR29 ;  /* 0x0000001d1c1c7c20 */ /* 0x000fe20008410000 */
[----:B------:R-:W-:Y:S01]  /*d680*/  FMUL.FTZ R29, R29, UR29 ;  /* 0x0000001d1d1d7c20 */ /* 0x000fe20008410000 */
[----:B------:R-:W-:Y:S01]  /*d690*/  FMUL.FTZ R30, R30, UR29 ;  /* 0x0000001d1e1e7c20 */ /* 0x000fe20008410000 */
[----:B------:R-:W-:Y:S01]  /*d6a0*/  FMUL.FTZ R31, R31, UR29 ;  /* 0x0000001d1f1f7c20 */ /* 0x000fe20008410000 */
[----:B------:R-:W-:Y:S01]  /*d6b0*/  FMUL.FTZ R32, R32, UR29 ;  /* 0x0000001d20207c20 */ /* 0x000fe20008410000 */
[----:B------:R-:W-:Y:S01]  /*d6c0*/  HGMMA.64x64x16.F32.BF16 R88, R144, gdesc[UR8].tnspB, R88, gsb0 ;  /* 0x40e0000890587df0 */ /* 0x000fe20008001858 */
        /* <DEDUP_REMOVED lines=24> */
[----:B0-----:R-:W-:Y:S01]  /*d850*/  SHF.R.U32.HI R149, RZ, 0x7, R148 ;  /* 0x00000007ff957819 */ /* 0x001fe20000011694 */
        /* <DEDUP_REMOVED lines=22> */
[----:B------:R-:W0:Y:S08]  /*d9c0*/  MUFU.TANH R19, R19 ;  /* 0x0000001300137308 */ /* 0x000e300000002400 */
[----:B------:R-:W1:Y:S08]  /*d9d0*/  MUFU.TANH R21, R21 ;  /* 0x0000001500157308 */ /* 0x000e700000002400 */
[----:B------:R-:W4:Y:S08]  /*d9e0*/  MUFU.TANH R26, R26 ;  /* 0x0000001a001a7308 */ /* 0x000f300000002400 */
[----:B------:R-:W0:Y:S01]  /*d9f0*/  MUFU.TANH R27, R27 ;  /* 0x0000001b001b7308 */ /* 0x000e220000002400 */
[----:B------:R-:W-:-:S02]  /*da00*/  WARPGROUP.DEPBAR.LE gsb0, 0x0 ;  /* 0x00008000000079c5 */ /* 0x000fc40000010000 */
[----:B------:R-:W-:Y:S01]  /*da10*/  VIADD R144, R20, 0x100 ;  /* 0x0000010014907836 */ /* 0x000fe20000000000 */
[----:B------:R-:W-:Y:S01]  /*da20*/  WARPGROUP.ARRIVE ;  /* 0x00000000000079c5 */ /* 0x000fe20000000000 */
[----:B------:R-:W-:-:S03]  /*da30*/  IMAD.MOV.U32 R145, RZ, RZ, 0x40000040 ;  /* 0x40000040ff917424 */ /* 0x000fc600078e00ff */
[----:B------:R-:W0:Y:S01]  /*da40*/  MUFU.TANH R28, R28 ;  /* 0x0000001c001c7308 */ /* 0x000e220000002400 */
[----:B------:R-:W-:Y:S02]  /*da50*/  R2UR UR10, R144 ;  /* 0x00000000900a72ca */ /* 0x000fe400000e0000 */
[----:B------:R-:W-:-:S05]  /*da60*/  R2UR UR11, R145 ;  /* 0x00000000910b72ca */ /* 0x000fca00000e0000 */
[----:B------:R-:W0:Y:S08]  /*da70*/  MUFU.TANH R29, R29 ;  /* 0x0000001d001d7308 */ /* 0x000e300000002400 */
[----:B------:R-:W0:Y:S01]  /*da80*/  MUFU.TANH R30, R30 ;  /* 0x0000001e001e7308 */ /* 0x000e220000002400 */
[----:B------:R-:W-:Y:S07]  /*da90*/  HGMMA.64x64x16.F32.BF16 R88, R140, gdesc[UR8].tnspB, R88, gsb0 ;  /* 0x40e000088c587df0 */ /* 0x000fee0008001858 */
        /* <DEDUP_REMOVED lines=18> */
[----:B------:R-:W-:Y:S01]  /*dbc0*/  HGMMA.64x64x16.F32.BF16 R88, R136, gdesc[UR8].tnspB, R88, gsb0 ;  /* 0x40e0000888587df0 */ /* 0x000fe20008001858 */
[----:B------:R-:W-:Y:S01]  /*dbd0*/  R2UR UR10, R24 ;  /* 0x00000000180a72ca */ /* 0x000fe200000e0000 */
[----:B------:R-:W-:Y:S01]  /*dbe0*/  VIADD R24, R20, 0x280 ;  /* 0x0000028014187836 */ /* 0x000fe20000000000 */
[----:B------:R-:W-:Y:S01]  /*dbf0*/  R2UR UR11, R25 ;  /* 0x00000000190b72ca */ /* 0x000fe200000e0000 */
[----:B------:R-:W-:-:S03]  /*dc00*/  IMAD.MOV.U32 R25, RZ, RZ, 0x40000040 ;  /* 0x40000040ff197424 */ /* 0x000fc600078e00ff */
        /* <DEDUP_REMOVED lines=51> */
[----:B------:R-:W-:-:S03]  /*df40*/  @!P1 IMAD R25, R152, 0x8, R2 ;  /* 0x0000000898199824 */ /* 0x000fc600078e0202 */
[----:B------:R-:W0:Y:S01]  /*df50*/  MUFU.TANH R74, R74 ;  /* 0x0000004a004a7308 */ /* 0x000e220000002400 */
[----:B------:R-:W-:Y:S01]  /*df60*/  SEL R24, R24, 0x9, !P2 ;  /* 0x0000000918187807 */ /* 0x000fe20005000000 */
[----:B------:R-:W-:Y:S01]  /*df70*/  @!P1 VIADD R25, R25, 0x16840 ;  /* 0x0001684019199836 */ /* 0x000fe20000000000 */
[----:B------:R-:W-:-:S05]  /*df80*/  PLOP3.LUT P2, PT, PT, PT, UP0, 0x40, 0x0 ;  /* 0x000000000000781c */ /* 0x000fca0003f4e808 */
[----:B------:R-:W0:Y:S01]  /*df90*/  MUFU.TANH R75, R75 ;  /* 0x0000004b004b7308 */ /* 0x000e220000002400 */
[----:B------:R-:W-:-:S07]  /*dfa0*/  @!P1 PRMT R25, RZ, 0x654, R25 ;  /* 0x00000654ff199816 */ /* 0x000fce0000000019 */
[----:B------:R-:W0:Y:S08]  /*dfb0*/  MUFU.TANH R76, R76 ;  /* 0x0000004c004c7308 */ /* 0x000e300000002400 */
[----:B------:R-:W0:Y:S01]  /*dfc0*/  MUFU.TANH R77, R77 ;  /* 0x0000004d004d7308 */ /* 0x000e220000002400 */
[----:B------:R-:W-:Y:S02]  /*dfd0*/  WARPGROUP.DEPBAR.LE gsb0, 0x0 ;  /* 0x00008000000079c5 */ /* 0x000fe40000010000 */
[----:B------:R-:W-:Y:S01]  /*dfe0*/  WARPGROUP.ARRIVE ;  /* 0x00000000000079c5 */ /* 0x000fe20000000000 */
        /* <DEDUP_REMOVED lines=8> */
[----:B------:R0:W0:Y:S08]  /*e070*/  MUFU.TANH R20, R124 ;  /* 0x0000007c00147308 */ /* 0x0000300000002400 */
[----:B------:R-:W0:Y:S08]  /*e080*/  MUFU.TANH R78, R78 ;  /* 0x0000004e004e7308 */ /* 0x000e300000002400 */
[----:B------:R-:W0:Y:S08]  /*e090*/  MUFU.TANH R79, R79 ;  /* 0x0000004f004f7308 */ /* 0x000e300000002400 */
[----:B------:R-:W0:Y:S08]  /*e0a0*/  MUFU.TANH R80, R80 ;  /* 0x0000005000507308 */ /* 0x000e300000002400 */
[----:B------:R-:W0:Y:S08]  /*e0b0*/  MUFU.TANH R81, R81 ;  /* 0x0000005100517308 */ /* 0x000e300000002400 */
[----:B------:R-:W0:Y:S08]  /*e0c0*/  MUFU.TANH R82, R82 ;  /* 0x0000005200527308 */ /* 0x000e300000002400 */
[----:B------:R-:W0:Y:S01]  /*e0d0*/  MUFU.TANH R83, R83 ;  /* 0x0000005300537308 */ /* 0x000e220000002400 */
[----:B------:R-:W-:-:S02]  /*e0e0*/  WARPGROUP.DEPBAR.LE gsb0, 0x0 ;  /* 0x00008000000079c5 */ /* 0x000fc40000010000 */
[----:B------:R-:W-:Y:S01]  /*e0f0*/  FMUL.FTZ R120, R84, UR29 ;  /* 0x0000001d54787c20 */ /* 0x000fe20008410000 */
[----:B------:R-:W-:Y:S02]  /*e100*/  IMAD.SHL.U32 R84, R0, 0x80, RZ ;  /* 0x0000008000547824 */ /* 0x000fe400078e00ff */
[----:B------:R-:W-:Y:S01]  /*e110*/  FMUL.FTZ R121, R85, UR29 ;  /* 0x0000001d55797c20 */ /* 0x000fe20008410000 */
[----:B------:R-:W-:Y:S01]  /*e120*/  FMUL.FTZ R85, R87, UR29 ;  /* 0x0000001d57557c20 */ /* 0x000fe20008410000 */
[----:B------:R0:W-:Y:S06]  /*e130*/  BAR.ARV R24, 0x100 ;  /* 0x000400180000751d */ /* 0x0001ec0000002000 */
[----:B--2---:R-:W-:Y:S01]  /*e140*/  IADD3 R86, R150, 0x1, -R84 ;  /* 0x0000000196567810 */ /* 0x004fe20007ffe854 */
[----:B------:R-:W2:Y:S01]  /*e150*/  MUFU.TANH R120, R120 ;  /* 0x0000007800787308 */ /* 0x000ea20000002400 */
[----:B------:R0:W-:Y:S03]  /*e160*/  @!P1 SYNCS.ARRIVE.TRANS64.RED.A1T0 RZ, [R25+URZ], RZ ;  /* 0x000000ff19ff99a7 */ /* 0x0001e6000810043f */
[----:B---3--:R-:W-:-:S04]  /*e170*/  IMAD.IADD R86, R86, 0x1, -R151 ;  /* 0x0000000156567824 */ /* 0x008fc800078e0a97 */
[----:B------:R-:W3:Y:S01]  /*e180*/  MUFU.TANH R121, R121 ;  /* 0x0000007900797308 */ /* 0x000ee20000002400 */
[----:B------:R-:W-:-:S04]  /*e190*/  IMAD R86, R155, -0x2, R86 ;  /* 0xfffffffe9b567824 */ /* 0x000fc800078e0256 */
[C---:B------:R-:W-:Y:S02]  /*e1a0*/  VIADD R123, R86.reuse, UR28 ;  /* 0x0000001c567b7c36 */ /* 0x040fe40008000000 */
[----:B------:R-:W-:Y:S01]  /*e1b0*/  VIADD R122, R86, UR30 ;  /* 0x0000001e567a7c36 */ /* 0x000fe20008000000 */
[----:B------:R-:W0:Y:S01]  /*e1c0*/  MUFU.TANH R85, R85 ;  /* 0x0000005500557308 */ /* 0x000e220000002400 */
[C---:B------:R-:W-:Y:S02]  /*e1d0*/  IMAD.IADD R87, R156.reuse, 0x1, R123 ;  /* 0x000000019c577824 */ /* 0x040fe400078e027b */
[----:B------:R-:W-:Y:S01]  /*e1e0*/  IMAD.IADD R86, R156, 0x1, R122 ;  /* 0x000000019c567824 */ /* 0x000fe200078e027a */
[----:B-12-4-:R-:W-:Y:S06]  /*e1f0*/  @P2 BRA `(.L_x_1244) ;  /* 0x00000000005c2947 */ /* 0x016fec0003800000 */
[----:B------:R-:W-:Y:S01]  /*e200*/  ISETP.GT.AND P2, PT, R5, -0x1, PT ;  /* 0xffffffff0500780c */ /* 0x000fe20003f44270 */
[----:B------:R-:W-:-:S12]  /*e210*/  BSSY B0, `(.L_x_1245) ;  /* 0x0000011000007945 */ /* 0x000fd80003800000 */
[----:B------:R-:W-:Y:S05]  /*e220*/  @P2 BRA `(.L_x_1246) ;  /* 0x0000000000242947 */ /* 0x000fea0003800000 */
[----:B------:R-:W2:Y:S01]  /*e230*/  LDL R151, [R1+0x4] ;  /* 0x0000040001977983 */ /* 0x000ea20000100800 */
[----:B0-----:R-:W-:-:S05]  /*e240*/  IMAD.U32 R124, RZ, RZ, UR24 ;  /* 0x00000018ff7c7e24 */ /* 0x001fca000f8e00ff */
[----:B------:R-:W-:-:S13]  /*e250*/  ISETP.NE.AND P2, PT, R124, 0x1, PT ;  /* 0x000000017c00780c */ /* 0x000fda0003f45270 */
[----:B------:R-:W2:Y:S02]  /*e260*/  @P2 LDC.64 R24, c[0x0][0x9e8] ;  /* 0x00027a00ff182b82 */ /* 0x000ea40000000a00 */
[----:B--2---:R-:W-:-:S04]  /*e270*/  @P2 IMAD.HI.U32 R126, R151, R24, RZ ;  /* 0x00000018977e2227 */ /* 0x004fc800078e00ff */
[----:B------:R-:W-:Y:S01]  /*e280*/  IMAD.MOV.U32 R24, RZ, RZ, R151 ;  /* 0x000000ffff187224 */ /* 0x000fe200078e0097 */
[----:B------:R-:W-:-:S04]  /*e290*/  @P2 SHF.R.U32.HI R24, RZ, R25, R126 ;  /* 0x00000019ff182219 */ /* 0x000fc8000001167e */
[----:B------:R-:W-:Y:S01]  /*e2a0*/  LOP3.LUT R125, RZ, R24, RZ, 0x33, !PT ;  /* 0x00000018ff7d7212 */ /* 0x000fe200078e33ff */
[----:B------:R-:W-:Y:S06]  /*e2b0*/  BRA `(.L_x_1247) ;  /* 0x0000000000187947 */ /* 0x000fec0003800000 */
.L_x_1246:
[----:B0-----:R-:W-:Y:S02]  /*e2c0*/  IMAD.U32 R124, RZ, RZ, UR24 ;  /* 0x00000018ff7c7e24 */ /* 0x001fe4000f8e00ff */
[----:B------:R-:W-:-:S03]  /*e2d0*/  IMAD.MOV.U32 R125, RZ, RZ, R5 ;  /* 0x000000ffff7d7224 */ /* 0x000fc600078e0005 */
[----:B------:R-:W-:-:S13]  /*e2e0*/  ISETP.NE.AND P2, PT, R124, 0x1, PT ;  /* 0x000000017c00780c */ /* 0x000fda0003f45270 */
[----:B------:R-:W0:Y:S02]  /*e2f0*/  @P2 LDC.64 R24, c[0x0][0x9e8] ;  /* 0x00027a00ff182b82 */ /* 0x000e240000000a00 */
[----:B0-----:R-:W-:-:S05]  /*e300*/  @P2 IMAD.HI.U32 R24, R5, R24, RZ ;  /* 0x0000001805182227 */ /* 0x001fca00078e00ff */
[----:B------:R-:W-:-:S07]  /*e310*/  @P2 SHF.R.U32.HI R125, RZ, R25, R24 ;  /* 0x00000019ff7d2219 */ /* 0x000fce0000011618 */
.L_x_1247:
[----:B------:R-:W-:Y:S05]  /*e320*/  BSYNC B0 ;  /* 0x0000000000007941 */ /* 0x000fea0003800000 */
.L_x_1245:
[----:B------:R-:W-:-:S04]  /*e330*/  IMAD R24, R125, R124, -R84 ;  /* 0x0000007c7d187224 */ /* 0x000fc800078e0a54 */
[----:B------:R-:W-:-:S05]  /*e340*/  IMAD R25, R155, -0x2, R24 ;  /* 0xfffffffe9b197824 */ /* 0x000fca00078e0218 */
[----:B------:R-:W-:Y:S02]  /*e350*/  VIADDMNMX R87, R25, R124, R87, PT ;  /* 0x0000007c19577246 */ /* 0x000fe40003800157 */
[----:B------:R-:W-:-:S07]  /*e360*/  VIMNMX R86, R86, R25, !PT ;  /* 0x0000001956567248 */ /* 0x000fce0007fe0100 */
.L_x_1244:
[----:B------:R-:W-:Y:S01]  /*e370*/  ISETP.GT.AND P2, PT, R0, -0x1, PT ;  /* 0xffffffff0000780c */ /* 0x000fe20003f44270 */
[C---:B------:R-:W-:Y:S02]  /*e380*/  IMAD.IADD R123, R157.reuse, 0x1, R123 ;  /* 0x000000019d7b7824 */ /* 0x040fe400078e027b */
[----:B------:R-:W-:Y:S01]  /*e390*/  IMAD.IADD R122, R157, 0x1, R122 ;  /* 0x000000019d7a7824 */ /* 0x000fe200078e027a */
[C---:B------:R-:W-:Y:S02]  /*e3a0*/  ISETP.GT.AND P5, PT, R86.reuse, 0x8, P2 ;  /* 0x000000085600780c */ /* 0x040fe400017a4270 */
[C---:B------:R-:W-:Y:S02]  /*e3b0*/  ISETP.GT.AND P4, PT, R86.reuse, RZ, P2 ;  /* 0x000000ff5600720c */ /* 0x040fe40001784270 */
[----:B------:R-:W-:Y:S02]  /*e3c0*/  ISETP.LT.OR P5, PT, R87, 0x9, P5 ;  /* 0x000000095700780c */ /* 0x000fe40002fa1670 */
[----:B------:R-:W-:-:S02]  /*e3d0*/  ISETP.GT.AND P3, PT, R86, 0x1, P2 ;  /* 0x000000015600780c */ /* 0x000fc40001764270 */
[----:B0-----:R-:W-:Y:S02]  /*e3e0*/  FSEL R28, R28, -INF , !P5 ;  /* 0xff8000001c1c7808 */ /* 0x001fe40006800000 */
[----:B------:R-:W-:Y:S02]  /*e3f0*/  ISETP.GT.AND P5, PT, R86, 0x11, P2 ;  /* 0x000000115600780c */ /* 0x000fe400017a4270 */
[C---:B------:R-:W-:Y:S02]  /*e400*/  ISETP.LT.OR P4, PT, R87.reuse, 0x1, P4 ;  /* 0x000000015700780c */ /* 0x040fe40002781670 */
[C---:B------:R-:W-:Y:S02]  /*e410*/  ISETP.LT.OR P3, PT, R87.reuse, 0x2, P3 ;  /* 0x000000025700780c */ /* 0x040fe40001f61670 */
[----:B------:R-:W-:Y:S02]  /*e420*/  ISETP.LT.OR P5, PT, R87, 0x12, P5 ;  /* 0x000000125700780c */ /* 0x000fe40002fa1670 */
[----:B------:R-:W-:-:S02]  /*e430*/  FSEL R19, R19, -INF , !P4 ;  /* 0xff80000013137808 */ /* 0x000fc40006000000 */
[----:B------:R-:W-:Y:S02]  /*e440*/  FSEL R21, R21, -INF , !P3 ;  /* 0xff80000015157808 */ /* 0x000fe40005800000 */
[C---:B------:R-:W-:Y:S02]  /*e450*/  ISETP.GT.AND P4, PT, R86.reuse, 0x9, P2 ;  /* 0x000000095600780c */ /* 0x040fe40001784270 */
[C---:B------:R-:W-:Y:S02]  /*e460*/  ISETP.GT.AND P3, PT, R86.reuse, 0x10, P2 ;  /* 0x000000105600780c */ /* 0x040fe40001764270 */
[----:B------:R-:W-:Y:S02]  /*e470*/  FSEL R33, R33, -INF , !P5 ;  /* 0xff80000021217808 */ /* 0x000fe40006800000 */
[----:B------:R-:W-:Y:S02]  /*e480*/  ISETP.GT.AND P5, PT, R86, 0x20, P2 ;  /* 0x000000205600780c */ /* 0x000fe400017a4270 */
[----:B------:R-:W-:-:S02]  /*e490*/  ISETP.LT.OR P4, PT, R87, 0xa, P4 ;  /* 0x0000000a5700780c */ /* 0x000fc40002781670 */
[C---:B------:R-:W-:Y:S02]  /*e4a0*/  ISETP.LT.OR P3, PT, R87.reuse, 0x11, P3 ;  /* 0x000000115700780c */ /* 0x040fe40001f61670 */
[----:B------:R-:W-:Y:S02]  /*e4b0*/  ISETP.LT.OR P5, PT, R87, 0x21, P5 ;  /* 0x000000215700780c */ /* 0x000fe40002fa1670 */
[----:B------:R-:W-:Y:S02]  /*e4c0*/  FSEL R29, R29, -INF , !P4 ;  /* 0xff8000001d1d7808 */ /* 0x000fe40006000000 */
[----:B------:R-:W-:Y:S02]  /*e4d0*/  FSEL R32, R32, -INF , !P3 ;  /* 0xff80000020207808 */ /* 0x000fe40005800000 */
[C---:B------:R-:W-:Y:S02]  /*e4e0*/  ISETP.GT.AND P4, PT, R86.reuse, 0x18, P2 ;  /* 0x000000185600780c */ /* 0x040fe40001784270 */
[----:B------:R-:W-:-:S02]  /*e4f0*/  ISETP.GT.AND P3, PT, R86, 0x19, P2 ;  /* 0x000000195600780c */ /* 0x000fc40001764270 */
[----:B------:R-:W-:Y:S02]  /*e500*/  FSEL R40, R40, -INF , !P5 ;  /* 0xff80000028287808 */ /* 0x000fe40006800000 */
        /* <DEDUP_REMOVED lines=61> */
[----:B------:R-:W-:Y:S02]  /*e8e0*/  ISETP.GT.AND P3, PT, R86, 0x70, P2 ;  /* 0x000000705600780c */ /* 0x000fe40001764270 */
[----:B------:R-:W-:Y:S02]  /*e8f0*/  FSEL R80, R80, -INF , !P5 ;  /* 0xff80000050507808 */ /* 0x000fe40006800000 */
[----:B------:R-:W-:Y:S02]  /*e900*/  PLOP3.LUT P5, PT, PT, PT, UP0, 0x40, 0x0 ;  /* 0x000000000000781c */ /* 0x000fe40003fae808 */
[----:B------:R-:W-:-:S02]  /*e910*/  ISETP.LT.OR P4, PT, R87, 0x6a, P4 ;  /* 0x0000006a5700780c */ /* 0x000fc40002781670 */
[----:B------:R-:W-:Y:S02]  /*e920*/  ISETP.LT.OR P3, PT, R87, 0x71, P3 ;  /* 0x000000715700780c */ /* 0x000fe40001f61670 */
[----:B------:R-:W-:Y:S02]  /*e930*/  FSEL R77, R77, -INF , !P4 ;  /* 0xff8000004d4d7808 */ /* 0x000fe40006000000 */
[----:B------:R-:W-:Y:S02]  /*e940*/  FSEL R79, R79, -INF , !P3 ;  /* 0xff8000004f4f7808 */ /* 0x000fe40005800000 */
[C---:B------:R-:W-:Y:S02]  /*e950*/  ISETP.GT.AND P4, PT, R86.reuse, 0x78, P2 ;  /* 0x000000785600780c */ /* 0x040fe40001784270 */
[----:B------:R-:W-:Y:S02]  /*e960*/  ISETP.GT.AND P3, PT, R86, 0x79, P2 ;  /* 0x000000795600780c */ /* 0x000fe40001764270 */
[----:B------:R-:W-:-:S02]  /*e970*/  ISETP.LT.OR P4, PT, R87, 0x79, P4 ;  /* 0x000000795700780c */ /* 0x000fc40002781670 */
[----:B------:R-:W-:Y:S02]  /*e980*/  ISETP.LT.OR P3, PT, R87, 0x7a, P3 ;  /* 0x0000007a5700780c */ /* 0x000fe40001f61670 */
[----:B------:R-:W-:Y:S02]  /*e990*/  FSEL R120, R120, -INF , !P4 ;  /* 0xff80000078787808 */ /* 0x000fe40006000000 */
[----:B---3--:R-:W-:Y:S01]  /*e9a0*/  FSEL R121, R121, -INF , !P3 ;  /* 0xff80000079797808 */ /* 0x008fe20005800000 */
[----:B------:R-:W-:Y:S08]  /*e9b0*/  @P5 BRA `(.L_x_1248) ;  /* 0x0000000000585947 */ /* 0x000ff00003800000 */
        /* <DEDUP_REMOVED lines=11> */
.L_x_1250:
[----:B------:R-:W-:Y:S02]  /*ea70*/  IMAD.U32 R124, RZ, RZ, UR24 ;  /* 0x00000018ff7c7e24 */ /* 0x000fe4000f8e00ff */
[----:B------:R-:W-:-:S03]  /*ea80*/  IMAD.MOV.U32 R87, RZ, RZ, R23 ;  /* 0x000000ffff577224 */ /* 0x000fc600078e0017 */
[----:B------:R-:W-:-:S13]  /*ea90*/  ISETP.NE.AND P3, PT, R124, 0x1, PT ;  /* 0x000000017c00780c */ /* 0x000fda0003f65270 */
[----:B------:R-:W0:Y:S02]  /*eaa0*/  @P3 LDC.64 R24, c[0x0][0x9e8] ;  /* 0x00027a00ff183b82 */ /* 0x000e240000000a00 */
[----:B0-----:R-:W-:-:S05]  /*eab0*/  @P3 IMAD.HI.U32 R24, R23, R24, RZ ;  /* 0x0000001817183227 */ /* 0x001fca00078e00ff */
[----:B------:R-:W-:-:S07]  /*eac0*/  @P3 SHF.R.U32.HI R87, RZ, R25, R24 ;  /* 0x00000019ff573219 */ /* 0x000fce0000011618 */
.L_x_1251:
[----:B------:R-:W-:Y:S05]  /*ead0*/  BSYNC B0 ;  /* 0x0000000000007941 */ /* 0x000fea0003800000 */
.L_x_1249:
[----:B------:R-:W-:-:S04]  /*eae0*/  IMAD R84, R87, R124, -R84 ;  /* 0x0000007c57547224 */ /* 0x000fc800078e0a54 */
[----:B------:R-:W-:-:S05]  /*eaf0*/  IMAD R84, R155, -0x2, R84 ;  /* 0xfffffffe9b547824 */ /* 0x000fca00078e0254 */
[----:B------:R-:W-:Y:S02]  /*eb00*/  VIADDMNMX R123, R84, R124, R123, PT ;  /* 0x0000007c547b7246 */ /* 0x000fe4000380017b */
[----:B------:R-:W-:-:S07]  /*eb10*/  VIMNMX R122, R122, R84, !PT ;  /* 0x000000547a7a7248 */ /* 0x000fce0007fe0100 */
.L_x_1248:
[----:B------:R-:W-:Y:S01]  /*eb20*/  FMNMX.FTZ R24, R19, R14, !PT ;  /* 0x0000000e13187209 */ /* 0x000fe20007810000 */
[----:B------:R-:W2:Y:S01]  /*eb30*/  LDL R86, [R1+0x8] ;  /* 0x0000080001567983 */ /* 0x000ea20000100800 */
[----:B------:R-:W-:Y:S01]  /*eb40*/  ISETP.GT.AND P5, PT, R122, 0x9, P2 ;  /* 0x000000097a00780c */ /* 0x000fe200017a4270 */
[----:B------:R-:W-:Y:S01]  /*eb50*/  UMOV UR41, UR7 ;  /* 0x0000000700297c82 */ /* 0x000fe20008000000 */
[----:B------:R-:W-:Y:S01]  /*eb60*/  FMNMX.FTZ R25, R21, R24, !PT ;  /* 0x0000001815197209 */ /* 0x000fe20007810000 */
[----:B------:R-:W-:Y:S01]  /*eb70*/  @!P1 IMAD R16, R16, 0x8, R2 ;  /* 0x0000000810109824 */ /* 0x000fe200078e0202 */
[----:B------:R-:W-:Y:S02]  /*eb80*/  ISETP.LT.OR P5, PT, R123, 0xa, P5 ;  /* 0x0000000a7b00780c */ /* 0x000fe40002fa1670 */
[----:B------:R-:W-:Y:S01]  /*eb90*/  FMNMX.FTZ R24, R28, R25, !PT ;  /* 0x000000191c187209 */ /* 0x000fe20007810000 */
[----:B------:R-:W-:Y:S01]  /*eba0*/  @!P1 VIADD R16, R16, 0x16860 ;  /* 0x0001686010109836 */ /* 0x000fe20000000000 */
        /* <DEDUP_REMOVED lines=59> */
[----:B------:R-:W-:Y:S01]  /*ef60*/  ISETP.GT.AND P5, PT, R122, 0x59, P2 ;  /* 0x000000597a00780c */ /* 0x000fe200017a4270 */
[----:B------:R-:W0:Y:S01]  /*ef70*/  SHFL.BFLY PT, R24, R25, 0x2, 0x1f ;  /* 0x0c401f0019187f89 */ /* 0x000e2200000e0000 */
[----:B------:R-:W-:-:S02]  /*ef80*/  FSEL R46, R46, -INF , !P3 ;  /* 0xff8000002e2e7808 */ /* 0x000fc40005800000 */
[C---:B------:R-:W-:Y:S02]  /*ef90*/  ISETP.GT.AND P3, PT, R122.reuse, 0x31, P2 ;  /* 0x000000317a00780c */ /* 0x040fe40001764270 */
[C---:B------:R-:W-:Y:S02]  /*efa0*/  ISETP.LT.OR P5, PT, R123.reuse, 0x5a, P5 ;  /* 0x0000005a7b00780c */ /* 0x040fe40002fa1670 */
[----:B------:R-:W-:Y:S02]  /*efb0*/  ISETP.LT.OR P3, PT, R123, 0x32, P3 ;  /* 0x000000327b00780c */ /* 0x000fe40001f61670 */
[----:B------:R-:W-:Y:S02]  /*efc0*/  FSEL R71, R71, -INF , !P5 ;  /* 0xff80000047477808 */ /* 0x000fe40006800000 */
[----:B------:R-:W-:Y:S02]  /*efd0*/  ISETP.GT.AND P5, PT, R122, 0x61, P2 ;  /* 0x000000617a00780c */ /* 0x000fe400017a4270 */
[----:B------:R-:W-:-:S02]  /*efe0*/  FSEL R51, R51, -INF , !P3 ;  /* 0xff80000033337808 */ /* 0x000fc40005800000 */
[C---:B------:R-:W-:Y:S02]  /*eff0*/  ISETP.GT.AND P3, PT, R122.reuse, 0x40, P2 ;  /* 0x000000407a00780c */ /* 0x040fe40001764270 */
[C---:B------:R-:W-:Y:S02]  /*f000*/  ISETP.LT.OR P5, PT, R123.reuse, 0x62, P5 ;  /* 0x000000627b00780c */ /* 0x040fe40002fa1670 */
[----:B------:R-:W-:Y:S02]  /*f010*/  ISETP.LT.OR P3, PT, R123, 0x41, P3 ;  /* 0x000000417b00780c */ /* 0x000fe40001f61670 */
[----:B------:R-:W-:Y:S02]  /*f020*/  FSEL R75, R75, -INF , !P5 ;  /* 0xff8000004b4b7808 */ /* 0x000fe40006800000 */
[----:B------:R-:W-:Y:S02]  /*f030*/  ISETP.GT.AND P5, PT, R122, 0x69, P2 ;  /* 0x000000697a00780c */ /* 0x000fe400017a4270 */
[----:B0-----:R-:W-:-:S02]  /*f040*/  FMNMX.FTZ R84, R25, R24, !PT ;  /* 0x0000001819547209 */ /* 0x001fc40007810000 */
[----:B------:R-:W-:Y:S02]  /*f050*/  FSEL R58, R58, -INF , !P3 ;  /* 0xff8000003a3a7808 */ /* 0x000fe40005800000 */
[----:B------:R-:W-:Y:S01]  /*f060*/  ISETP.GT.AND P3, PT, R122, 0x49, P2 ;  /* 0x000000497a00780c */ /* 0x000fe20001764270 */
[----:B------:R-:W0:Y:S01]  /*f070*/  SHFL.BFLY PT, R87, R84, 0x1, 0x1f ;  /* 0x0c201f0054577f89 */ /* 0x000e2200000e0000 */
[C---:B------:R-:W-:Y:S02]  /*f080*/  ISETP.LT.OR P5, PT, R123.reuse, 0x6a, P5 ;  /* 0x0000006a7b00780c */ /* 0x040fe40002fa1670 */
[----:B------:R-:W-:Y:S02]  /*f090*/  ISETP.LT.OR P3, PT, R123, 0x4a, P3 ;  /* 0x0000004a7b00780c */ /* 0x000fe40001f61670 */
[----:B------:R-:W-:Y:S02]  /*f0a0*/  FSEL R78, R78, -INF , !P5 ;  /* 0xff8000004e4e7808 */ /* 0x000fe40006800000 */
[----:B------:R-:W-:-:S02]  /*f0b0*/  ISETP.GT.AND P5, PT, R122, RZ, P2 ;  /* 0x000000ff7a00720c */ /* 0x000fc400017a4270 */
[----:B------:R-:W-:Y:S02]  /*f0c0*/  FSEL R63, R63, -INF , !P3 ;  /* 0xff8000003f3f7808 */ /* 0x000fe40005800000 */
[C---:B------:R-:W-:Y:S02]  /*f0d0*/  ISETP.LT.OR P5, PT, R123.reuse, 0x1, P5 ;  /* 0x000000017b00780c */ /* 0x040fe40002fa1670 */
[----:B------:R-:W-:Y:S02]  /*f0e0*/  ISETP.GT.AND P4, PT, R122, 0x8, P2 ;  /* 0x000000087a00780c */ /* 0x000fe40001784270 */
[----:B------:R-:W-:Y:S02]  /*f0f0*/  FSEL R26, R26, -INF , !P5 ;  /* 0xff8000001a1a7808 */ /* 0x000fe40006800000 */
[----:B------:R-:W-:Y:S02]  /*f100*/  ISETP.LT.OR P4, PT, R123, 0x9, P4 ;  /* 0x000000097b00780c */ /* 0x000fe40002781670 */
[----:B------:R-:W-:-:S02]  /*f110*/  ISETP.GT.AND P5, PT, R122, 0x78, P2 ;  /* 0x000000787a00780c */ /* 0x000fc400017a4270 */
[----:B------:R-:W-:Y:S02]  /*f120*/  FSEL R30, R30, -INF , !P4 ;  /* 0xff8000001e1e7808 */ /* 0x000fe40006000000 */
[----:B------:R-:W-:Y:S02]  /*f130*/  ISETP.GT.AND P4, PT, R122, 0x11, P2 ;  /* 0x000000117a00780c */ /* 0x000fe40001784270 */
[----:B0-----:R-:W-:Y:S02]  /*f140*/  FMNMX.FTZ R24, R84, R87, !PT ;  /* 0x0000005754187209 */ /* 0x001fe40007810000 */
[----:B------:R-:W-:Y:S02]  /*f150*/  ISETP.LT.OR P4, PT, R123, 0x12, P4 ;  /* 0x000000127b00780c */ /* 0x000fe40002781670 */
[C---:B------:R-:W-:Y:S01]  /*f160*/  FSETP.NEU.FTZ.AND P3, PT, R24.reuse, -INF , PT ;  /* 0xff8000001800780b */ /* 0x040fe20003f7d000 */
[----:B------:R-:W-:Y:S01]  /*f170*/  FMUL.FTZ R84, R24, UR41 ;  /* 0x0000002918547c20 */ /* 0x000fe20008410000 */
[----:B------:R-:W-:-:S02]  /*f180*/  FSEL R35, R35, -INF , !P4 ;  /* 0xff80000023237808 */ /* 0x000fc40006000000 */
[----:B------:R-:W-:Y:S02]  /*f190*/  ISETP.GT.AND P4, PT, R122, 0x20, P2 ;  /* 0x000000207a00780c */ /* 0x000fe40001784270 */
[----:B------:R-:W-:Y:S02]  /*f1a0*/  FSEL R84, R84, RZ, P3 ;  /* 0x000000ff54547208 */ /* 0x000fe40001800000 */
[C---:B------:R-:W-:Y:S02]  /*f1b0*/  ISETP.LT.OR P4, PT, R123.reuse, 0x21, P4 ;  /* 0x000000217b00780c */ /* 0x040fe40002781670 */
        /* <DEDUP_REMOVED lines=17> */
[----:B------:R-:W-:Y:S01]  /*f2d0*/  MUFU.EX2 R148, R148 ;  /* 0x0000009400947308 */ /* 0x000fe20000000800 */
[----:B------:R-:W-:Y:S01]  /*f2e0*/  FMNMX.FTZ R32, R34, R25, !PT ;  /* 0x0000001922207209 */ /* 0x000fe20007810000 */
[--C-:B------:R-:W-:Y:S01]  /*f2f0*/  FFMA.FTZ R21, R29, UR41, -R84.reuse ;  /* 0x000000291d157c23 */ /* 0x100fe20008010854 */
[----:B------:R-:W-:Y:S01]  /*f300*/  ISETP.GT.AND P4, PT, R122, 0x38, P2 ;  /* 0x000000387a00780c */ /* 0x000fe20001784270 */
        /* <DEDUP_REMOVED lines=48> */
[----:B------:R-:W-:Y:S01]  /*f610*/  FFMA.FTZ R53, R80, UR41, -R84 ;  /* 0x0000002950357c23 */ /* 0x000fe20008010854 */
[----:B------:R-:W-:-:S02]  /*f620*/  FMNMX.FTZ R25, R59, R40, !PT ;  /* 0x000000283b197209 */ /* 0x000fc40007810000 */
[----:B------:R-:W-:Y:S01]  /*f630*/  ISETP.LT.OR P4, PT, R123, 0x61, P4 ;  /* 0x000000617b00780c */ /* 0x000fe20002781670 */
[----:B------:R-:W-:Y:S01]  /*f640*/  MUFU.EX2 R29, R29 ;  /* 0x0000001d001d7308 */ /* 0x000fe20000000800 */
[----:B------:R-:W-:Y:S02]  /*f650*/  FMNMX.FTZ R40, R62, R25, !PT ;  /* 0x000000193e287209 */ /* 0x000fe40007810000 */
[----:B------:R-:W-:Y:S02]  /*f660*/  FSEL R74, R74, -INF , !P4 ;  /* 0xff8000004a4a7808 */ /* 0x000fe40006000000 */
[----:B------:R-:W-:Y:S02]  /*f670*/  FMNMX.FTZ R25, R63, R40, !PT ;  /* 0x000000283f197209 */ /* 0x000fe40007810000 */
[----:B------:R-:W-:Y:S01]  /*f680*/  ISETP.GT.AND P4, PT, R122, 0x68, P2 ;  /* 0x000000687a00780c */ /* 0x000fe20001784270 */
[----:B------:R-:W-:Y:S01]  /*f690*/  MUFU.EX2 R140, R140 ;  /* 0x0000008c008c7308 */ /* 0x000fe20000000800 */
[----:B------:R-:W-:-:S02]  /*f6a0*/  FMNMX.FTZ R40, R66, R25, !PT ;  /* 0x0000001942287209 */ /* 0x000fc40007810000 */
[----:B------:R-:W-:Y:S02]  /*f6b0*/  ISETP.LT.OR P4, PT, R123, 0x69, P4 ;  /* 0x000000697b00780c */ /* 0x000fe40002781670 */
[----:B------:R-:W-:Y:S02]  /*f6c0*/  FMNMX.FTZ R25, R67, R40, !PT ;  /* 0x0000002843197209 */ /* 0x000fe40007810000 */
[----:B------:R-:W-:Y:S01]  /*f6d0*/  FSEL R20, R20, -INF , !P4 ;  /* 0xff80000014147808 */ /* 0x000fe20006000000 */
[----:B------:R-:W-:Y:S01]  /*f6e0*/  MUFU.EX2 R32, R32 ;  /* 0x0000002000207308 */ /* 0x000fe20000000800 */
[----:B------:R-:W-:Y:S02]  /*f6f0*/  FMNMX.FTZ R40, R70, R25, !PT ;  /* 0x0000001946287209 */ /* 0x000fe40007810000 */
[----:B------:R-:W-:Y:S02]  /*f700*/  ISETP.GT.AND P4, PT, R122, 0x70, P2 ;  /* 0x000000707a00780c */ /* 0x000fe40001784270 */
[----:B------:R-:W-:Y:S01]  /*f710*/  FMNMX.FTZ R25, R71, R40, !PT ;  /* 0x0000002847197209 */ /* 0x000fe20007810000 */
[----:B------:R-:W-:Y:S01]  /*f720*/  FFMA.FTZ R40, R57, UR41, -R84 ;  /* 0x0000002939287c23 */ /* 0x000fe20008010854 */
[----:B------:R-:W-:Y:S01]  /*f730*/  ISETP.LT.OR P4, PT, R123, 0x71, P4 ;  /* 0x000000717b00780c */ /* 0x000fe20002781670 */
[----:B------:R-:W-:Y:S01]  /*f740*/  MUFU.EX2 R142, R142 ;  /* 0x0000008e008e7308 */ /* 0x000fe20000000800 */
[----:B------:R-:W-:-:S02]  /*f750*/  FMNMX.FTZ R44, R74, R25, !PT ;  /* 0x000000194a2c7209 */ /* 0x000fc40007810000 */
[----:B------:R-:W-:Y:S02]  /*f760*/  FSEL R81, R81, -INF , !P4 ;  /* 0xff80000051517808 */ /* 0x000fe40006000000 */
[----:B------:R-:W-:Y:S02]  /*f770*/  FMNMX.FTZ R25, R75, R44, !PT ;  /* 0x0000002c4b197209 */ /* 0x000fe40007810000 */
[----:B------:R-:W-:Y:S01]  /*f780*/  ISETP.GT.AND P4, PT, R122, 0x71, P2 ;  /* 0x000000717a00780c */ /* 0x000fe20001784270 */
[----:B------:R-:W-:Y:S01]  /*f790*/  MUFU.EX2 R33, R33 ;  /* 0x0000002100217308 */ /* 0x000fe20000000800 */
[----:B------:R-:W-:Y:S02]  /*f7a0*/  FMNMX.FTZ R25, R20, R25, !PT ;  /* 0x0000001914197209 */ /* 0x000fe40007810000 */
[----:B------:R-:W-:Y:S02]  /*f7b0*/  ISETP.LT.OR P4, PT, R123, 0x72, P4 ;  /* 0x000000727b00780c */ /* 0x000fe40002781670 */
[----:B------:R-:W-:-:S02]  /*f7c0*/  FMNMX.FTZ R44, R78, R25, !PT ;  /* 0x000000194e2c7209 */ /* 0x000fc40007810000 */
[----:B------:R-:W-:Y:S01]  /*f7d0*/  ISETP.GT.AND P2, PT, R122, 0x79, P2 ;  /* 0x000000797a00780c */ /* 0x000fe20001744270 */
[----:B------:R-:W-:Y:S01]  /*f7e0*/  MUFU.EX2 R136, R136 ;  /* 0x0000008800887308 */ /* 0x000fe20000000800 */
[----:B------:R-:W-:Y:S01]  /*f7f0*/  FSEL R82, R82, -INF , !P4 ;  /* 0xff80000052527808 */ /* 0x000fe20006000000 */
[----:B------:R-:W-:Y:S01]  /*f800*/  FFMA.FTZ R122, R120, UR41, -R84 ;  /* 0x00000029787a7c23 */ /* 0x000fe20008010854 */
[----:B------:R-:W-:Y:S02]  /*f810*/  FMNMX.FTZ R25, R81, R44, !PT ;  /* 0x0000002c51197209 */ /* 0x000fe40007810000 */
[----:B------:R-:W-:Y:S02]  /*f820*/  ISETP.LT.OR P2, PT, R123, 0x7a, P2 ;  /* 0x0000007a7b00780c */ /* 0x000fe40001741670 */
[----:B------:R-:W-:Y:S01]  /*f830*/  FSEL R83, R83, -INF , !P5 ;  /* 0xff80000053537808 */ /* 0x000fe20006800000 */
[----:B------:R-:W-:Y:S01]  /*f840*/  MUFU.EX2 R36, R36 ;  /* 0x0000002400247308 */ /* 0x000fe20000000800 */
[----:B------:R-:W-:-:S02]  /*f850*/  FMNMX.FTZ R44, R82, R25, !PT ;  /* 0x00000019522c7209 */ /* 0x000fc40007810000 */
[----:B------:R-:W-:Y:S02]  /*f860*/  FSEL R85, R85, -INF , !P2 ;  /* 0xff80000055557808 */ /* 0x000fe40005000000 */
[----:B------:R-:W-:Y:S02]  /*f870*/  FMNMX.FTZ R44, R83, R44, !PT ;  /* 0x0000002c532c7209 */ /* 0x000fe40007810000 */
[----:B------:R-:W-:Y:S01]  /*f880*/  FSEL R57, R24, RZ, P3 ;  /* 0x000000ff18397208 */ /* 0x000fe20001800000 */
[----:B------:R-:W-:Y:S01]  /*f890*/  MUFU.EX2 R138, R138 ;  /* 0x0000008a008a7308 */ /* 0x000fe20000000800 */
[----:B------:R-:W-:Y:S01]  /*f8a0*/  FMNMX.FTZ R25, R85, R44, !PT ;  /* 0x0000002c55197209 */ /* 0x000fe20007810000 */
[--C-:B------:R-:W-:Y:S01]  /*f8b0*/  FFMA.FTZ R44, R65, UR41, -R84.reuse ;  /* 0x00000029412c7c23 */ /* 0x100fe20008010854 */
[----:B------:R-:W-:Y:S01]  /*f8c0*/  FFMA.FTZ R84, R121, UR41, -R84 ;  /* 0x0000002979547c23 */ /* 0x000fe20008010854 */
[----:B------:R-:W-:Y:S02]  /*f8d0*/  FADD.FTZ R57, -R57, R14 ;  /* 0x0000000e39397221 */ /* 0x000fe40000010100 */
[----:B------:R-:W0:Y:S02]  /*f8e0*/  SHFL.BFLY PT, R56, R25, 0x2, 0x1f ;  /* 0x0c401f0019387f89 */ /* 0x000e2400000e0000 */
[----:B------:R-:W-:Y:S01]  /*f8f0*/  FMUL.FTZ R14, R57, UR41 ;  /* 0x00000029390e7c20 */ /* 0x000fe20008410000 */
[----:B------:R-:W-:Y:S08]  /*f900*/  MUFU.EX2 R37, R37 ;  /* 0x0000002500257308 */ /* 0x000ff00000000800 */
[----:B------:R-:W1:Y:S08]  /*f910*/  MUFU.EX2 R14, R14 ;  /* 0x0000000e000e7308 */ /* 0x000e700000000800 */
[----:B------:R-:W-:Y:S01]  /*f920*/  MUFU.EX2 R132, R132 ;  /* 0x0000008400847308 */ /* 0x000fe20000000800 */
[----:B0-----:R-:W-:-:S07]  /*f930*/  FMNMX.FTZ R56, R25, R56, !PT ;  /* 0x0000003819387209 */ /* 0x001fce0007810000 */
[----:B------:R-:W-:Y:S01]  /*f940*/  MUFU.EX2 R40, R40 ;  /* 0x0000002800287308 */ /* 0x000fe20000000800 */
[----:B-1----:R-:W-:Y:S01]  /*f950*/  FFMA.FTZ R4, R14, R4, R148 ;  /* 0x000000040e047223 */ /* 0x002fe20000010094 */
[----:B------:R-:W0:Y:S01]  /*f960*/  SHFL.BFLY PT, R25, R56, 0x1, 0x1f ;  /* 0x0c201f0038197f89 */ /* 0x000e2200000e0000 */
[----:B------:R-:W-:Y:S01]  /*f970*/  F2FP.BF16.F32.PACK_AB R148, R19, R148 ;  /* 0x000000941394723e */ /* 0x000fe200000010ff */
        /* <DEDUP_REMOVED lines=17> */
[----:B------:R-:W-:Y:S01]  /*fa90*/  FMUL.FTZ R117, R117, R14 ;  /* 0x0000000e75757220 */ /* 0x000fe20000410000 */
[----:B------:R-:W-:-:S02]  /*faa0*/  IMAD.MOV.U32 R14, RZ, RZ, R24 ;  /* 0x000000ffff0e7224 */ /* 0x000fc400078e0018 */
[----:B------:R-:W-:Y:S01]  /*fab0*/  MUFU.EX2 R128, R128 ;  /* 0x0000008000807308 */ /* 0x000fe20000000800 */
[----:B0-----:R-:W-:-:S04]  /*fac0*/  FMNMX.FTZ R25, R56, R25, !PT ;  /* 0x0000001938197209 */ /* 0x001fc80007810000 */
[C---:B------:R-:W-:Y:S01]  /*fad0*/  FSETP.NEU.FTZ.AND P2, PT, R25.reuse, -INF , PT ;  /* 0xff8000001900780b */ /* 0x040fe20003f5d000 */
[----:B------:R-:W-:Y:S02]  /*fae0*/  FMUL.FTZ R60, R25, UR41 ;  /* 0x00000029193c7c20 */ /* 0x000fe40008410000 */
[----:B------:R-:W-:Y:S03]  /*faf0*/  MUFU.EX2 R44, R44 ;  /* 0x0000002c002c7308 */ /* 0x000fe60000000800 */
[----:B------:R-:W-:-:S05]  /*fb00*/  FSEL R57, R60, RZ, P2 ;  /* 0x000000ff3c397208 */ /* 0x000fca0001000000 */
[----:B------:R-:W-:Y:S01]  /*fb10*/  MUFU.EX2 R130, R130 ;  /* 0x0000008200827308 */ /* 0x000fe20000000800 */
[--C-:B------:R-:W-:Y:S01]  /*fb20*/  FFMA.FTZ R149, R26, UR41, -R57.reuse ;  /* 0x000000291a957c23 */ /* 0x100fe20008010839 */
        /* <DEDUP_REMOVED lines=11> */
[----:B------:R-:W-:Y:S01]  /*fbe0*/  FADD.FTZ R43, R21, R4 ;  /* 0x00000004152b7221 */ /* 0x000fe20000010000 */
[----:B------:R-:W-:Y:S01]  /*fbf0*/  FSEL R4, R25, RZ, P2 ;  /* 0x000000ff19047208 */ /* 0x000fe20001000000 */
[--C-:B------:R-:W-:Y:S01]  /*fc00*/  FFMA.FTZ R35, R47, UR41, -R57.reuse ;  /* 0x000000292f237c23 */ /* 0x100fe20008010839 */
[----:B------:R-:W-:Y:S01]  /*fc10*/  FFMA.FTZ R147, R38, UR41, -R57 ;  /* 0x0000002926937c23 */ /* 0x000fe20008010839 */
[----:B------:R-:W-:Y:S01]  /*fc20*/  FADD.FTZ R43, R144, R43 ;  /* 0x0000002b902b7221 */ /* 0x000fe20000010000 */
[----:B------:R-:W-:Y:S01]  /*fc30*/  MUFU.EX2 R26, R26 ;  /* 0x0000001a001a7308 */ /* 0x000fe20000000800 */
[----:B------:R-:W-:Y:S01]  /*fc40*/  FADD.FTZ R4, -R4, R15 ;  /* 0x0000000f04047221 */ /* 0x000fe20000010100 */
[----:B------:R-:W-:Y:S01]  /*fc50*/  FFMA.FTZ R143, R46, UR41, -R57 ;  /* 0x000000292e8f7c23 */ /* 0x000fe20008010839 */
[----:B------:R-:W-:Y:S01]  /*fc60*/  FADD.FTZ R43, R28, R43 ;  /* 0x0000002b1c2b7221 */ /* 0x000fe20000010000 */
[----:B------:R-:W-:Y:S01]  /*fc70*/  @!P1 PRMT R46, RZ, 0x654, R16 ;  /* 0x00000654ff2e9816 */ /* 0x000fe20000000010 */
[----:B------:R-:W-:Y:S01]  /*fc80*/  FMUL.FTZ R4, R4, UR41 ;  /* 0x0000002904047c20 */ /* 0x000fe20008410000 */
[----:B------:R-:W-:Y:S01]  /*fc90*/  FFMA.FTZ R137, R50, UR41, -R57 ;  /* 0x0000002932897c23 */ /* 0x000fe20008010839 */
[----:B------:R-:W-:Y:S01]  /*fca0*/  FADD.FTZ R42, R146, R43 ;  /* 0x0000002b922a7221 */ /* 0x000fe20000010000 */
[----:B------:R-:W-:Y:S01]  /*fcb0*/  MUFU.EX2 R151, R151 ;  /* 0x0000009700977308 */ /* 0x000fe20000000800 */
[----:B------:R0:W-:Y:S01]  /*fcc0*/  @!P1 SYNCS.ARRIVE.TRANS64.RED.A1T0 RZ, [R46+URZ], RZ ;  /* 0x000000ff2eff99a7 */ /* 0x0001e2000810043f */
[--C-:B------:R-:W-:Y:S01]  /*fcd0*/  FFMA.FTZ R38, R51, UR41, -R57.reuse ;  /* 0x0000002933267c23 */ /* 0x100fe20008010839 */
[----:B------:R-:W-:Y:S01]  /*fce0*/  FADD.FTZ R43, R29, R42 ;  /* 0x0000002a1d2b7221 */ /* 0x000fe20000010000 */
[--C-:B------:R-:W-:Y:S01]  /*fcf0*/  FFMA.FTZ R139, R54, UR41, -R57.reuse ;  /* 0x00000029368b7c23 */ /* 0x100fe20008010839 */
[--C-:B------:R-:W-:Y:S01]  /*fd00*/  FFMA.FTZ R39, R55, UR41, -R57.reuse ;  /* 0x0000002937277c23 */ /* 0x100fe20008010839 */
[----:B------:R-:W-:Y:S01]  /*fd10*/  FFMA.FTZ R133, R58, UR41, -R57 ;  /* 0x000000293a857c23 */ /* 0x000fe20008010839 */
[----:B------:R-:W-:Y:S01]  /*fd20*/  FADD.FTZ R43, R140, R43 ;  /* 0x0000002b8c2b7221 */ /* 0x000fe20000010000 */
[----:B------:R-:W1:Y:S01]  /*fd30*/  MUFU.EX2 R15, R4 ;  /* 0x00000004000f7308 */ /* 0x000e620000000800 */
[----:B------:R-:W-:Y:S01]  /*fd40*/  FFMA.FTZ R16, R59, UR41, -R57 ;  /* 0x000000293b107c23 */ /* 0x000fe20008010839 */
[----:B------:R-:W-:Y:S01]  /*fd50*/  F2FP.BF16.F32.PACK_AB R150, R21, R150 ;  /* 0x000000961596723e */ /* 0x000fe200000010ff */
[----:B------:R-:W-:Y:S01]  /*fd60*/  FADD.FTZ R43, R32, R43 ;  /* 0x0000002b202b7221 */ /* 0x000fe20000010000 */
[--C-:B------:R-:W-:Y:S01]  /*fd70*/  FFMA.FTZ R135, R62, UR41, -R57.reuse ;  /* 0x000000293e877c23 */ /* 0x100fe20008010839 */
[----:B------:R-:W-:Y:S01]  /*fd80*/  F2FP.BF16.F32.PACK_AB R144, R28, R144 ;  /* 0x000000901c90723e */ /* 0x000fe200000010ff */
[----:B------:R-:W-:Y:S01]  /*fd90*/  FFMA.FTZ R129, R66, UR41, -R57 ;  /* 0x0000002942817c23 */ /* 0x000fe20008010839 */
[----:B------:R-:W-:Y:S01]  /*fda0*/  FADD.FTZ R42, R142, R43 ;  /* 0x0000002b8e2a7221 */ /* 0x000fe20000010000 */
[----:B------:R-:W3:Y:S01]  /*fdb0*/  MUFU.EX2 R27, R27 ;  /* 0x0000001b001b7308 */ /* 0x000ee20000000800 */
[----:B------:R-:W-:Y:S01]  /*fdc0*/  F2FP.BF16.F32.PACK_AB R140, R32, R140 ;  /* 0x0000008c208c723e */ /* 0x000fe200000010ff */
[--C-:B------:R-:W-:Y:S01]  /*fdd0*/  FFMA.FTZ R67, R67, UR41, -R57.reuse ;  /* 0x0000002943437c23 */ /* 0x100fe20008010839 */
[----:B------:R-:W-:Y:S01]  /*fde0*/  FADD.FTZ R47, R33, R42 ;  /* 0x0000002a212f7221 */ /* 0x000fe20000010000 */
[----:B------:R-:W-:Y:S01]  /*fdf0*/  F2FP.BF16.F32.PACK_AB R146, R29, R146 ;  /* 0x000000921d92723e */ /* 0x000fe200000010ff */
[--C-:B------:R-:W-:Y:S01]  /*fe00*/  FFMA.FTZ R131, R70, UR41, -R57.reuse ;  /* 0x0000002946837c23 */ /* 0x100fe20008010839 */
[----:B------:R-:W-:Y:S01]  /*fe10*/  FFMA.FTZ R71, R71, UR41, -R57 ;  /* 0x0000002947477c23 */ /* 0x000fe20008010839 */
[----:B------:R-:W-:Y:S01]  /*fe20*/  FADD.FTZ R47, R136, R47 ;  /* 0x0000002f882f7221 */ /* 0x000fe20000010000 */
[----:B------:R-:W4:Y:S01]  /*fe30*/  MUFU.EX2 R145, R145 ;  /* 0x0000009100917308 */ /* 0x000f220000000800 */
[----:B-1----:R-:W-:Y:S01]  /*fe40*/  FFMA.FTZ R43, R15, R3, R149 ;  /* 0x000000030f2b7223 */ /* 0x002fe20000010095 */
[----:B------:R-:W-:Y:S01]  /*fe50*/  FFMA.FTZ R3, R63, UR41, -R57 ;  /* 0x000000293f037c23 */ /* 0x000fe20008010839 */
[C---:B------:R-:W-:Y:S01]  /*fe60*/  FADD.FTZ R47, R36.reuse, R47 ;  /* 0x0000002f242f7221 */ /* 0x040fe20000010000 */
[----:B------:R-:W-:Y:S01]  /*fe70*/  F2FP.BF16.F32.PACK_AB R136, R36, R136 ;  /* 0x000000882488723e */ /* 0x000fe200000010ff */
[----:B------:R-:W-:Y:S01]  /*fe80*/  FADD.FTZ R4, R26, R43 ;  /* 0x0000002b1a047221 */ /* 0x000fe20000010000 */
[----:B------:R-:W-:Y:S01]  /*fe90*/  FFMA.FTZ R125, R74, UR41, -R57 ;  /* 0x000000294a7d7c23 */ /* 0x000fe20008010839 */
[----:B------:R-:W-:Y:S01]  /*fea0*/  FADD.FTZ R42, R138, R47 ;  /* 0x0000002f8a2a7221 */ /* 0x000fe20000010000 */
[----:B------:R-:W1:Y:S01]  /*feb0*/  MUFU.EX2 R30, R30 ;  /* 0x0000001e001e7308 */ /* 0x000e620000000800 */
[----:B------:R-:W-:Y:S01]  /*fec0*/  FADD.FTZ R4, R151, R4 ;  /* 0x0000000497047221 */ /* 0x000fe20000010000 */
[--C-:B------:R-:W-:Y:S01]  /*fed0*/  FFMA.FTZ R75, R75, UR41, -R57.reuse ;  /* 0x000000294b4b7c23 */ /* 0x100fe20008010839 */
[----:B------:R-:W-:Y:S01]  /*fee0*/  FADD.FTZ R47, R37, R42 ;  /* 0x0000002a252f7221 */ /* 0x000fe20000010000 */
[--C-:B------:R-:W-:Y:S01]  /*fef0*/  FFMA.FTZ R78, R78, UR41, -R57.reuse ;  /* 0x000000294e4e7c23 */ /* 0x100fe20008010839 */
[----:B---3--:R-:W-:Y:S01]  /*ff00*/  FADD.FTZ R4, R27, R4 ;  /* 0x000000041b047221 */ /* 0x008fe20000010000 */
[----:B------:R-:W-:Y:S01]  /*ff10*/  FFMA.FTZ R81, R81, UR41, -R57 ;  /* 0x0000002951517c23 */ /* 0x000fe20008010839 */
[----:B------:R-:W-:Y:S01]  /*ff20*/  FADD.FTZ R47, R132, R47 ;  /* 0x0000002f842f7221 */ /* 0x000fe20000010000 */
[----:B------:R-:W3:Y:S01]  /*ff30*/  MUFU.EX2 R147, R147 ;  /* 0x0000009300937308 */ /* 0x000ee20000000800 */
[----:B----4-:R-:W-:Y:S01]  /*ff40*/  FADD.FTZ R43, R145, R4 ;  /* 0x00000004912b7221 */ /* 0x010fe20000010000 */
[----:B------:R-:W-:Y:S01]  /*ff50*/  FFMA.FTZ R4, R20, UR41, -R57 ;  /* 0x0000002914047c23 */ /* 0x000fe20008010839 */
[----:B------:R-:W-:Y:S01]  /*ff60*/  FADD.FTZ R47, R40, R47 ;  /* 0x0000002f282f7221 */ /* 0x000fe20000010000 */
[--C-:B------:R-:W-:Y:S01]  /*ff70*/  FFMA.FTZ R82, R82, UR41, -R57.reuse ;  /* 0x0000002952527c23 */ /* 0x100fe20008010839 */
[--C-:B------:R-:W-:Y:S01]  /*ff80*/  FFMA.FTZ R83, R83, UR41, -R57.reuse ;  /* 0x0000002953537c23 */ /* 0x100fe20008010839 */
[----:B------:R-:W-:Y:S01]  /*ff90*/  FFMA.FTZ R57, R85, UR41, -R57 ;  /* 0x0000002955397c23 */ /* 0x000fe20008010839 */
[----:B0-----:R-:W-:Y:S01]  /*ffa0*/  FADD.FTZ R46, R134, R47 ;  /* 0x0000002f862e7221 */ /* 0x001fe20000010000 */
[----:B------:R-:W0:Y:S01]  /*ffb0*/  MUFU.EX2 R31, R31 ;  /* 0x0000001f001f7308 */ /* 0x000e220000000800 */
[----:B-1----:R-:W-:Y:S01]  /*ffc0*/  FADD.FTZ R42, R30, R43 ;  /* 0x0000002b1e2a7221 */ /* 0x002fe20000010000 */
[----:B------:R-:W-:Y:S01]  /*ffd0*/  F2FP.BF16.F32.PACK_AB R132, R40, R132 ;  /* 0x000000842884723e */ /* 0x000fe200000010ff */
[----:B------:R-:W-:Y:S01]  /*ffe0*/  FADD.FTZ R47, R41, R46 ;  /* 0x0000002e292f7221 */ /* 0x000fe20000010000 */
[----:B--2---:R-:W-:Y:S01]  /*fff0*/  ISETP.GT.AND P2, PT, R0, R86, PT ;  /* 0x000000560000720c */ /* 0x004fe20003f44270 */
[-C--:B------:R-:W-:Y:S01]  /*10000*/  FMUL.FTZ R90, R90, R15.reuse ;  /* 0x0000000f5a5a7220 */ /* 0x080fe20000410000 */
[-C--:B------:R-:W-:Y:S01]  /*10010*/  FMUL.FTZ R91, R91, R15.reuse ;  /* 0x0000000f5b5b7220 */ /* 0x080fe20000410000 */
[----:B------:R-:W-:Y:S01]  /*10020*/  FADD.FTZ R47, R128, R47 ;  /* 0x0000002f802f7221 */ /* 0x000fe20000010000 */
[----:B------:R-:W1:Y:S01]  /*10030*/  MUFU.EX2 R141, R141 ;  /* 0x0000008d008d7308 */ /* 0x000e620000000800 */
[----:B---3--:R-:W-:Y:S01]  /*10040*/  FADD.FTZ R42, R147, R42 ;  /* 0x0000002a932a7221 */ /* 0x008fe20000010000 */
[-C--:B------:R-:W-:Y:S01]  /*10050*/  FMUL.FTZ R94, R94, R15.reuse ;  /* 0x0000000f5e5e7220 */ /* 0x080fe20000410000 */
[----:B------:R-:W-:Y:S01]  /*10060*/  FADD.FTZ R47, R44, R47 ;  /* 0x0000002f2c2f7221 */ /* 0x000fe20000010000 */
[-C--:B------:R-:W-:Y:S01]  /*10070*/  FMUL.FTZ R95, R95, R15.reuse ;  /* 0x0000000f5f5f7220 */ /* 0x080fe20000410000 */
[-C--:B------:R-:W-:Y:S01]  /*10080*/  FMUL.FTZ R98, R98, R15.reuse ;  /* 0x0000000f62627220 */ /* 0x080fe20000410000 */
[-C--:B------:R-:W-:Y:S01]  /*10090*/  FMUL.FTZ R99, R99, R15.reuse ;  /* 0x0000000f63637220 */ /* 0x080fe20000410000 */
[----:B------:R-:W-:Y:S01]  /*100a0*/  FADD.FTZ R46, R130, R47 ;  /* 0x0000002f822e7221 */ /* 0x000fe20000010000 */
[----:B------:R-:W2:Y:S01]  /*100b0*/  MUFU.EX2 R34, R34 ;  /* 0x0000002200227308 */ /* 0x000ea20000000800 */
[----:B0-----:R-:W-:Y:S01]  /*100c0*/  FADD.FTZ R42, R31, R42 ;  /* 0x0000002a1f2a7221 */ /* 0x001fe20000010000 */
[-C--:B------:R-:W-:Y:S01]  /*100d0*/  FMUL.FTZ R102, R102, R15.reuse ;  /* 0x0000000f66667220 */ /* 0x080fe20000410000 */
[-C--:B------:R-:W-:Y:S01]  /*100e0*/  FMUL.FTZ R103, R103, R15.reuse ;  /* 0x0000000f67677220 */ /* 0x080fe20000410000 */
        /* <DEDUP_REMOVED lines=9> */
[----:B------:R-:W-:Y:S01]  /*10180*/  FMUL.FTZ R119, R119, R15 ;  /* 0x0000000f77777220 */ /* 0x000fe20000410000 */
[----:B------:R-:W-:Y:S01]  /*10190*/  F2FP.BF16.F32.PACK_AB R142, R33, R142 ;  /* 0x0000008e218e723e */ /* 0x000fe200000010ff */
[----:B------:R-:W-:Y:S01]  /*101a0*/  VIADD R0, R0, 0xffffffff ;  /* 0xffffffff00007836 */ /* 0x000fe20000000000 */
[----:B------:R-:W1:Y:S01]  /*101b0*/  MUFU.EX2 R35, R35 ;  /* 0x0000002300237308 */ /* 0x000e620000000800 */
[----:B--2---:R-:W-:Y:S01]  /*101c0*/  FADD.FTZ R42, R34, R43 ;  /* 0x0000002b222a7221 */ /* 0x004fe20000010000 */
[----:B------:R-:W-:Y:S01]  /*101d0*/  F2FP.BF16.F32.PACK_AB R138, R37, R138 ;  /* 0x0000008a258a723e */ /* 0x000fe200000010ff */
[----:B------:R-:W-:Y:S01]  /*101e0*/  IMAD.MOV.U32 R15, RZ, RZ, R25 ;  /* 0x000000ffff0f7224 */ /* 0x000fe200078e0019 */
[----:B------:R-:W-:-:S02]  /*101f0*/  F2FP.BF16.F32.PACK_AB R134, R41, R134 ;  /* 0x000000862986723e */ /* 0x000fc400000010ff */
[----:B------:R-:W-:Y:S02]  /*10200*/  F2FP.BF16.F32.PACK_AB R128, R44, R128 ;  /* 0x000000802c80723e */ /* 0x000fe400000010ff */
[----:B------:R-:W2:Y:S01]  /*10210*/  MUFU.EX2 R45, R45 ;  /* 0x0000002d002d7308 */ /* 0x000ea20000000800 */
[----:B0-----:R-:W-:Y:S01]  /*10220*/  FADD.FTZ R42, R143, R42 ;  /* 0x0000002a8f2a7221 */ /* 0x001fe20000010000 */
[----:B------:R-:W-:Y:S02]  /*10230*/  F2FP.BF16.F32.PACK_AB R149, R26, R149 ;  /* 0x000000951a95723e */ /* 0x000fe400000010ff */
[----:B------:R-:W-:Y:S02]  /*10240*/  F2FP.BF16.F32.PACK_AB R151, R27, R151 ;  /* 0x000000971b97723e */ /* 0x000fe400000010ff */
[----:B------:R-:W-:Y:S02]  /*10250*/  F2FP.BF16.F32.PACK_AB R145, R30, R145 ;  /* 0x000000911e91723e */ /* 0x000fe400000010ff */
[----:B------:R-:W0:Y:S01]  /*10260*/  MUFU.EX2 R137, R137 ;  /* 0x0000008900897308 */ /* 0x000e220000000800 */
[----:B-1----:R-:W-:Y:S01]  /*10270*/  FADD.FTZ R42, R35, R42 ;  /* 0x0000002a232a7221 */ /* 0x002fe20000010000 */
[----:B------:R-:W-:-:S02]  /*10280*/  F2FP.BF16.F32.PACK_AB R147, R31, R147 ;  /* 0x000000931f93723e */ /* 0x000fc400000010ff */
[----:B------:R-:W-:Y:S02]  /*10290*/  F2FP.BF16.F32.PACK_AB R141, R34, R141 ;  /* 0x0000008d228d723e */ /* 0x000fe400000010ff */
[----:B------:R-:W-:Y:S02]  /*102a0*/  F2FP.BF16.F32.PACK_AB R143, R35, R143 ;  /* 0x0000008f238f723e */ /* 0x000fe400000010ff */
        /* <DEDUP_REMOVED lines=29> */
[----:B------:R-:W-:Y:S01]  /*10480*/  F2FP.BF16.F32.PACK_AB R133, R16, R133 ;  /* 0x000000851085723e */ /* 0x000fe200000010ff */
[----:B------:R-:W-:-:S05]  /*10490*/  IMAD.MOV.U32 R16, RZ, RZ, R152 ;  /* 0x000000ffff107224 */ /* 0x000fca00078e0098 */
        /* <DEDUP_REMOVED lines=11> */
[----:B0-----:R-:W-:-:S07]  /*10550*/  F2FP.BF16.F32.PACK_AB R122, R56, R122 ;  /* 0x0000007a387a723e */ /* 0x001fce00000010ff */
[----:B------:R-:W0:Y:S08]  /*10560*/  MUFU.EX2 R131, R131 ;  /* 0x0000008300837308 */ /* 0x000e300000000800 */
[----:B------:R-:W3:Y:S08]  /*10570*/  MUFU.EX2 R19, R71 ;  /* 0x0000004700137308 */ /* 0x000ef00000000800 */
[----:B------:R4:W-:Y:S08]  /*10580*/  MUFU.EX2 R127, R4 ;  /* 0x00000004007f7308 */ /* 0x0009f00000000800 */
[----:B------:R-:W5:Y:S01]  /*10590*/  MUFU.EX2 R125, R125 ;  /* 0x0000007d007d7308 */ /* 0x000f620000000800 */
[----:B----4-:R-:W-:Y:S01]  /*105a0*/  FADD.FTZ R4, R56, R21 ;  /* 0x0000001538047221 */ /* 0x010fe20000010000 */
[----:B-1----:R-:W-:Y:S01]  /*105b0*/  FADD.FTZ R21, R129, R32 ;  /* 0x0000002081157221 */ /* 0x002fe20000010000 */
[----:B--2---:R-:W-:-:S03]  /*105c0*/  F2FP.BF16.F32.PACK_AB R129, R20, R129 ;  /* 0x000000811481723e */ /* 0x004fc600000010ff */
[----:B------:R-:W-:Y:S02]  /*105d0*/  FADD.FTZ R32, R20, R21 ;  /* 0x0000001514207221 */ /* 0x000fe40000010000 */
[----:B------:R-:W1:Y:S02]  /*105e0*/  MUFU.EX2 R28, R75 ;  /* 0x0000004b001c7308 */ /* 0x000e640000000800 */
[----:B0-----:R-:W-:Y:S01]  /*105f0*/  FADD.FTZ R32, R131, R32 ;  /* 0x0000002083207221 */ /* 0x001fe20000010000 */
[----:B---3--:R-:W-:-:S03]  /*10600*/  F2FP.BF16.F32.PACK_AB R131, R19, R131 ;  /* 0x000000831383723e */ /* 0x008fc600000010ff */
[----:B------:R-:W-:Y:S01]  /*10610*/  FADD.FTZ R32, R19, R32 ;  /* 0x0000002013207221 */ /* 0x000fe20000010000 */
[----:B------:R-:W-:Y:S01]  /*10620*/  IMAD.MOV.U32 R19, RZ, RZ, R153 ;  /* 0x000000ffff137224 */ /* 0x000fe200078e0099 */
[----:B------:R-:W0:Y:S02]  /*10630*/  MUFU.EX2 R78, R78 ;  /* 0x0000004e004e7308 */ /* 0x000e240000000800 */
[----:B-----5:R-:W-:-:S06]  /*10640*/  FADD.FTZ R21, R125, R32 ;  /* 0x000000207d157221 */ /* 0x020fcc0000010000 */
[----:B------:R-:W2:Y:S01]  /*10650*/  MUFU.EX2 R36, R81 ;  /* 0x0000005100247308 */ /* 0x000ea20000000800 */
[C---:B-1----:R-:W-:Y:S01]  /*10660*/  FADD.FTZ R32, R28.reuse, R21 ;  /* 0x000000151c207221 */ /* 0x042fe20000010000 */
[----:B------:R-:W-:-:S03]  /*10670*/  F2FP.BF16.F32.PACK_AB R125, R28, R125 ;  /* 0x0000007d1c7d723e */ /* 0x000fc600000010ff */
[----:B------:R-:W-:-:S03]  /*10680*/  FADD.FTZ R21, R127, R32 ;  /* 0x000000207f157221 */ /* 0x000fc60000010000 */
[----:B------:R-:W1:Y:S01]  /*10690*/  MUFU.EX2 R82, R82 ;  /* 0x0000005200527308 */ /* 0x000e620000000800 */
[C---:B0-----:R-:W-:Y:S01]  /*106a0*/  FADD.FTZ R21, R78.reuse, R21 ;  /* 0x000000154e157221 */ /* 0x041fe20000010000 */
[----:B------:R-:W-:-:S06]  /*106b0*/  F2FP.BF16.F32.PACK_AB R127, R78, R127 ;  /* 0x0000007f4e7f723e */ /* 0x000fcc00000010ff */
[----:B------:R-:W0:Y:S01]  /*106c0*/  MUFU.EX2 R40, R83 ;  /* 0x0000005300287308 */ /* 0x000e220000000800 */
[----:B--2---:R-:W-:-:S07]  /*106d0*/  FADD.FTZ R21, R36, R21 ;  /* 0x0000001524157221 */ /* 0x004fce0000010000 */
[----:B------:R-:W2:Y:S01]  /*106e0*/  MUFU.EX2 R57, R57 ;  /* 0x0000003900397308 */ /* 0x000ea20000000800 */
[C---:B-1----:R-:W-:Y:S01]  /*106f0*/  FADD.FTZ R21, R82.reuse, R21 ;  /* 0x0000001552157221 */ /* 0x042fe20000010000 */
[----:B------:R-:W-:-:S03]  /*10700*/  F2FP.BF16.F32.PACK_AB R121, R82, R36 ;  /* 0x000000245279723e */ /* 0x000fc600000010ff */
[----:B0-----:R-:W-:-:S04]  /*10710*/  FADD.FTZ R21, R40, R21 ;  /* 0x0000001528157221 */ /* 0x001fc80000010000 */
[C---:B--2---:R-:W-:Y:S01]  /*10720*/  FADD.FTZ R3, R57.reuse, R21 ;  /* 0x0000001539037221 */ /* 0x044fe20000010000 */
[----:B------:R-:W-:Y:S01]  /*10730*/  F2FP.BF16.F32.PACK_AB R123, R57, R40 ;  /* 0x00000028397b723e */ /* 0x000fe200000010ff */
[----:B------:R-:W-:Y:S06]  /*10740*/  @P2 BRA `(.L_x_1252) ;  /* 0xffffffc800402947 */ /* 0x000fec000383ffff */
[----:B------:R-:W-:Y:S02]  /*10750*/  IMAD.MOV.U32 R15, RZ, RZ, R25 ;  /* 0x000000ffff0f7224 */ /* 0x000fe400078e0019 */
[----:B------:R-:W-:Y:S02]  /*10760*/  IMAD.MOV.U32 R14, RZ, RZ, R24 ;  /* 0x000000ffff0e7224 */ /* 0x000fe400078e0018 */
[----:B------:R-:W-:Y:S02]  /*10770*/  IMAD.MOV.U32 R16, RZ, RZ, R152 ;  /* 0x000000ffff107224 */ /* 0x000fe400078e0098 */
[----:B------:R-:W-:-:S07]  /*10780*/  IMAD.MOV.U32 R19, RZ, RZ, R153 ;  /* 0x000000ffff137224 */ /* 0x000fce00078e0099 */
.L_x_1234:
[----:B------:R-:W2:Y:S01]  /*10790*/  LDL R21, [R1+0x24] ;  /* 0x0000240001157983 */ /* 0x000ea20000100800 */
[----:B------:R-:W0:Y:S01]  /*107a0*/  LDC R26, c[0x0][0x9e4] ;  /* 0x00027900ff1a7b82 */ /* 0x000e220000000800 */
[----:B------:R-:W-:Y:S02]  /*107b0*/  ULDC UR8, c[0x0][0x9dc] ;  /* 0x0002770000087ab9 */ /* 0x000fe40000000800 */
[----:B------:R-:W2:Y:S04]  /*107c0*/  LDL R5, [R1+0x20] ;  /* 0x0000200001057983 */ /* 0x000ea80000100800 */
[----:B------:R-:W3:Y:S01]  /*107d0*/  LDL.LU R20, [R1+0x14] ;  /* 0x0000140001147983 */ /* 0x000ee20000300800 */
[----:B0-----:R-:W-:Y:S02]  /*107e0*/  ISETP.GE.AND P5, PT, R26, 0x1, PT ;  /* 0x000000011a00780c */ /* 0x001fe40003fa6270 */
[----:B--2---:R-:W-:-:S05]  /*107f0*/  IADD3 R5, R5, 0xc0, -R21 ;  /* 0x000000c005057810 */ /* 0x004fca0007ffe815 */
[----:B---3--:R-:W-:-:S04]  /*10800*/  IMAD R5, R20, 0xc0, R5 ;  /* 0x000000c014057824 */ /* 0x008fc800078e0205 */
[----:B------:R-:W-:Y:S02]  /*10810*/  VIADD R20, R5, -UR8 ;  /* 0x8000000805147c36 */ /* 0x000fe40008000000 */
[----:B------:R-:W-:Y:S05]  /*10820*/  @!P5 BRA `(.L_x_1253) ;  /* 0x000000000044d947 */ /* 0x000fea0003800000 */
        /* <DEDUP_REMOVED lines=10> */
.L_x_1255:
[----:B------:R-:W-:-:S13]  /*108d0*/  ISETP.NE.AND P2, PT, R26, 0x1, PT ;  /* 0x000000011a00780c */ /* 0x000fda0003f45270 */
[----:B------:R-:W0:Y:S02]  /*108e0*/  @P2 LDC.64 R24, c[0x0][0x9e8] ;  /* 0x00027a00ff182b82 */ /* 0x000e240000000a00 */
[----:B0-----:R-:W-:-:S05]  /*108f0*/  @P2 IMAD.HI.U32 R24, R5, R24, RZ ;  /* 0x0000001805182227 */ /* 0x001fca00078e00ff */
[----:B------:R-:W-:-:S07]  /*10900*/  @P2 SHF.R.U32.HI R5, RZ, R25, R24 ;  /* 0x00000019ff052219 */ /* 0x000fce0000011618 */
.L_x_1256:
[----:B------:R-:W-:Y:S05]  /*10910*/  BSYNC B0 ;  /* 0x0000000000007941 */ /* 0x000fea0003800000 */
.L_x_1254:
[----:B------:R-:W-:-:S05]  /*10920*/  IMAD R5, R5, R26, RZ ;  /* 0x0000001a05057224 */ /* 0x000fca00078e02ff */
[----:B------:R-:W-:-:S07]  /*10930*/  VIMNMX R20, R20, R5, !PT ;  /* 0x0000000514147248 */ /* 0x000fce0007fe0100 */
.L_x_1253:
[----:B------:R-:W2:Y:S01]  /*10940*/  LDL R21, [R1+0x18] ;  /* 0x0000180001157983 */ /* 0x000ea20000100800 */
[----:B------:R-:W-:-:S05]  /*10950*/  VIADD R20, R20, 0x7f ;  /* 0x0000007f14147836 */ /* 0x000fca0000000000 */
[----:B------:R-:W-:-:S04]  /*10960*/  SHF.R.S32.HI R5, RZ, 0x1f, R20 ;  /* 0x0000001fff057819 */ /* 0x000fc80000011414 */
[----:B------:R-:W-:-:S04]  /*10970*/  LEA.HI R5, R5, R20, RZ, 0x7 ;  /* 0x0000001405057211 */ /* 0x000fc800078f38ff */
[----:B------:R-:W-:-:S04]  /*10980*/  SHF.R.S32.HI R5, RZ, 0x7, R5 ;  /* 0x00000007ff057819 */ /* 0x000fc80000011405 */
[----:B--2---:R-:W-:-:S04]  /*10990*/  VIMNMX R21, R21, R5, !PT ;  /* 0x0000000515157248 */ /* 0x004fc80007fe0100 */
[----:B------:R-:W-:Y:S01]  /*109a0*/  ISETP.GE.AND P2, PT, R0, R21, PT ;  /* 0x000000150000720c */ /* 0x000fe20003f46270 */
[----:B------:R0:W-:-:S12]  /*109b0*/  STL [R1+0x4], R21 ;  /* 0x0000041501007387 */ /* 0x0001d80000100800 */
[----:B0-----:R-:W-:Y:S05]  /*109c0*/  @!P2 BRA `(.L_x_1257) ;  /* 0x0000002400c0a947 */ /* 0x001fea0003800000 */
[----:B------:R-:W-:Y:S02]  /*109d0*/  IMAD.MOV.U32 R23, RZ, RZ, R15 ;  /* 0x000000ffff177224 */ /* 0x000fe400078e000f */
[----:B------:R-:W-:Y:S02]  /*109e0*/  IMAD.MOV.U32 R5, RZ, RZ, R14 ;  /* 0x000000ffff057224 */ /* 0x000fe400078e000e */
[----:B------:R-:W-:Y:S02]  /*109f0*/  IMAD.MOV.U32 R20, RZ, RZ, R19 ;  /* 0x000000ffff147224 */ /* 0x000fe400078e0013 */
[----:B------:R-:W-:-:S07]  /*10a00*/  IMAD.MOV.U32 R152, RZ, RZ, R16 ;  /* 0x000000ffff987224 */ /* 0x000fce00078e0010 */
.L_x_1267:
[----:B------:R-:W2:Y:S01]  /*10a10*/  LDL R14, [R1+0x10] ;  /* 0x00001000010e7983 */ /* 0x000ea20000100800 */
[----:B------:R-:W-:Y:S01]  /*10a20*/  VIADD R16, R152, 0x1 ;  /* 0x0000000198107836 */ /* 0x000fe20000000000 */
[----:B------:R-:W-:Y:S05]  /*10a30*/  YIELD ;  /* 0x0000000000007946 */ /* 0x000fea0003800000 */
[----:B------:R-:W-:-:S04]  /*10a40*/  ISETP.NE.AND P3, PT, R16, 0x2, PT ;  /* 0x000000021000780c */ /* 0x000fc80003f65270 */
[----:B------:R-:W-:Y:S02]  /*10a50*/  SEL R19, RZ, 0x1, P3 ;  /* 0x00000001ff137807 */ /* 0x000fe40001800000 */
[----:B------:R-:W-:Y:S02]  /*10a60*/  SEL R16, R16, RZ, P3 ;  /* 0x000000ff10107207 */ /* 0x000fe40001800000 */
[----:B------:R-:W-:Y:S02]  /*10a70*/  LOP3.LUT R19, R20, R19, RZ, 0x3c, !PT ;  /* 0x0000001314137212 */ /* 0x000fe400078e3cff */
[----:B--2---:R-:W-:-:S13]  /*10a80*/  ISETP.NE.AND P2, PT, R14, RZ, PT ;  /* 0x000000ff0e00720c */ /* 0x004fda0003f45270 */
[----:B------:R-:W-:Y:S05]  /*10a90*/  @P2 BRA `(.L_x_1258) ;  /* 0x0000000000302947 */ /* 0x000fea0003800000 */
[----:B------:R-:W-:Y:S05]  /*10aa0*/  @!P0 BRA `(.L_x_1259) ;  /* 0x0000000000048947 */ /* 0x000fea0003800000 */
[----:B------:R-:W-:Y:S01]  /*10ab0*/  BPT.TRAP 0x1 ;  /* 0x000000040000795c */ /* 0x000fe20000300000 */
.L_x_1259:
[----:B------:R-:W-:Y:S01]  /*10ac0*/  IMAD R14, R16, 0x8, R2 ;  /* 0x00000008100e7824 */ /* 0x000fe200078e0202 */
[----:B------:R-:W-:-:S04]  /*10ad0*/  SHF.L.U32 R15, R19, 0x1f, RZ ;  /* 0x0000001f130f7819 */ /* 0x000fc800000006ff */
[----:B------:R0:W1:Y:S01]  /*10ae0*/  SYNCS.PHASECHK.TRANS64.TRYWAIT P3, [R14+URZ+0x16830], R15 ;  /* 0x0168300f0e0075a7 */ /* 0x000062000806017f */
[----:B------:R-:W-:Y:S05]  /*10af0*/  @!P0 BRA `(.L_x_1260) ;  /* 0x0000000000048947 */ /* 0x000fea0003800000 */
[----:B------:R-:W-:Y:S01]  /*10b00*/  BPT.TRAP 0x1 ;  /* 0x000000040000795c */ /* 0x000fe20000300000 */
.L_x_1260:
[----:B------:R-:W-:Y:S04]  /*10b10*/  BSSY B0, `(.L_x_1258) ;  /* 0x0000004000007945 */ /* 0x000fe80003800000 */
[----:B-1----:R-:W-:Y:S05]  /*10b20*/  @P3 BRA `(.L_x_1261) ;  /* 0x0000000000083947 */ /* 0x002fea0003800000 */
[----:B------:R-:W1:Y:S02]  /*10b30*/  SYNCS.PHASECHK.TRANS64.TRYWAIT P3, [R14+URZ+0x16830], R15 ;  /* 0x0168300f0e0075a7 */ /* 0x000e64000806017f */
[----:B-1----:R-:W-:Y:S05]  /*10b40*/  @!P3 BRA `(.L_x_1262) ;  /* 0x000000e000e4b947 */ /* 0x002fea0003800000 */
.L_x_1261:
[----:B------:R-:W-:Y:S05]  /*10b50*/  BSYNC B0 ;  /* 0x0000000000007941 */ /* 0x000fea0003800000 */
.L_x_1258:
[----:B01----:R-:W2:Y:S01]  /*10b60*/  LDL R14, [R1+0xc] ;  /* 0x00000c00010e7983 */ /* 0x003ea20000100800 */
[----:B------:R-:W0:Y:S01]  /*10b70*/  S2R R21, SR_TID.X ;  /* 0x0000000000157919 */ /* 0x000e220000002100 */
[----:B------:R-:W-:Y:S05]  /*10b80*/  WARPSYNC.ALL ;  /* 0x0000000000007948 */ /* 0x000fea0003800000 */
[----:B------:R-:W-:Y:S01]  /*10b90*/  IMAD.MOV.U32 R15, RZ, RZ, 0x40000040 ;  /* 0x40000040ff0f7424 */ /* 0x000fe200078e00ff */
[----:B0-----:R-:W-:-:S05]  /*10ba0*/  SHF.R.U32.HI R21, RZ, 0x7, R21 ;  /* 0x00000007ff157819 */ /* 0x001fca0000011615 */
[----:B------:R-:W-:Y:S01]  /*10bb0*/  VIADD R21, R21, 0x8 ;  /* 0x0000000815157836 */ /* 0x000fe20000000000 */
[----:B------:R-:W-:Y:S01]  /*10bc0*/  R2UR UR8, R6 ;  /* 0x00000000060872ca */ /* 0x000fe200000e0000 */
[----:B------:R-:W-:Y:S01]  /*10bd0*/  IMAD.MOV.U32 R25, RZ, RZ, 0x40000040 ;  /* 0x40000040ff197424 */ /* 0x000fe200078e00ff */
[----:B------:R-:W-:Y:S01]  /*10be0*/  R2UR UR9, R7 ;  /* 0x00000000070972ca */ /* 0x000fe200000e0000 */
[----:B------:R-:W-:Y:S01]  /*10bf0*/  IMAD.MOV.U32 R27, RZ, RZ, 0x40000040 ;  /* 0x40000040ff1b7424 */ /* 0x000fe200078e00ff */
[----:B------:R-:W-:Y:S02]  /*10c00*/  R2UR UR11, R15 ;  /* 0x000000000f0b72ca */ /* 0x000fe400000e0000 */
[----:B------:R-:W-:Y:S02]  /*10c10*/  R2UR UR15, R25 ;  /* 0x00000000190f72ca */ /* 0x000fe400000e0000 */
[----:B------:R-:W-:Y:S02]  /*10c20*/  R2UR UR19, R27 ;  /* 0x000000001b1372ca */ /* 0x000fe400000e0000 */
[----:B------:R-:W-:-:S02]  /*10c30*/  R2UR UR12, R12 ;  /* 0x000000000c0c72ca */ /* 0x000fc400000e0000 */
[----:B------:R-:W-:Y:S01]  /*10c40*/  R2UR UR13, R13 ;  /* 0x000000000d0d72ca */ /* 0x000fe200000e0000 */
[----:B------:R0:W-:Y:S01]  /*10c50*/  BAR.SYNC.DEFER_BLOCKING R21, 0x100 ;  /* 0x000400150000751d */ /* 0x0001e20000010000 */
[----:B------:R-:W-:Y:S02]  /*10c60*/  R2UR UR16, R10 ;  /* 0x000000000a1072ca */ /* 0x000fe400000e0000 */
[----:B------:R-:W-:Y:S01]  /*10c70*/  R2UR UR17, R11 ;  /* 0x000000000b1172ca */ /* 0x000fe200000e0000 */
[----:B--2---:R-:W-:-:S04]  /*10c80*/  IMAD R14, R16, 0x400, R14 ;  /* 0x00000400100e7824 */ /* 0x004fc800078e020e */
[C---:B------:R-:W-:Y:S01]  /*10c90*/  VIADD R24, R14.reuse, 0x2 ;  /* 0x000000020e187836 */ /* 0x040fe20000000000 */
[C---:B------:R-:W-:Y:S01]  /*10ca0*/  R2UR UR10, R14.reuse ;  /* 0x000000000e0a72ca */ /* 0x040fe200000e0000 */
[----:B------:R-:W-:-:S03]  /*10cb0*/  VIADD R26, R14, 0x4 ;  /* 0x000000040e1a7836 */ /* 0x000fc60000000000 */
[----:B------:R-:W-:Y:S02]  /*10cc0*/  R2UR UR14, R24 ;  /* 0x00000000180e72ca */ /* 0x000fe400000e0000 */
[----:B------:R-:W-:Y:S02]  /*10cd0*/  R2UR UR18, R26 ;  /* 0x000000001a1272ca */ /* 0x000fe400000e0000 */
[----:B------:R-:W-:-:S06]  /*10ce0*/  WARPGROUP.ARRIVE ;  /* 0x00000000000079c5 */ /* 0x000fcc0000000000 */
[----:B------:R-:W-:Y:S03]  /*10cf0*/  HGMMA.64x128x16.F32.BF16 R24, gdesc[UR8], RZ, !UPT, gsb0 ;  /* 0x01e00000081879f0 */ /* 0x000fe6000c0018ff */
[----:B------:R-:W-:Y:S02]  /*10d00*/  WARPGROUP.DEPBAR.LE gsb0, 0x0 ;  /* 0x00008000000079c5 */ /* 0x000fe40000010000 */
[----:B------:R-:W-:-:S07]  /*10d10*/  WARPGROUP.ARRIVE ;  /* 0x00000000000079c5 */ /* 0x000fce0000000000 */
[----:B------:R-:W-:Y:S01]  /*10d20*/  HGMMA.64x128x16.F32.BF16 R24, gdesc[UR12], R24, gsb0 ;  /* 0x01e000000c1879f0 */ /* 0x000fe20008001818 */
[----:B------:R-:W-:Y:S01]  /*10d30*/  VIADD R14, R14, 0x6 ;  /* 0x000000060e0e7836 */ /* 0x000fe20000000000 */
[----:B------:R-:W-:Y:S02]  /*10d40*/  R2UR UR23, R15 ;  /* 0x000000000f1772ca */ /* 0x000fe400000e0000 */
[----:B------:R-:W-:Y:S02]  /*10d50*/  R2UR UR20, R8 ;  /* 0x00000000081472ca */ /* 0x000fe400000e0000 */
        /* <DEDUP_REMOVED lines=12> */
.L_x_1264:
[----:B------:R-:W-:Y:S01]  /*10e20*/  SHF.L.U32 R14, R20, 0x1f, RZ ;  /* 0x0000001f140e7819 */ /* 0x000fe200000006ff */
[----:B------:R-:W-:-:S04]  /*10e30*/  IMAD R15, R152, 0x8, R2 ;  /* 0x00000008980f7824 */ /* 0x000fc800078e0202 */
[----:B------:R0:W1:Y:S01]  /*10e40*/  SYNCS.PHASECHK.TRANS64.TRYWAIT P2, [R15+URZ+0x16850], R14 ;  /* 0x0168500e0f0075a7 */ /* 0x000062000804017f */
[----:B------:R-:W-:Y:S05]  /*10e50*/  @!P0 BRA `(.L_x_1265) ;  /* 0x0000000000048947 */ /* 0x000fea0003800000 */
[----:B------:R-:W-:Y:S01]  /*10e60*/  BPT.TRAP 0x1 ;  /* 0x000000040000795c */ /* 0x000fe20000300000 */
.L_x_1265:
[----:B-1----:R-:W-:Y:S05]  /*10e70*/  @P2 BRA `(.L_x_1263) ;  /* 0x0000000000082947 */ /* 0x002fea0003800000 */
[----:B------:R-:W1:Y:S02]  /*10e80*/  SYNCS.PHASECHK.TRANS64.TRYWAIT P2, [R15+URZ+0x16850], R14 ;  /* 0x0168500e0f0075a7 */ /* 0x000e64000804017f */
[----:B-1----:R-:W-:Y:S05]  /*10e90*/  @!P2 BRA `(.L_x_1266) ;  /* 0x000000e00024a947 */ /* 0x002fea0003800000 */
.L_x_1263:
[----:B01----:R-:W-:Y:S01]  /*10ea0*/  VIADD R14, R2, 0x400 ;  /* 0x00000400020e7836 */ /* 0x003fe20000000000 */
[----:B------:R-:W-:Y:S05]  /*10eb0*/  WARPSYNC.ALL ;  /* 0x0000000000007948 */ /* 0x000fea0003800000 */
[----:B------:R-:W-:-:S04]  /*10ec0*/  SHF.R.U32.HI R14, RZ, 0x4, R14 ;  /* 0x00000004ff0e7819 */ /* 0x000fc8000001160e */
[----:B------:R-:W-:-:S05]  /*10ed0*/  LOP3.LUT R20, R14, 0x3fff, RZ, 0xc0, !PT ;  /* 0x00003fff0e147812 */ /* 0x000fca00078ec0ff */
[----:B------:R-:W-:Y:S01]  /*10ee0*/  IMAD R20, R152, 0x400, R20 ;  /* 0x0000040098147824 */ /* 0x000fe200078e0214 */
[----:B------:R-:W-:Y:S01]  /*10ef0*/  WARPGROUP.ARRIVE ;  /* 0x00000000000079c5 */ /* 0x000fe20000000000 */
[----:B------:R-:W-:Y:S02]  /*10f00*/  IMAD.MOV.U32 R21, RZ, RZ, 0x40000040 ;  /* 0x40000040ff157424 */ /* 0x000fe400078e00ff */
[----:B------:R-:W-:Y:S01]  /*10f10*/  FMUL.FTZ R154, R26, UR27 ;  /* 0x0000001b1a9a7c20 */ /* 0x000fe20008410000 */
[C---:B------:R-:W-:Y:S01]  /*10f20*/  VIADD R14, R20.reuse, 0x80 ;  /* 0x00000080140e7836 */ /* 0x040fe20000000000 */
[----:B------:R-:W-:Y:S01]  /*10f30*/  R2UR UR10, R20 ;  /* 0x00000000140a72ca */ /* 0x000fe200000e0000 */
[----:B------:R-:W-:Y:S01]  /*10f40*/  IMAD.MOV.U32 R15, RZ, RZ, 0x40000040 ;  /* 0x40000040ff0f7424 */ /* 0x000fe200078e00ff */
[----:B------:R-:W-:Y:S01]  /*10f50*/  R2UR UR11, R21 ;  /* 0x00000000150b72ca */ /* 0x000fe200000e0000 */
[----:B------:R-:W-:Y:S01]  /*10f60*/  FMUL.FTZ R21, R25, UR27 ;  /* 0x0000001b19157c20 */ /* 0x000fe20008410000 */
[----:B------:R-:W-:Y:S01]  /*10f70*/  FMUL.FTZ R25, R29, UR27 ;  /* 0x0000001b1d197c20 */ /* 0x000fe20008410000 */
[----:B------:R-:W-:Y:S01]  /*10f80*/  FMUL.FTZ R26, R32, UR27 ;  /* 0x0000001b201a7c20 */ /* 0x000fe20008410000 */
[----:B------:R-:W-:Y:S01]  /*10f90*/  FMUL.FTZ R153, R27, UR27 ;  /* 0x0000001b1b997c20 */ /* 0x000fe20008410000 */
[----:B------:R-:W-:Y:S01]  /*10fa0*/  FMUL.FTZ R27, R33, UR27 ;  /* 0x0000001b211b7c20 */ /* 0x000fe20008410000 */
[----:B------:R-:W-:Y:S01]  /*10fb0*/  FMUL.FTZ R29, R37, UR27 ;  /* 0x0000001b251d7c20 */ /* 0x000fe20008410000 */
[----:B------:R-:W-:Y:S01]  /*10fc0*/  MUFU.TANH R21, R21 ;  /* 0x0000001500157308 */ /* 0x000fe20000002400 */
[----:B------:R-:W-:Y:S01]  /*10fd0*/  FMUL.FTZ R32, R42, UR27 ;  /* 0x0000001b2a207c20 */ /* 0x000fe20008410000 */
[----:B------:R-:W-:Y:S01]  /*10fe0*/  FMUL.FTZ R42, R52, UR27 ;  /* 0x0000001b342a7c20 */ /* 0x000fe20008410000 */
[----:B------:R-:W-:Y:S01]  /*10ff0*/  FMUL.FTZ R33, R43, UR27 ;  /* 0x0000001b2b217c20 */ /* 0x000fe20008410000 */
[----:B------:R-:W-:Y:S01]  /*11000*/  FMUL.FTZ R43, R53, UR27 ;  /* 0x0000001b352b7c20 */ /* 0x000fe20008410000 */
[----:B------:R-:W-:Y:S01]  /*11010*/  FMUL.FTZ R53, R64, UR27 ;  /* 0x0000001b40357c20 */ /* 0x000fe20008410000 */
[----:B------:R-:W-:Y:S01]  /*11020*/  HGMMA.64x64x16.F32.BF16 R88, R148, gdesc[UR8].tnspB, R88, gsb0 ;  /* 0x40e0000894587df0 */ /* 0x000fe20008001858 */
[----:B------:R-:W-:Y:S01]  /*11030*/  R2UR UR10, R14 ;  /* 0x000000000e0a72ca */ /* 0x000fe200000e0000 */
[----:B------:R-:W-:Y:S01]  /*11040*/  VIADD R14, R20, 0x100 ;  /* 0x00000100140e7836 */ /* 0x000fe20000000000 */
[----:B------:R-:W-:Y:S01]  /*11050*/  R2UR UR11, R15 ;  /* 0x000000000f0b72ca */ /* 0x000fe200000e0000 */
[----:B------:R-:W-:Y:S01]  /*11060*/  IMAD.MOV.U32 R15, RZ, RZ, 0x40000040 ;  /* 0x40000040ff0f7424 */ /* 0x000fe200078e00ff */
[----:B------:R-:W-:Y:S01]  /*11070*/  MUFU.TANH R25, R25 ;  /* 0x0000001900197308 */ /* 0x000fe20000002400 */
[----:B------:R-:W-:Y:S01]  /*11080*/  FMUL.FTZ R37, R47, UR27 ;  /* 0x0000001b2f257c20 */ /* 0x000fe20008410000 */
[----:B------:R-:W-:Y:S01]  /*11090*/  FMUL.FTZ R47, R58, UR27 ;  /* 0x0000001b3a2f7c20 */ /* 0x000fe20008410000 */
[----:B------:R-:W-:Y:S01]  /*110a0*/  FMUL.FTZ R58, R73, UR27 ;  /* 0x0000001b493a7c20 */ /* 0x000fe20008410000 */
[----:B------:R-:W-:Y:S01]  /*110b0*/  FMUL.FTZ R52, R62, UR27 ;  /* 0x0000001b3e347c20 */ /* 0x000fe20008410000 */
[----:B------:R-:W-:Y:S01]  /*110c0*/  FMUL.FTZ R62, R81, UR27 ;  /* 0x0000001b513e7c20 */ /* 0x000fe20008410000 */
[----:B------:R-:W-:Y:S01]  /*110d0*/  FMUL.FTZ R64, R85, UR27 ;  /* 0x0000001b55407c20 */ /* 0x000fe20008410000 */
[----:B------:R-:W-:Y:S01]  /*110e0*/  UMOV UR41, UR6 ;  /* 0x0000000600297c82 */ /* 0x000fe20008000000 */
[----:B------:R-:W-:Y:S01]  /*110f0*/  MUFU.TANH R26, R26 ;  /* 0x0000001a001a7308 */ /* 0x000fe20000002400 */
[----:B------:R-:W-:Y:S01]  /*11100*/  FMUL.FTZ R73, R79, UR27 ;  /* 0x0000001b4f497c20 */ /* 0x000fe20008410000 */
[----:B------:R-:W-:Y:S01]  /*11110*/  FMUL.FTZ R63, R63, UR27 ;  /* 0x0000001b3f3f7c20 */ /* 0x000fe20008410000 */
[----:B------:R-:W-:Y:S01]  /*11120*/  FMUL.FTZ R66, R66, UR27 ;  /* 0x0000001b42427c20 */ /* 0x000fe20008410000 */
[----:B------:R-:W-:Y:S01]  /*11130*/  FMUL.FTZ R67, R67, UR27 ;  /* 0x0000001b43437c20 */ /* 0x000fe20008410000 */
[----:B------:R-:W0:Y:S03]  /*11140*/  S2R R81, SR_TID.X ;  /* 0x0000000000517919 */ /* 0x000e260000002100 */
[----:B------:R-:W-:Y:S08]  /*11150*/  MUFU.TANH R27, R27 ;  /* 0x0000001b001b7308 */ /* 0x000ff00000002400 */
[----:B------:R-:W-:Y:S08]  /*11160*/  MUFU.TANH R29, R29 ;  /* 0x0000001d001d7308 */ /* 0x000ff00000002400 */
[----:B------:R-:W-:Y:S08]  /*11170*/  MUFU.TANH R42, R42 ;  /* 0x0000002a002a7308 */ /* 0x000ff00000002400 */
[----:B------:R-:W-:Y:S01]  /*11180*/  MUFU.TANH R43, R43 ;  /* 0x0000002b002b7308 */ /* 0x000fe20000002400 */
[----:B0-----:R-:W-:-:S07]  /*11190*/  ISETP.GE.U32.AND P2, PT, R81, 0x180, PT ;  /* 0x000001805100780c */ /* 0x001fce0003f46070 */
[----:B------:R-:W-:Y:S08]  /*111a0*/  MUFU.TANH R53, R53 ;  /* 0x0000003500357308 */ /* 0x000ff00000002400 */
[----:B------:R-:W-:Y:S08]  /*111b0*/  MUFU.TANH R58, R58 ;  /* 0x0000003a003a7308 */ /* 0x000ff00000002400 */
[----:B------:R-:W-:Y:S08]  /*111c0*/  MUFU.TANH R62, R62 ;  /* 0x0000003e003e7308 */ /* 0x000ff00000002400 */
[----:B------:R-:W-:Y:S01]  /*111d0*/  MUFU.TANH R64, R64 ;  /* 0x0000004000407308 */ /* 0x000fe20000002400 */
        /* <DEDUP_REMOVED lines=19> */
[----:B------:R-:W-:Y:S01]  /*11310*/  SHF.R.U32.HI R80, RZ, 0x7, R81 ;  /* 0x00000007ff507819 */ /* 0x000fe20000011651 */
[----:B------:R-:W-:Y:S08]  /*11320*/  MUFU.TANH R31, R31 ;  /* 0x0000001f001f7308 */ /* 0x000ff00000002400 */
[----:B------:R-:W-:Y:S08]  /*11330*/  MUFU.TANH R40, R40 ;  /* 0x0000002800287308 */ /* 0x000ff00000002400 */
[----:B------:R-:W-:Y:S08]  /*11340*/  MUFU.TANH R51, R51 ;  /* 0x0000003300337308 */ /* 0x000ff00000002400 */
[----:B------:R-:W-:Y:S08]  /*11350*/  MUFU.TANH R59, R59 ;  /* 0x0000003b003b7308 */ /* 0x000ff00000002400 */
[----:B------:R-:W-:Y:S08]  /*11360*/  MUFU.TANH R61, R61 ;  /* 0x0000003d003d7308 */ /* 0x000ff00000002400 */
        /* <DEDUP_REMOVED lines=13> */
[----:B------:R-:W-:Y:S01]  /*11440*/  FMUL.FTZ R15, R24, UR27 ;  /* 0x0000001b180f7c20 */ /* 0x000fe20008410000 */
[----:B------:R-:W-:Y:S01]  /*11450*/  FMUL.FTZ R24, R28, UR27 ;  /* 0x0000001b1c187c20 */ /* 0x000fe20008410000 */
[----:B------:R-:W-:Y:S01]  /*11460*/  R2UR UR10, R14 ;  /* 0x000000000e0a72ca */ /* 0x000fe200000e0000 */
        /* <DEDUP_REMOVED lines=15> */
[----:B------:R-:W-:-:S03]  /*11560*/  FMUL.FTZ R75, R83, UR27 ;  /* 0x0000001b534b7c20 */ /* 0x000fc60008410000 */
[----:B------:R-:W1:Y:S08]  /*11570*/  MUFU.TANH R24, R24 ;  /* 0x0000001800187308 */ /* 0x000e700000002400 */
[----:B------:R-:W2:Y:S01]  /*11580*/  MUFU.TANH R28, R28 ;  /* 0x0000001c001c7308 */ /* 0x000ea20000002400 */
[----:B0-----:R-:W-:-:S04]  /*11590*/  FMNMX.FTZ R14, R15, R5, !PT ;  /* 0x000000050f0e7209 */ /* 0x001fc80007810000 */
[----:B------:R-:W-:-:S03]  /*115a0*/  FMNMX.FTZ R14, R21, R14, !PT ;  /* 0x0000000e150e7209 */ /* 0x000fc60007810000 */
[----:B------:R-:W0:Y:S01]  /*115b0*/  MUFU.TANH R36, R36 ;  /* 0x0000002400247308 */ /* 0x000e220000002400 */
[----:B-1----:R-:W-:-:S04]  /*115c0*/  FMNMX.FTZ R14, R24, R14, !PT ;  /* 0x0000000e180e7209 */ /* 0x002fc80007810000 */
[----:B------:R-:W-:-:S03]  /*115d0*/  FMNMX.FTZ R14, R25, R14, !PT ;  /* 0x0000000e190e7209 */ /* 0x000fc60007810000 */
[----:B------:R-:W-:Y:S01]  /*115e0*/  MUFU.TANH R46, R46 ;  /* 0x0000002e002e7308 */ /* 0x000fe20000002400 */
[----:B------:R-:W-:-:S04]  /*115f0*/  FMNMX.FTZ R14, R26, R14, !PT ;  /* 0x0000000e1a0e7209 */ /* 0x000fc80007810000 */
[----:B------:R-:W-:-:S03]  /*11600*/  FMNMX.FTZ R14, R27, R14, !PT ;  /* 0x0000000e1b0e7209 */ /* 0x000fc60007810000 */
[----:B------:R-:W-:Y:S01]  /*11610*/  MUFU.TANH R54, R54 ;  /* 0x0000003600367308 */ /* 0x000fe20000002400 */
[----:B--2---:R-:W-:-:S04]  /*11620*/  FMNMX.FTZ R14, R28, R14, !PT ;  /* 0x0000000e1c0e7209 */ /* 0x004fc80007810000 */
[----:B------:R-:W-:-:S03]  /*11630*/  FMNMX.FTZ R14, R29, R14, !PT ;  /* 0x0000000e1d0e7209 */ /* 0x000fc60007810000 */
[----:B------:R-:W-:Y:S01]  /*11640*/  MUFU.TANH R55, R55 ;  /* 0x0000003700377308 */ /* 0x000fe20000002400 */
[----:B------:R-:W-:-:S04]  /*11650*/  FMNMX.FTZ R14, R30, R14, !PT ;  /* 0x0000000e1e0e7209 */ /* 0x000fc80007810000 */
[----:B------:R-:W-:-:S03]  /*11660*/  FMNMX.FTZ R14, R31, R14, !PT ;  /* 0x0000000e1f0e7209 */ /* 0x000fc60007810000 */
[----:B------:R-:W-:Y:S01]  /*11670*/  MUFU.TANH R56, R56 ;  /* 0x0000003800387308 */ /* 0x000fe20000002400 */
[----:B------:R-:W-:-:S04]  /*11680*/  FMNMX.FTZ R14, R34, R14, !PT ;  /* 0x0000000e220e7209 */ /* 0x000fc80007810000 */
[----:B0-----:R-:W-:Y:S01]  /*11690*/  FMNMX.FTZ R14, R36, R14, !PT ;  /* 0x0000000e240e7209 */ /* 0x001fe20007810000 */
[----:B------:R-:W-:Y:S02]  /*116a0*/  WARPGROUP.DEPBAR.LE gsb0, 0x0 ;  /* 0x00008000000079c5 */ /* 0x000fe40000010000 */
        /* <DEDUP_REMOVED lines=9> */
[----:B------:R-:W-:-:S06]  /*11740*/  WARPGROUP.ARRIVE ;  /* 0x00000000000079c5 */ /* 0x000fcc0000000000 */
[----:B------:R-:W1:Y:S01]  /*11750*/  MUFU.TANH R48, R48 ;  /* 0x0000003000307308 */ /* 0x000e620000002400 */
[----:B------:R-:W-:Y:S07]  /*11760*/  HGMMA.64x64x16.F32.BF16 R88, R136, gdesc[UR8].tnspB, R88, gsb0 ;  /* 0x40e0000888587df0 */ /* 0x000fee0008001858 */
[----:B------:R-:W2:Y:S01]  /*11770*/  MUFU.TANH R50, R50 ;  /* 0x0000003200327308 */ /* 0x000ea20000002400 */
[----:B0-----:R-:W-:-:S04]  /*11780*/  FMNMX.FTZ R14, R38, R14, !PT ;  /* 0x0000000e260e7209 */ /* 0x001fc80007810000 */
[----:B------:R-:W-:-:S03]  /*11790*/  FMNMX.FTZ R14, R40, R14, !PT ;  /* 0x0000000e280e7209 */ /* 0x000fc60007810000 */
[----:B------:R-:W0:Y:S01]  /*117a0*/  MUFU.TANH R57, R57 ;  /* 0x0000003900397308 */ /* 0x000e220000002400 */
[----:B------:R-:W-:-:S04]  /*117b0*/  FMNMX.FTZ R14, R42, R14, !PT ;  /* 0x0000000e2a0e7209 */ /* 0x000fc80007810000 */
[----:B------:R-:W-:-:S03]  /*117c0*/  FMNMX.FTZ R14, R43, R14, !PT ;  /* 0x0000000e2b0e7209 */ /* 0x000fc60007810000 */
[----:B------:R-:W3:Y:S01]  /*117d0*/  MUFU.TANH R60, R60 ;  /* 0x0000003c003c7308 */ /* 0x000ee20000002400 */
[----:B------:R-:W-:-:S04]  /*117e0*/  FMNMX.FTZ R14, R46, R14, !PT ;  /* 0x0000000e2e0e7209 */ /* 0x000fc80007810000 */
[----:B-1----:R-:W-:-:S03]  /*117f0*/  FMNMX.FTZ R14, R48, R14, !PT ;  /* 0x0000000e300e7209 */ /* 0x002fc60007810000 */
[----:B------:R-:W1:Y:S01]  /*11800*/  MUFU.TANH R65, R65 ;  /* 0x0000004100417308 */ /* 0x000e620000002400 */
[----:B--2---:R-:W-:-:S04]  /*11810*/  FMNMX.FTZ R14, R50, R14, !PT ;  /* 0x0000000e320e7209 */ /* 0x004fc80007810000 */
[----:B------:R-:W-:-:S03]  /*11820*/  FMNMX.FTZ R14, R51, R14, !PT ;  /* 0x0000000e330e7209 */ /* 0x000fc60007810000 */
[----:B------:R-:W2:Y:S01]  /*11830*/  MUFU.TANH R147, R147 ;  /* 0x0000009300937308 */ /* 0x000ea20000002400 */
[----:B------:R-:W-:-:S04]  /*11840*/  FMNMX.FTZ R14, R53, R14, !PT ;  /* 0x0000000e350e7209 */ /* 0x000fc80007810000 */
[----:B------:R-:W-:-:S03]  /*11850*/  FMNMX.FTZ R14, R54, R14, !PT ;  /* 0x0000000e360e7209 */ /* 0x000fc60007810000 */
[----:B------:R-:W4:Y:S01]  /*11860*/  MUFU.TANH R145, R145 ;  /* 0x0000009100917308 */ /* 0x000f220000002400 */
[----:B------:R-:W-:-:S04]  /*11870*/  FMNMX.FTZ R14, R55, R14, !PT ;  /* 0x0000000e370e7209 */ /* 0x000fc80007810000 */
[----:B------:R-:W-:-:S03]  /*11880*/  FMNMX.FTZ R14, R56, R14, !PT ;  /* 0x0000000e380e7209 */ /* 0x000fc60007810000 */
[----:B------:R-:W5:Y:S01]  /*11890*/  MUFU.TANH R143, R143 ;  /* 0x0000008f008f7308 */ /* 0x000f620000002400 */
[----:B0-----:R-:W-:-:S04]  /*118a0*/  FMNMX.FTZ R14, R57, R14, !PT ;  /* 0x0000000e390e7209 */ /* 0x001fc80007810000 */
[----:B------:R-:W-:-:S03]  /*118b0*/  FMNMX.FTZ R14, R58, R14, !PT ;  /* 0x0000000e3a0e7209 */ /* 0x000fc60007810000 */
[----:B------:R-:W0:Y:S01]  /*118c0*/  MUFU.TANH R141, R141 ;  /* 0x0000008d008d7308 */ /* 0x000e220000002400 */
[----:B------:R-:W-:-:S04]  /*118d0*/  FMNMX.FTZ R14, R59, R14, !PT ;  /* 0x0000000e3b0e7209 */ /* 0x000fc80007810000 */
[----:B---3--:R-:W-:-:S03]  /*118e0*/  FMNMX.FTZ R14, R60, R14, !PT ;  /* 0x0000000e3c0e7209 */ /* 0x008fc60007810000 */
[----:B------:R-:W3:Y:S01]  /*118f0*/  MUFU.TANH R32, R32 ;  /* 0x0000002000207308 */ /* 0x000ee20000002400 */
[----:B------:R-:W-:-:S04]  /*11900*/  FMNMX.FTZ R14, R61, R14, !PT ;  /* 0x0000000e3d0e7209 */ /* 0x000fc80007810000 */
[----:B------:R-:W-:Y:S01]  /*11910*/  FMNMX.FTZ R14, R62, R14, !PT ;  /* 0x0000000e3e0e7209 */ /* 0x000fe20007810000 */
[----:B------:R-:W-:-:S03]  /*11920*/  WARPGROUP.DEPBAR.LE gsb0, 0x0 ;  /* 0x00008000000079c5 */ /* 0x000fc60000010000 */
[----:B-1----:R-:W-:Y:S01]  /*11930*/  FMNMX.FTZ R14, R65, R14, !PT ;  /* 0x0000000e410e7209 */ /* 0x002fe20007810000 */
[----:B------:R-:W1:Y:S01]  /*11940*/  MUFU.TANH R33, R33 ;  /* 0x0000002100217308 */ /* 0x000e620000002400 */
[----:B------:R-:W-:Y:S02]  /*11950*/  WARPGROUP.ARRIVE ;  /* 0x00000000000079c5 */ /* 0x000fe40000000000 */
[----:B------:R-:W-:-:S05]  /*11960*/  FMNMX.FTZ R14, R64, R14, !PT ;  /* 0x0000000e400e7209 */ /* 0x000fca0007810000 */
[----:B------:R-:W2:Y:S01]  /*11970*/  SHFL.BFLY PT, R72, R14, 0x2, 0x1f ;  /* 0x0c401f000e487f89 */ /* 0x000ea200000e0000 */
[----:B------:R-:W1:Y:S08]  /*11980*/  MUFU.TANH R35, R35 ;  /* 0x0000002300237308 */ /* 0x000e700000002400 */
[----:B------:R-:W1:Y:S08]  /*11990*/  MUFU.TANH R37, R37 ;  /* 0x0000002500257308 */ /* 0x000e700000002400 */
[----:B------:R-:W1:Y:S01]  /*119a0*/  MUFU.TANH R39, R39 ;  /* 0x0000002700277308 */ /* 0x000e620000002400 */
[----:B--2---:R-:W-:-:S07]  /*119b0*/  FMNMX.FTZ R14, R14, R72, !PT ;  /* 0x000000480e0e7209 */ /* 0x004fce0007810000 */
[----:B------:R-:W2:Y:S01]  /*119c0*/  MUFU.TANH R41, R41 ;  /* 0x0000002900297308 */ /* 0x000ea20000002400 */
[----:B------:R-:W-:Y:S01]  /*119d0*/  FMUL.FTZ R72, R78, UR27 ;  /* 0x0000001b4e487c20 */ /* 0x000fe20008410000 */
[----:B------:R-:W4:Y:S06]  /*119e0*/  SHFL.BFLY PT, R77, R14, 0x1, 0x1f ;  /* 0x0c201f000e4d7f89 */ /* 0x000f2c00000e0000 */
[----:B------:R-:W2:Y:S08]  /*119f0*/  MUFU.TANH R44, R44 ;  /* 0x0000002c002c7308 */ /* 0x000eb00000002400 */
[----:B------:R-:W2:Y:S08]  /*11a00*/  MUFU.TANH R45, R45 ;  /* 0x0000002d002d7308 */ /* 0x000eb00000002400 */
[----:B------:R-:W2:Y:S01]  /*11a10*/  MUFU.TANH R47, R47 ;  /* 0x0000002f002f7308 */ /* 0x000ea20000002400 */
[----:B----4-:R-:W-:Y:S01]  /*11a20*/  FMNMX.FTZ R14, R14, R77, !PT ;  /* 0x0000004d0e0e7209 */ /* 0x010fe20007810000 */
[----:B------:R-:W-:-:S06]  /*11a30*/  FMUL.FTZ R77, R87, UR27 ;  /* 0x0000001b574d7c20 */ /* 0x000fcc0008410000 */
[----:B------:R-:W4:Y:S01]  /*11a40*/  MUFU.TANH R49, R49 ;  /* 0x0000003100317308 */ /* 0x000f220000002400 */
[C---:B------:R-:W-:Y:S01]  /*11a50*/  FMUL.FTZ R79, R14.reuse, UR41 ;  /* 0x000000290e4f7c20 */ /* 0x040fe20008410000 */
[----:B------:R-:W-:-:S03]  /*11a60*/  FADD.FTZ R5, -R14, R5 ;  /* 0x000000050e057221 */ /* 0x000fc60000010100 */
[--C-:B------:R-:W-:Y:S01]  /*11a70*/  FFMA.FTZ R148, R15, UR41, -R79.reuse ;  /* 0x000000290f947c23 */ /* 0x100fe2000801084f */
[----:B------:R-:W-:Y:S01]  /*11a80*/  FMNMX.FTZ R15, R154, R23, !PT ;  /* 0x000000179a0f7209 */ /* 0x000fe20007810000 */
[--C-:B------:R-:W-:Y:S01]  /*11a90*/  FFMA.FTZ R150, R24, UR41, -R79.reuse ;  /* 0x0000002918967c23 */ /* 0x100fe2000801084f */
[----:B------:R-:W4:Y:S01]  /*11aa0*/  MUFU.TANH R52, R52 ;  /* 0x0000003400347308 */ /* 0x000f220000002400 */
[--C-:B------:R-:W-:Y:S01]  /*11ab0*/  FFMA.FTZ R78, R25, UR41, -R79.reuse ;  /* 0x00000029194e7c23 */ /* 0x100fe2000801084f */
[----:B------:R-:W-:Y:S01]  /*11ac0*/  FMNMX.FTZ R15, R153, R15, !PT ;  /* 0x0000000f990f7209 */ /* 0x000fe20007810000 */
[----:B------:R-:W-:Y:S02]  /*11ad0*/  VIADD R24, R20, 0x200 ;  /* 0x0000020014187836 */ /* 0x000fe40000000000 */
[--C-:B------:R-:W-:Y:S01]  /*11ae0*/  FFMA.FTZ R144, R26, UR41, -R79.reuse ;  /* 0x000000291a907c23 */ /* 0x100fe2000801084f */
[----:B------:R-:W-:Y:S01]  /*11af0*/  IMAD.MOV.U32 R25, RZ, RZ, 0x40000040 ;  /* 0x40000040ff197424 */ /* 0x000fe200078e00ff */
[----:B------:R-:W-:Y:S01]  /*11b00*/  FMNMX.FTZ R15, R151, R15, !PT ;  /* 0x0000000f970f7209 */ /* 0x000fe20007810000 */
[--C-:B------:R-:W-:Y:S01]  /*11b10*/  FFMA.FTZ R26, R27, UR41, -R79.reuse ;  /* 0x000000291b1a7c23 */ /* 0x100fe2000801084f */
[----:B------:R-:W4:Y:S01]  /*11b20*/  MUFU.TANH R63, R63 ;  /* 0x0000003f003f7308 */ /* 0x000f220000002400 */
[----:B------:R-:W-:Y:S01]  /*11b30*/  R2UR UR10, R24 ;  /* 0x00000000180a72ca */ /* 0x000fe200000e0000 */
[--C-:B------:R-:W-:Y:S01]  /*11b40*/  FFMA.FTZ R27, R36, UR41, -R79.reuse ;  /* 0x00000029241b7c23 */ /* 0x100fe2000801084f */
[----:B------:R-:W-:Y:S01]  /*11b50*/  FMNMX.FTZ R15, R149, R15, !PT ;  /* 0x0000000f950f7209 */ /* 0x000fe20007810000 */
[--C-:B------:R-:W-:Y:S01]  /*11b60*/  FFMA.FTZ R36, R48, UR41, -R79.reuse ;  /* 0x0000002930247c23 */ /* 0x100fe2000801084f */
[----:B------:R-:W-:Y:S01]  /*11b70*/  R2UR UR11, R25 ;  /* 0x00000000190b72ca */ /* 0x000fe200000e0000 */
[----:B------:R-:W-:Y:S01]  /*11b80*/  IMAD.MOV.U32 R25, RZ, RZ, 0x40000040 ;  /* 0x40000040ff197424 */ /* 0x000fe200078e00ff */
[----:B------:R-:W-:Y:S01]  /*11b90*/  FMNMX.FTZ R15, R147, R15, !PT ;  /* 0x0000000f930f7209 */ /* 0x000fe20007810000 */
[----:B------:R-:W4:Y:S01]  /*11ba0*/  MUFU.TANH R66, R66 ;  /* 0x0000004200427308 */ /* 0x000f220000002400 */
[--C-:B------:R-:W-:Y:S01]  /*11bb0*/  FFMA.FTZ R146, R28, UR41, -R79.reuse ;  /* 0x000000291c927c23 */ /* 0x100fe2000801084f */
[--C-:B------:R-:W-:Y:S01]  /*11bc0*/  FFMA.FTZ R28, R29, UR41, -R79.reuse ;  /* 0x000000291d1c7c23 */ /* 0x100fe2000801084f */
[----:B------:R-:W-:Y:S01]  /*11bd0*/  FMNMX.FTZ R15, R145, R15, !PT ;  /* 0x0000000f910f7209 */ /* 0x000fe20007810000 */
[--C-:B------:R-:W-:Y:S01]  /*11be0*/  FFMA.FTZ R29, R31, UR41, -R79.reuse ;  /* 0x000000291f1d7c23 */ /* 0x100fe2000801084f */
[--C-:B------:R-:W-:Y:S01]  /*11bf0*/  FFMA.FTZ R31, R43, UR41, -R79.reuse ;  /* 0x000000292b1f7c23 */ /* 0x100fe2000801084f */
[--C-:B------:R-:W-:Y:S01]  /*11c00*/  FFMA.FTZ R43, R56, UR41, -R79.reuse ;  /* 0x00000029382b7c23 */ /* 0x100fe2000801084f */
[----:B-----5:R-:W-:Y:S01]  /*11c10*/  FMNMX.FTZ R15, R143, R15, !PT ;  /* 0x0000000f8f0f7209 */ /* 0x020fe20007810000 */
[----:B------:R-:W5:Y:S01]  /*11c20*/  MUFU.TANH R67, R67 ;  /* 0x0000004300437308 */ /* 0x000f620000002400 */
[----:B------:R-:W-:Y:S01]  /*11c30*/  FMUL.FTZ R5, R5, UR41 ;  /* 0x0000002905057c20 */ /* 0x000fe20008410000 */
[----:B------:R-:W-:Y:S01]  /*11c40*/  HGMMA.64x64x16.F32.BF16 R88, R132, gdesc[UR8].tnspB, R88, gsb0 ;  /* 0x40e0000884587df0 */ /* 0x000fe20008001858 */
[----:B0-----:R-:W-:Y:S01]  /*11c50*/  FMNMX.FTZ R15, R141, R15, !PT ;  /* 0x0000000f8d0f7209 */ /* 0x001fe20007810000 */
[--C-:B------:R-:W-:Y:S01]  /*11c60*/  FFMA.FTZ R21, R21, UR41, -R79.reuse ;  /* 0x0000002915157c23 */ /* 0x100fe2000801084f */
[----:B------:R-:W-:Y:S01]  /*11c70*/  R2UR UR11, R25 ;  /* 0x00000000190b72ca */ /* 0x000fe200000e0000 */
[----:B------:R-:W-:Y:S01]  /*11c80*/  IMAD.MOV.U32 R25, RZ, RZ, 0x40000040 ;  /* 0x40000040ff197424 */ /* 0x000fe200078e00ff */
[----:B---3--:R-:W-:Y:S01]  /*11c90*/  FMNMX.FTZ R15, R32, R15, !PT ;  /* 0x0000000f200f7209 */ /* 0x008fe20007810000 */
[----:B------:R-:W0:Y:S01]  /*11ca0*/  MUFU.TANH R68, R68 ;  /* 0x0000004400447308 */ /* 0x000e220000002400 */
[--C-:B------:R-:W-:Y:S01]  /*11cb0*/  FFMA.FTZ R142, R34, UR41, -R79.reuse ;  /* 0x00000029228e7c23 */ /* 0x100fe2000801084f */
[--C-:B------:R-:W-:Y:S01]  /*11cc0*/  FFMA.FTZ R140, R30, UR41, -R79.reuse ;  /* 0x000000291e8c7c23 */ /* 0x100fe2000801084f */
[----:B-1----:R-:W-:Y:S01]  /*11cd0*/  FMNMX.FTZ R15, R33, R15, !PT ;  /* 0x0000000f210f7209 */ /* 0x002fe20007810000 */
[--C-:B------:R-:W-:Y:S01]  /*11ce0*/  FFMA.FTZ R34, R53, UR41, -R79.reuse ;  /* 0x0000002935227c23 */ /* 0x100fe2000801084f */
[--C-:B------:R-:W-:Y:S01]  /*11cf0*/  FFMA.FTZ R30, R40, UR41, -R79.reuse ;  /* 0x00000029281e7c23 */ /* 0x100fe2000801084f */
[--C-:B------:R-:W-:Y:S01]  /*11d00*/  FFMA.FTZ R53, R61, UR41, -R79.reuse ;  /* 0x000000293d357c23 */ /* 0x100fe2000801084f */
[----:B------:R-:W-:Y:S01]  /*11d10*/  FMNMX.FTZ R15, R35, R15, !PT ;  /* 0x0000000f230f7209 */ /* 0x000fe20007810000 */
[----:B------:R-:W1:Y:S01]  /*11d20*/  MUFU.TANH R69, R69 ;  /* 0x0000004500457308 */ /* 0x000e620000002400 */
[--C-:B------:R-:W-:Y:S01]  /*11d30*/  FFMA.FTZ R40, R54, UR41, -R79.reuse ;  /* 0x0000002936287c23 */ /* 0x100fe2000801084f */
[--C-:B------:R-:W-:Y:S01]  /*11d40*/  FFMA.FTZ R136, R38, UR41, -R79.reuse ;  /* 0x0000002926887c23 */ /* 0x100fe2000801084f */
[----:B------:R-:W-:Y:S01]  /*11d50*/  FMNMX.FTZ R15, R37, R15, !PT ;  /* 0x0000000f250f7209 */ /* 0x000fe20007810000 */
[--C-:B------:R-:W-:Y:S01]  /*11d60*/  FFMA.FTZ R54, R62, UR41, -R79.reuse ;  /* 0x000000293e367c23 */ /* 0x100fe2000801084f */
[--C-:B------:R-:W-:Y:S01]  /*11d70*/  FFMA.FTZ R38, R51, UR41, -R79.reuse ;  /* 0x0000002933267c23 */ /* 0x100fe2000801084f */
[--C-:B------:R-:W-:Y:S01]  /*11d80*/  FFMA.FTZ R51, R60, UR41, -R79.reuse ;  /* 0x000000293c337c23 */ /* 0x100fe2000801084f */
[----:B------:R-:W-:Y:S01]  /*11d90*/  FMNMX.FTZ R15, R39, R15, !PT ;  /* 0x0000000f270f7209 */ /* 0x000fe20007810000 */
[----:B------:R-:W3:Y:S01]  /*11da0*/  MUFU.TANH R70, R70 ;  /* 0x0000004600467308 */ /* 0x000ee20000002400 */
[--C-:B------:R-:W-:Y:S01]  /*11db0*/  FFMA.FTZ R64, R64, UR41, -R79.reuse ;  /* 0x0000002940407c23 */ /* 0x100fe2000801084f */
[--C-:B------:R-:W-:Y:S01]  /*11dc0*/  FFMA.FTZ R138, R42, UR41, -R79.reuse ;  /* 0x000000292a8a7c23 */ /* 0x100fe2000801084f */
[----:B--2---:R-:W-:Y:S01]  /*11dd0*/  FMNMX.FTZ R15, R41, R15, !PT ;  /* 0x0000000f290f7209 */ /* 0x004fe20007810000 */
[--C-:B------:R-:W-:Y:S01]  /*11de0*/  FFMA.FTZ R42, R55, UR41, -R79.reuse ;  /* 0x00000029372a7c23 */ /* 0x100fe2000801084f */
[----:B------:R-:W-:-:S02]  /*11df0*/  FFMA.FTZ R55, R65, UR41, -R79 ;  /* 0x0000002941377c23 */ /* 0x000fc4000801084f */
[----:B------:R-:W-:Y:S01]  /*11e00*/  FMNMX.FTZ R15, R44, R15, !PT ;  /* 0x0000000f2c0f7209 */ /* 0x000fe20007810000 */
[----:B------:R-:W2:Y:S03]  /*11e10*/  MUFU.TANH R71, R71 ;  /* 0x0000004700477308 */ /* 0x000ea60000002400 */
[----:B------:R-:W-:-:S04]  /*11e20*/  FMNMX.FTZ R15, R45, R15, !PT ;  /* 0x0000000f2d0f7209 */ /* 0x000fc80007810000 */
[----:B------:R-:W-:Y:S01]  /*11e30*/  FMNMX.FTZ R15, R47, R15, !PT ;  /* 0x0000000f2f0f7209 */ /* 0x000fe20007810000 */
[----:B------:R-:W2:Y:S03]  /*11e40*/  MUFU.TANH R72, R72 ;  /* 0x0000004800487308 */ /* 0x000ea60000002400 */
[----:B----4-:R-:W-:-:S04]  /*11e50*/  FMNMX.FTZ R15, R49, R15, !PT ;  /* 0x0000000f310f7209 */ /* 0x010fc80007810000 */
[----:B------:R-:W-:Y:S01]  /*11e60*/  FMNMX.FTZ R15, R52, R15, !PT ;  /* 0x0000000f340f7209 */ /* 0x000fe20007810000 */
[----:B------:R-:W4:Y:S03]  /*11e70*/  MUFU.TANH R73, R73 ;  /* 0x0000004900497308 */ /* 0x000f260000002400 */
[----:B------:R-:W-:-:S04]  /*11e80*/  FMNMX.FTZ R15, R63, R15, !PT ;  /* 0x0000000f3f0f7209 */ /* 0x000fc80007810000 */
[----:B------:R-:W-:Y:S01]  /*11e90*/  FMNMX.FTZ R15, R66, R15, !PT ;  /* 0x0000000f420f7209 */ /* 0x000fe20007810000 */
[----:B------:R-:W4:Y:S03]  /*11ea0*/  MUFU.TANH R74, R74 ;  /* 0x0000004a004a7308 */ /* 0x000f260000002400 */
[----:B-----5:R-:W-:-:S04]  /*11eb0*/  FMNMX.FTZ R15, R67, R15, !PT ;  /* 0x0000000f430f7209 */ /* 0x020fc80007810000 */
[----:B0-----:R-:W-:Y:S01]  /*11ec0*/  FMNMX.FTZ R15, R68, R15, !PT ;  /* 0x0000000f440f7209 */ /* 0x001fe20007810000 */
[----:B------:R-:W0:Y:S03]  /*11ed0*/  MUFU.TANH R75, R75 ;  /* 0x0000004b004b7308 */ /* 0x000e260000002400 */
[----:B-1----:R-:W-:-:S04]  /*11ee0*/  FMNMX.FTZ R15, R69, R15, !PT ;  /* 0x0000000f450f7209 */ /* 0x002fc80007810000 */
[----:B---3--:R-:W-:Y:S01]  /*11ef0*/  FMNMX.FTZ R24, R70, R15, !PT ;  /* 0x0000000f46187209 */ /* 0x008fe20007810000 */
[----:B------:R-:W1:Y:S03]  /*11f00*/  MUFU.TANH R76, R76 ;  /* 0x0000004c004c7308 */ /* 0x000e660000002400 */
[----:B--2---:R-:W-:-:S04]  /*11f10*/  FMNMX.FTZ R15, R71, R24, !PT ;  /* 0x00000018470f7209 */ /* 0x004fc80007810000 */
[----:B------:R-:W-:Y:S01]  /*11f20*/  FMNMX.FTZ R24, R72, R15, !PT ;  /* 0x0000000f48187209 */ /* 0x000fe20007810000 */
[----:B------:R-:W2:Y:S01]  /*11f30*/  MUFU.TANH R77, R77 ;  /* 0x0000004d004d7308 */ /* 0x000ea20000002400 */
[----:B------:R-:W-:Y:S02]  /*11f40*/  WARPGROUP.DEPBAR.LE gsb0, 0x0 ;  /* 0x00008000000079c5 */ /* 0x000fe40000010000 */
[----:B----4-:R-:W-:Y:S01]  /*11f50*/  FMNMX.FTZ R15, R73, R24, !PT ;  /* 0x00000018490f7209 */ /* 0x010fe20007810000 */
[----:B------:R-:W-:Y:S01]  /*11f60*/  WARPGROUP.ARRIVE ;  /* 0x00000000000079c5 */ /* 0x000fe20000000000 */
[--C-:B------:R-:W-:Y:S01]  /*11f70*/  FFMA.FTZ R132, R46, UR41, -R79.reuse ;  /* 0x000000292e847c23 */ /* 0x100fe2000801084f */
[--C-:B------:R-:W-:Y:S01]  /*11f80*/  FFMA.FTZ R46, R57, UR41, -R79.reuse ;  /* 0x00000029392e7c23 */ /* 0x100fe2000801084f */
[----:B------:R-:W-:Y:S01]  /*11f90*/  FMNMX.FTZ R24, R74, R15, !PT ;  /* 0x0000000f4a187209 */ /* 0x000fe20007810000 */
[--C-:B------:R-:W-:Y:S01]  /*11fa0*/  FFMA.FTZ R134, R50, UR41, -R79.reuse ;  /* 0x0000002932867c23 */ /* 0x100fe2000801084f */
[----:B------:R-:W-:Y:S01]  /*11fb0*/  FFMA.FTZ R50, R59, UR41, -R79 ;  /* 0x000000293b327c23 */ /* 0x000fe2000801084f */
[----:B------:R-:W-:Y:S01]  /*11fc0*/  MUFU.EX2 R5, R5 ;  /* 0x0000000500057308 */ /* 0x000fe20000000800 */
[----:B0-----:R-:W-:-:S04]  /*11fd0*/  FMNMX.FTZ R15, R75, R24, !PT ;  /* 0x000000184b0f7209 */ /* 0x001fc80007810000 */
[----:B-1----:R-:W-:-:S03]  /*11fe0*/  FMNMX.FTZ R24, R76, R15, !PT ;  /* 0x0000000f4c187209 */ /* 0x002fc60007810000 */
[----:B------:R-:W0:Y:S01]  /*11ff0*/  MUFU.EX2 R148, R148 ;  /* 0x0000009400947308 */ /* 0x000e220000000800 */
[----:B--2---:R-:W-:Y:S01]  /*12000*/  FMNMX.FTZ R15, R77, R24, !PT ;  /* 0x000000184d0f7209 */ /* 0x004fe20007810000 */
[----:B------:R-:W-:-:S04]  /*12010*/  VIADD R24, R20, 0x280 ;  /* 0x0000028014187836 */ /* 0x000fc80000000000 */
[----:B------:R-:W1:Y:S01]  /*12020*/  SHFL.BFLY PT, R48, R15, 0x2, 0x1f ;  /* 0x0c401f000f307f89 */ /* 0x000e6200000e0000 */
[----:B------:R-:W-:Y:S01]  /*12030*/  R2UR UR10, R24 ;  /* 0x00000000180a72ca */ /* 0x000fe200000e0000 */
[----:B------:R-:W-:Y:S08]  /*12040*/  MUFU.EX2 R21, R21 ;  /* 0x0000001500157308 */ /* 0x000ff00000000800 */
[----:B------:R-:W-:Y:S04]  /*12050*/  MUFU.EX2 R150, R150 ;  /* 0x0000009600967308 */ /* 0x000fe80000000800 */
[----:B------:R-:W-:Y:S01]  /*12060*/  HGMMA.64x64x16.F32.BF16 R88, R128, gdesc[UR8].tnspB, R88, gsb0 ;  /* 0x40e0000880587df0 */ /* 0x000fe20008001858 */
[----:B------:R-:W-:Y:S01]  /*12070*/  R2UR UR11, R25 ;  /* 0x00000000190b72ca */ /* 0x000fe200000e0000 */
[----:B------:R-:W-:-:S02]  /*12080*/  IMAD.MOV.U32 R25, RZ, RZ, 0x40000040 ;  /* 0x40000040ff197424 */ /* 0x000fc400078e00ff */
[----:B------:R-:W-:Y:S01]  /*12090*/  MUFU.EX2 R78, R78 ;  /* 0x0000004e004e7308 */ /* 0x000fe20000000800 */
[----:B-1----:R-:W-:Y:S01]  /*120a0*/  FMNMX.FTZ R15, R15, R48, !PT ;  /* 0x000000300f0f7209 */ /* 0x002fe20007810000 */
[----:B------:R-:W-:-:S06]  /*120b0*/  FFMA.FTZ R48, R58, UR41, -R79 ;  /* 0x000000293a307c23 */ /* 0x000fcc000801084f */
[----:B------:R-:W-:Y:S01]  /*120c0*/  MUFU.EX2 R144, R144 ;  /* 0x0000009000907308 */ /* 0x000fe20000000800 */
[----:B------:R-:W1:Y:S01]  /*120d0*/  SHFL.BFLY PT, R24, R15, 0x1, 0x1f ;  /* 0x0c201f000f187f89 */ /* 0x000e6200000e0000 */
[----:B0-----:R-:W-:-:S06]  /*120e0*/  FFMA.FTZ R4, R5, R4, R148 ;  /* 0x0000000405047223 */ /* 0x001fcc0000010094 */
[----:B------:R-:W-:Y:S08]  /*120f0*/  MUFU.EX2 R26, R26 ;  /* 0x0000001a001a7308 */ /* 0x000ff00000000800 */
[----:B------:R-:W-:Y:S08]  /*12100*/  MUFU.EX2 R146, R146 ;  /* 0x0000009200927308 */ /* 0x000ff00000000800 */
[----:B------:R-:W-:Y:S01]  /*12110*/  MUFU.EX2 R28, R28 ;  /* 0x0000001c001c7308 */ /* 0x000fe20000000800 */
[----:B-1----:R-:W-:-:S05]  /*12120*/  FMNMX.FTZ R15, R15, R24, !PT ;  /* 0x000000180f0f7209 */ /* 0x002fca0007810000 */
[C---:B------:R-:W-:Y:S01]  /*12130*/  FMUL.FTZ R58, R15.reuse, UR41 ;  /* 0x000000290f3a7c20 */ /* 0x040fe20008410000 */
[----:B------:R-:W-:Y:S01]  /*12140*/  FADD.FTZ R24, -R15, R23 ;  /* 0x000000170f187221 */ /* 0x000fe20000010100 */
[----:B------:R-:W-:Y:S02]  /*12150*/  MUFU.EX2 R140, R140 ;  /* 0x0000008c008c7308 */ /* 0x000fe40000000800 */
[--C-:B------:R-:W-:Y:S01]  /*12160*/  FFMA.FTZ R137, R39, UR41, -R58.reuse ;  /* 0x0000002927897c23 */ /* 0x100fe2000801083a */
[----:B------:R-:W-:Y:S01]  /*12170*/  FMUL.FTZ R56, R24, UR41 ;  /* 0x0000002918387c20 */ /* 0x000fe20008410000 */
[----:B------:R-:W2:Y:S01]  /*12180*/  LDL R39, [R1+0x4] ;  /* 0x0000040001277983 */ /* 0x000ea20000100800 */
[----:B------:R-:W-:Y:S02]  /*12190*/  VIADD R24, R20, 0x300 ;  /* 0x0000030014187836 */ /* 0x000fe40000000000 */
[--C-:B------:R-:W-:Y:S01]  /*121a0*/  FFMA.FTZ R57, R154, UR41, -R58.reuse ;  /* 0x000000299a397c23 */ /* 0x100fe2000801083a */
[--C-:B------:R-:W-:Y:S01]  /*121b0*/  FFMA.FTZ R59, R153, UR41, -R58.reuse ;  /* 0x00000029993b7c23 */ /* 0x100fe2000801083a */
[----:B------:R-:W-:Y:S01]  /*121c0*/  FFMA.FTZ R151, R151, UR41, -R58 ;  /* 0x0000002997977c23 */ /* 0x000fe2000801083a */
[----:B------:R-:W-:Y:S01]  /*121d0*/  MUFU.EX2 R56, R56 ;  /* 0x0000003800387308 */ /* 0x000fe20000000800 */
[----:B------:R-:W-:Y:S01]  /*121e0*/  R2UR UR10, R24 ;  /* 0x00000000180a72ca */ /* 0x000fe200000e0000 */
[----:B------:R-:W-:-:S02]  /*121f0*/  VIADD R24, R20, 0x380 ;  /* 0x0000038014187836 */ /* 0x000fc40000000000 */
[--C-:B------:R-:W-:Y:S01]  /*12200*/  FFMA.FTZ R61, R149, UR41, -R58.reuse ;  /* 0x00000029953d7c23 */ /* 0x100fe2000801083a */
[--C-:B------:R-:W-:Y:S01]  /*12210*/  FFMA.FTZ R62, R141, UR41, -R58.reuse ;  /* 0x000000298d3e7c23 */ /* 0x100fe2000801083a */
[--C-:B------:R-:W-:Y:S01]  /*12220*/  FFMA.FTZ R141, R32, UR41, -R58.reuse ;  /* 0x00000029208d7c23 */ /* 0x100fe2000801083a */
[--C-:B------:R-:W-:Y:S01]  /*12230*/  FFMA.FTZ R60, R147, UR41, -R58.reuse ;  /* 0x00000029933c7c23 */ /* 0x100fe2000801083a */
[--C-:B------:R-:W-:Y:S01]  /*12240*/  FFMA.FTZ R32, R33, UR41, -R58.reuse ;  /* 0x0000002921207c23 */ /* 0x100fe2000801083a */
[----:B------:R-:W0:Y:S01]  /*12250*/  MUFU.EX2 R57, R57 ;  /* 0x0000003900397308 */ /* 0x000e220000000800 */
[--C-:B------:R-:W-:Y:S01]  /*12260*/  FFMA.FTZ R33, R37, UR41, -R58.reuse ;  /* 0x0000002925217c23 */ /* 0x100fe2000801083a */
[--C-:B------:R-:W-:Y:S01]  /*12270*/  FFMA.FTZ R145, R145, UR41, -R58.reuse ;  /* 0x0000002991917c23 */ /* 0x100fe2000801083a */
[--C-:B------:R-:W-:Y:S01]  /*12280*/  FFMA.FTZ R139, R44, UR41, -R58.reuse ;  /* 0x000000292c8b7c23 */ /* 0x100fe2000801083a */
[--C-:B------:R-:W-:Y:S01]  /*12290*/  FFMA.FTZ R147, R143, UR41, -R58.reuse ;  /* 0x000000298f937c23 */ /* 0x100fe2000801083a */
[----:B------:R-:W-:-:S03]  /*122a0*/  FFMA.FTZ R143, R35, UR41, -R58 ;  /* 0x00000029238f7c23 */ /* 0x000fc6000801083a */
[----:B------:R-:W-:Y:S01]  /*122b0*/  MUFU.EX2 R29, R29 ;  /* 0x0000001d001d7308 */ /* 0x000fe20000000800 */
[----:B------:R-:W-:Y:S02]  /*122c0*/  WARPGROUP.DEPBAR.LE gsb0, 0x0 ;  /* 0x00008000000079c5 */ /* 0x000fe40000010000 */
[----:B------:R-:W-:-:S05]  /*122d0*/  WARPGROUP.ARRIVE ;  /* 0x00000000000079c5 */ /* 0x000fca0000000000 */
[----:B------:R-:W1:Y:S01]  /*122e0*/  MUFU.EX2 R59, R59 ;  /* 0x0000003b003b7308 */ /* 0x000e620000000800 */
[--C-:B------:R-:W-:Y:S01]  /*122f0*/  FFMA.FTZ R135, R52, UR41, -R58.reuse ;  /* 0x0000002934877c23 */ /* 0x100fe2000801083a */
[----:B------:R-:W-:-:S06]  /*12300*/  FFMA.FTZ R133, R47, UR41, -R58 ;  /* 0x000000292f857c23 */ /* 0x000fcc000801083a */
[----:B------:R-:W3:Y:S01]  /*12310*/  MUFU.EX2 R151, R151 ;  /* 0x0000009700977308 */ /* 0x000ee20000000800 */
[----:B------:R-:W-:Y:S01]  /*12320*/  HGMMA.64x64x16.F32.BF16 R88, R124, gdesc[UR8].tnspB, R88, gsb0 ;  /* 0x40e000087c587df0 */ /* 0x000fe20008001858 */
[----:B------:R-:W-:Y:S01]  /*12330*/  R2UR UR10, R24 ;  /* 0x00000000180a72ca */ /* 0x000fe200000e0000 */
[----:B------:R-:W-:Y:S01]  /*12340*/  @!P1 IMAD R24, R16, 0x8, R2 ;  /* 0x0000000810189824 */ /* 0x000fe200078e0202 */
[----:B------:R-:W-:Y:S01]  /*12350*/  R2UR UR11, R25 ;  /* 0x00000000190b72ca */ /* 0x000fe200000e0000 */
[----:B------:R-:W-:Y:S02]  /*12360*/  VIADD R25, R80, 0x9 ;  /* 0x0000000950197836 */ /* 0x000fe40000000000 */
[--C-:B------:R-:W-:Y:S01]  /*12370*/  FFMA.FTZ R20, R45, UR41, -R58.reuse ;  /* 0x000000292d147c23 */ /* 0x100fe2000801083a */
[----:B------:R-:W-:Y:S01]  /*12380*/  @!P1 VIADD R24, R24, 0x16840 ;  /* 0x0001684018189836 */ /* 0x000fe20000000000 */
[----:B------:R-:W4:Y:S01]  /*12390*/  MUFU.EX2 R61, R61 ;  /* 0x0000003d003d7308 */ /* 0x000f220000000800 */
[----:B0-----:R-:W-:Y:S01]  /*123a0*/  FFMA.FTZ R44, R56, R3, R57 ;  /* 0x00000003382c7223 */ /* 0x001fe20000010039 */
[----:B------:R-:W-:Y:S01]  /*123b0*/  SEL R37, R25, 0x9, !P2 ;  /* 0x0000000919257807 */ /* 0x000fe20005000000 */
[----:B------:R-:W-:-:S05]  /*123c0*/  FFMA.FTZ R35, R41, UR41, -R58 ;  /* 0x0000002929237c23 */ /* 0x000fca000801083a */
[----:B------:R-:W0:Y:S08]  /*123d0*/  MUFU.EX2 R60, R60 ;  /* 0x0000003c003c7308 */ /* 0x000e300000000800 */
[----:B------:R-:W5:Y:S08]  /*123e0*/  MUFU.EX2 R145, R145 ;  /* 0x0000009100917308 */ /* 0x000f700000000800 */
[----:B------:R-:W5:Y:S08]  /*123f0*/  MUFU.EX2 R147, R147 ;  /* 0x0000009300937308 */ /* 0x000f700000000800 */
[----:B------:R-:W5:Y:S08]  /*12400*/  MUFU.EX2 R62, R62 ;  /* 0x0000003e003e7308 */ /* 0x000f700000000800 */
[----:B------:R-:W5:Y:S08]  /*12410*/  MUFU.EX2 R141, R141 ;  /* 0x0000008d008d7308 */ /* 0x000f700000000800 */
[----:B------:R-:W5:Y:S08]  /*12420*/  MUFU.EX2 R32, R32 ;  /* 0x0000002000207308 */ /* 0x000f700000000800 */
[----:B------:R-:W5:Y:S08]  /*12430*/  MUFU.EX2 R142, R142 ;  /* 0x0000008e008e7308 */ /* 0x000f700000000800 */
[----:B------:R-:W5:Y:S01]  /*12440*/  MUFU.EX2 R143, R143 ;  /* 0x0000008f008f7308 */ /* 0x000f620000000800 */
[----:B------:R-:W-:-:S02]  /*12450*/  WARPGROUP.DEPBAR.LE gsb0, 0x0 ;  /* 0x00008000000079c5 */ /* 0x000fc40000010000 */
[----:B------:R-:W-:Y:S01]  /*12460*/  WARPGROUP.ARRIVE ;  /* 0x00000000000079c5 */ /* 0x000fe20000000000 */
[----:B------:R-:W-:Y:S01]  /*12470*/  @!P1 PRMT R25, RZ, 0x654, R24 ;  /* 0x00000654ff199816 */ /* 0x000fe20000000018 */
[----:B------:R-:W-:Y:S01]  /*12480*/  FADD.FTZ R3, R21, R4 ;  /* 0x0000000415037221 */ /* 0x000fe20000010000 */
[----:B-1----:R-:W-:Y:S02]  /*12490*/  FADD.FTZ R44, R59, R44 ;  /* 0x0000002c3b2c7221 */ /* 0x002fe40000010000 */
[----:B------:R-:W1:Y:S01]  /*124a0*/  MUFU.EX2 R27, R27 ;  /* 0x0000001b001b7308 */ /* 0x000e620000000800 */
[----:B------:R-:W-:Y:S01]  /*124b0*/  HGMMA.64x64x16.F32.BF16 R88, R120, gdesc[UR8].tnspB, R88, gsb0 ;  /* 0x40e0000878587df0 */ /* 0x000fe20008001858 */
[----:B---3--:R-:W-:-:S06]  /*124c0*/  FADD.FTZ R44, R151, R44 ;  /* 0x0000002c972c7221 */ /* 0x008fcc0000010000 */
[----:B------:R-:W3:Y:S08]  /*124d0*/  MUFU.EX2 R33, R33 ;  /* 0x0000002100217308 */ /* 0x000ef00000000800 */
[----:B------:R-:W3:Y:S08]  /*124e0*/  MUFU.EX2 R136, R136 ;  /* 0x0000008800887308 */ /* 0x000ef00000000800 */
[----:B------:R1:W-:Y:S08]  /*124f0*/  MUFU.EX2 R23, R64 ;  /* 0x0000004000177308 */ /* 0x0003f00000000800 */
[----:B------:R-:W3:Y:S08]  /*12500*/  MUFU.EX2 R137, R137 ;  /* 0x0000008900897308 */ /* 0x000ef00000000800 */
[----:B------:R-:W3:Y:S08]  /*12510*/  MUFU.EX2 R30, R30 ;  /* 0x0000001e001e7308 */ /* 0x000ef00000000800 */
[----:B------:R-:W3:Y:S08]  /*12520*/  MUFU.EX2 R35, R35 ;  /* 0x0000002300237308 */ /* 0x000ef00000000800 */
[----:B------:R-:W3:Y:S08]  /*12530*/  MUFU.EX2 R138, R138 ;  /* 0x0000008a008a7308 */ /* 0x000ef00000000800 */
[----:B------:R-:W3:Y:S01]  /*12540*/  MUFU.EX2 R139, R139 ;  /* 0x0000008b008b7308 */ /* 0x000ee20000000800 */
[----:B------:R-:W-:-:S07]  /*12550*/  FFMA.FTZ R49, R49, UR41, -R58 ;  /* 0x0000002931317c23 */ /* 0x000fce000801083a */
[----:B------:R-:W3:Y:S01]  /*12560*/  MUFU.EX2 R31, R31 ;  /* 0x0000001f001f7308 */ /* 0x000ee20000000800 */
[----:B------:R-:W-:Y:S02]  /*12570*/  WARPGROUP.DEPBAR.LE gsb0, 0x0 ;  /* 0x00008000000079c5 */ /* 0x000fe40000010000 */
[----:B------:R4:W-:Y:S06]  /*12580*/  BAR.ARV R37, 0x100 ;  /* 0x000400250000751d */ /* 0x0009ec0000002000 */
[----:B------:R0:W-:Y:S01]  /*12590*/  @!P1 SYNCS.ARRIVE.TRANS64.RED.A1T0 RZ, [R25+URZ], RZ ;  /* 0x000000ff19ff99a7 */ /* 0x0001e2000810043f */
[----:B------:R-:W3:Y:S01]  /*125a0*/  MUFU.EX2 R20, R20 ;  /* 0x0000001400147308 */ /* 0x000ee20000000800 */
[----:B0-----:R-:W-:-:S07]  /*125b0*/  @!P1 IMAD R25, R152, 0x8, R2 ;  /* 0x0000000898199824 */ /* 0x001fce00078e0202 */
[----:B------:R-:W0:Y:S01]  /*125c0*/  MUFU.EX2 R132, R132 ;  /* 0x0000008400847308 */ /* 0x000e220000000800 */
[----:B------:R-:W-:Y:S02]  /*125d0*/  @!P1 VIADD R4, R25, 0x16860 ;  /* 0x0001686019049836 */ /* 0x000fe40000000000 */
[----:B------:R-:W-:Y:S01]  /*125e0*/  FADD.FTZ R25, R150, R3 ;  /* 0x0000000396197221 */ /* 0x000fe20000010000 */
[----:B----4-:R-:W-:-:S03]  /*125f0*/  FADD.FTZ R37, R61, R44 ;  /* 0x0000002c3d257221 */ /* 0x010fc60000010000 */
[----:B------:R-:W-:Y:S01]  /*12600*/  FADD.FTZ R25, R78, R25 ;  /* 0x000000194e197221 */ /* 0x000fe20000010000 */
[----:B------:R-:W-:Y:S01]  /*12610*/  FADD.FTZ R44, R60, R37 ;  /* 0x000000253c2c7221 */ /* 0x000fe20000010000 */
[----:B------:R-:W4:Y:S02]  /*12620*/  MUFU.EX2 R133, R133 ;  /* 0x0000008500857308 */ /* 0x000f240000000800 */
[----:B------:R-:W-:Y:S01]  /*12630*/  FADD.FTZ R25, R144, R25 ;  /* 0x0000001990197221 */ /* 0x000fe20000010000 */
[----:B-----5:R-:W-:-:S03]  /*12640*/  FADD.FTZ R52, R145, R44 ;  /* 0x0000002c91347221 */ /* 0x020fc60000010000 */
[----:B------:R-:W-:Y:S01]  /*12650*/  FADD.FTZ R25, R26, R25 ;  /* 0x000000191a197221 */ /* 0x000fe20000010000 */
[----:B------:R-:W-:Y:S01]  /*12660*/  FADD.FTZ R37, R147, R52 ;  /* 0x0000003493257221 */ /* 0x000fe20000010000 */
[----:B------:R-:W5:Y:S02]  /*12670*/  MUFU.EX2 R36, R36 ;  /* 0x0000002400247308 */ /* 0x000f640000000800 */
[----:B------:R-:W-:Y:S01]  /*12680*/  FADD.FTZ R25, R146, R25 ;  /* 0x0000001992197221 */ /* 0x000fe20000010000 */
[----:B------:R-:W-:-:S03]  /*12690*/  FADD.FTZ R52, R62, R37 ;  /* 0x000000253e347221 */ /* 0x000fc60000010000 */
[----:B------:R-:W-:Y:S02]  /*126a0*/  FADD.FTZ R25, R28, R25 ;  /* 0x000000191c197221 */ /* 0x000fe40000010000 */
[----:B------:R-:W-:Y:S02]  /*126b0*/  MUFU.EX2 R134, R134 ;  /* 0x0000008600867308 */ /* 0x000fe40000000800 */
[----:B-1----:R-:W-:Y:S01]  /*126c0*/  FADD.FTZ R64, R140, R25 ;  /* 0x000000198c407221 */ /* 0x002fe20000010000 */
[----:B------:R-:W-:-:S03]  /*126d0*/  FADD.FTZ R25, R141, R52 ;  /* 0x000000348d197221 */ /* 0x000fc60000010000 */
[----:B------:R-:W-:Y:S01]  /*126e0*/  FADD.FTZ R37, R29, R64 ;  /* 0x000000401d257221 */ /* 0x000fe20000010000 */
[----:B------:R-:W-:Y:S01]  /*126f0*/  FADD.FTZ R52, R32, R25 ;  /* 0x0000001920347221 */ /* 0x000fe20000010000 */
[----:B------:R-:W-:Y:S02]  /*12700*/  MUFU.EX2 R38, R38 ;  /* 0x0000002600267308 */ /* 0x000fe40000000800 */
[----:B------:R-:W-:Y:S01]  /*12710*/  FADD.FTZ R64, R142, R37 ;  /* 0x000000258e407221 */ /* 0x000fe20000010000 */
[----:B------:R-:W-:-:S03]  /*12720*/  FADD.FTZ R52, R143, R52 ;  /* 0x000000348f347221 */ /* 0x000fc60000010000 */
[----:B------:R-:W-:Y:S01]  /*12730*/  FADD.FTZ R25, R27, R64 ;  /* 0x000000401b197221 */ /* 0x000fe20000010000 */
[----:B---3--:R-:W-:Y:S01]  /*12740*/  FADD.FTZ R52, R33, R52 ;  /* 0x0000003421347221 */ /* 0x008fe20000010000 */
[----:B------:R-:W-:Y:S02]  /*12750*/  MUFU.EX2 R34, R34 ;  /* 0x0000002200227308 */ /* 0x000fe40000000800 */
[----:B------:R-:W-:Y:S01]  /*12760*/  FADD.FTZ R25, R136, R25 ;  /* 0x0000001988197221 */ /* 0x000fe20000010000 */
[----:B------:R-:W-:Y:S01]  /*12770*/  FADD.FTZ R52, R137, R52 ;  /* 0x0000003489347221 */ /* 0x000fe20000010000 */
[----:B------:R-:W-:Y:S02]  /*12780*/  FFMA.FTZ R3, R63, UR41, -R58 ;  /* 0x000000293f037c23 */ /* 0x000fe4000801083a */
[----:B------:R-:W-:Y:S01]  /*12790*/  FADD.FTZ R25, R30, R25 ;  /* 0x000000191e197221 */ /* 0x000fe20000010000 */
[----:B------:R-:W-:Y:S01]  /*127a0*/  FADD.FTZ R52, R35, R52 ;  /* 0x0000003423347221 */ /* 0x000fe20000010000 */
[----:B------:R-:W1:Y:S01]  /*127b0*/  MUFU.EX2 R24, R49 ;  /* 0x0000003100187308 */ /* 0x000e620000000800 */
[----:B------:R-:W-:Y:S01]  /*127c0*/  F2FP.BF16.F32.PACK_AB R148, R21, R148 ;  /* 0x000000941594723e */ /* 0x000fe200000010ff */
[----:B------:R-:W-:Y:S01]  /*127d0*/  FADD.FTZ R64, R138, R25 ;  /* 0x000000198a407221 */ /* 0x000fe20000010000 */
[----:B------:R-:W-:Y:S01]  /*127e0*/  @!P1 PRMT R4, RZ, 0x654, R4 ;  /* 0x00000654ff049816 */ /* 0x000fe20000000004 */
[----:B------:R-:W-:Y:S01]  /*127f0*/  FADD.FTZ R21, R139, R52 ;  /* 0x000000348b157221 */ /* 0x000fe20000010000 */
[----:B------:R-:W-:-:S03]  /*12800*/  FFMA.FTZ R129, R66, UR41, -R58 ;  /* 0x0000002942817c23 */ /* 0x000fc6000801083a */
[----:B------:R-:W3:Y:S01]  /*12810*/  MUFU.EX2 R135, R135 ;  /* 0x0000008700877308 */ /* 0x000ee20000000800 */
[----:B------:R-:W-:Y:S01]  /*12820*/  FADD.FTZ R25, R31, R64 ;  /* 0x000000401f197221 */ /* 0x000fe20000010000 */
[----:B------:R0:W-:Y:S01]  /*12830*/  @!P1 SYNCS.ARRIVE.TRANS64.RED.A1T0 RZ, [R4+URZ], RZ ;  /* 0x000000ff04ff99a7 */ /* 0x0001e2000810043f */
[----:B------:R-:W-:-:S05]  /*12840*/  FADD.FTZ R52, R20, R21 ;  /* 0x0000001514347221 */ /* 0x000fca0000010000 */
[----:B------:R-:W2:Y:S01]  /*12850*/  MUFU.EX2 R3, R3 ;  /* 0x0000000300037308 */ /* 0x000ea20000000800 */
[----:B0-----:R-:W-:Y:S01]  /*12860*/  FFMA.FTZ R4, R67, UR41, -R58 ;  /* 0x0000002943047c23 */ /* 0x001fe2000801083a */
[----:B------:R-:W-:Y:S01]  /*12870*/  FADD.FTZ R25, R132, R25 ;  /* 0x0000001984197221 */ /* 0x000fe20000010000 */
[----:B----4-:R-:W-:Y:S01]  /*12880*/  FADD.FTZ R21, R133, R52 ;  /* 0x0000003485157221 */ /* 0x010fe20000010000 */
[----:B------:R-:W-:-:S04]  /*12890*/  FFMA.FTZ R131, R68, UR41, -R58 ;  /* 0x0000002944837c23 */ /* 0x000fc8000801083a */
[----:B------:R-:W0:Y:S01]  /*128a0*/  MUFU.EX2 R129, R129 ;  /* 0x0000008100817308 */ /* 0x000e220000000800 */
[----:B------:R-:W-:Y:S01]  /*128b0*/  F2FP.BF16.F32.PACK_AB R146, R28, R146 ;  /* 0x000000921c92723e */ /* 0x000fe200000010ff */
[----:B-----5:R-:W-:Y:S01]  /*128c0*/  FADD.FTZ R25, R36, R25 ;  /* 0x0000001924197221 */ /* 0x020fe20000010000 */
[----:B-1----:R-:W-:Y:S01]  /*128d0*/  FADD.FTZ R28, R24, R21 ;  /* 0x00000015181c7221 */ /* 0x002fe20000010000 */
[----:B------:R-:W-:-:S04]  /*128e0*/  FFMA.FTZ R44, R69, UR41, -R58 ;  /* 0x00000029452c7c23 */ /* 0x000fc8000801083a */
[----:B------:R-:W1:Y:S01]  /*128f0*/  MUFU.EX2 R40, R40 ;  /* 0x0000002800287308 */ /* 0x000e620000000800 */
[----:B------:R-:W-:Y:S01]  /*12900*/  FADD.FTZ R25, R134, R25 ;  /* 0x0000001986197221 */ /* 0x000fe20000010000 */
[----:B---3--:R-:W-:-:S06]  /*12910*/  FADD.FTZ R28, R135, R28 ;  /* 0x0000001c871c7221 */ /* 0x008fcc0000010000 */
[----:B------:R-:W3:Y:S01]  /*12920*/  MUFU.EX2 R4, R4 ;  /* 0x0000000400047308 */ /* 0x000ee20000000800 */
[----:B------:R-:W-:Y:S01]  /*12930*/  FFMA.FTZ R125, R70, UR41, -R58 ;  /* 0x00000029467d7c23 */ /* 0x000fe2000801083a */
[----:B------:R-:W-:-:S06]  /*12940*/  FADD.FTZ R25, R38, R25 ;  /* 0x0000001926197221 */ /* 0x000fcc0000010000 */
[----:B------:R-:W4:Y:S01]  /*12950*/  MUFU.EX2 R42, R42 ;  /* 0x0000002a002a7308 */ /* 0x000f220000000800 */
[----:B--2---:R-:W-:-:S07]  /*12960*/  FADD.FTZ R28, R3, R28 ;  /* 0x0000001c031c7221 */ /* 0x004fce0000010000 */
[----:B------:R-:W2:Y:S01]  /*12970*/  MUFU.EX2 R131, R131 ;  /* 0x0000008300837308 */ /* 0x000ea20000000800 */
[----:B------:R-:W-:Y:S01]  /*12980*/  FFMA.FTZ R71, R71, UR41, -R58 ;  /* 0x0000002947477c23 */ /* 0x000fe2000801083a */
[----:B------:R-:W-:-:S06]  /*12990*/  FADD.FTZ R25, R34, R25 ;  /* 0x0000001922197221 */ /* 0x000fcc0000010000 */
[----:B------:R-:W5:Y:S01]  /*129a0*/  MUFU.EX2 R43, R43 ;  /* 0x0000002b002b7308 */ /* 0x000f620000000800 */
[----:B0-----:R-:W-:Y:S01]  /*129b0*/  FADD.FTZ R21, R129, R28 ;  /* 0x0000001c81157221 */ /* 0x001fe20000010000 */
[----:B------:R-:W-:-:S06]  /*129c0*/  FFMA.FTZ R72, R72, UR41, -R58 ;  /* 0x0000002948487c23 */ /* 0x000fcc000801083a */
[----:B------:R-:W0:Y:S01]  /*129d0*/  MUFU.EX2 R44, R44 ;  /* 0x0000002c002c7308 */ /* 0x000e220000000800 */
[----:B------:R-:W-:Y:S01]  /*129e0*/  F2FP.BF16.F32.PACK_AB R144, R26, R144 ;  /* 0x000000901a90723e */ /* 0x000fe200000010ff */
[----:B-1----:R-:W-:-:S06]  /*129f0*/  FADD.FTZ R25, R40, R25 ;  /* 0x0000001928197221 */ /* 0x002fcc0000010000 */
[----:B------:R-:W1:Y:S01]  /*12a00*/  MUFU.EX2 R46, R46 ;  /* 0x0000002e002e7308 */ /* 0x000e620000000800 */
[----:B---3--:R-:W-:Y:S01]  /*12a10*/  FADD.FTZ R28, R4, R21 ;  /* 0x00000015041c7221 */ /* 0x008fe20000010000 */
[----:B------:R-:W-:-:S06]  /*12a20*/  FFMA.FTZ R73, R73, UR41, -R58 ;  /* 0x0000002949497c23 */ /* 0x000fcc000801083a */
[----:B------:R-:W3:Y:S01]  /*12a30*/  MUFU.EX2 R125, R125 ;  /* 0x0000007d007d7308 */ /* 0x000ee20000000800 */
[----:B------:R-:W-:Y:S01]  /*12a40*/  F2FP.BF16.F32.PACK_AB R136, R30, R136 ;  /* 0x000000881e88723e */ /* 0x000fe200000010ff */
[----:B----4-:R-:W-:-:S06]  /*12a50*/  FADD.FTZ R30, R42, R25 ;  /* 0x000000192a1e7221 */ /* 0x010fcc0000010000 */
[----:B------:R-:W4:Y:S01]  /*12a60*/  MUFU.EX2 R48, R48 ;  /* 0x0000003000307308 */ /* 0x000f220000000800 */
[----:B--2---:R-:W-:Y:S01]  /*12a70*/  FADD.FTZ R21, R131, R28 ;  /* 0x0000001c83157221 */ /* 0x004fe20000010000 */
[----:B------:R-:W-:-:S06]  /*12a80*/  FFMA.FTZ R74, R74, UR41, -R58 ;  /* 0x000000294a4a7c23 */ /* 0x000fcc000801083a */
[----:B------:R-:W2:Y:S01]  /*12a90*/  MUFU.EX2 R26, R71 ;  /* 0x00000047001a7308 */ /* 0x000ea20000000800 */
[----:B------:R-:W-:Y:S01]  /*12aa0*/  F2FP.BF16.F32.PACK_AB R139, R20, R139 ;  /* 0x0000008b148b723e */ /* 0x000fe200000010ff */
[----:B-----5:R-:W-:-:S06]  /*12ab0*/  FADD.FTZ R25, R43, R30 ;  /* 0x0000001e2b197221 */ /* 0x020fcc0000010000 */
[----:B------:R-:W5:Y:S01]  /*12ac0*/  MUFU.EX2 R50, R50 ;  /* 0x0000003200327308 */ /* 0x000f620000000800 */
[----:B0-----:R-:W-:Y:S01]  /*12ad0*/  FADD.FTZ R20, R44, R21 ;  /* 0x000000152c147221 */ /* 0x001fe20000010000 */
[----:B------:R-:W-:-:S06]  /*12ae0*/  FFMA.FTZ R75, R75, UR41, -R58 ;  /* 0x000000294b4b7c23 */ /* 0x000fcc000801083a */
[----:B------:R-:W0:Y:S01]  /*12af0*/  MUFU.EX2 R72, R72 ;  /* 0x0000004800487308 */ /* 0x000e220000000800 */
[----:B-1----:R-:W-:Y:S01]  /*12b00*/  FADD.FTZ R25, R46, R25 ;  /* 0x000000192e197221 */ /* 0x002fe20000010000 */
[----:B---3--:R-:W-:-:S06]  /*12b10*/  FADD.FTZ R21, R125, R20 ;  /* 0x000000147d157221 */ /* 0x008fcc0000010000 */
[----:B------:R-:W1:Y:S01]  /*12b20*/  MUFU.EX2 R51, R51 ;  /* 0x0000003300337308 */ /* 0x000e620000000800 */
[----:B------:R-:W-:-:S07]  /*12b30*/  FFMA.FTZ R76, R76, UR41, -R58 ;  /* 0x000000294c4c7c23 */ /* 0x000fce000801083a */
[----:B------:R-:W3:Y:S01]  /*12b40*/  MUFU.EX2 R73, R73 ;  /* 0x0000004900497308 */ /* 0x000ee20000000800 */
[----:B----4-:R-:W-:Y:S01]  /*12b50*/  FADD.FTZ R25, R48, R25 ;  /* 0x0000001930197221 */ /* 0x010fe20000010000 */
[----:B--2---:R-:W-:-:S06]  /*12b60*/  FADD.FTZ R21, R26, R21 ;  /* 0x000000151a157221 */ /* 0x004fcc0000010000 */
[----:B------:R-:W2:Y:S01]  /*12b70*/  MUFU.EX2 R53, R53 ;  /* 0x0000003500357308 */ /* 0x000ea20000000800 */
[----:B------:R-:W-:-:S07]  /*12b80*/  FFMA.FTZ R58, R77, UR41, -R58 ;  /* 0x000000294d3a7c23 */ /* 0x000fce000801083a */
[----:B------:R-:W4:Y:S01]  /*12b90*/  MUFU.EX2 R74, R74 ;  /* 0x0000004a004a7308 */ /* 0x000f220000000800 */
[----:B-----5:R-:W-:Y:S01]  /*12ba0*/  FADD.FTZ R20, R50, R25 ;  /* 0x0000001932147221 */ /* 0x020fe20000010000 */
[----:B------:R-:W-:-:S06]  /*12bb0*/  F2FP.BF16.F32.PACK_AB R129, R4, R129 ;  /* 0x000000810481723e */ /* 0x000fcc00000010ff */
[----:B------:R-:W5:Y:S01]  /*12bc0*/  MUFU.EX2 R54, R54 ;  /* 0x0000003600367308 */ /* 0x000f620000000800 */
[----:B0-----:R-:W-:-:S07]  /*12bd0*/  FADD.FTZ R4, R72, R21 ;  /* 0x0000001548047221 */ /* 0x001fce0000010000 */
[----:B------:R-:W0:Y:S01]  /*12be0*/  MUFU.EX2 R75, R75 ;  /* 0x0000004b004b7308 */ /* 0x000e220000000800 */
[----:B------:R-:W-:Y:S01]  /*12bf0*/  F2FP.BF16.F32.PACK_AB R135, R3, R135 ;  /* 0x000000870387723e */ /* 0x000fe200000010ff */
[----:B-1----:R-:W-:-:S06]  /*12c00*/  FADD.FTZ R20, R51, R20 ;  /* 0x0000001433147221 */ /* 0x002fcc0000010000 */
[----:B------:R-:W1:Y:S01]  /*12c10*/  MUFU.EX2 R55, R55 ;  /* 0x0000003700377308 */ /* 0x000e620000000800 */
[----:B---3--:R-:W-:Y:S01]  /*12c20*/  FADD.FTZ R3, R73, R4 ;  /* 0x0000000449037221 */ /* 0x008fe20000010000 */
[----:B------:R-:W-:-:S06]  /*12c30*/  ISETP.GT.AND P2, PT, R0, R39, PT ;  /* 0x000000270000720c */ /* 0x000fcc0003f44270 */
[----:B------:R-:W3:Y:S01]  /*12c40*/  MUFU.EX2 R76, R76 ;  /* 0x0000004c004c7308 */ /* 0x000ee20000000800 */
[----:B--2---:R-:W-:Y:S01]  /*12c50*/  FADD.FTZ R21, R53, R20 ;  /* 0x0000001435157221 */ /* 0x004fe20000010000 */
[----:B----4-:R-:W-:-:S06]  /*12c60*/  FADD.FTZ R3, R74, R3 ;  /* 0x000000034a037221 */ /* 0x010fcc0000010000 */
[----:B------:R-:W2:Y:S01]  /*12c70*/  MUFU.EX2 R58, R58 ;  /* 0x0000003a003a7308 */ /* 0x000ea20000000800 */
[----:B-----5:R-:W-:Y:S01]  /*12c80*/  FADD.FTZ R4, R54, R21 ;  /* 0x0000001536047221 */ /* 0x020fe20000010000 */
[----:B0-----:R-:W-:-:S03]  /*12c90*/  FADD.FTZ R3, R75, R3 ;  /* 0x000000034b037221 */ /* 0x001fc60000010000 */
[----:B-1----:R-:W-:Y:S01]  /*12ca0*/  FADD.FTZ R4, R55, R4 ;  /* 0x0000000437047221 */ /* 0x002fe20000010000 */
[C---:B------:R-:W-:Y:S01]  /*12cb0*/  F2FP.BF16.F32.PACK_AB R122, R23.reuse, R55 ;  /* 0x00000037177a723e */ /* 0x040fe200000010ff */
[----:B---3--:R-:W-:Y:S02]  /*12cc0*/  FADD.FTZ R3, R76, R3 ;  /* 0x000000034c037221 */ /* 0x008fe40000010000 */
        /* <DEDUP_REMOVED lines=17> */
[----:B------:R-:W-:Y:S01]  /*12de0*/  F2FP.BF16.F32.PACK_AB R150, R78, R150 ;  /* 0x000000964e96723e */ /* 0x000fe200000010ff */
[----:B--2---:R-:W-:Y:S01]  /*12df0*/  FADD.FTZ R3, R58, R3 ;  /* 0x000000033a037221 */ /* 0x004fe20000010000 */
[----:B------:R-:W-:Y:S01]  /*12e00*/  F2FP.BF16.F32.PACK_AB R149, R59, R57 ;  /* 0x000000393b95723e */ /* 0x000fe200000010ff */
[----:B------:R-:W-:Y:S01]  /*12e10*/  VIADD R0, R0, 0xffffffff ;  /* 0xffffffff00007836 */ /* 0x000fe20000000000 */
[----:B------:R-:W-:Y:S01]  /*12e20*/  F2FP.BF16.F32.PACK_AB R151, R61, R151 ;  /* 0x000000973d97723e */ /* 0x000fe200000010ff */
[----:B------:R-:W-:Y:S01]  /*12e30*/  FMUL.FTZ R90, R90, R56 ;  /* 0x000000385a5a7220 */ /* 0x000fe20000410000 */
[----:B------:R-:W-:Y:S01]  /*12e40*/  F2FP.BF16.F32.PACK_AB R145, R145, R60 ;  /* 0x0000003c9191723e */ /* 0x000fe200000010ff */
[-C--:B------:R-:W-:Y:S01]  /*12e50*/  FMUL.FTZ R91, R91, R56.reuse ;  /* 0x000000385b5b7220 */ /* 0x080fe20000410000 */
        /* <DEDUP_REMOVED lines=9> */
[-C--:B------:R-:W-:Y:S01]  /*12ef0*/  FMUL.FTZ R102, R102, R56.reuse ;  /* 0x0000003866667220 */ /* 0x080fe20000410000 */
[----:B------:R-:W-:Y:S01]  /*12f00*/  F2FP.BF16.F32.PACK_AB R137, R35, R137 ;  /* 0x000000892389723e */ /* 0x000fe200000010ff */
[----:B------:R-:W-:Y:S01]  /*12f10*/  FMUL.FTZ R103, R103, R56 ;  /* 0x0000003867677220 */ /* 0x000fe20000410000 */
[----:B------:R-:W-:Y:S01]  /*12f20*/  F2FP.BF16.F32.PACK_AB R138, R31, R138 ;  /* 0x0000008a1f8a723e */ /* 0x000fe200000010ff */
[----:B------:R-:W-:Y:S01]  /*12f30*/  FMUL.FTZ R106, R106, R56 ;  /* 0x000000386a6a7220 */ /* 0x000fe20000410000 */
[----:B------:R-:W-:Y:S01]  /*12f40*/  F2FP.BF16.F32.PACK_AB R132, R36, R132 ;  /* 0x000000842484723e */ /* 0x000fe200000010ff */
        /* <DEDUP_REMOVED lines=21> */
[----:B------:R-:W-:-:S02]  /*130a0*/  F2FP.BF16.F32.PACK_AB R121, R75, R74 ;  /* 0x0000004a4b79723e */ /* 0x000fc400000010ff */
[----:B------:R-:W-:Y:S01]  /*130b0*/  F2FP.BF16.F32.PACK_AB R123, R58, R76 ;  /* 0x0000004c3a7b723e */ /* 0x000fe200000010ff */
[----:B------:R-:W-:Y:S06]  /*130c0*/  @P2 BRA `(.L_x_1267) ;  /* 0xffffffd800502947 */ /* 0x000fec000383ffff */
.L_x_1257:
[----:B------:R-:W2:Y:S02]  /*130d0*/  LDL R5, [R1+0x18] ;  /* 0x0000180001057983 */ /* 0x000ea40000100800 */
[----:B--2---:R-:W-:-:S13]  /*130e0*/  ISETP.GE.AND P2, PT, R0, R5, PT ;  /* 0x000000050000720c */ /* 0x004fda0003f46270 */
[----:B------:R-:W-:Y:S05]  /*130f0*/  @!P2 BRA `(.L_x_1268) ;  /* 0x0000003400f0a947 */ /* 0x000fea0003800000 */
[----:B------:R-:W2:Y:S04]  /*13100*/  LDL R20, [R1+0x24] ;  /* 0x0000240001147983 */ /* 0x000ea80000100800 */
[----:B------:R-:W2:Y:S01]  /*13110*/  LDL R5, [R1+0x20] ;  /* 0x0000200001057983 */ /* 0x000ea20000100800 */
[----:B------:R-:W-:Y:S02]  /*13120*/  IMAD.MOV.U32 R23, RZ, RZ, R14 ;  /* 0x000000ffff177224 */ /* 0x000fe400078e000e */
[----:B------:R-:W-:Y:S02]  /*13130*/  IMAD.MOV.U32 R154, RZ, RZ, R16 ;  /* 0x000000ffff9a7224 */ /* 0x000fe400078e0010 */
[----:B--2---:R-:W-:Y:S02]  /*13140*/  IMAD.IADD R153, R5, 0x1, -R20 ;  /* 0x0000000105997824 */ /* 0x004fe400078e0a14 */
[----:B------:R-:W-:-:S02]  /*13150*/  IMAD.MOV.U32 R5, RZ, RZ, R15 ;  /* 0x000000ffff057224 */ /* 0x000fc400078e000f */
[--C-:B------:R-:W-:Y:S02]  /*13160*/  IMAD.IADD R152, R156, 0x1, R153.reuse ;  /* 0x000000019c987824 */ /* 0x100fe400078e0299 */
[----:B------:R-:W-:Y:S02]  /*13170*/  IMAD.IADD R153, R157, 0x1, R153 ;  /* 0x000000019d997824 */ /* 0x000fe400078e0299 */
[----:B------:R-:W-:Y:S01]  /*13180*/  IMAD.MOV.U32 R20, RZ, RZ, R19 ;  /* 0x000000ffff147224 */ /* 0x000fe200078e0013 */
[----:B------:R-:W-:Y:S02]  /*13190*/  LOP3.LUT R15, RZ, R152, RZ, 0x33, !PT ;  /* 0x00000098ff0f7212 */ /* 0x000fe400078e33ff */
[----:B------:R-:W-:-:S05]  /*131a0*/  LOP3.LUT R14, RZ, R153, RZ, 0x33, !PT ;  /* 0x00000099ff0e7212 */ /* 0x000fca00078e33ff */
[----:B------:R0:W-:Y:S04]  /*131b0*/  STL [R1+0x4], R14 ;  /* 0x0000040e01007387 */ /* 0x0001e80000100800 */
[----:B------:R0:W-:Y:S02]  /*131c0*/  STL [R1+0x8], R15 ;  /* 0x0000080f01007387 */ /* 0x0001e40000100800 */
.L_x_1286:
[----:B0-----:R-:W2:Y:S01]  /*131d0*/  LDL R14, [R1+0x10] ;  /* 0x00001000010e7983 */ /* 0x001ea20000100800 */
        /* <DEDUP_REMOVED lines=10> */
.L_x_1270:
[----:B------:R-:W-:Y:S01]  /*13280*/  IMAD R14, R16, 0x8, R2 ;  /* 0x00000008100e7824 */ /* 0x000fe200078e0202 */
[----:B------:R-:W-:-:S04]  /*13290*/  SHF.L.U32 R15, R19, 0x1f, RZ ;  /* 0x0000001f130f7819 */ /* 0x000fc800000006ff */
[----:B------:R0:W1:Y:S01]  /*132a0*/  SYNCS.PHASECHK.TRANS64.TRYWAIT P3, [R14+URZ+0x16830], R15 ;  /* 0x0168300f0e0075a7 */ /* 0x000062000806017f */
[----:B------:R-:W-:Y:S05]  /*132b0*/  @!P0 BRA `(.L_x_1271) ;  /* 0x0000000000048947 */ /* 0x000fea0003800000 */
[----:B------:R-:W-:Y:S01]  /*132c0*/  BPT.TRAP 0x1 ;  /* 0x000000040000795c */ /* 0x000fe20000300000 */
.L_x_1271:
[----:B------:R-:W-:Y:S04]  /*132d0*/  BSSY B0, `(.L_x_1269) ;  /* 0x0000004000007945 */ /* 0x000fe80003800000 */
[----:B-1----:R-:W-:Y:S05]  /*132e0*/  @P3 BRA `(.L_x_1272) ;  /* 0x0000000000083947 */ /* 0x002fea0003800000 */
[----:B------:R-:W1:Y:S02]  /*132f0*/  SYNCS.PHASECHK.TRANS64.TRYWAIT P3, [R14+URZ+0x16830], R15 ;  /* 0x0168300f0e0075a7 */ /* 0x000e64000806017f */
[----:B-1----:R-:W-:Y:S05]  /*13300*/  @!P3 BRA `(.L_x_1273) ;  /* 0x000000bc001cb947 */ /* 0x002fea0003800000 */
.L_x_1272:
[----:B------:R-:W-:Y:S05]  /*13310*/  BSYNC B0 ;  /* 0x0000000000007941 */ /* 0x000fea0003800000 */
.L_x_1269:
[----:B------:R-:W2:Y:S01]  /*13320*/  LDL R21, [R1+0xc] ;  /* 0x00000c0001157983 */ /* 0x000ea20000100800 */
[----:B01----:R-:W0:Y:S01]  /*13330*/  S2R R14, SR_TID.X ;  /* 0x00000000000e7919 */ /* 0x003e220000002100 */
        /* <DEDUP_REMOVED lines=8> */
[----:B------:R-:W-:Y:S01]  /*133c0*/  R2UR UR23, R27 ;  /* 0x000000001b1772ca */ /* 0x000fe200000e0000 */
[----:B------:R-:W-:Y:S01]  /*133d0*/  IMAD.MOV.U32 R15, RZ, RZ, 0x40000040 ;  /* 0x40000040ff0f7424 */ /* 0x000fe200078e00ff */
[----:B------:R-:W-:Y:S02]  /*133e0*/  R2UR UR12, R12 ;  /* 0x000000000c0c72ca */ /* 0x000fe400000e0000 */
[----:B------:R-:W-:-:S02]  /*133f0*/  R2UR UR13, R13 ;  /* 0x000000000d0d72ca */ /* 0x000fc400000e0000 */
[----:B------:R-:W-:Y:S01]  /*13400*/  R2UR UR15, R15 ;  /* 0x000000000f0f72ca */ /* 0x000fe200000e0000 */
[----:B--2---:R-:W-:Y:S02]  /*13410*/  IMAD R26, R16, 0x400, R21 ;  /* 0x00000400101a7824 */ /* 0x004fe400078e0215 */
[----:B------:R-:W-:Y:S02]  /*13420*/  VIADD R21, R14, 0x8 ;  /* 0x000000080e157836 */ /* 0x000fe40000000000 */
[C---:B------:R-:W-:Y:S01]  /*13430*/  VIADD R14, R26.reuse, 0x2 ;  /* 0x000000021a0e7836 */ /* 0x040fe20000000000 */
[C---:B------:R-:W-:Y:S01]  /*13440*/  R2UR UR10, R26.reuse ;  /* 0x000000001a0a72ca */ /* 0x040fe200000e0000 */
[C---:B------:R-:W-:Y:S02]  /*13450*/  VIADD R24, R26.reuse, 0x4 ;  /* 0x000000041a187836 */ /* 0x040fe40000000000 */
[----:B------:R-:W-:-:S03]  /*13460*/  VIADD R26, R26, 0x6 ;  /* 0x000000061a1a7836 */ /* 0x000fc60000000000 */
[----:B------:R-:W-:Y:S02]  /*13470*/  R2UR UR18, R24 ;  /* 0x00000000181272ca */ /* 0x000fe400000e0000 */
[----:B------:R-:W-:Y:S01]  /*13480*/  R2UR UR22, R26 ;  /* 0x000000001a1672ca */ /* 0x000fe200000e0000 */
[----:B------:R0:W-:Y:S06]  /*13490*/  BAR.SYNC.DEFER_BLOCKING R21, 0x100 ;  /* 0x000400150000751d */ /* 0x0001ec0000010000 */
[----:B------:R-:W-:-:S06]  /*134a0*/  WARPGROUP.ARRIVE ;  /* 0x00000000000079c5 */ /* 0x000fcc0000000000 */
[----:B------:R-:W-:Y:S01]  /*134b0*/  HGMMA.64x128x16.F32.BF16 R24, gdesc[UR8], RZ, !UPT, gsb0 ;  /* 0x01e00000081879f0 */ /* 0x000fe2000c0018ff */
        /* <DEDUP_REMOVED lines=18> */
.L_x_1275:
[----:B------:R-:W-:Y:S01]  /*135e0*/  SHF.L.U32 R14, R20, 0x1f, RZ ;  /* 0x0000001f140e7819 */ /* 0x000fe200000006ff */
[----:B------:R-:W-:-:S04]  /*135f0*/  IMAD R15, R154, 0x8, R2 ;  /* 0x000000089a0f7824 */ /* 0x000fc800078e0202 */
[----:B------:R0:W1:Y:S01]  /*13600*/  SYNCS.PHASECHK.TRANS64.TRYWAIT P2, [R15+URZ+0x16850], R14 ;  /* 0x0168500e0f0075a7 */ /* 0x000062000804017f */
[----:B------:R-:W-:Y:S05]  /*13610*/  @!P0 BRA `(.L_x_1276) ;  /* 0x0000000000048947 */ /* 0x000fea0003800000 */
[----:B------:R-:W-:Y:S01]  /*13620*/  BPT.TRAP 0x1 ;  /* 0x000000040000795c */ /* 0x000fe20000300000 */
.L_x_1276:
[----:B-1----:R-:W-:Y:S05]  /*13630*/  @P2 BRA `(.L_x_1274) ;  /* 0x0000000000082947 */ /* 0x002fea0003800000 */
[----:B------:R-:W1:Y:S02]  /*13640*/  SYNCS.PHASECHK.TRANS64.TRYWAIT P2, [R15+URZ+0x16850], R14 ;  /* 0x0168500e0f0075a7 */ /* 0x000e64000804017f */
[----:B-1----:R-:W-:Y:S05]  /*13650*/  @!P2 BRA `(.L_x_1277) ;  /* 0x000000b8005ca947 */ /* 0x002fea0003800000 */
.L_x_1274:
        /* <DEDUP_REMOVED lines=9> */
[----:B------:R-:W-:Y:S01]  /*136f0*/  HGMMA.64x64x16.F32.BF16 R88, R148, gdesc[UR8].tnspB, R88, gsb0 ;  /* 0x40e0000894587df0 */ /* 0x000fe20008001858 */
[----:B------:R-:W-:Y:S02]  /*13700*/  VIADD R20, R14, 0x80 ;  /* 0x000000800e147836 */ /* 0x000fe40000000000 */
[----:B------:R-:W-:-:S03]  /*13710*/  IMAD.MOV.U32 R21, RZ, RZ, 0x40000040 ;  /* 0x40000040ff157424 */ /* 0x000fc600078e00ff */
[----:B------:R-:W-:Y:S02]  /*13720*/  R2UR UR10, R20 ;  /* 0x00000000140a72ca */ /* 0x000fe400000e0000 */
[----:B------:R-:W-:Y:S01]  /*13730*/  R2UR UR11, R21 ;  /* 0x00000000150b72ca */ /* 0x000fe200000e0000 */
[----:B------:R-:W-:Y:S02]  /*13740*/  VIADD R20, R14, 0x100 ;  /* 0x000001000e147836 */ /* 0x000fe40000000000 */
[----:B------:R-:W-:Y:S01]  /*13750*/  IMAD.MOV.U32 R21, RZ, RZ, 0x40000040 ;  /* 0x40000040ff157424 */ /* 0x000fe200078e00ff */
[----:B------:R-:W-:Y:S02]  /*13760*/  WARPGROUP.DEPBAR.LE gsb0, 0x0 ;  /* 0x00008000000079c5 */ /* 0x000fe40000010000 */
[----:B------:R-:W-:Y:S01]  /*13770*/  WARPGROUP.ARRIVE ;  /* 0x00000000000079c5 */ /* 0x000fe20000000000 */
[----:B------:R-:W2:Y:S04]  /*13780*/  LDL R148, [R1+0x20] ;  /* 0x0000200001947983 */ /* 0x000ea80000100800 */
[----:B------:R-:W3:Y:S02]  /*13790*/  LDL R151, [R1+0x24] ;  /* 0x0000240001977983 */ /* 0x000ee40000100800 */
[----:B------:R-:W-:Y:S01]  /*137a0*/  HGMMA.64x64x16.F32.BF16 R88, R144, gdesc[UR8].tnspB, R88, gsb0 ;  /* 0x40e0000890587df0 */ /* 0x000fe20008001858 */
[----:B------:R-:W-:Y:S01]  /*137b0*/  R2UR UR10, R20 ;  /* 0x00000000140a72ca */ /* 0x000fe200000e0000 */
[----:B------:R-:W-:Y:S01]  /*137c0*/  VIADD R20, R14, 0x180 ;  /* 0x000001800e147836 */ /* 0x000fe20000000000 */
[----:B------:R-:W-:Y:S01]  /*137d0*/  R2UR UR11, R21 ;  /* 0x00000000150b72ca */ /* 0x000fe200000e0000 */
[----:B------:R-:W-:-:S02]  /*137e0*/  IMAD.MOV.U32 R21, RZ, RZ, 0x40000040 ;  /* 0x40000040ff157424 */ /* 0x000fc400078e00ff */
        /* <DEDUP_REMOVED lines=25> */
[----:B------:R-:W0:Y:S01]  /*13980*/  S2R R149, SR_TID.X ;  /* 0x0000000000957919 */ /* 0x000e220000002100 */
        /* <DEDUP_REMOVED lines=27> */
[----:B------:R-:W-:-:S02]  /*13b40*/  @!P1 IMAD R83, R16, 0x8, R2 ;  /* 0x0000000810539824 */ /* 0x000fc400078e0202 */
[----:B------:R-:W-:Y:S01]  /*13b50*/  FMUL.FTZ R25, R25, UR26 ;  /* 0x0000001a19197c20 */ /* 0x000fe20008410000 */
[----:B------:R-:W-:Y:S01]  /*13b60*/  FMUL.FTZ R53, R53, UR26 ;  /* 0x0000001a35357c20 */ /* 0x000fe20008410000 */
[----:B------:R-:W-:Y:S01]  /*13b70*/  FMUL.FTZ R61, R61, UR26 ;  /* 0x0000001a3d3d7c20 */ /* 0x000fe20008410000 */
[----:B0-----:R-:W-:Y:S01]  /*13b80*/  SHF.R.U32.HI R150, RZ, 0x7, R149 ;  /* 0x00000007ff967819 */ /* 0x001fe20000011695 */
[----:B------:R-:W-:Y:S01]  /*13b90*/  FMUL.FTZ R65, R65, UR26 ;  /* 0x0000001a41417c20 */ /* 0x000fe20008410000 */
[----:B------:R-:W-:Y:S01]  /*13ba0*/  FMUL.FTZ R73, R73, UR26 ;  /* 0x0000001a49497c20 */ /* 0x000fe20008410000 */
[----:B------:R-:W-:Y:S01]  /*13bb0*/  FMUL.FTZ R77, R77, UR26 ;  /* 0x0000001a4d4d7c20 */ /* 0x000fe20008410000 */
[----:B------:R-:W-:Y:S01]  /*13bc0*/  FMUL.FTZ R85, R85, UR26 ;  /* 0x0000001a55557c20 */ /* 0x000fe20008410000 */
[----:B------:R-:W-:Y:S01]  /*13bd0*/  ISETP.GE.U32.AND P2, PT, R149, 0x180, PT ;  /* 0x000001809500780c */ /* 0x000fe20003f46070 */
[----:B------:R-:W0:Y:S08]  /*13be0*/  MUFU.TANH R15, R15 ;  /* 0x0000000f000f7308 */ /* 0x000e300000002400 */
[----:B------:R-:W1:Y:S01]  /*13bf0*/  MUFU.TANH R25, R25 ;  /* 0x0000001900197308 */ /* 0x000e620000002400 */
[----:B------:R-:W-:-:S02]  /*13c00*/  WARPGROUP.DEPBAR.LE gsb0, 0x0 ;  /* 0x00008000000079c5 */ /* 0x000fc40000010000 */
[----:B------:R-:W-:-:S05]  /*13c10*/  WARPGROUP.ARRIVE ;  /* 0x00000000000079c5 */ /* 0x000fca0000000000 */
[----:B------:R-:W4:Y:S01]  /*13c20*/  MUFU.TANH R24, R24 ;  /* 0x0000001800187308 */ /* 0x000f220000002400 */
        /* <DEDUP_REMOVED lines=56> */
[----:B------:R-:W-:Y:S02]  /*13fb0*/  IMAD.MOV.U32 R21, RZ, RZ, 0x40000040 ;  /* 0x40000040ff157424 */ /* 0x000fe400078e00ff */
[----:B------:R-:W-:Y:S01]  /*13fc0*/  FMUL.FTZ R14, R80, UR26 ;  /* 0x0000001a500e7c20 */ /* 0x000fe20008410000 */
[----:B------:R-:W-:Y:S01]  /*13fd0*/  FMUL.FTZ R80, R82, UR26 ;  /* 0x0000001a52507c20 */ /* 0x000fe20008410000 */
[----:B------:R-:W-:Y:S01]  /*13fe0*/  IMAD.SHL.U32 R82, R0, 0x80, RZ ;  /* 0x0000008000527824 */ /* 0x000fe200078e00ff */
        /* <DEDUP_REMOVED lines=13> */
[----:B------:R-:W-:Y:S02]  /*140c0*/  R2UR UR10, R20 ;  /* 0x00000000140a72ca */ /* 0x000fe400000e0000 */
[----:B------:R-:W-:Y:S01]  /*140d0*/  R2UR UR11, R21 ;  /* 0x00000000150b72ca */ /* 0x000fe200000e0000 */
[----:B------:R-:W-:Y:S01]  /*140e0*/  VIADD R21, R150, 0x9 ;  /* 0x0000000996157836 */ /* 0x000fe20000000000 */
[----:B--2---:R-:W-:Y:S02]  /*140f0*/  IADD3 R20, R148, 0x1, -R82 ;  /* 0x0000000194147810 */ /* 0x004fe40007ffe852 */
[----:B------:R-:W2:Y:S02]  /*14100*/  MUFU.TANH R67, R67 ;  /* 0x0000004300437308 */ /* 0x000ea40000002400 */
[----:B------:R-:W-:Y:S01]  /*14110*/  SEL R21, R21, 0x9, !P2 ;  /* 0x0000000915157807 */ /* 0x000fe20005000000 */
[----:B---3--:R-:W-:-:S05]  /*14120*/  IMAD.IADD R20, R20, 0x1, -R151 ;  /* 0x0000000114147824 */ /* 0x008fca00078e0a97 */
[----:B------:R-:W3:Y:S01]  /*14130*/  MUFU.TANH R68, R68 ;  /* 0x0000004400447308 */ /* 0x000ee20000002400 */
[----:B------:R-:W-:-:S07]  /*14140*/  IMAD R20, R155, -0x2, R20 ;  /* 0xfffffffe9b147824 */ /* 0x000fce00078e0214 */
        /* <DEDUP_REMOVED lines=20> */
[----:B------:R-:W-:Y:S01]  /*14290*/  FMUL.FTZ R84, R86, UR26 ;  /* 0x0000001a56547c20 */ /* 0x000fe20008410000 */
[----:B------:R-:W-:Y:S02]  /*142a0*/  @!P1 VIADD R86, R83, 0x16840 ;  /* 0x0001684053569836 */ /* 0x000fe40000000000 */
[----:B------:R-:W-:Y:S01]  /*142b0*/  FMUL.FTZ R83, R87, UR26 ;  /* 0x0000001a57537c20 */ /* 0x000fe20008410000 */
[C---:B------:R-:W-:Y:S01]  /*142c0*/  VIADD R122, R20.reuse, UR25 ;  /* 0x00000019147a7c36 */ /* 0x040fe20008000000 */
[----:B------:R-:W0:Y:S01]  /*142d0*/  MUFU.TANH R120, R120 ;  /* 0x0000007800787308 */ /* 0x000e220000002400 */
[----:B------:R-:W-:Y:S01]  /*142e0*/  @!P1 PRMT R86, RZ, 0x654, R86 ;  /* 0x00000654ff569816 */ /* 0x000fe20000000056 */
[----:B------:R0:W-:Y:S06]  /*142f0*/  BAR.ARV R21, 0x100 ;  /* 0x000400150000751d */ /* 0x0001ec0000002000 */
[----:B------:R-:W0:Y:S01]  /*14300*/  MUFU.TANH R84, R84 ;  /* 0x0000005400547308 */ /* 0x000e220000002400 */
[----:B------:R-:W-:Y:S01]  /*14310*/  VIADD R121, R20, UR30 ;  /* 0x0000001e14797c36 */ /* 0x000fe20008000000 */
[----:B------:R5:W-:Y:S01]  /*14320*/  @!P1 SYNCS.ARRIVE.TRANS64.RED.A1T0 RZ, [R86+URZ], RZ ;  /* 0x000000ff56ff99a7 */ /* 0x000be2000810043f */
[----:B------:R-:W-:-:S05]  /*14330*/  IMAD.IADD R87, R156, 0x1, R122 ;  /* 0x000000019c577824 */ /* 0x000fca00078e027a */
[----:B------:R-:W0:Y:S01]  /*14340*/  MUFU.TANH R83, R83 ;  /* 0x0000005300537308 */ /* 0x000e220000002400 */
[----:B-----5:R-:W-:Y:S01]  /*14350*/  IMAD.IADD R86, R156, 0x1, R121 ;  /* 0x000000019c567824 */ /* 0x020fe200078e0279 */
[----:B-1234-:R-:W-:Y:S06]  /*14360*/  @!P5 BRA `(.L_x_1278) ;  /* 0x00000000005cd947 */ /* 0x01efec0003800000 */
[----:B------:R-:W-:Y:S01]  /*14370*/  ISETP.GT.AND P2, PT, R152, -0x1, PT ;  /* 0xffffffff9800780c */ /* 0x000fe20003f44270 */
[----:B------:R-:W-:-:S12]  /*14380*/  BSSY B0, `(.L_x_1279) ;  /* 0x0000011000007945 */ /* 0x000fd80003800000 */
[----:B------:R-:W-:Y:S05]  /*14390*/  @P2 BRA `(.L_x_1280) ;  /* 0x0000000000242947 */ /* 0x000fea0003800000 */
[----:B------:R-:W2:Y:S01]  /*143a0*/  LDL R123, [R1+0x8] ;  /* 0x00000800017b7983 */ /* 0x000ea20000100800 */
[----:B------:R-:W-:-:S05]  /*143b0*/  IMAD.U32 R125, RZ, RZ, UR4 ;  /* 0x00000004ff7d7e24 */ /* 0x000fca000f8e00ff */
[----:B------:R-:W-:-:S13]  /*143c0*/  ISETP.NE.AND P2, PT, R125, 0x1, PT ;  /* 0x000000017d00780c */ /* 0x000fda0003f45270 */
[----:B0-----:R-:W2:Y:S02]  /*143d0*/  @P2 LDC.64 R20, c[0x0][0x9e8] ;  /* 0x00027a00ff142b82 */ /* 0x001ea40000000a00 */
[----:B--2---:R-:W-:-:S04]  /*143e0*/  @P2 IMAD.HI.U32 R124, R123, R20, RZ ;  /* 0x000000147b7c2227 */ /* 0x004fc800078e00ff */
[----:B------:R-:W-:Y:S01]  /*143f0*/  IMAD.MOV.U32 R20, RZ, RZ, R123 ;  /* 0x000000ffff147224 */ /* 0x000fe200078e007b */
[----:B------:R-:W-:-:S04]  /*14400*/  @P2 SHF.R.U32.HI R20, RZ, R21, R124 ;  /* 0x00000015ff142219 */ /* 0x000fc8000001167c */
[----:B------:R-:W-:Y:S01]  /*14410*/  LOP3.LUT R123, RZ, R20, RZ, 0x33, !PT ;  /* 0x00000014ff7b7212 */ /* 0x000fe200078e33ff */
[----:B------:R-:W-:Y:S06]  /*14420*/  BRA `(.L_x_1281) ;  /* 0x0000000000187947 */ /* 0x000fec0003800000 */
.L_x_1280:
[----:B------:R-:W-:Y:S02]  /*14430*/  IMAD.U32 R125, RZ, RZ, UR4 ;  /* 0x00000004ff7d7e24 */ /* 0x000fe4000f8e00ff */
[----:B------:R-:W-:-:S03]  /*14440*/  IMAD.MOV.U32 R123, RZ, RZ, R152 ;  /* 0x000000ffff7b7224 */ /* 0x000fc600078e0098 */
[----:B------:R-:W-:-:S13]  /*14450*/  ISETP.NE.AND P2, PT, R125, 0x1, PT ;  /* 0x000000017d00780c */ /* 0x000fda0003f45270 */
[----:B0-----:R-:W0:Y:S02]  /*14460*/  @P2 LDC.64 R20, c[0x0][0x9e8] ;  /* 0x00027a00ff142b82 */ /* 0x001e240000000a00 */
[----:B0-----:R-:W-:-:S05]  /*14470*/  @P2 IMAD.HI.U32 R20, R152, R20, RZ ;  /* 0x0000001498142227 */ /* 0x001fca00078e00ff */
[----:B------:R-:W-:-:S07]  /*14480*/  @P2 SHF.R.U32.HI R123, RZ, R21, R20 ;  /* 0x00000015ff7b2219 */ /* 0x000fce0000011614 */
.L_x_1281:
[----:B------:R-:W-:Y:S05]  /*14490*/  BSYNC B0 ;  /* 0x0000000000007941 */ /* 0x000fea0003800000 */
.L_x_1279:
[----:B------:R-:W-:-:S04]  /*144a0*/  IMAD R20, R123, R125, -R82 ;  /* 0x0000007d7b147224 */ /* 0x000fc800078e0a52 */
[----:B------:R-:W-:-:S05]  /*144b0*/  IMAD R20, R155, -0x2, R20 ;  /* 0xfffffffe9b147824 */ /* 0x000fca00078e0214 */
[----:B------:R-:W-:Y:S02]  /*144c0*/  VIADDMNMX R87, R20, R125, R87, PT ;  /* 0x0000007d14577246 */ /* 0x000fe40003800157 */
[----:B------:R-:W-:-:S07]  /*144d0*/  VIMNMX R86, R86, R20, !PT ;  /* 0x0000001456567248 */ /* 0x000fce0007fe0100 */
.L_x_1278:
        /* <DEDUP_REMOVED lines=10> */
[----:B------:R-:W-:Y:S02]  /*14580*/  ISETP.GT.AND P3, PT, R86, 0x9, P2 ;  /* 0x000000095600780c */ /* 0x000fe40001764270 */
[C---:B------:R-:W-:Y:S02]  /*14590*/  ISETP.LT.OR P4, PT, R87.reuse, 0x9, P4 ;  /* 0x000000095700780c */ /* 0x040fe40002781670 */
[----:B------:R-:W-:-:S02]  /*145a0*/  ISETP.LT.OR P3, PT, R87, 0xa, P3 ;  /* 0x0000000a5700780c */ /* 0x000fc40001f61670 */
[----:B------:R-:W-:Y:S02]  /*145b0*/  FSEL R27, R27, -INF , !P4 ;  /* 0xff8000001b1b7808 */ /* 0x000fe40006000000 */
        /* <DEDUP_REMOVED lines=84> */
[----:B------:R-:W-:Y:S01]  /*14b00*/  FSEL R85, R85, -INF , !P3 ;  /* 0xff80000055557808 */ /* 0x000fe20005800000 */
[----:B------:R-:W-:Y:S08]  /*14b10*/  @!P5 BRA `(.L_x_1282) ;  /* 0x00000000005cd947 */ /* 0x000ff00003800000 */
[----:B------:R-:W-:Y:S01]  /*14b20*/  ISETP.GT.AND P3, PT, R153, -0x1, PT ;  /* 0xffffffff9900780c */ /* 0x000fe20003f64270 */
[----:B------:R-:W-:-:S12]  /*14b30*/  BSSY B0, `(.L_x_1283) ;  /* 0x0000011000007945 */ /* 0x000fd80003800000 */
[----:B------:R-:W-:Y:S05]  /*14b40*/  @P3 BRA `(.L_x_1284) ;  /* 0x0000000000243947 */ /* 0x000fea0003800000 */
[----:B------:R-:W2:Y:S01]  /*14b50*/  LDL R124, [R1+0x4] ;  /* 0x00000400017c7983 */ /* 0x000ea20000100800 */
[----:B------:R-:W-:-:S05]  /*14b60*/  IMAD.U32 R123, RZ, RZ, UR4 ;  /* 0x00000004ff7b7e24 */ /* 0x000fca000f8e00ff */
[----:B------:R-:W-:-:S13]  /*14b70*/  ISETP.NE.AND P3, PT, R123, 0x1, PT ;  /* 0x000000017b00780c */ /* 0x000fda0003f65270 */
[----:B------:R-:W2:Y:S02]  /*14b80*/  @P3 LDC.64 R14, c[0x0][0x9e8] ;  /* 0x00027a00ff0e3b82 */ /* 0x000ea40000000a00 */
[----:B--2---:R-:W-:-:S04]  /*14b90*/  @P3 IMAD.HI.U32 R86, R124, R14, RZ ;  /* 0x0000000e7c563227 */ /* 0x004fc800078e00ff */
[----:B------:R-:W-:Y:S01]  /*14ba0*/  IMAD.MOV.U32 R14, RZ, RZ, R124 ;  /* 0x000000ffff0e7224 */ /* 0x000fe200078e007c */
[----:B------:R-:W-:-:S04]  /*14bb0*/  @P3 SHF.R.U32.HI R14, RZ, R15, R86 ;  /* 0x0000000fff0e3219 */ /* 0x000fc80000011656 */
[----:B------:R-:W-:Y:S01]  /*14bc0*/  LOP3.LUT R87, RZ, R14, RZ, 0x33, !PT ;  /* 0x0000000eff577212 */ /* 0x000fe200078e33ff */
[----:B------:R-:W-:Y:S06]  /*14bd0*/  BRA `(.L_x_1285) ;  /* 0x0000000000187947 */ /* 0x000fec0003800000 */
.L_x_1284:
[----:B------:R-:W-:Y:S02]  /*14be0*/  IMAD.U32 R123, RZ, RZ, UR4 ;  /* 0x00000004ff7b7e24 */ /* 0x000fe4000f8e00ff */
[----:B------:R-:W-:-:S03]  /*14bf0*/  IMAD.MOV.U32 R87, RZ, RZ, R153 ;  /* 0x000000ffff577224 */ /* 0x000fc600078e0099 */
[----:B------:R-:W-:-:S13]  /*14c00*/  ISETP.NE.AND P3, PT, R123, 0x1, PT ;  /* 0x000000017b00780c */ /* 0x000fda0003f65270 */
[----:B------:R-:W0:Y:S02]  /*14c10*/  @P3 LDC.64 R14, c[0x0][0x9e8] ;  /* 0x00027a00ff0e3b82 */ /* 0x000e240000000a00 */
[----:B0-----:R-:W-:-:S05]  /*14c20*/  @P3 IMAD.HI.U32 R14, R153, R14, RZ ;  /* 0x0000000e990e3227 */ /* 0x001fca00078e00ff */
[----:B------:R-:W-:-:S07]  /*14c30*/  @P3 SHF.R.U32.HI R87, RZ, R15, R14 ;  /* 0x0000000fff573219 */ /* 0x000fce000001160e */
.L_x_1285:
[----:B------:R-:W-:Y:S05]  /*14c40*/  BSYNC B0 ;  /* 0x0000000000007941 */ /* 0x000fea0003800000 */
.L_x_1283:
[----:B------:R-:W-:-:S04]  /*14c50*/  IMAD R82, R87, R123, -R82 ;  /* 0x0000007b57527224 */ /* 0x000fc800078e0a52 */
[----:B------:R-:W-:-:S05]  /*14c60*/  IMAD R82, R155, -0x2, R82 ;  /* 0xfffffffe9b527824 */ /* 0x000fca00078e0252 */
[----:B------:R-:W-:Y:S02]  /*14c70*/  VIADDMNMX R122, R82, R123, R122, PT ;  /* 0x0000007b527a7246 */ /* 0x000fe4000380017a */
[----:B------:R-:W-:-:S07]  /*14c80*/  VIMNMX R121, R121, R82, !PT ;  /* 0x0000005279797248 */ /* 0x000fce0007fe0100 */
.L_x_1282:
[----:B------:R-:W-:Y:S01]  /*14c90*/  FMNMX.FTZ R14, R20, R23, !PT ;  /* 0x00000017140e7209 */ /* 0x000fe20007810000 */
[----:B------:R-:W2:Y:S01]  /*14ca0*/  LDL R86, [R1+0x18] ;  /* 0x0000180001567983 */ /* 0x000ea20000100800 */
        /* <DEDUP_REMOVED lines=13> */
[C---:B------:R-:W-:Y:S02]  /*14d80*/  ISETP.GT.AND P4, PT, R121.reuse, 0x18, P2 ;  /* 0x000000187900780c */ /* 0x040fe40001784270 */
        /* <DEDUP_REMOVED lines=50> */
[C---:B------:R-:W-:Y:S01]  /*150b0*/  ISETP.LT.OR P4, PT, R122.reuse, 0x39, P4 ;  /* 0x000000397a00780c */ /* 0x040fe20002781670 */
[----:B------:R-:W0:Y:S01]  /*150c0*/  SHFL.BFLY PT, R15, R14, 0x2, 0x1f ;  /* 0x0c401f000e0f7f89 */ /* 0x000e2200000e0000 */
[----:B------:R-:W-:-:S02]  /*150d0*/  ISETP.LT.OR P3, PT, R122, 0x22, P3 ;  /* 0x000000227a00780c */ /* 0x000fc40001f61670 */
[----:B------:R-:W-:Y:S02]  /*150e0*/  FSEL R52, R52, -INF , !P4 ;  /* 0xff80000034347808 */ /* 0x000fe40006000000 */
[C---:B------:R-:W-:Y:S02]  /*150f0*/  ISETP.GT.AND P4, PT, R121.reuse, 0x40, P2 ;  /* 0x000000407900780c */ /* 0x040fe40001784270 */
[----:B------:R-:W-:Y:S02]  /*15100*/  FSEL R42, R42, -INF , !P3 ;  /* 0xff8000002a2a7808 */ /* 0x000fe40005800000 */
[----:B------:R-:W-:Y:S02]  /*15110*/  ISETP.GT.AND P3, PT, R121, 0x29, P2 ;  /* 0x000000297900780c */ /* 0x000fe40001764270 */
[C---:B------:R-:W-:Y:S02]  /*15120*/  ISETP.LT.OR P4, PT, R122.reuse, 0x41, P4 ;  /* 0x000000417a00780c */ /* 0x040fe40002781670 */
[----:B------:R-:W-:-:S02]  /*15130*/  ISETP.LT.OR P3, PT, R122, 0x2a, P3 ;  /* 0x0000002a7a00780c */ /* 0x000fc40001f61670 */
[----:B------:R-:W-:Y:S02]  /*15140*/  FSEL R57, R57, -INF , !P4 ;  /* 0xff80000039397808 */ /* 0x000fe40006000000 */
[C---:B------:R-:W-:Y:S02]  /*15150*/  ISETP.GT.AND P4, PT, R121.reuse, 0x41, P2 ;  /* 0x000000417900780c */ /* 0x040fe40001784270 */
[----:B------:R-:W-:Y:S02]  /*15160*/  FSEL R46, R46, -INF , !P3 ;  /* 0xff8000002e2e7808 */ /* 0x000fe40005800000 */
[----:B------:R-:W-:Y:S02]  /*15170*/  ISETP.GT.AND P3, PT, R121, 0x31, P2 ;  /* 0x000000317900780c */ /* 0x000fe40001764270 */
[----:B------:R-:W-:Y:S02]  /*15180*/  ISETP.LT.OR P4, PT, R122, 0x42, P4 ;  /* 0x000000427a00780c */ /* 0x000fe40002781670 */
[----:B0-----:R-:W-:-:S02]  /*15190*/  FMNMX.FTZ R14, R14, R15, !PT ;  /* 0x0000000f0e0e7209 */ /* 0x001fc40007810000 */
[----:B------:R-:W-:Y:S02]  /*151a0*/  ISETP.LT.OR P3, PT, R122, 0x32, P3 ;  /* 0x000000327a00780c */ /* 0x000fe40001f61670 */
[----:B------:R-:W-:Y:S01]  /*151b0*/  FSEL R58, R58, -INF , !P4 ;  /* 0xff8000003a3a7808 */ /* 0x000fe20006000000 */
[----:B------:R-:W0:Y:S01]  /*151c0*/  SHFL.BFLY PT, R15, R14, 0x1, 0x1f ;  /* 0x0c201f000e0f7f89 */ /* 0x000e2200000e0000 */
[C---:B------:R-:W-:Y:S02]  /*151d0*/  ISETP.GT.AND P4, PT, R121.reuse, 0x48, P2 ;  /* 0x000000487900780c */ /* 0x040fe40001784270 */
[----:B------:R-:W-:Y:S02]  /*151e0*/  FSEL R50, R50, -INF , !P3 ;  /* 0xff80000032327808 */ /* 0x000fe40005800000 */
[----:B------:R-:W-:Y:S02]  /*151f0*/  ISETP.GT.AND P3, PT, R121, 0x39, P2 ;  /* 0x000000397900780c */ /* 0x000fe40001764270 */
[----:B------:R-:W-:-:S02]  /*15200*/  ISETP.LT.OR P4, PT, R122, 0x49, P4 ;  /* 0x000000497a00780c */ /* 0x000fc40002781670 */
[----:B------:R-:W-:Y:S02]  /*15210*/  ISETP.LT.OR P3, PT, R122, 0x3a, P3 ;  /* 0x0000003a7a00780c */ /* 0x000fe40001f61670 */
[----:B------:R-:W-:Y:S02]  /*15220*/  FSEL R60, R60, -INF , !P4 ;  /* 0xff8000003c3c7808 */ /* 0x000fe40006000000 */
[----:B------:R-:W-:Y:S02]  /*15230*/  ISETP.GT.AND P4, PT, R121, RZ, P2 ;  /* 0x000000ff7900720c */ /* 0x000fe40001784270 */
[----:B------:R-:W-:Y:S02]  /*15240*/  FSEL R54, R54, -INF , !P3 ;  /* 0xff80000036367808 */ /* 0x000fe40005800000 */
[----:B------:R-:W-:-:S04]  /*15250*/  ISETP.LT.OR P4, PT, R122, 0x1, P4 ;  /* 0x000000017a00780c */ /* 0x000fc80002781670 */
[----:B------:R-:W-:Y:S02]  /*15260*/  FSEL R24, R24, -INF , !P4 ;  /* 0xff80000018187808 */ /* 0x000fe40006000000 */
[----:B------:R-:W-:Y:S02]  /*15270*/  ISETP.GT.AND P4, PT, R121, 0x49, P2 ;  /* 0x000000497900780c */ /* 0x000fe40001784270 */
[----:B0-----:R-:W-:Y:S02]  /*15280*/  FMNMX.FTZ R14, R14, R15, !PT ;  /* 0x0000000f0e0e7209 */ /* 0x001fe40007810000 */
[----:B------:R-:W-:Y:S02]  /*15290*/  FMNMX.FTZ R15, R24, R5, !PT ;  /* 0x00000005180f7209 */ /* 0x000fe40007810000 */
[C---:B------:R-:W-:Y:S01]  /*152a0*/  FSETP.NEU.FTZ.AND P3, PT, R14.reuse, -INF , PT ;  /* 0xff8000000e00780b */ /* 0x040fe20003f7d000 */
[----:B------:R-:W-:Y:S01]  /*152b0*/  FMUL.FTZ R82, R14, UR41 ;  /* 0x000000290e527c20 */ /* 0x000fe20008410000 */
[----:B------:R-:W-:-:S04]  /*152c0*/  ISETP.LT.OR P4, PT, R122, 0x4a, P4 ;  /* 0x0000004a7a00780c */ /* 0x000fc80002781670 */
[----:B------:R-:W-:Y:S02]  /*152d0*/  FSEL R82, R82, RZ, P3 ;  /* 0x000000ff52527208 */ /* 0x000fe40001800000 */
[----:B------:R-:W-:Y:S02]  /*152e0*/  FSEL R62, R62, -INF , !P4 ;  /* 0xff8000003e3e7808 */ /* 0x000fe40006000000 */
[----:B------:R-:W-:Y:S01]  /*152f0*/  ISETP.GT.AND P4, PT, R121, 0x50, P2 ;  /* 0x000000507900780c */ /* 0x000fe20001784270 */
[--C-:B------:R-:W-:Y:S01]  /*15300*/  FFMA.FTZ R148, R20, UR41, -R82.reuse ;  /* 0x0000002914947c23 */ /* 0x100fe20008010852 */
[--C-:B------:R-:W-:Y:S01]  /*15310*/  FFMA.FTZ R20, R25, UR41, -R82.reuse ;  /* 0x0000002919147c23 */ /* 0x100fe20008010852 */
[--C-:B------:R-:W-:Y:S01]  /*15320*/  FFMA.FTZ R25, R28, UR41, -R82.reuse ;  /* 0x000000291c197c23 */ /* 0x100fe20008010852 */
[----:B------:R-:W-:Y:S01]  /*15330*/  FMNMX.FTZ R28, R26, R15, !PT ;  /* 0x0000000f1a1c7209 */ /* 0x000fe20007810000 */
[--C-:B------:R-:W-:Y:S01]  /*15340*/  FFMA.FTZ R150, R27, UR41, -R82.reuse ;  /* 0x000000291b967c23 */ /* 0x100fe20008010852 */
        /* <DEDUP_REMOVED lines=16> */
[----:B------:R-:W-:Y:S01]  /*15450*/  MUFU.EX2 R148, R148 ;  /* 0x0000009400947308 */ /* 0x000fe20000000800 */
[----:B------:R-:W-:Y:S01]  /*15460*/  FSEL R66, R66, -INF , !P4 ;  /* 0xff80000042427808 */ /* 0x000fe20006000000 */
[--C-:B------:R-:W-:Y:S01]  /*15470*/  FFMA.FTZ R132, R55, UR41, -R82.reuse ;  /* 0x0000002937847c23 */ /* 0x100fe20008010852 */
[----:B------:R-:W-:Y:S01]  /*15480*/  FMNMX.FTZ R15, R37, R32, !PT ;  /* 0x00000020250f7209 */ /* 0x000fe20007810000 */
[--C-:B------:R-:W-:Y:S01]  /*15490*/  FFMA.FTZ R142, R43, UR41, -R82.reuse ;  /* 0x000000292b8e7c23 */ /* 0x100fe20008010852 */
[----:B------:R-:W-:Y:S01]  /*154a0*/  ISETP.GT.AND P4, PT, R121, 0x58, P2 ;  /* 0x000000587900780c */ /* 0x000fe20001784270 */
        /* <DEDUP_REMOVED lines=10> */
[----:B------:R-:W-:Y:S01]  /*15550*/  MUFU.EX2 R150, R150 ;  /* 0x0000009600967308 */ /* 0x000fe20000000800 */
        /* <DEDUP_REMOVED lines=21> */
[----:B------:R-:W-:Y:S01]  /*156b0*/  FFMA.FTZ R51, R79, UR41, -R82 ;  /* 0x000000294f337c23 */ /* 0x000fe20008010852 */
[----:B------:R-:W-:Y:S01]  /*156c0*/  FMNMX.FTZ R36, R54, R15, !PT ;  /* 0x0000000f36247209 */ /* 0x000fe20007810000 */
[----:B------:R-:W-:Y:S01]  /*156d0*/  MUFU.EX2 R27, R27 ;  /* 0x0000001b001b7308 */ /* 0x000fe20000000800 */
[----:B------:R-:W-:-:S02]  /*156e0*/  ISETP.GT.AND P4, PT, R121, 0x61, P2 ;  /* 0x000000617900780c */ /* 0x000fc40001784270 */
[----:B------:R-:W-:Y:S01]  /*156f0*/  FMNMX.FTZ R15, R57, R36, !PT ;  /* 0x00000024390f7209 */ /* 0x000fe20007810000 */
[----:B------:R-:W-:Y:S01]  /*15700*/  FFMA.FTZ R36, R53, UR41, -R82 ;  /* 0x0000002935247c23 */ /* 0x000fe20008010852 */
[----:B------:R-:W-:Y:S02]  /*15710*/  ISETP.LT.OR P4, PT, R122, 0x62, P4 ;  /* 0x000000627a00780c */ /* 0x000fe40002781670 */
[----:B------:R-:W-:Y:S01]  /*15720*/  FMNMX.FTZ R15, R58, R15, !PT ;  /* 0x0000000f3a0f7209 */ /* 0x000fe20007810000 */
[----:B------:R-:W-:Y:S01]  /*15730*/  MUFU.EX2 R146, R146 ;  /* 0x0000009200927308 */ /* 0x000fe20000000800 */
[----:B------:R-:W-:Y:S02]  /*15740*/  FSEL R74, R74, -INF , !P4 ;  /* 0xff8000004a4a7808 */ /* 0x000fe40006000000 */
[----:B------:R-:W-:Y:S02]  /*15750*/  ISETP.GT.AND P4, PT, R121, 0x68, P2 ;  /* 0x000000687900780c */ /* 0x000fe40001784270 */
        /* <DEDUP_REMOVED lines=13> */
[----:B------:R-:W-:Y:S02]  /*15830*/  ISETP.GT.AND P4, PT, R121, 0x70, P2 ;  /* 0x000000707900780c */ /* 0x000fe40001784270 */
[----:B------:R-:W-:Y:S02]  /*15840*/  FMNMX.FTZ R15, R70, R15, !PT ;  /* 0x0000000f460f7209 */ /* 0x000fe40007810000 */
[----:B------:R-:W-:-:S02]  /*15850*/  ISETP.LT.OR P4, PT, R122, 0x71, P4 ;  /* 0x000000717a00780c */ /* 0x000fc40002781670 */
[----:B------:R-:W-:Y:S01]  /*15860*/  FMNMX.FTZ R15, R72, R15, !PT ;  /* 0x0000000f480f7209 */ /* 0x000fe20007810000 */
[----:B------:R-:W-:Y:S01]  /*15870*/  MUFU.EX2 R142, R142 ;  /* 0x0000008e008e7308 */ /* 0x000fe20000000800 */
[----:B------:R-:W-:Y:S02]  /*15880*/  FSEL R80, R80, -INF , !P4 ;  /* 0xff80000050507808 */ /* 0x000fe40006000000 */
[----:B------:R-:W-:Y:S02]  /*15890*/  ISETP.GT.AND P4, PT, R121, 0x71, P2 ;  /* 0x000000717900780c */ /* 0x000fe40001784270 */
[----:B------:R-:W-:Y:S02]  /*158a0*/  FMNMX.FTZ R15, R74, R15, !PT ;  /* 0x0000000f4a0f7209 */ /* 0x000fe40007810000 */
[----:B------:R-:W-:Y:S01]  /*158b0*/  ISETP.LT.OR P4, PT, R122, 0x72, P4 ;  /* 0x000000727a00780c */ /* 0x000fe20002781670 */
[----:B------:R-:W-:Y:S01]  /*158c0*/  MUFU.EX2 R32, R32 ;  /* 0x0000002000207308 */ /* 0x000fe20000000800 */
[----:B------:R-:W-:-:S02]  /*158d0*/  FMNMX.FTZ R15, R76, R15, !PT ;  /* 0x0000000f4c0f7209 */ /* 0x000fc40007810000 */
[----:B------:R-:W-:Y:S02]  /*158e0*/  FSEL R81, R81, -INF , !P4 ;  /* 0xff80000051517808 */ /* 0x000fe40006000000 */
[C---:B------:R-:W-:Y:S02]  /*158f0*/  ISETP.GT.AND P4, PT, R121.reuse, 0x78, P2 ;  /* 0x000000787900780c */ /* 0x040fe40001784270 */
[----:B------:R-:W-:Y:S01]  /*15900*/  FMNMX.FTZ R15, R78, R15, !PT ;  /* 0x0000000f4e0f7209 */ /* 0x000fe20007810000 */
[----:B------:R-:W-:Y:S01]  /*15910*/  MUFU.EX2 R136, R136 ;  /* 0x0000008800887308 */ /* 0x000fe20000000800 */
[----:B------:R-:W-:Y:S02]  /*15920*/  ISETP.GT.AND P2, PT, R121, 0x79, P2 ;  /* 0x000000797900780c */ /* 0x000fe40001744270 */
[----:B------:R-:W-:Y:S02]  /*15930*/  ISETP.LT.OR P4, PT, R122, 0x79, P4 ;  /* 0x000000797a00780c */ /* 0x000fe40002781670 */
[----:B------:R-:W-:-:S02]  /*15940*/  FMNMX.FTZ R40, R80, R15, !PT ;  /* 0x0000000f50287209 */ /* 0x000fc40007810000 */
[----:B------:R-:W-:Y:S01]  /*15950*/  ISETP.LT.OR P2, PT, R122, 0x7a, P2 ;  /* 0x0000007a7a00780c */ /* 0x000fe20001741670 */
[----:B------:R-:W-:Y:S01]  /*15960*/  MUFU.EX2 R35, R35 ;  /* 0x0000002300237308 */ /* 0x000fe20000000800 */
[----:B------:R-:W-:Y:S01]  /*15970*/  FSEL R84, R84, -INF , !P4 ;  /* 0xff80000054547808 */ /* 0x000fe20006000000 */
[--C-:B------:R-:W-:Y:S01]  /*15980*/  FFMA.FTZ R122, R120, UR41, -R82.reuse ;  /* 0x00000029787a7c23 */ /* 0x100fe20008010852 */
[----:B------:R-:W-:Y:S02]  /*15990*/  FMNMX.FTZ R15, R81, R40, !PT ;  /* 0x00000028510f7209 */ /* 0x000fe40007810000 */
[----:B------:R-:W-:Y:S02]  /*159a0*/  FSEL R83, R83, -INF , !P2 ;  /* 0xff80000053537808 */ /* 0x000fe40005000000 */
[----:B------:R-:W-:Y:S01]  /*159b0*/  FMNMX.FTZ R44, R84, R15, !PT ;  /* 0x0000000f542c7209 */ /* 0x000fe20007810000 */
[----:B------:R-:W-:Y:S03]  /*159c0*/  MUFU.EX2 R138, R138 ;  /* 0x0000008a008a7308 */ /* 0x000fe60000000800 */
[----:B------:R-:W-:Y:S01]  /*159d0*/  FMNMX.FTZ R15, R83, R44, !PT ;  /* 0x0000002c530f7209 */ /* 0x000fe20007810000 */
[----:B------:R-:W-:Y:S01]  /*159e0*/  FFMA.FTZ R44, R68, UR41, -R82 ;  /* 0x00000029442c7c23 */ /* 0x000fe20008010852 */
[----:B------:R-:W-:-:S03]  /*159f0*/  FSEL R68, R14, RZ, P3 ;  /* 0x000000ff0e447208 */ /* 0x000fc60001800000 */
[----:B------:R-:W0:Y:S01]  /*15a00*/  SHFL.BFLY PT, R48, R15, 0x2, 0x1f ;  /* 0x0c401f000f307f89 */ /* 0x000e2200000e0000 */
[----:B------:R-:W-:Y:S01]  /*15a10*/  MUFU.EX2 R36, R36 ;  /* 0x0000002400247308 */ /* 0x000fe20000000800 */
[----:B------:R-:W-:-:S04]  /*15a20*/  FADD.FTZ R68, -R68, R23 ;  /* 0x0000001744447221 */ /* 0x000fc80000010100 */
[----:B------:R-:W-:-:S03]  /*15a30*/  FMUL.FTZ R23, R68, UR41 ;  /* 0x0000002944177c20 */ /* 0x000fc60008410000 */
[----:B------:R-:W-:Y:S08]  /*15a40*/  MUFU.EX2 R132, R132 ;  /* 0x0000008400847308 */ /* 0x000ff00000000800 */
[----:B------:R-:W1:Y:S01]  /*15a50*/  MUFU.EX2 R23, R23 ;  /* 0x0000001700177308 */ /* 0x000e620000000800 */
[----:B0-----:R-:W-:-:S07]  /*15a60*/  FMNMX.FTZ R53, R15, R48, !PT ;  /* 0x000000300f357209 */ /* 0x001fce0007810000 */
[----:B------:R-:W-:Y:S01]  /*15a70*/  MUFU.EX2 R39, R39 ;  /* 0x0000002700277308 */ /* 0x000fe20000000800 */
[--C-:B------:R-:W-:Y:S01]  /*15a80*/  FFMA.FTZ R48, R77, UR41, -R82.reuse ;  /* 0x000000294d307c23 */ /* 0x100fe20008010852 */
[----:B------:R-:W-:Y:S01]  /*15a90*/  FFMA.FTZ R82, R85, UR41, -R82 ;  /* 0x0000002955527c23 */ /* 0x000fe20008010852 */
[----:B------:R-:W0:Y:S05]  /*15aa0*/  SHFL.BFLY PT, R56, R53, 0x1, 0x1f ;  /* 0x0c201f0035387f89 */ /* 0x000e2a00000e0000 */
[----:B------:R-:W-:Y:S01]  /*15ab0*/  MUFU.EX2 R134, R134 ;  /* 0x0000008600867308 */ /* 0x000fe20000000800 */
[-C--:B-1----:R-:W-:Y:S01]  /*15ac0*/  FMUL.FTZ R88, R88, R23.reuse ;  /* 0x0000001758587220 */ /* 0x082fe20000410000 */
        /* <DEDUP_REMOVED lines=17> */
[----:B0-----:R-:W-:-:S04]  /*15be0*/  FMNMX.FTZ R15, R53, R56, !PT ;  /* 0x00000038350f7209 */ /* 0x001fc80007810000 */
[C---:B------:R-:W-:Y:S01]  /*15bf0*/  FSETP.NEU.FTZ.AND P2, PT, R15.reuse, -INF , PT ;  /* 0xff8000000f00780b */ /* 0x040fe20003f5d000 */
[----:B------:R-:W-:Y:S01]  /*15c00*/  FMUL.FTZ R55, R15, UR41 ;  /* 0x000000290f377c20 */ /* 0x000fe20008410000 */
[----:B------:R-:W-:Y:S04]  /*15c10*/  MUFU.EX2 R43, R43 ;  /* 0x0000002b002b7308 */ /* 0x000fe80000000800 */
[----:B------:R-:W-:-:S04]  /*15c20*/  FSEL R55, R55, RZ, P2 ;  /* 0x000000ff37377208 */ /* 0x000fc80001000000 */
[----:B------:R-:W-:Y:S01]  /*15c30*/  MUFU.EX2 R130, R130 ;  /* 0x0000008200827308 */ /* 0x000fe20000000800 */
[--C-:B------:R-:W-:Y:S01]  /*15c40*/  FFMA.FTZ R141, R41, UR41, -R55.reuse ;  /* 0x00000029298d7c23 */ /* 0x100fe20008010837 */
[----:B------:R-:W-:Y:S01]  /*15c50*/  FFMA.FTZ R41, R23, R4, R148 ;  /* 0x0000000417297223 */ /* 0x000fe20000010094 */
[--C-:B------:R-:W-:Y:S01]  /*15c60*/  FFMA.FTZ R145, R33, UR41, -R55.reuse ;  /* 0x0000002921917c23 */ /* 0x100fe20008010837 */
[--C-:B------:R-:W-:Y:S01]  /*15c70*/  FFMA.FTZ R33, R42, UR41, -R55.reuse ;  /* 0x000000292a217c23 */ /* 0x100fe20008010837 */
        /* <DEDUP_REMOVED lines=16> */
[--C-:B------:R-:W-:Y:S01]  /*15d80*/  FFMA.FTZ R30, R38, UR41, -R55.reuse ;  /* 0x00000029261e7c23 */ /* 0x100fe20008010837 */
[----:B------:R-:W-:Y:S01]  /*15d90*/  FADD.FTZ R5, R27, R42 ;  /* 0x0000002a1b057221 */ /* 0x000fe20000010000 */
[--C-:B------:R-:W-:Y:S01]  /*15da0*/  FFMA.FTZ R34, R46, UR41, -R55.reuse ;  /* 0x000000292e227c23 */ /* 0x100fe20008010837 */
[----:B------:R-:W-:Y:S01]  /*15db0*/  FMUL.FTZ R4, R4, UR41 ;  /* 0x0000002904047c20 */ /* 0x000fe20008410000 */
[----:B------:R-:W-:Y:S01]  /*15dc0*/  FFMA.FTZ R37, R50, UR41, -R55 ;  /* 0x0000002932257c23 */ /* 0x000fe20008010837 */
[----:B------:R-:W-:Y:S01]  /*15dd0*/  FADD.FTZ R41, R146, R5 ;  /* 0x0000000592297221 */ /* 0x000fe20000010000 */
[----:B------:R-:W-:Y:S01]  /*15de0*/  MUFU.EX2 R151, R151 ;  /* 0x0000009700977308 */ /* 0x000fe20000000800 */
[--C-:B------:R-:W-:Y:S01]  /*15df0*/  FFMA.FTZ R139, R52, UR41, -R55.reuse ;  /* 0x00000029348b7c23 */ /* 0x100fe20008010837 */
[----:B------:R-:W-:Y:S01]  /*15e00*/  FFMA.FTZ R38, R54, UR41, -R55 ;  /* 0x0000002936267c23 */ /* 0x000fe20008010837 */
[----:B------:R-:W-:Y:S01]  /*15e10*/  FADD.FTZ R41, R28, R41 ;  /* 0x000000291c297221 */ /* 0x000fe20000010000 */
[----:B------:R-:W-:Y:S01]  /*15e20*/  F2FP.BF16.F32.PACK_AB R150, R25, R150 ;  /* 0x000000961996723e */ /* 0x000fe200000010ff */
[--C-:B------:R-:W-:Y:S01]  /*15e30*/  FFMA.FTZ R133, R57, UR41, -R55.reuse ;  /* 0x0000002939857c23 */ /* 0x100fe20008010837 */
[----:B------:R-:W-:Y:S01]  /*15e40*/  FFMA.FTZ R135, R60, UR41, -R55 ;  /* 0x000000293c877c23 */ /* 0x000fe20008010837 */
[----:B------:R-:W-:Y:S01]  /*15e50*/  FADD.FTZ R42, R140, R41 ;  /* 0x000000298c2a7221 */ /* 0x000fe20000010000 */
[----:B------:R-:W0:Y:S01]  /*15e60*/  MUFU.EX2 R5, R4 ;  /* 0x0000000400057308 */ /* 0x000e220000000800 */
[----:B------:R-:W-:Y:S01]  /*15e70*/  @!P1 IMAD R41, R154, 0x8, R2 ;  /* 0x000000089a299824 */ /* 0x000fe200078e0202 */
[----:B------:R-:W-:Y:S01]  /*15e80*/  F2FP.BF16.F32.PACK_AB R146, R28, R146 ;  /* 0x000000921c92723e */ /* 0x000fe200000010ff */
[----:B------:R-:W-:Y:S01]  /*15e90*/  FADD.FTZ R45, R31, R42 ;  /* 0x0000002a1f2d7221 */ /* 0x000fe20000010000 */
[----:B------:R-:W-:Y:S01]  /*15ea0*/  FFMA.FTZ R129, R64, UR41, -R55 ;  /* 0x0000002940817c23 */ /* 0x000fe20008010837 */
[----:B------:R-:W-:-:S02]  /*15eb0*/  @!P1 VIADD R42, R41, 0x16860 ;  /* 0x00016860292a9836 */ /* 0x000fc40000000000 */
[----:B------:R-:W-:Y:S01]  /*15ec0*/  FFMA.FTZ R41, R58, UR41, -R55 ;  /* 0x000000293a297c23 */ /* 0x000fe20008010837 */
[----:B------:R-:W-:Y:S01]  /*15ed0*/  FADD.FTZ R45, R142, R45 ;  /* 0x0000002d8e2d7221 */ /* 0x000fe20000010000 */
[----:B------:R-:W1:Y:S01]  /*15ee0*/  MUFU.EX2 R26, R26 ;  /* 0x0000001a001a7308 */ /* 0x000e620000000800 */
[----:B------:R-:W-:Y:S01]  /*15ef0*/  F2FP.BF16.F32.PACK_AB R144, R27, R144 ;  /* 0x000000901b90723e */ /* 0x000fe200000010ff */
[----:B------:R-:W-:Y:S01]  /*15f00*/  FFMA.FTZ R131, R69, UR41, -R55 ;  /* 0x0000002945837c23 */ /* 0x000fe20008010837 */
[----:B------:R-:W-:Y:S01]  /*15f10*/  FADD.FTZ R49, R32, R45 ;  /* 0x0000002d20317221 */ /* 0x000fe20000010000 */
[----:B------:R-:W-:Y:S01]  /*15f20*/  @!P1 PRMT R42, RZ, 0x654, R42 ;  /* 0x00000654ff2a9816 */ /* 0x000fe2000000002a */
[--C-:B------:R-:W-:Y:S01]  /*15f30*/  FFMA.FTZ R70, R70, UR41, -R55.reuse ;  /* 0x0000002946467c23 */ /* 0x100fe20008010837 */
[----:B------:R-:W-:Y:S01]  /*15f40*/  FFMA.FTZ R125, R72, UR41, -R55 ;  /* 0x00000029487d7c23 */ /* 0x000fe20008010837 */
[----:B------:R-:W-:Y:S01]  /*15f50*/  F2FP.BF16.F32.PACK_AB R148, R20, R148 ;  /* 0x000000941494723e */ /* 0x000fe200000010ff */
[----:B------:R-:W3:Y:S01]  /*15f60*/  MUFU.EX2 R145, R145 ;  /* 0x0000009100917308 */ /* 0x000ee20000000800 */
[----:B0-----:R-:W-:Y:S01]  /*15f70*/  FFMA.FTZ R45, R5, R3, R149 ;  /* 0x00000003052d7223 */ /* 0x001fe20000010095 */
[----:B------:R0:W-:Y:S01]  /*15f80*/  @!P1 SYNCS.ARRIVE.TRANS64.RED.A1T0 RZ, [R42+URZ], RZ ;  /* 0x000000ff2aff99a7 */ /* 0x0001e2000810043f */
[--C-:B------:R-:W-:Y:S01]  /*15f90*/  FFMA.FTZ R3, R62, UR41, -R55.reuse ;  /* 0x000000293e037c23 */ /* 0x100fe20008010837 */
[----:B------:R-:W-:Y:S01]  /*15fa0*/  FFMA.FTZ R74, R74, UR41, -R55 ;  /* 0x000000294a4a7c23 */ /* 0x000fe20008010837 */
[----:B------:R-:W-:Y:S01]  /*15fb0*/  FADD.FTZ R4, R24, R45 ;  /* 0x0000002d18047221 */ /* 0x000fe20000010000 */
[--C-:B------:R-:W-:Y:S01]  /*15fc0*/  FFMA.FTZ R76, R76, UR41, -R55.reuse ;  /* 0x000000294c4c7c23 */ /* 0x100fe20008010837 */
[----:B------:R-:W-:Y:S01]  /*15fd0*/  FFMA.FTZ R78, R78, UR41, -R55 ;  /* 0x000000294e4e7c23 */ /* 0x000fe20008010837 */
[----:B------:R-:W4:Y:S01]  /*15fe0*/  MUFU.EX2 R29, R29 ;  /* 0x0000001d001d7308 */ /* 0x000f220000000800 */
[----:B------:R-:W-:Y:S01]  /*15ff0*/  FADD.FTZ R45, R151, R4 ;  /* 0x00000004972d7221 */ /* 0x000fe20000010000 */
[----:B0-----:R-:W-:Y:S01]  /*16000*/  FADD.FTZ R42, R136, R49 ;  /* 0x00000031882a7221 */ /* 0x001fe20000010000 */
[--C-:B------:R-:W-:Y:S01]  /*16010*/  FFMA.FTZ R80, R80, UR41, -R55.reuse ;  /* 0x0000002950507c23 */ /* 0x100fe20008010837 */
[----:B------:R-:W-:Y:S01]  /*16020*/  FFMA.FTZ R81, R81, UR41, -R55 ;  /* 0x0000002951517c23 */ /* 0x000fe20008010837 */
[----:B-1----:R-:W-:Y:S01]  /*16030*/  FADD.FTZ R4, R26, R45 ;  /* 0x0000002d1a047221 */ /* 0x002fe20000010000 */
[----:B------:R-:W-:Y:S01]  /*16040*/  FADD.FTZ R49, R35, R42 ;  /* 0x0000002a23317221 */ /* 0x000fe20000010000 */
[----:B------:R-:W-:Y:S01]  /*16050*/  FFMA.FTZ R42, R66, UR41, -R55 ;  /* 0x00000029422a7c23 */ /* 0x000fe20008010837 */
[----:B------:R-:W0:Y:S01]  /*16060*/  MUFU.EX2 R147, R147 ;  /* 0x0000009300937308 */ /* 0x000e220000000800 */
[----:B---3--:R-:W-:Y:S01]  /*16070*/  FADD.FTZ R4, R145, R4 ;  /* 0x0000000491047221 */ /* 0x008fe20000010000 */
[----:B------:R-:W-:Y:S01]  /*16080*/  FADD.FTZ R49, R138, R49 ;  /* 0x000000318a317221 */ /* 0x000fe20000010000 */
[--C-:B------:R-:W-:Y:S01]  /*16090*/  FFMA.FTZ R84, R84, UR41, -R55.reuse ;  /* 0x0000002954547c23 */ /* 0x100fe20008010837 */
[----:B------:R-:W-:Y:S01]  /*160a0*/  FFMA.FTZ R55, R83, UR41, -R55 ;  /* 0x0000002953377c23 */ /* 0x000fe20008010837 */
[----:B------:R-:W-:Y:S01]  /*160b0*/  F2FP.BF16.F32.PACK_AB R149, R24, R149 ;  /* 0x000000951895723e */ /* 0x000fe200000010ff */
[----:B------:R-:W-:Y:S01]  /*160c0*/  FADD.FTZ R49, R36, R49 ;  /* 0x0000003124317221 */ /* 0x000fe20000010000 */
[----:B--2---:R-:W-:Y:S01]  /*160d0*/  ISETP.GT.AND P2, PT, R0, R86, PT ;  /* 0x000000560000720c */ /* 0x004fe20003f44270 */
[----:B------:R-:W1:Y:S01]  /*160e0*/  MUFU.EX2 R30, R30 ;  /* 0x0000001e001e7308 */ /* 0x000e620000000800 */
[----:B----4-:R-:W-:Y:S01]  /*160f0*/  FADD.FTZ R4, R29, R4 ;  /* 0x000000041d047221 */ /* 0x010fe20000010000 */
[----:B------:R-:W-:Y:S01]  /*16100*/  FADD.FTZ R46, R132, R49 ;  /* 0x00000031842e7221 */ /* 0x000fe20000010000 */
[----:B------:R-:W-:Y:S01]  /*16110*/  F2FP.BF16.F32.PACK_AB R142, R32, R142 ;  /* 0x0000008e208e723e */ /* 0x000fe200000010ff */
[-C--:B------:R-:W-:Y:S01]  /*16120*/  FMUL.FTZ R90, R90, R5.reuse ;  /* 0x000000055a5a7220 */ /* 0x080fe20000410000 */
[-C--:B------:R-:W-:Y:S01]  /*16130*/  FMUL.FTZ R91, R91, R5.reuse ;  /* 0x000000055b5b7220 */ /* 0x080fe20000410000 */
[----:B------:R-:W-:Y:S01]  /*16140*/  FADD.FTZ R49, R39, R46 ;  /* 0x0000002e27317221 */ /* 0x000fe20000010000 */
[-C--:B------:R-:W-:Y:S01]  /*16150*/  FMUL.FTZ R94, R94, R5.reuse ;  /* 0x000000055e5e7220 */ /* 0x080fe20000410000 */
[----:B------:R-:W2:Y:S01]  /*16160*/  MUFU.EX2 R141, R141 ;  /* 0x0000008d008d7308 */ /* 0x000ea20000000800 */
[----:B0-----:R-:W-:Y:S01]  /*16170*/  FADD.FTZ R45, R147, R4 ;  /* 0x00000004932d7221 */ /* 0x001fe20000010000 */
[----:B------:R-:W-:Y:S01]  /*16180*/  FADD.FTZ R49, R134, R49 ;  /* 0x0000003186317221 */ /* 0x000fe20000010000 */
[-C--:B------:R-:W-:Y:S01]  /*16190*/  FMUL.FTZ R95, R95, R5.reuse ;  /* 0x000000055f5f7220 */ /* 0x080fe20000410000 */
[-C--:B------:R-:W-:Y:S01]  /*161a0*/  FMUL.FTZ R98, R98, R5.reuse ;  /* 0x0000000562627220 */ /* 0x080fe20000410000 */
[-C--:B------:R-:W-:Y:S01]  /*161b0*/  FMUL.FTZ R99, R99, R5.reuse ;  /* 0x0000000563637220 */ /* 0x080fe20000410000 */
[----:B------:R-:W-:Y:S01]  /*161c0*/  FADD.FTZ R49, R40, R49 ;  /* 0x0000003128317221 */ /* 0x000fe20000010000 */
[-C--:B------:R-:W-:Y:S01]  /*161d0*/  FMUL.FTZ R102, R102, R5.reuse ;  /* 0x0000000566667220 */ /* 0x080fe20000410000 */
[----:B------:R-:W0:Y:S01]  /*161e0*/  MUFU.EX2 R33, R33 ;  /* 0x0000002100217308 */ /* 0x000e220000000800 */
[----:B-1----:R-:W-:Y:S01]  /*161f0*/  FADD.FTZ R4, R30, R45 ;  /* 0x0000002d1e047221 */ /* 0x002fe20000010000 */
[----:B------:R-:W-:Y:S01]  /*16200*/  FADD.FTZ R46, R128, R49 ;  /* 0x00000031802e7221 */ /* 0x000fe20000010000 */
[-C--:B------:R-:W-:Y:S01]  /*16210*/  FMUL.FTZ R103, R103, R5.reuse ;  /* 0x0000000567677220 */ /* 0x080fe20000410000 */
[-C--:B------:R-:W-:Y:S01]  /*16220*/  FMUL.FTZ R106, R106, R5.reuse ;  /* 0x000000056a6a7220 */ /* 0x080fe20000410000 */
[-C--:B------:R-:W-:Y:S01]  /*16230*/  FMUL.FTZ R107, R107, R5.reuse ;  /* 0x000000056b6b7220 */ /* 0x080fe20000410000 */
[----:B------:R-:W-:Y:S01]  /*16240*/  FADD.FTZ R45, R43, R46 ;  /* 0x0000002e2b2d7221 */ /* 0x000fe20000010000 */
[-C--:B------:R-:W-:Y:S01]  /*16250*/  FMUL.FTZ R110, R110, R5.reuse ;  /* 0x000000056e6e7220 */ /* 0x080fe20000410000 */
[----:B------:R-:W1:Y:S01]  /*16260*/  MUFU.EX2 R143, R143 ;  /* 0x0000008f008f7308 */ /* 0x000e620000000800 */
[----:B--2---:R-:W-:Y:S01]  /*16270*/  FADD.FTZ R4, R141, R4 ;  /* 0x000000048d047221 */ /* 0x004fe20000010000 */
[----:B------:R-:W-:Y:S01]  /*16280*/  FADD.FTZ R45, R130, R45 ;  /* 0x0000002d822d7221 */ /* 0x000fe20000010000 */
[-C--:B------:R-:W-:Y:S01]  /*16290*/  FMUL.FTZ R111, R111, R5.reuse ;  /* 0x000000056f6f7220 */ /* 0x080fe20000410000 */
[-C--:B------:R-:W-:Y:S01]  /*162a0*/  FMUL.FTZ R114, R114, R5.reuse ;  /* 0x0000000572727220 */ /* 0x080fe20000410000 */
[-C--:B------:R-:W-:Y:S01]  /*162b0*/  FMUL.FTZ R115, R115, R5.reuse ;  /* 0x0000000573737220 */ /* 0x080fe20000410000 */
[-C--:B------:R-:W-:Y:S01]  /*162c0*/  FMUL.FTZ R118, R118, R5.reuse ;  /* 0x0000000576767220 */ /* 0x080fe20000410000 */
[----:B------:R-:W-:Y:S01]  /*162d0*/  FMUL.FTZ R119, R119, R5 ;  /* 0x0000000577777220 */ /* 0x000fe20000410000 */
[----:B------:R-:W2:Y:S01]  /*162e0*/  MUFU.EX2 R34, R34 ;  /* 0x0000002200227308 */ /* 0x000ea20000000800 */
[----:B0-----:R-:W-:Y:S01]  /*162f0*/  FADD.FTZ R4, R33, R4 ;  /* 0x0000000421047221 */ /* 0x001fe20000010000 */
[----:B------:R-:W-:Y:S01]  /*16300*/  F2FP.BF16.F32.PACK_AB R140, R31, R140 ;  /* 0x0000008c1f8c723e */ /* 0x000fe200000010ff */
[----:B------:R-:W-:Y:S01]  /*16310*/  VIADD R0, R0, 0xffffffff ;  /* 0xffffffff00007836 */ /* 0x000fe20000000000 */
[----:B------:R-:W-:Y:S01]  /*16320*/  F2FP.BF16.F32.PACK_AB R136, R35, R136 ;  /* 0x000000882388723e */ /* 0x000fe200000010ff */
[----:B------:R-:W-:Y:S01]  /*16330*/  IMAD.MOV.U32 R154, RZ, RZ, R16 ;  /* 0x000000ffff9a7224 */ /* 0x000fe200078e0010 */
[----:B------:R-:W-:Y:S01]  /*16340*/  F2FP.BF16.F32.PACK_AB R138, R36, R138 ;  /* 0x0000008a248a723e */ /* 0x000fe200000010ff */
[----:B------:R-:W-:Y:S01]  /*16350*/  IMAD.MOV.U32 R23, RZ, RZ, R14 ;  /* 0x000000ffff177224 */ /* 0x000fe200078e000e */
[----:B------:R-:W0:Y:S01]  /*16360*/  MUFU.EX2 R137, R137 ;  /* 0x0000008900897308 */ /* 0x000e220000000800 */
[----:B-1----:R-:W-:Y:S01]  /*16370*/  FADD.FTZ R25, R143, R4 ;  /* 0x000000048f197221 */ /* 0x002fe20000010000 */
[----:B------:R-:W-:Y:S01]  /*16380*/  F2FP.BF16.F32.PACK_AB R132, R39, R132 ;  /* 0x000000842784723e */ /* 0x000fe200000010ff */
[----:B------:R-:W-:Y:S01]  /*16390*/  IMAD.MOV.U32 R5, RZ, RZ, R15 ;  /* 0x000000ffff057224 */ /* 0x000fe200078e000f */
        /* <DEDUP_REMOVED lines=76> */
[----:B--2---:R-:W-:Y:S01]  /*16860*/  FADD.FTZ R24, R123, R24 ;  /* 0x000000187b187221 */ /* 0x004fe20000010000 */
[C---:B0-----:R-:W-:Y:S01]  /*16870*/  FADD.FTZ R4, R53.reuse, R32 ;  /* 0x0000002035047221 */ /* 0x041fe20000010000 */
[----:B------:R-:W-:Y:S02]  /*16880*/  F2FP.BF16.F32.PACK_AB R122, R53, R122 ;  /* 0x0000007a357a723e */ /* 0x000fe400000010ff */
[C---:B-1----:R-:W-:Y:S01]  /*16890*/  FADD.FTZ R3, R55.reuse, R24 ;  /* 0x0000001837037221 */ /* 0x042fe20000010000 */
[----:B------:R-:W-:Y:S01]  /*168a0*/  F2FP.BF16.F32.PACK_AB R123, R55, R123 ;  /* 0x0000007b377b723e */ /* 0x000fe200000010ff */
[----:B------:R-:W-:Y:S06]  /*168b0*/  @P2 BRA `(.L_x_1286) ;  /* 0xffffffc800442947 */ /* 0x000fec000383ffff */
.L_x_1268:
[----:B------:R-:W-:Y:S05]  /*168c0*/  WARPSYNC.ALL ;  /* 0x0000000000007948 */ /* 0x000fea0003800000 */
[----:B------:R-:W-:Y:S06]  /*168d0*/  BAR.ARV 0x8, 0x1a0 ;  /* 0x0206800000007b1d */ /* 0x000fec0000002000 */
[----:B------:R-:W-:Y:S05]  /*168e0*/  @!P0 BRA `(.L_x_1287) ;  /* 0x0000000000048947 */ /* 0x000fea0003800000 */
[----:B------:R-:W-:Y:S01]  /*168f0*/  BPT.TRAP 0x1 ;  /* 0x000000040000795c */ /* 0x000fe20000300000 */
.L_x_1287:
[----:B------:R-:W-:Y:S01]  /*16900*/  IMAD R9, R16, 0x8, R2 ;  /* 0x0000000810097824 */ /* 0x000fe200078e0202 */
[----:B------:R-:W-:-:S04]  /*16910*/  SHF.L.U32 R0, R19, 0x1f, RZ ;  /* 0x0000001f13007819 */ /* 0x000fc800000006ff */
[----:B------:R0:W1:Y:S01]  /*16920*/  SYNCS.PHASECHK.TRANS64.TRYWAIT P2, [R9+URZ+0x16850], R0 ;  /* 0x01685000090075a7 */ /* 0x000062000804017f */
[----:B------:R-:W-:Y:S05]  /*16930*/  @!P0 BRA `(.L_x_1288) ;  /* 0x0000000000048947 */ /* 0x000fea0003800000 */
[----:B------:R-:W-:Y:S01]  /*16940*/  BPT.TRAP 0x1 ;  /* 0x000000040000795c */ /* 0x000fe20000300000 */
.L_x_1288:
[----:B------:R-:W-:-:S05]  /*16950*/  VIADD R2, R2, 0x400 ;  /* 0x0000040002027836 */ /* 0x000fca0000000000 */
[----:B------:R-:W-:-:S04]  /*16960*/  SHF.R.U32.HI R2, RZ, 0x4, R2 ;  /* 0x00000004ff027819 */ /* 0x000fc80000011602 */
[----:B------:R-:W-:Y:S01]  /*16970*/  LOP3.LUT R7, R2, 0x3fff, RZ, 0xc0, !PT ;  /* 0x00003fff02077812 */ /* 0x000fe200078ec0ff */
[----:B-1----:R-:W-:Y:S06]  /*16980*/  @P2 BRA `(.L_x_1289) ;  /* 0x0000000000082947 */ /* 0x002fec0003800000 */
[----:B------:R-:W1:Y:S02]  /*16990*/  SYNCS.PHASECHK.TRANS64.TRYWAIT P0, [R9+URZ+0x16850], R0 ;  /* 0x01685000090075a7 */ /* 0x000e64000800017f */
[----:B-1----:R-:W-:Y:S05]  /*169a0*/  @!P0 BRA `(.L_x_1290) ;  /* 0x00000084009c8947 */ /* 0x002fea0003800000 */
.L_x_1289:
[----:B------:R-:W-:Y:S01]  /*169b0*/  IMAD R6, R16, 0x400, R7 ;  /* 0x0000040010067824 */ /* 0x000fe200078e0207 */
[----:B------:R-:W2:Y:S01]  /*169c0*/  LDL.LU R8, [R1+0x34] ;  /* 0x0000340001087983 */ /* 0x000ea20000300800 */
[----:B------:R-:W-:Y:S01]  /*169d0*/  IMAD.MOV.U32 R7, RZ, RZ, 0x40000040 ;  /* 0x40000040ff077424 */ /* 0x000fe200078e00ff */
[----:B------:R-:W-:Y:S05]  /*169e0*/  WARPSYNC.ALL ;  /* 0x0000000000007948 */ /* 0x000fea0003800000 */
[C---:B------:R-:W-:Y:S01]  /*169f0*/  R2UR UR6, R6.reuse ;  /* 0x00000000060672ca */ /* 0x040fe200000e0000 */
[----:B------:R-:W-:Y:S01]  /*16a00*/  WARPGROUP.ARRIVE ;  /* 0x00000000000079c5 */ /* 0x000fe20000000000 */
[----:B------:R-:W-:Y:S01]  /*16a10*/  R2UR UR7, R7 ;  /* 0x00000000070772ca */ /* 0x000fe200000e0000 */
[----:B------:R-:W-:Y:S01]  /*16a20*/  VIADD R10, R6, 0x80 ;  /* 0x00000080060a7836 */ /* 0x000fe20000000000 */
[----:B------:R-:W3:Y:S01]  /*16a30*/  SHFL.BFLY PT, R5, R4, 0x2, 0x1f ;  /* 0x0c401f0004057f89 */ /* 0x000ee200000e0000 */
[----:B------:R-:W-:Y:S01]  /*16a40*/  IMAD.MOV.U32 R11, RZ, RZ, 0x40000040 ;  /* 0x40000040ff0b7424 */ /* 0x000fe200078e00ff */
[----:B------:R-:W-:Y:S01]  /*16a50*/  CS2R R26, SRZ ;  /* 0x00000000001a7805 */ /* 0x000fe2000001ff00 */
[----:B------:R-:W-:Y:S01]  /*16a60*/  IMAD.MOV.U32 R7, RZ, RZ, 0x40000040 ;  /* 0x40000040ff077424 */ /* 0x000fe200078e00ff */
[----:B01----:R-:W0:Y:S01]  /*16a70*/  SHFL.BFLY PT, R0, R3, 0x2, 0x1f ;  /* 0x0c401f0003007f89 */ /* 0x003e2200000e0000 */
[----:B------:R-:W-:-:S02]  /*16a80*/  VIADD R16, R16, 0x1 ;  /* 0x0000000110107836 */ /* 0x000fc40000000000 */
[----:B------:R-:W-:-:S03]  /*16a90*/  IMAD.MOV.U32 R21, RZ, RZ, -0x800000 ;  /* 0xff800000ff157424 */ /* 0x000fc600078e00ff */
[----:B------:R-:W-:Y:S01]  /*16aa0*/  ISETP.NE.AND P2, PT, R16, 0x2, PT ;  /* 0x000000021000780c */ /* 0x000fe20003f45270 */
[----:B------:R-:W-:Y:S01]  /*16ab0*/  HGMMA.64x64x16.F32.BF16 R88, R148, gdesc[UR4].tnspB, R88, gsb0 ;  /* 0x40e0000494587df0 */ /* 0x000fe20008001858 */
[----:B------:R-:W-:Y:S01]  /*16ac0*/  R2UR UR6, R10 ;  /* 0x000000000a0672ca */ /* 0x000fe200000e0000 */
[----:B------:R-:W-:Y:S01]  /*16ad0*/  VIADD R10, R6, 0x100 ;  /* 0x00000100060a7836 */ /* 0x000fe20000000000 */
[----:B------:R-:W-:Y:S01]  /*16ae0*/  R2UR UR7, R11 ;  /* 0x000000000b0772ca */ /* 0x000fe200000e0000 */
[----:B------:R-:W-:Y:S01]  /*16af0*/  IMAD.MOV.U32 R11, RZ, RZ, 0x40000040 ;  /* 0x40000040ff0b7424 */ /* 0x000fe200078e00ff */
[----:B------:R-:W-:Y:S01]  /*16b00*/  SEL R16, R16, RZ, P2 ;  /* 0x000000ff10107207 */ /* 0x000fe20001000000 */
[----:B---3--:R-:W-:Y:S01]  /*16b10*/  FADD.FTZ R5, R5, R4 ;  /* 0x0000000405057221 */ /* 0x008fe20000010000 */
[----:B0-----:R-:W-:Y:S01]  /*16b20*/  FADD.FTZ R2, R0, R3 ;  /* 0x0000000300027221 */ /* 0x001fe20000010000 */
[----:B------:R-:W-:-:S03]  /*16b30*/  IMAD.MOV.U32 R3, RZ, RZ, -0x800000 ;  /* 0xff800000ff037424 */ /* 0x000fc600078e00ff */
[----:B------:R-:W0:Y:S01]  /*16b40*/  SHFL.BFLY PT, R0, R5, 0x1, 0x1f ;  /* 0x0c201f0005007f89 */ /* 0x000e2200000e0000 */
[----:B------:R-:W-:Y:S02]  /*16b50*/  WARPGROUP.DEPBAR.LE gsb0, 0x0 ;  /* 0x00008000000079c5 */ /* 0x000fe40000010000 */
[----:B------:R-:W-:-:S06]  /*16b60*/  WARPGROUP.ARRIVE ;  /* 0x00000000000079c5 */ /* 0x000fcc0000000000 */
[----:B------:R-:W-:Y:S01]  /*16b70*/  HGMMA.64x64x16.F32.BF16 R88, R144, gdesc[UR4].tnspB, R88, gsb0 ;  /* 0x40e0000490587df0 */ /* 0x000fe20008001858 */
[----:B------:R-:W-:Y:S01]  /*16b80*/  R2UR UR6, R10 ;  /* 0x000000000a0672ca */ /* 0x000fe200000e0000 */
[----:B------:R-:W-:Y:S01]  /*16b90*/  VIADD R10, R6, 0x180 ;  /* 0x00000180060a7836 */ /* 0x000fe20000000000 */
[----:B------:R-:W-:Y:S01]  /*16ba0*/  R2UR UR7, R11 ;  /* 0x000000000b0772ca */ /* 0x000fe200000e0000 */
[----:B------:R-:W-:Y:S01]  /*16bb0*/  IMAD.MOV.U32 R11, RZ, RZ, 0x40000040 ;  /* 0x40000040ff0b7424 */ /* 0x000fe200078e00ff */
[----:B------:R-:W-:Y:S02]  /*16bc0*/  WARPGROUP.DEPBAR.LE gsb0, 0x0 ;  /* 0x00008000000079c5 */ /* 0x000fe40000010000 */
[----:B------:R-:W-:-:S09]  /*16bd0*/  WARPGROUP.ARRIVE ;  /* 0x00000000000079c5 */ /* 0x000fd20000000000 */
        /* <DEDUP_REMOVED lines=11> */
[----:B------:R-:W-:Y:S02]  /*16c90*/  IMAD.MOV.U32 R11, RZ, RZ, 0x40000040 ;  /* 0x40000040ff0b7424 */ /* 0x000fe400078e00ff */
[----:B--2---:R-:W-:-:S05]  /*16ca0*/  VIADD R8, R8, 0x1 ;  /* 0x0000000108087836 */ /* 0x004fca0000000000 */
[----:B------:R-:W-:Y:S01]  /*16cb0*/  STL [R1+0x34], R8 ;  /* 0x0000340801007387 */ /* 0x000fe20000100800 */
[----:B------:R-:W-:Y:S02]  /*16cc0*/  WARPGROUP.DEPBAR.LE gsb0, 0x0 ;  /* 0x00008000000079c5 */ /* 0x000fe40000010000 */
[----:B------:R-:W-:-:S06]  /*16cd0*/  WARPGROUP.ARRIVE ;  /* 0x00000000000079c5 */ /* 0x000fcc0000000000 */
[----:B------:R-:W-:Y:S01]  /*16ce0*/  HGMMA.64x64x16.F32.BF16 R88, R132, gdesc[UR4].tnspB, R88, gsb0 ;  /* 0x40e0000484587df0 */ /* 0x000fe20008001858 */
[----:B------:R-:W-:Y:S01]  /*16cf0*/  R2UR UR6, R10 ;  /* 0x000000000a0672ca */ /* 0x000fe200000e0000 */
[C---:B------:R-:W-:Y:S01]  /*16d00*/  VIADD R10, R6.reuse, 0x300 ;  /* 0x00000300060a7836 */ /* 0x040fe20000000000 */
[----:B------:R-:W-:Y:S01]  /*16d10*/  R2UR UR7, R11 ;  /* 0x000000000b0772ca */ /* 0x000fe200000e0000 */
[----:B------:R-:W-:Y:S02]  /*16d20*/  IMAD.MOV.U32 R11, RZ, RZ, 0x40000040 ;  /* 0x40000040ff0b7424 */ /* 0x000fe400078e00ff */
[----:B------:R-:W-:Y:S01]  /*16d30*/  VIADD R6, R6, 0x380 ;  /* 0x0000038006067836 */ /* 0x000fe20000000000 */
[----:B------:R-:W-:Y:S02]  /*16d40*/  WARPGROUP.DEPBAR.LE gsb0, 0x0 ;  /* 0x00008000000079c5 */ /* 0x000fe40000010000 */
[----:B------:R-:W-:-:S07]  /*16d50*/  WARPGROUP.ARRIVE ;  /* 0x00000000000079c5 */ /* 0x000fce0000000000 */
[----:B------:R-:W-:Y:S01]  /*16d60*/  HGMMA.64x64x16.F32.BF16 R88, R128, gdesc[UR4].tnspB, R88, gsb0 ;  /* 0x40e0000480587df0 */ /* 0x000fe20008001858 */
[----:B------:R-:W-:Y:S02]  /*16d70*/  R2UR UR6, R10 ;  /* 0x000000000a0672ca */ /* 0x000fe400000e0000 */
[----:B------:R-:W-:Y:S01]  /*16d80*/  R2UR UR7, R11 ;  /* 0x000000000b0772ca */ /* 0x000fe200000e0000 */
[----:B------:R-:W-:Y:S02]  /*16d90*/  WARPGROUP.DEPBAR.LE gsb0, 0x0 ;  /* 0x00008000000079c5 */ /* 0x000fe40000010000 */
[----:B------:R-:W-:-:S10]  /*16da0*/  WARPGROUP.ARRIVE ;  /* 0x00000000000079c5 */ /* 0x000fd40000000000 */
[----:B------:R-:W-:Y:S01]  /*16db0*/  HGMMA.64x64x16.F32.BF16 R88, R124, gdesc[UR4].tnspB, R88, gsb0 ;  /* 0x40e000047c587df0 */ /* 0x000fe20008001858 */
[----:B------:R-:W-:Y:S01]  /*16dc0*/  R2UR UR6, R6 ;  /* 0x00000000060672ca */ /* 0x000fe200000e0000 */
[----:B0-----:R-:W-:Y:S01]  /*16dd0*/  FADD.FTZ R6, R5, R0 ;  /* 0x0000000005067221 */ /* 0x001fe20000010000 */
[----:B------:R-:W-:Y:S01]  /*16de0*/  R2UR UR7, R7 ;  /* 0x00000000070772ca */ /* 0x000fe200000e0000 */
[----:B------:R-:W-:Y:S01]  /*16df0*/  IMAD.U32 R5, RZ, RZ, UR41 ;  /* 0x00000029ff057e24 */ /* 0x000fe2000f8e00ff */
[----:B------:R-:W0:Y:S02]  /*16e00*/  SHFL.BFLY PT, R7, R2, 0x1, 0x1f ;  /* 0x0c201f0002077f89 */ /* 0x000e2400000e0000 */
[----:B------:R-:W-:-:S13]  /*16e10*/  FSETP.NE.FTZ.AND P0, PT, R6, RZ, PT ;  /* 0x000000ff0600720b */ /* 0x000fda0003f15000 */
[----:B------:R-:W1:Y:S01]  /*16e20*/  @P0 MUFU.LG2 R0, R6 ;  /* 0x0000000600000308 */ /* 0x000e620000000c00 */
[----:B------:R-:W-:-:S07]  /*16e30*/  @P0 FMUL.FTZ R5, R5, 0.69314718246459960938 ;  /* 0x3f31721805050820 */ /* 0x000fce0000410000 */
[----:B------:R-:W-:Y:S01]  /*16e40*/  @P0 MUFU.RCP R26, R6 ;  /* 0x00000006001a0308 */ /* 0x000fe20000001000 */
[----:B0-----:R-:W-:Y:S01]  /*16e50*/  FADD.FTZ R7, R2, R7 ;  /* 0x0000000702077221 */ /* 0x001fe20000010000 */
[----:B------:R-:W-:-:S04]  /*16e60*/  SEL R2, RZ, 0x1, P2 ;  /* 0x00000001ff027807 */ /* 0x000fc80001000000 */
[----:B------:R-:W-:Y:S02]  /*16e70*/  FSETP.NE.FTZ.AND P3, PT, R7, RZ, PT ;  /* 0x000000ff0700720b */ /* 0x000fe40003f75000 */
[----:B------:R-:W-:Y:S01]  /*16e80*/  LOP3.LUT R19, R19, R2, RZ, 0x3c, !PT ;  /* 0x0000000213137212 */ /* 0x000fe200078e3cff */
[----:B------:R-:W-:Y:S02]  /*16e90*/  @!P1 VIADD R2, R9, 0x16860 ;  /* 0x0001686009029836 */ /* 0x000fe40000000000 */
[----:B-1----:R-:W-:Y:S01]  /*16ea0*/  @P0 FMUL.FTZ R0, R0, 0.69314718246459960938 ;  /* 0x3f31721800000820 */ /* 0x002fe20000410000 */
[----:B------:R-:W-:Y:S02]  /*16eb0*/  IMAD.U32 R9, RZ, RZ, UR41 ;  /* 0x00000029ff097e24 */ /* 0x000fe4000f8e00ff */
[----:B------:R-:W-:Y:S01]  /*16ec0*/  @!P1 PRMT R2, RZ, 0x654, R2 ;  /* 0x00000654ff029816 */ /* 0x000fe20000000002 */
[----:B------:R-:W-:Y:S01]  /*16ed0*/  @P0 FFMA.FTZ R21, R5, R14, R0 ;  /* 0x0000000e05150223 */ /* 0x000fe20000010000 */
[----:B------:R-:W-:-:S03]  /*16ee0*/  PLOP3.LUT P0, PT, PT, PT, PT, 0x8, 0x0 ;  /* 0x000000000000781c */ /* 0x000fc60003f0e170 */
[----:B------:R-:W0:Y:S01]  /*16ef0*/  @P3 MUFU.LG2 R4, R7 ;  /* 0x0000000700043308 */ /* 0x000e220000000c00 */
[----:B------:R-:W-:-:S07]  /*16f00*/  @P3 FMUL.FTZ R9, R9, 0.69314718246459960938 ;  /* 0x3f31721809093820 */ /* 0x000fce0000410000 */
[----:B------:R-:W1:Y:S01]  /*16f10*/  @P3 MUFU.RCP R27, R7 ;  /* 0x00000007001b3308 */ /* 0x000e620000001000 */
[----:B0-----:R-:W-:-:S04]  /*16f20*/  @P3 FMUL.FTZ R4, R4, 0.69314718246459960938 ;  /* 0x3f31721804043820 */ /* 0x001fc80000410000 */
[----:B------:R-:W-:Y:S01]  /*16f30*/  @P3 FFMA.FTZ R3, R9, R15, R4 ;  /* 0x0000000f09033223 */ /* 0x000fe20000010004 */
        /* <DEDUP_REMOVED lines=36> */
[----:B--2---:R-:W-:-:S07]  /*17180*/  FMUL.FTZ R27, R119, R27 ;  /* 0x0000001b771b7220 */ /* 0x004fce0000410000 */
.L_x_1172:
[----:B------:R-:W-:Y:S05]  /*17190*/  WARPSYNC.ALL ;  /* 0x0000000000007948 */ /* 0x000fea0003800000 */
[----:B------:R-:W1:Y:S08]  /*171a0*/  S2UR UR5, SR_CgaCtaId ;  /* 0x00000000000579c3 */ /* 0x000e700000008800 */
[----:B------:R-:W-:Y:S06]  /*171b0*/  BAR.SYNC.DEFER_BLOCKING 0x5, 0x1a0 ;  /* 0x0146800000007b1d */ /* 0x000fec0000010000 */
[----:B------:R-:W-:Y:S01]  /*171c0*/  UMOV UR4, 0x400 ;  /* 0x0000040000047882 */ /* 0x000fe20000000000 */
[----:B------:R-:W-:Y:S01]  /*171d0*/  BSSY B0, `(.L_x_1291) ;  /* 0x00001a1000007945 */ /* 0x000fe20003800000 */
[----:B------:R-:W2:Y:S01]  /*171e0*/  S2R R39, SR_TID.X ;  /* 0x0000000000277919 */ /* 0x000ea20000002100 */
[----:B-1----:R-:W-:-:S06]  /*171f0*/  ULEA UR4, UR5, UR4, 0x18 ;  /* 0x0000000405047291 */ /* 0x002fcc000f8ec03f */
[----:B------:R-:W-:-:S05]  /*17200*/  IMAD.U32 R2, RZ, RZ, UR4 ;  /* 0x00000004ff027e24 */ /* 0x000fca000f8e00ff */
[----:B------:R-:W1:Y:S01]  /*17210*/  LDS.128 R8, [R2+0x168d0] ;  /* 0x0168d00002087984 */ /* 0x000e620000000c00 */
[----:B--2---:R-:W-:-:S05]  /*17220*/  VIADD R36, R39, 0xffffff80 ;  /* 0xffffff8027247836 */ /* 0x004fca0000000000 */
[----:B------:R-:W-:-:S04]  /*17230*/  SHF.R.S32.HI R37, RZ, 0x1f, R36 ;  /* 0x0000001fff257819 */ /* 0x000fc80000011424 */
[----:B------:R-:W-:-:S04]  /*17240*/  LEA.HI R20, R37, R36, RZ, 0x3 ;  /* 0x0000002425147211 */ /* 0x000fc800078f18ff */
[----:B------:R-:W-:Y:S02]  /*17250*/  LOP3.LUT R5, R20, 0x1ffffff8, RZ, 0xc0, !PT ;  /* 0x1ffffff814057812 */ /* 0x000fe400078ec0ff */
[----:B------:R-:W-:-:S03]  /*17260*/  SHF.R.S32.HI R20, RZ, 0x3, R20 ;  /* 0x00000003ff147819 */ /* 0x000fc60000011414 */
[----:B------:R-:W-:-:S04]  /*17270*/  IMAD.IADD R0, R36, 0x1, -R5 ;  /* 0x0000000124007824 */ /* 0x000fc800078e0a05 */
[----:B------:R-:W-:Y:S01]  /*17280*/  IMAD.SHL.U32 R0, R0, 0x8, RZ ;  /* 0x0000000800007824 */ /* 0x000fe200078e00ff */
[----:B-1----:R1:W-:Y:S04]  /*17290*/  STL.64 [R1+0x10], R8 ;  /* 0x0000100801007387 */ /* 0x0023e80000100a00 */
[----:B------:R1:W-:Y:S01]  /*172a0*/  STL.64 [R1+0x18], R10 ;  /* 0x0000180a01007387 */ /* 0x0003e20000100a00 */
[----:B------:R-:W-:Y:S06]  /*172b0*/  BAR.ARV 0x4, 0x1a0 ;  /* 0x0106800000007b1d */ /* 0x000fec0000002000 */
[----:B------:R-:W-:Y:S05]  /*172c0*/  @P0 BRA `(.L_x_1292) ;  /* 0x0000001000080947 */ /* 0x000fea0003800000 */
[----:B------:R-:W2:Y:S01]  /*172d0*/  LDL R41, [R1+0x30] ;  /* 0x0000300001297983 */ /* 0x000ea20000100800 */
[----:B------:R-:W-:Y:S01]  /*172e0*/  LEA.HI R4, R37, R36, RZ, 0x4 ;  /* 0x0000002425047211 */ /* 0x000fe200078f20ff */
[----:B-1----:R-:W1:Y:S03]  /*172f0*/  S2R R8, SR_TID.X ;  /* 0x0000000000087919 */ /* 0x002e660000002100 */
[----:B------:R-:W-:Y:S02]  /*17300*/  SHF.R.S32.HI R11, RZ, 0x4, R4 ;  /* 0x00000004ff0b7819 */ /* 0x000fe40000011404 */
[C---:B------:R-:W-:Y:S01]  /*17310*/  LOP3.LUT R9, R4.reuse, 0x3fffff0, RZ, 0xc0, !PT ;  /* 0x03fffff004097812 */ /* 0x040fe200078ec0ff */
[----:B------:R-:W3:Y:S01]  /*17320*/  S2R R5, SR_SWINHI ;  /* 0x0000000000057919 */ /* 0x000ee20000002f00 */
[----:B------:R-:W-:-:S03]  /*17330*/  LEA.HI R4, R4, R11, RZ, 0x1 ;  /* 0x0000000b04047211 */ /* 0x000fc600078f08ff */
[----:B------:R-:W-:Y:S01]  /*17340*/  IMAD.IADD R9, R36, 0x1, -R9 ;  /* 0x0000000124097824 */ /* 0x000fe200078e0a09 */
[----:B------:R-:W-:Y:S01]  /*17350*/  LOP3.LUT R4, R4, 0x1ffffffe, RZ, 0xc0, !PT ;  /* 0x1ffffffe04047812 */ /* 0x000fe200078ec0ff */
[C---:B-1----:R-:W-:Y:S02]  /*17360*/  VIADD R10, R8.reuse, 0xffffff80 ;  /* 0xffffff80080a7836 */ /* 0x042fe40000000000 */
[----:B------:R-:W-:-:S05]  /*17370*/  VIADD R8, R8, 0xffffff80 ;  /* 0xffffff8008087836 */ /* 0x000fca0000000000 */
[----:B------:R-:W-:-:S04]  /*17380*/  SHF.R.S32.HI R8, RZ, 0x1f, R8 ;  /* 0x0000001fff087819 */ /* 0x000fc80000011408 */
[----:B------:R-:W-:-:S04]  /*17390*/  LEA.HI R8, R8, R10, RZ, 0x5 ;  /* 0x0000000a08087211 */ /* 0x000fc800078f28ff */
[----:B------:R-:W-:Y:S01]  /*173a0*/  SHF.R.S32.HI R8, RZ, 0x5, R8 ;  /* 0x00000005ff087819 */ /* 0x000fe20000011408 */
[----:B------:R-:W-:-:S04]  /*173b0*/  IMAD.IADD R4, R11, 0x1, -R4 ;  /* 0x000000010b047824 */ /* 0x000fc800078e0a04 */
[----:B------:R-:W-:Y:S01]  /*173c0*/  IMAD R9, R8, 0x10, R9 ;  /* 0x0000001008097824 */ /* 0x000fe200078e0209 */
[----:B------:R-:W-:Y:S02]  /*173d0*/  MOV R12, R2 ;  /* 0x00000002000c7202 */ /* 0x000fe40000000f00 */
[----:B---3--:R-:W-:Y:S01]  /*173e0*/  MOV R13, R5 ;  /* 0x00000005000d7202 */ /* 0x008fe20000000f00 */
[----:B------:R-:W-:-:S04]  /*173f0*/  IMAD R4, R9, 0x8, R4 ;  /* 0x0000000809047824 */ /* 0x000fc800078e0204 */
[----:B------:R-:W-:-:S04]  /*17400*/  IMAD.SHL.U32 R5, R4, 0x8, RZ ;  /* 0x0000000804057824 */ /* 0x000fc800078e00ff */
[----:B------:R-:W-:-:S03]  /*17410*/  IMAD.WIDE R4, R5, 0x2, R12 ;  /* 0x0000000205047825 */ /* 0x000fc600078e020c */
[C---:B------:R-:W-:Y:S02]  /*17420*/  LOP3.LUT R9, R4.reuse, 0x380, RZ, 0xc0, !PT ;  /* 0x0000038004097812 */ /* 0x040fe400078ec0ff */
[C---:B------:R-:W-:Y:S02]  /*17430*/  IADD3 R11, P1, R4.reuse, 0x40, RZ ;  /* 0x00000040040b7810 */ /* 0x040fe40007f3e0ff */
[C---:B-----5:R-:W-:Y:S02]  /*17440*/  IADD3 R23, P0, R4.reuse, 0x60, RZ ;  /* 0x0000006004177810 */ /* 0x060fe40007f1e0ff */
[----:B------:R-:W-:Y:S01]  /*17450*/  SHF.R.U64 R9, R9, 0x3, RZ ;  /* 0x0000000309097819 */ /* 0x000fe200000012ff */
[----:B------:R-:W-:Y:S05]  /*17460*/  WARPSYNC.ALL ;  /* 0x0000000000007948 */ /* 0x000fea0003800000 */
[----:B------:R-:W-:Y:S01]  /*17470*/  IADD3 R15, P2, R4, 0x20, RZ ;  /* 0x00000020040f7810 */ /* 0x000fe20007f5e0ff */
[----:B------:R-:W-:Y:S01]  /*17480*/  ULDC.64 UR4, c[0x0][0xbd8] ;  /* 0x0002f60000047ab9 */ /* 0x000fe20000000a00 */
[----:B------:R-:W-:-:S02]  /*17490*/  LOP3.LUT R10, R11, 0x380, RZ, 0xc0, !PT ;  /* 0x000003800b0a7812 */ /* 0x000fc400078ec0ff */
[----:B------:R-:W-:Y:S01]  /*174a0*/  LOP3.LUT R4, R9, R4, RZ, 0x3c, !PT ;  /* 0x0000000409047212 */ /* 0x000fe200078e3cff */
[--C-:B------:R-:W-:Y:S01]  /*174b0*/  IMAD.X R9, RZ, RZ, R5.reuse, P0 ;  /* 0x000000ffff097224 */ /* 0x100fe200000e0605 */
[----:B------:R-:W-:Y:S02]  /*174c0*/  ISETP.NE.U32.AND P0, PT, RZ, UR4, PT ;  /* 0x00000004ff007c0c */ /* 0x000fe4000bf05070 */
[----:B------:R-:W-:Y:S02]  /*174d0*/  SHF.R.U64 R10, R10, 0x3, RZ ;  /* 0x000000030a0a7819 */ /* 0x000fe400000012ff */
[----:B------:R-:W-:Y:S01]  /*174e0*/  ISETP.NE.AND.EX P0, PT, RZ, UR5, PT, P0 ;  /* 0x00000005ff007c0c */ /* 0x000fe2000bf05300 */
[----:B------:R-:W-:Y:S01]  /*174f0*/  ULDC.64 UR4, c[0x0][0xbe0] ;  /* 0x0002f80000047ab9 */ /* 0x000fe20000000a00 */
[----:B------:R-:W-:Y:S01]  /*17500*/  LOP3.LUT R10, R10, R11, RZ, 0x3c, !PT ;  /* 0x0000000b0a0a7212 */ /* 0x000fe200078e3cff */
[----:B------:R-:W-:Y:S01]  /*17510*/  IMAD.X R11, RZ, RZ, R5, P1 ;  /* 0x000000ffff0b7224 */ /* 0x000fe200008e0605 */
[----:B0-----:R-:W-:-:S02]  /*17520*/  LOP3.LUT R14, R15, 0x380, RZ, 0xc0, !PT ;  /* 0x000003800f0e7812 */ /* 0x001fc400078ec0ff */
[----:B------:R-:W-:Y:S02]  /*17530*/  ISETP.NE.U32.AND P1, PT, RZ, UR4, PT ;  /* 0x00000004ff007c0c */ /* 0x000fe4000bf25070 */
[----:B------:R-:W-:Y:S02]  /*17540*/  LOP3.LUT R8, R23, 0x380, RZ, 0xc0, !PT ;  /* 0x0000038017087812 */ /* 0x000fe400078ec0ff */
[----:B------:R-:W-:Y:S02]  /*17550*/  SHF.R.U64 R14, R14, 0x3, RZ ;  /* 0x000000030e0e7819 */ /* 0x000fe400000012ff */
[----:B------:R-:W-:Y:S02]  /*17560*/  ISETP.NE.AND.EX P1, PT, RZ, UR5, PT, P1 ;  /* 0x00000005ff007c0c */ /* 0x000fe4000bf25310 */
[----:B------:R-:W-:Y:S02]  /*17570*/  SHF.R.U64 R8, R8, 0x3, RZ ;  /* 0x0000000308087819 */ /* 0x000fe400000012ff */
[----:B------:R-:W-:Y:S01]  /*17580*/  LOP3.LUT R14, R14, R15, RZ, 0x3c, !PT ;  /* 0x0000000f0e0e7212 */ /* 0x000fe200078e3cff */
[----:B------:R-:W-:Y:S01]  /*17590*/  IMAD.X R15, RZ, RZ, R5, P2 ;  /* 0x000000ffff0f7224 */ /* 0x000fe200010e0605 */
[----:B------:R-:W-:-:S02]  /*175a0*/  MOV R34, R4 ;  /* 0x0000000400227202 */ /* 0x000fc40000000f00 */
[----:B------:R-:W-:Y:S02]  /*175b0*/  LOP3.LUT R8, R8, R23, RZ, 0x3c, !PT ;  /* 0x0000001708087212 */ /* 0x000fe400078e3cff */
[----:B------:R-:W-:Y:S02]  /*175c0*/  F2FP.BF16.F32.PACK_AB R4, R89, R28 ;  /* 0x0000001c5904723e */ /* 0x000fe400000010ff */
[----:B------:R-:W-:Y:S02]  /*175d0*/  F2FP.BF16.F32.PACK_AB R5, R91, R90 ;  /* 0x0000005a5b05723e */ /* 0x000fe400000010ff */
[----:B------:R-:W-:Y:S02]  /*175e0*/  F2FP.BF16.F32.PACK_AB R6, R6, R29 ;  /* 0x0000001d0606723e */ /* 0x000fe400000010ff */
[----:B------:R-:W-:Y:S01]  /*175f0*/  F2FP.BF16.F32.PACK_AB R7, R7, R94 ;  /* 0x0000005e0707723e */ /* 0x000fe200000010ff */
[----:B------:R-:W-:Y:S01]  /*17600*/  BAR.SYNC.DEFER_BLOCKING 0x1, 0x180 ;  /* 0x0046000000007b1d */ /* 0x000fe20000010000 */
[----:B------:R-:W-:-:S02]  /*17610*/  MOV R23, R8 ;  /* 0x0000000800177202 */ /* 0x000fc40000000f00 */
[----:B------:R-:W-:Y:S02]  /*17620*/  MOV R30, R10 ;  /* 0x0000000a001e7202 */ /* 0x000fe40000000f00 */
[----:B------:R-:W-:-:S03]  /*17630*/  MOV R32, R14 ;  /* 0x0000000e00207202 */ /* 0x000fc60000000f00 */
[----:B------:R-:W2:Y:S01]  /*17640*/  LDC.64 R28, c[0x0][0xbd8] ;  /* 0x0002f600ff1c7b82 */ /* 0x000ea20000000a00 */
[----:B------:R-:W-:Y:S02]  /*17650*/  F2FP.BF16.F32.PACK_AB R8, R97, R96 ;  /* 0x000000606108723e */ /* 0x000fe400000010ff */
[----:B------:R-:W-:Y:S02]  /*17660*/  F2FP.BF16.F32.PACK_AB R9, R99, R98 ;  /* 0x000000626309723e */ /* 0x000fe400000010ff */
[----:B------:R-:W-:Y:S02]  /*17670*/  F2FP.BF16.F32.PACK_AB R10, R101, R100 ;  /* 0x00000064650a723e */ /* 0x000fe400000010ff */
[----:B------:R-:W-:Y:S01]  /*17680*/  F2FP.BF16.F32.PACK_AB R11, R103, R102 ;  /* 0x00000066670b723e */ /* 0x000fe200000010ff */
[----:B------:R-:W0:Y:S01]  /*17690*/  @P1 LDC.64 R14, c[0x0][0xbe0] ;  /* 0x0002f800ff0e1b82 */ /* 0x000e220000000a00 */
[----:B------:R-:W-:Y:S02]  /*176a0*/  F2FP.BF16.F32.PACK_AB R24, R24, R33 ;  /* 0x000000211818723e */ /* 0x000fe400000010ff */
[----:B------:R-:W-:-:S02]  /*176b0*/  F2FP.BF16.F32.PACK_AB R25, R25, R114 ;  /* 0x000000721919723e */ /* 0x000fc400000010ff */
[----:B------:R-:W-:Y:S02]  /*176c0*/  F2FP.BF16.F32.PACK_AB R26, R26, R31 ;  /* 0x0000001f1a1a723e */ /* 0x000fe400000010ff */
[----:B------:R-:W-:Y:S01]  /*176d0*/  F2FP.BF16.F32.PACK_AB R27, R27, R118 ;  /* 0x000000761b1b723e */ /* 0x000fe200000010ff */
[----:B------:R1:W-:Y:S01]  /*176e0*/  STSM.16.M88.4 [R34], R4 ;  /* 0x0000000422007844 */ /* 0x0003e20000000200 */
[----:B------:R-:W-:-:S03]  /*176f0*/  LEA.HI R37, R37, R36, RZ, 0x7 ;  /* 0x0000002425257211 */ /* 0x000fc600078f38ff */
[----:B------:R-:W-:Y:S01]  /*17700*/  STSM.16.M88.4 [R32], R8 ;  /* 0x0000000820007844 */ /* 0x000fe20000000200 */
[----:B------:R-:W-:Y:S02]  /*17710*/  LOP3.LUT R31, R37, 0xffffff80, RZ, 0xc0, !PT ;  /* 0xffffff80251f7812 */ /* 0x000fe400078ec0ff */
[----:B-1----:R-:W-:Y:S02]  /*17720*/  F2FP.BF16.F32.PACK_AB R4, R105, R104 ;  /* 0x000000686904723e */ /* 0x002fe400000010ff */
[----:B------:R-:W-:Y:S02]  /*17730*/  F2FP.BF16.F32.PACK_AB R5, R107, R106 ;  /* 0x0000006a6b05723e */ /* 0x000fe400000010ff */
[----:B------:R-:W-:Y:S02]  /*17740*/  F2FP.BF16.F32.PACK_AB R6, R109, R108 ;  /* 0x0000006c6d06723e */ /* 0x000fe400000010ff */
[----:B------:R-:W-:-:S05]  /*17750*/  F2FP.BF16.F32.PACK_AB R7, R111, R110 ;  /* 0x0000006e6f07723e */ /* 0x000fca00000010ff */
[----:B------:R1:W-:Y:S04]  /*17760*/  STSM.16.M88.4 [R30], R4 ;  /* 0x000000041e007844 */ /* 0x0003e80000000200 */
[----:B------:R3:W-:Y:S01]  /*17770*/  STSM.16.M88.4 [R23], R24 ;  /* 0x0000001817007844 */ /* 0x0007e20000000200 */
[----:B------:R-:W-:Y:S01]  /*17780*/  IMAD.IADD R31, R36, 0x1, -R31 ;  /* 0x00000001241f7824 */ /* 0x000fe200078e0a1f */
[----:B------:R-:W-:Y:S01]  /*17790*/  ULDC UR4, c[0x0][0xa88] ;  /* 0x0002a20000047ab9 */ /* 0x000fe20000000800 */
[----:B------:R-:W-:-:S03]  /*177a0*/  IMAD.MOV.U32 R35, RZ, RZ, RZ ;  /* 0x000000ffff237224 */ /* 0x000fc600078e00ff */
[----:B-1----:R-:W-:-:S04]  /*177b0*/  SHF.R.S32.HI R6, RZ, 0x1f, R31 ;  /* 0x0000001fff067819 */ /* 0x002fc8000001141f */
[----:B------:R-:W-:Y:S01]  /*177c0*/  LEA.HI R4, R6, R31, RZ, 0x2 ;  /* 0x0000001f06047211 */ /* 0x000fe200078f10ff */
[----:B---3--:R-:W-:-:S03]  /*177d0*/  IMAD.U32 R23, RZ, RZ, UR4 ;  /* 0x00000004ff177e24 */ /* 0x008fc6000f8e00ff */
[--C-:B------:R-:W-:Y:S02]  /*177e0*/  SHF.R.S32.HI R7, RZ, 0x2, R4.reuse ;  /* 0x00000002ff077819 */ /* 0x100fe40000011404 */
[----:B------:R-:W-:Y:S01]  /*177f0*/  SHF.R.S32.HI R8, RZ, 0x1f, R4 ;  /* 0x0000001fff087819 */ /* 0x000fe20000011404 */
[C---:B--2---:R-:W-:Y:S01]  /*17800*/  IMAD.WIDE R28, R41.reuse, 0x4, R28 ;  /* 0x00000004291c7825 */ /* 0x044fe200078e021c */
[----:B------:R-:W-:Y:S03]  /*17810*/  BAR.SYNC.DEFER_BLOCKING 0x1, 0x180 ;  /* 0x0046000000007b1d */ /* 0x000fe60000010000 */
[----:B0-----:R-:W-:-:S03]  /*17820*/  @P1 IMAD.WIDE R4, R41, 0x4, R14 ;  /* 0x0000000429041825 */ /* 0x001fc600078e020e */
[----:B------:R0:W5:Y:S04]  /*17830*/  @P0 LDG.E R35, desc[UR38][R28.64] ;  /* 0x000000261c230981 */ /* 0x000168000c1e1900 */
[----:B------:R0:W5:Y:S01]  /*17840*/  @P1 LDG.E R23, desc[UR38][R4.64] ;  /* 0x0000002604171981 */ /* 0x000162000c1e1900 */
[----:B------:R-:W-:Y:S02]  /*17850*/  SHF.R.S32.HI R37, RZ, 0x7, R37 ;  /* 0x00000007ff257819 */ /* 0x000fe40000011425 */
[----:B------:R-:W-:Y:S01]  /*17860*/  LEA.HI R8, R8, R7, RZ, 0x3 ;  /* 0x0000000708087211 */ /* 0x000fe200078f18ff */
[----:B------:R-:W-:Y:S06]  /*17870*/  @P1 BRA `(.L_x_1293) ;  /* 0x0000000000101947 */ /* 0x000fec0003800000 */
[----:B------:R-:W-:Y:S05]  /*17880*/  @!P0 BRA `(.L_x_1293) ;  /* 0x00000000000c8947 */ /* 0x000fea0003800000 */
[----:B0-----:R-:W2:Y:S04]  /*17890*/  LDG.E R4, desc[UR38][R28.64] ;  /* 0x000000261c047981 */ /* 0x001ea8000c1e1900 */
[----:B-----5:R-:W2:Y:S02]  /*178a0*/  LDG.E R23, desc[UR38][R28.64+0x4] ;  /* 0x000004261c177981 */ /* 0x020ea4000c1e1900 */
[----:B--2---:R-:W-:-:S07]  /*178b0*/  IMAD.IADD R23, R23, 0x1, -R4 ;  /* 0x0000000117177824 */ /* 0x004fce00078e0a04 */
.L_x_1293:
[----:B------:R-:W2:Y:S01]  /*178c0*/  LDL.LU R40, [R1+0x2c] ;  /* 0x00002c0001287983 */ /* 0x000ea20000300800 */
[----:B0-----:R-:W-:Y:S01]  /*178d0*/  IMAD.HI R5, R37, 0x55555556, RZ ;  /* 0x5555555625057827 */ /* 0x001fe200078e02ff */
[----:B------:R-:W-:Y:S01]  /*178e0*/  LOP3.LUT R4, R8, 0xfffffff8, RZ, 0xc0, !PT ;  /* 0xfffffff808047812 */ /* 0x000fe200078ec0ff */
[----:B------:R-:W-:Y:S01]  /*178f0*/  ULDC.64 UR4, c[0x0][0xb70] ;  /* 0x0002dc0000047ab9 */ /* 0x000fe20000000a00 */
[----:B------:R-:W3:Y:S01]  /*17900*/  LDL.LU R39, [R1+0x38] ;  /* 0x0000380001277983 */ /* 0x000ee20000300800 */
[----:B------:R-:W-:Y:S01]  /*17910*/  LEA.HI R8, R6, R31, RZ, 0x5 ;  /* 0x0000001f06087211 */ /* 0x000fe200078f28ff */
[--C-:B-----5:R-:W-:Y:S01]  /*17920*/  IMAD.MOV.U32 R28, RZ, RZ, R35.reuse ;  /* 0x000000ffff1c7224 */ /* 0x120fe200078e0023 */
[----:B------:R-:W-:Y:S01]  /*17930*/  LEA.HI R6, R5, R5, RZ, 0x1 ;  /* 0x0000000505067211 */ /* 0x000fe200078f08ff */
[----:B------:R-:W-:Y:S01]  /*17940*/  IMAD.IADD R9, R7, 0x1, -R4 ;  /* 0x0000000107097824 */ /* 0x000fe200078e0a04 */
[----:B------:R-:W-:Y:S02]  /*17950*/  SHF.R.S32.HI R8, RZ, 0x5, R8 ;  /* 0x00000005ff087819 */ /* 0x000fe40000011408 */
[----:B------:R-:W-:Y:S01]  /*17960*/  SHF.R.S32.HI R29, RZ, 0x1f, R35 ;  /* 0x0000001fff1d7819 */ /* 0x000fe20000011423 */
[----:B------:R-:W-:Y:S01]  /*17970*/  IMAD R37, R6, -0x3, R37 ;  /* 0xfffffffd06257824 */ /* 0x000fe200078e0225 */
[----:B------:R-:W-:Y:S01]  /*17980*/  SHF.R.S32.HI R6, RZ, 0x1f, R41 ;  /* 0x0000001fff067819 */ /* 0x000fe20000011429 */
[----:B------:R-:W-:-:S03]  /*17990*/  IMAD R8, R8, 0x10, R9 ;  /* 0x0000001008087824 */ /* 0x000fc600078e0209 */
[----:B------:R-:W-:Y:S01]  /*179a0*/  SEL R38, R6, RZ, !P0 ;  /* 0x000000ff06267207 */ /* 0x000fe20004000000 */
[----:B------:R-:W-:Y:S01]  /*179b0*/  IMAD R8, R37, 0x40, R8 ;  /* 0x0000004025087824 */ /* 0x000fe200078e0208 */
[----:B------:R-:W-:Y:S02]  /*179c0*/  SEL R37, R41, RZ, !P0 ;  /* 0x000000ff29257207 */ /* 0x000fe40004000000 */
[----:B------:R-:W-:Y:S01]  /*179d0*/  LOP3.LUT P0, RZ, R31, 0x3, RZ, 0xc0, !PT ;  /* 0x000000031fff7812 */ /* 0x000fe2000780c0ff */
[--C-:B------:R-:W-:Y:S01]  /*179e0*/  IMAD.MOV.U32 R30, RZ, RZ, R0.reuse ;  /* 0x000000ffff1e7224 */ /* 0x100fe200078e0000 */
[----:B------:R-:W-:Y:S01]  /*179f0*/  SHF.R.S32.HI R31, RZ, 0x1f, R0 ;  /* 0x0000001fff1f7819 */ /* 0x000fe20000011400 */
[----:B------:R-:W-:Y:S01]  /*17a00*/  BSSY B1, `(.L_x_1294) ;  /* 0x000005f000017945 */ /* 0x000fe20003800000 */
[----:B--2---:R-:W-:Y:S01]  /*17a10*/  SHF.R.S32.HI R36, RZ, 0x1f, R40 ;  /* 0x0000001fff247819 */ /* 0x004fe20000011428 */
[----:B---3--:R-:W-:-:S04]  /*17a20*/  IMAD R10, R39, 0xc0, R8 ;  /* 0x000000c0270a7824 */ /* 0x008fc800078e0208 */
[----:B------:R-:W-:Y:S01]  /*17a30*/  IMAD R4, R36, UR4, RZ ;  /* 0x0000000424047c24 */ /* 0x000fe2000f8e02ff */
[----:B------:R-:W-:-:S03]  /*17a40*/  SHF.R.S32.HI R9, RZ, 0x1f, R10 ;  /* 0x0000001fff097819 */ /* 0x000fc6000001140a */
[C---:B------:R-:W-:Y:S02]  /*17a50*/  IMAD R7, R40.reuse, UR5, R4 ;  /* 0x0000000528077c24 */ /* 0x040fe4000f8e0204 */
[----:B------:R-:W-:Y:S01]  /*17a60*/  IMAD.WIDE.U32 R4, R40, UR4, R28 ;  /* 0x0000000428047c25 */ /* 0x000fe2000f8e001c */
[----:B------:R-:W-:-:S03]  /*17a70*/  ULDC.64 UR4, c[0x0][0xb78] ;  /* 0x0002de0000047ab9 */ /* 0x000fc60000000a00 */
[----:B------:R-:W-:Y:S02]  /*17a80*/  IMAD.IADD R5, R5, 0x1, R7 ;  /* 0x0000000105057824 */ /* 0x000fe400078e0207 */
[----:B------:R-:W-:Y:S02]  /*17a90*/  IMAD R6, R38, UR4, RZ ;  /* 0x0000000426067c24 */ /* 0x000fe4000f8e02ff */
[----:B------:R-:W-:-:S04]  /*17aa0*/  IMAD.WIDE.U32 R4, R37, UR4, R4 ;  /* 0x0000000425047c25 */ /* 0x000fc8000f8e0004 */
[----:B------:R-:W-:Y:S01]  /*17ab0*/  IMAD R8, R37, UR5, R6 ;  /* 0x0000000525087c24 */ /* 0x000fe2000f8e0206 */
[----:B------:R-:W-:Y:S01]  /*17ac0*/  IADD3 R6, P1, R10, R4, RZ ;  /* 0x000000040a067210 */ /* 0x000fe20007f3e0ff */
[----:B------:R-:W-:Y:S01]  /*17ad0*/  IMAD R7, R20, 0x40, R0 ;  /* 0x0000004014077824 */ /* 0x000fe200078e0200 */
[----:B------:R-:W-:Y:S01]  /*17ae0*/  ULDC.64 UR4, c[0x0][0xb40] ;  /* 0x0002d00000047ab9 */ /* 0x000fe20000000a00 */
[----:B------:R-:W-:Y:S01]  /*17af0*/  VIADD R4, R10, 0x8 ;  /* 0x000000080a047836 */ /* 0x000fe20000000000 */
[----:B------:R-:W-:Y:S01]  /*17b00*/  IADD3.X R9, R9, R5, R8, P1, !PT ;  /* 0x0000000509097210 */ /* 0x000fe20000ffe408 */
[----:B------:R-:W-:Y:S01]  /*17b10*/  IMAD.WIDE R12, R7, 0x2, R12 ;  /* 0x00000002070c7825 */ /* 0x000fe200078e020c */
[----:B------:R-:W-:Y:S02]  /*17b20*/  LEA R32, P2, R6, UR4, 0x2 ;  /* 0x0000000406207c11 */ /* 0x000fe4000f8410ff */
[----:B------:R-:W-:Y:S02]  /*17b30*/  ISETP.GE.OR P1, PT, R10, R23, P0 ;  /* 0x000000170a00720c */ /* 0x000fe40000726670 */
[----:B------:R-:W-:Y:S01]  /*17b40*/  LEA.HI.X R33, R6, UR5, R9, 0x2, P2 ;  /* 0x0000000506217c11 */ /* 0x000fe200090f1409 */
[----:B------:R-:W-:Y:S01]  /*17b50*/  ULDC.64 UR4, c[0x0][0xaa0] ;  /* 0x0002a80000047ab9 */ /* 0x000fe20000000a00 */
[----:B------:R-:W-:-:S02]  /*17b60*/  IADD3 R27, P2, R12, 0x1800, RZ ;  /* 0x000018000c1b7810 */ /* 0x000fc40007f5e0ff */
[C---:B------:R-:W-:Y:S02]  /*17b70*/  IADD3 R11, P3, R12.reuse, 0x3000, RZ ;  /* 0x000030000c0b7810 */ /* 0x040fe40007f7e0ff */
[----:B------:R-:W-:Y:S01]  /*17b80*/  IADD3 R7, P4, R12, 0x4800, RZ ;  /* 0x000048000c077810 */ /* 0x000fe20007f9e0ff */
[--C-:B------:R-:W-:Y:S01]  /*17b90*/  IMAD.X R5, RZ, RZ, R13.reuse, P2 ;  /* 0x000000ffff057224 */ /* 0x100fe200010e060d */
[----:B------:R-:W-:Y:S01]  /*17ba0*/  ISETP.GE.OR P0, PT, R4, R23, P0 ;  /* 0x000000170400720c */ /* 0x000fe20000706670 */
[--C-:B------:R-:W-:Y:S01]  /*17bb0*/  IMAD.X R9, RZ, RZ, R13.reuse, P3 ;  /* 0x000000ffff097224 */ /* 0x100fe200018e060d */
[----:B------:R-:W-:Y:S01]  /*17bc0*/  LOP3.LUT R25, R12, 0x380, RZ, 0xc0, !PT ;  /* 0x000003800c197812 */ /* 0x000fe200078ec0ff */
[----:B------:R-:W-:Y:S01]  /*17bd0*/  IMAD.X R15, RZ, RZ, R13, P4 ;  /* 0x000000ffff0f7224 */ /* 0x000fe200020e060d */
[----:B------:R-:W-:Y:S01]  /*17be0*/  LOP3.LUT R4, R27, 0x380, RZ, 0xc0, !PT ;  /* 0x000003801b047812 */ /* 0x000fe200078ec0ff */
[----:B------:R-:W-:Y:S01]  /*17bf0*/  @!P1 STG.E desc[UR38][R32.64], R21 ;  /* 0x0000001520009986 */ /* 0x000fe2000c101926 */
[----:B------:R-:W-:-:S02]  /*17c00*/  LOP3.LUT R8, R11, 0x380, RZ, 0xc0, !PT ;  /* 0x000003800b087812 */ /* 0x000fc400078ec0ff */
[----:B------:R-:W-:Y:S02]  /*17c10*/  LOP3.LUT R6, R7, 0x380, RZ, 0xc0, !PT ;  /* 0x0000038007067812 */ /* 0x000fe400078ec0ff */
[----:B------:R-:W-:Y:S02]  /*17c20*/  SHF.R.U64 R25, R25, 0x3, RZ ;  /* 0x0000000319197819 */ /* 0x000fe400000012ff */
[----:B------:R-:W-:Y:S01]  /*17c30*/  SHF.R.U64 R4, R4, 0x3, RZ ;  /* 0x0000000304047819 */ /* 0x000fe200000012ff */
[----:B------:R0:W-:Y:S01]  /*17c40*/  @!P0 STG.E desc[UR38][R32.64+0x20], R3 ;  /* 0x0000200320008986 */ /* 0x0001e2000c101926 */
[----:B------:R-:W-:Y:S02]  /*17c50*/  SHF.R.U64 R8, R8, 0x3, RZ ;  /* 0x0000000308087819 */ /* 0x000fe400000012ff */
[----:B------:R-:W-:Y:S02]  /*17c60*/  SHF.R.U64 R6, R6, 0x3, RZ ;  /* 0x0000000306067819 */ /* 0x000fe400000012ff */
[----:B------:R-:W-:Y:S01]  /*17c70*/  LOP3.LUT R24, R25, R12, RZ, 0x3c, !PT ;  /* 0x0000000c19187212 */ /* 0x000fe200078e3cff */
[----:B------:R-:W-:Y:S01]  /*17c80*/  IMAD.MOV.U32 R25, RZ, RZ, R13 ;  /* 0x000000ffff197224 */ /* 0x000fe200078e000d */
[----:B------:R-:W-:-:S02]  /*17c90*/  LOP3.LUT R4, R4, R27, RZ, 0x3c, !PT ;  /* 0x0000001b04047212 */ /* 0x000fc400078e3cff */
[----:B------:R-:W-:Y:S02]  /*17ca0*/  LOP3.LUT R8, R8, R11, RZ, 0x3c, !PT ;  /* 0x0000000b08087212 */ /* 0x000fe400078e3cff */
[----:B------:R-:W-:Y:S01]  /*17cb0*/  LOP3.LUT R14, R6, R7, RZ, 0x3c, !PT ;  /* 0x00000007060e7212 */ /* 0x000fe200078e3cff */
        /* <DEDUP_REMOVED lines=8> */
[----:B------:R-:W-:Y:S01]  /*17d40*/  VIADD R0, R20, 0x30 ;  /* 0x0000003014007836 */ /* 0x000fe20000000000 */
[----:B------:R-:W-:Y:S01]  /*17d50*/  @!PT LDS RZ, [RZ] ;  /* 0x00000000fffff984 */ /* 0x000fe20000000800 */
[----:B------:R-:W-:Y:S01]  /*17d60*/  @!PT LDS RZ, [RZ] ;  /* 0x00000000fffff984 */ /* 0x000fe20000000800 */
[----:B------:R-:W-:Y:S01]  /*17d70*/  @!PT LDS RZ, [RZ] ;  /* 0x00000000fffff984 */ /* 0x000fe20000000800 */
[----:B------:R-:W-:Y:S01]  /*17d80*/  @!PT LDS RZ, [RZ] ;  /* 0x00000000fffff984 */ /* 0x000fe20000000800 */
[----:B------:R1:W-:Y:S06]  /*17d90*/  MEMBAR.ALL.CTA ;  /* 0x0000000000007992 */ /* 0x0003ec0000008000 */
[----:B-1----:R-:W1:Y:S01]  /*17da0*/  FENCE.VIEW.ASYNC.S ;  /* 0x00000000000073c6 */ /* 0x002e620000000000 */
[----:B------:R-:W-:-:S02]  /*17db0*/  IMAD R31, R39, -0xc0, R23 ;  /* 0xffffff40271f7824 */ /* 0x000fc400078e0217 */
[C---:B0-----:R-:W-:Y:S02]  /*17dc0*/  VIADD R3, R20.reuse, 0x60 ;  /* 0x0000006014037836 */ /* 0x041fe40000000000 */
[----:B------:R-:W-:Y:S01]  /*17dd0*/  VIADD R21, R20, 0x90 ;  /* 0x0000009014157836 */ /* 0x000fe20000000000 */
[-C--:B------:R-:W-:Y:S01]  /*17de0*/  ISETP.GE.OR P3, PT, R0, R31.reuse, P0 ;  /* 0x0000001f0000720c */ /* 0x080fe20000766670 */
[----:B------:R-:W-:Y:S01]  /*17df0*/  IMAD R35, R35, UR5, R34 ;  /* 0x0000000523237c24 */ /* 0x000fe2000f8e0222 */
[----:B------:R-:W-:Y:S01]  /*17e00*/  ULDC.64 UR4, c[0x0][0xae0] ;  /* 0x0002b80000047ab9 */ /* 0x000fe20000000a00 */
[-C--:B------:R-:W-:Y:S01]  /*17e10*/  ISETP.GE.OR P1, PT, R3, R31.reuse, P0 ;  /* 0x0000001f0300720c */ /* 0x080fe20000726670 */
[----:B------:R-:W-:Y:S01]  /*17e20*/  IMAD R30, R36, UR4, RZ ;  /* 0x00000004241e7c24 */ /* 0x000fe2000f8e02ff */
[-C--:B------:R-:W-:Y:S01]  /*17e30*/  ISETP.GE.OR P2, PT, R21, R31.reuse, P0 ;  /* 0x0000001f1500720c */ /* 0x080fe20000746670 */
[----:B------:R-:W-:Y:S01]  /*17e40*/  IMAD.IADD R29, R29, 0x1, R35 ;  /* 0x000000011d1d7824 */ /* 0x000fe200078e0223 */
[----:B------:R-:W-:Y:S01]  /*17e50*/  ISETP.GE.OR P0, PT, R20, R31, P0 ;  /* 0x0000001f1400720c */ /* 0x000fe20000706670 */
[C---:B------:R-:W-:Y:S01]  /*17e60*/  IMAD R23, R40.reuse, UR5, R30 ;  /* 0x0000000528177c24 */ /* 0x040fe2000f8e021e */
[----:B------:R-:W-:Y:S01]  /*17e70*/  SHF.R.S32.HI R21, RZ, 0x1f, R20 ;  /* 0x0000001fff157819 */ /* 0x000fe20000011414 */
[----:B------:R-:W-:Y:S01]  /*17e80*/  IMAD.WIDE.U32 R28, R40, UR4, R28 ;  /* 0x00000004281c7c25 */ /* 0x000fe2000f8e001c */
[----:B------:R-:W-:-:S03]  /*17e90*/  ULDC.64 UR4, c[0x0][0xae8] ;  /* 0x0002ba0000047ab9 */ /* 0x000fc60000000a00 */
[----:B------:R-:W-:Y:S02]  /*17ea0*/  VIADD R0, R2, 0x16820 ;  /* 0x0001682002007836 */ /* 0x000fe40000000000 */
[----:B------:R-:W-:Y:S02]  /*17eb0*/  IMAD.IADD R29, R29, 0x1, R23 ;  /* 0x000000011d1d7824 */ /* 0x000fe400078e0217 */
[----:B------:R-:W-:Y:S01]  /*17ec0*/  IMAD R3, R38, UR4, RZ ;  /* 0x0000000426037c24 */ /* 0x000fe2000f8e02ff */
[----:B------:R-:W-:Y:S01]  /*17ed0*/  PRMT R0, RZ, 0x654, R0 ;  /* 0x00000654ff007816 */ /* 0x000fe20000000000 */
[----:B------:R-:W-:-:S03]  /*17ee0*/  IMAD.WIDE.U32 R32, R37, UR4, R28 ;  /* 0x0000000425207c25 */ /* 0x000fc6000f8e001c */
[----:B-1----:R0:W-:Y:S01]  /*17ef0*/  SYNCS.ARRIVE.TRANS64.RED.A1T0 RZ, [R0+URZ], RZ ;  /* 0x000000ff00ff79a7 */ /* 0x0021e2000810043f */
        /* <DEDUP_REMOVED lines=15> */
.L_x_1295:
[----:B------:R-:W-:Y:S05]  /*17ff0*/  BSYNC B1 ;  /* 0x0000000000017941 */ /* 0x000fea0003800000 */
.L_x_1294:
        /* <DEDUP_REMOVED lines=15> */
.L_x_1297:
[----:B------:R-:W-:Y:S05]  /*180f0*/  BSYNC B1 ;  /* 0x0000000000017941 */ /* 0x000fea0003800000 */
.L_x_1296:
        /* <DEDUP_REMOVED lines=15> */
.L_x_1299:
[----:B------:R-:W-:Y:S05]  /*181f0*/  BSYNC B1 ;  /* 0x0000000000017941 */ /* 0x000fea0003800000 */
.L_x_1298:
        /* <DEDUP_REMOVED lines=10> */
[----:B--2---:R-:W-:Y:S01]  /*182a0*/  LEA R6, P0, R4, UR4, 0x1 ;  /* 0x0000000404067c11 */ /* 0x004fe2000f8008ff */
[----:B------:R-:W-:-:S05]  /*182b0*/  IMAD.IADD R3, R5, 0x1, R3 ;  /* 0x0000000105037824 */ /* 0x000fca00078e0203 */
[----:B------:R-:W-:-:S05]  /*182c0*/  LEA.HI.X R7, R4, UR5, R3, 0x1, P0 ;  /* 0x0000000504077c11 */ /* 0x000fca00080f0c03 */
[----:B------:R3:W-:Y:S01]  /*182d0*/  STG.E.128 desc[UR38][R6.64], R12 ;  /* 0x0000000c06007986 */ /* 0x0007e2000c101d26 */
[----:B------:R-:W-:Y:S05]  /*182e0*/  BRA `(.L_x_1300) ;  /* 0x00000008003c7947 */ /* 0x000fea0003800000 */
.L_x_1292:
[----:B-1----:R-:W2:Y:S01]  /*182f0*/  LDL R8, [R1+0x30] ;  /* 0x0000300001087983 */ /* 0x002ea20000100800 */
[----:B------:R-:W-:Y:S01]  /*18300*/  ULDC.64 UR4, c[0x0][0xbd8] ;  /* 0x0002f60000047ab9 */ /* 0x000fe20000000a00 */
[----:B------:R-:W2:Y:S01]  /*18310*/  LDC.64 R4, c[0x0][0xbd8] ;  /* 0x0002f600ff047b82 */ /* 0x000ea20000000a00 */
[----:B------:R-:W-:Y:S01]  /*18320*/  ISETP.NE.U32.AND P0, PT, RZ, UR4, PT ;  /* 0x00000004ff007c0c */ /* 0x000fe2000bf05070 */
[----:B------:R-:W-:-:S03]  /*18330*/  IMAD.MOV.U32 R9, RZ, RZ, RZ ;  /* 0x000000ffff097224 */ /* 0x000fc600078e00ff */
[----:B------:R-:W-:Y:S01]  /*18340*/  ISETP.NE.AND.EX P0, PT, RZ, UR5, PT, P0 ;  /* 0x00000005ff007c0c */ /* 0x000fe2000bf05300 */
[----:B------:R-:W-:Y:S02]  /*18350*/  ULDC.64 UR4, c[0x0][0xbe0] ;  /* 0x0002f80000047ab9 */ /* 0x000fe40000000a00 */
[----:B------:R-:W-:-:S04]  /*18360*/  ISETP.NE.U32.AND P1, PT, RZ, UR4, PT ;  /* 0x00000004ff007c0c */ /* 0x000fc8000bf25070 */
[----:B------:R-:W-:-:S13]  /*18370*/  ISETP.NE.AND.EX P1, PT, RZ, UR5, PT, P1 ;  /* 0x00000005ff007c0c */ /* 0x000fda000bf25310 */
[----:B------:R-:W1:Y:S01]  /*18380*/  @P1 LDC.64 R6, c[0x0][0xbe0] ;  /* 0x0002f800ff061b82 */ /* 0x000e620000000a00 */
[----:B------:R-:W-:Y:S02]  /*18390*/  ULDC UR4, c[0x0][0xa88] ;  /* 0x0002a20000047ab9 */ /* 0x000fe40000000800 */
[----:B------:R-:W-:Y:S02]  /*183a0*/  IMAD.U32 R3, RZ, RZ, UR4 ;  /* 0x00000004ff037e24 */ /* 0x000fe4000f8e00ff */
[----:B--2---:R-:W-:-:S04]  /*183b0*/  IMAD.WIDE R4, R8, 0x4, R4 ;  /* 0x0000000408047825 */ /* 0x004fc800078e0204 */
[----:B-1----:R-:W-:Y:S01]  /*183c0*/  @P1 IMAD.WIDE R6, R8, 0x4, R6 ;  /* 0x0000000408061825 */ /* 0x002fe200078e0206 */
[----:B------:R1:W5:Y:S04]  /*183d0*/  @P0 LDG.E R9, desc[UR38][R4.64] ;  /* 0x0000002604090981 */ /* 0x000368000c1e1900 */
[----:B------:R1:W5:Y:S01]  /*183e0*/  @P1 LDG.E R3, desc[UR38][R6.64] ;  /* 0x0000002606031981 */ /* 0x000362000c1e1900 */
[----:B------:R-:W-:Y:S01]  /*183f0*/  ISETP.GT.AND P2, PT, R36, 0xbf, PT ;  /* 0x000000bf2400780c */ /* 0x000fe20003f44270 */
[----:B------:R-:W-:-:S12]  /*18400*/  @P1 BRA `(.L_x_1301) ;  /* 0x0000000000101947 */ /* 0x000fd80003800000 */
[----:B------:R-:W-:Y:S05]  /*18410*/  @!P0 BRA `(.L_x_1301) ;  /* 0x00000000000c8947 */ /* 0x000fea0003800000 */
[----:B-1----:R-:W2:Y:S04]  /*18420*/  LDG.E R6, desc[UR38][R4.64] ;  /* 0x0000002604067981 */ /* 0x002ea8000c1e1900 */
[----:B-----5:R-:W2:Y:S02]  /*18430*/  LDG.E R3, desc[UR38][R4.64+0x4] ;  /* 0x0000042604037981 */ /* 0x020ea4000c1e1900 */
[----:B--2---:R-:W-:-:S07]  /*18440*/  IMAD.IADD R3, R3, 0x1, -R6 ;  /* 0x0000000103037824 */ /* 0x004fce00078e0a06 */
.L_x_1301:
[----:B------:R-:W2:Y:S04]  /*18450*/  LDL R15, [R1+0x2c] ;  /* 0x00002c00010f7983 */ /* 0x000ea80000100800 */
[----:B0-----:R0:W5:Y:S01]  /*18460*/  LDL R14, [R1+0x38] ;  /* 0x00003800010e7983 */ /* 0x0011620000100800 */
[----:B-1----:R-:W-:Y:S01]  /*18470*/  SHF.R.S32.HI R4, RZ, 0x1f, R8 ;  /* 0x0000001fff047819 */ /* 0x002fe20000011408 */
[----:B------:R-:W-:Y:S01]  /*18480*/  BSSY B1, `(.L_x_1302) ;  /* 0x000001c000017945 */ /* 0x000fe20003800000 */
[----:B------:R-:W-:Y:S02]  /*18490*/  SEL R11, R8, RZ, !P0 ;  /* 0x000000ff080b7207 */ /* 0x000fe40004000000 */
[----:B------:R-:W-:Y:S02]  /*184a0*/  SHF.R.S32.HI R13, RZ, 0x1f, R0 ;  /* 0x0000001fff0d7819 */ /* 0x000fe40000011400 */
[----:B------:R-:W-:-:S02]  /*184b0*/  SEL R12, R4, RZ, !P0 ;  /* 0x000000ff040c7207 */ /* 0x000fc40004000000 */
[----:B-----5:R-:W-:Y:S02]  /*184c0*/  SHF.R.S32.HI R8, RZ, 0x1f, R9 ;  /* 0x0000001fff087819 */ /* 0x020fe40000011409 */
[----:B--2---:R-:W-:Y:S01]  /*184d0*/  SHF.R.S32.HI R10, RZ, 0x1f, R15 ;  /* 0x0000001fff0a7819 */ /* 0x004fe2000001140f */
[----:B0-----:R-:W-:Y:S06]  /*184e0*/  @P2 BRA `(.L_x_1303) ;  /* 0x0000000000542947 */ /* 0x001fec0003800000 */
[----:B------:R-:W-:-:S04]  /*184f0*/  IMAD R4, R14, 0xc0, R39 ;  /* 0x000000c00e047824 */ /* 0x000fc800078e0227 */
        /* <DEDUP_REMOVED lines=14> */
[----:B------:R-:W-:-:S03]  /*185e0*/  ULDC.64 UR4, c[0x0][0xb40] ;  /* 0x0002d00000047ab9 */ /* 0x000fc60000000a00 */
[----:B------:R-:W-:Y:S01]  /*185f0*/  IMAD.IADD R5, R5, 0x1, R7 ;  /* 0x0000000105057824 */ /* 0x000fe200078e0207 */
[----:B------:R-:W-:-:S04]  /*18600*/  LEA R6, P0, R4, UR4, 0x2 ;  /* 0x0000000404067c11 */ /* 0x000fc8000f8010ff */
[----:B------:R-:W-:Y:S01]  /*18610*/  LEA.HI.X R7, R4, UR5, R5, 0x2, P0 ;  /* 0x0000000504077c11 */ /* 0x000fe200080f1405 */
[----:B------:R-:W-:-:S05]  /*18620*/  IMAD.MOV.U32 R5, RZ, RZ, -0x800000 ;  /* 0xff800000ff057424 */ /* 0x000fca00078e00ff */
[----:B------:R0:W-:Y:S03]  /*18630*/  STG.E desc[UR38][R6.64], R5 ;  /* 0x0000000506007986 */ /* 0x0001e6000c101926 */
.L_x_1303:
[----:B------:R-:W-:Y:S05]  /*18640*/  BSYNC B1 ;  /* 0x0000000000017941 */ /* 0x000fea0003800000 */
.L_x_1302:
[----:B------:R-:W-:Y:S01]  /*18650*/  ULDC.64 UR4, c[0x0][0xaa0] ;  /* 0x0002a80000047ab9 */ /* 0x000fe20000000a00 */
[----:B------:R-:W-:Y:S01]  /*18660*/  IMAD.MOV.U32 R4, RZ, RZ, R0 ;  /* 0x000000ffff047224 */ /* 0x000fe200078e0000 */
[----:B------:R-:W-:Y:S01]  /*18670*/  ULDC.64 UR6, c[0x0][0xae0] ;  /* 0x0002b80000067ab9 */ /* 0x000fe20000000a00 */
[----:B0-----:R-:W-:Y:S01]  /*18680*/  IMAD.MOV.U32 R5, RZ, RZ, R13 ;  /* 0x000000ffff057224 */ /* 0x001fe200078e000d */
        /* <DEDUP_REMOVED lines=19> */
[----:B------:R-:W-:Y:S01]  /*187c0*/  IMAD.IADD R5, R5, 0x1, R3 ;  /* 0x0000000105057824 */ /* 0x000fe200078e0203 */
[----:B------:R-:W-:Y:S01]  /*187d0*/  ISETP.GE.OR P0, PT, R20, R7, P0 ;  /* 0x000000071400720c */ /* 0x000fe20000706670 */
[----:B------:R-:W-:Y:S02]  /*187e0*/  IMAD R0, R12, UR4, RZ ;  /* 0x000000040c007c24 */ /* 0x000fe4000f8e02ff */
[----:B------:R-:W-:-:S04]  /*187f0*/  IMAD.WIDE.U32 R6, R11, UR4, R4 ;  /* 0x000000040b067c25 */ /* 0x000fc8000f8e0004 */
[----:B------:R-:W-:Y:S02]  /*18800*/  IMAD R3, R11, UR5, R0 ;  /* 0x000000050b037c24 */ /* 0x000fe4000f8e0200 */
[----:B------:R-:W-:-:S04]  /*18810*/  IMAD.WIDE R20, R14, 0xc0, R20 ;  /* 0x000000c00e147825 */ /* 0x000fc800078e0214 */
[----:B------:R-:W-:Y:S01]  /*18820*/  IMAD.IADD R9, R7, 0x1, R3 ;  /* 0x0000000107097824 */ /* 0x000fe200078e0203 */
        /* <DEDUP_REMOVED lines=12> */
.L_x_1305:
[----:B------:R-:W-:Y:S05]  /*188f0*/  BSYNC B1 ;  /* 0x0000000000017941 */ /* 0x000fea0003800000 */
.L_x_1304:
        /* <DEDUP_REMOVED lines=11> */
[----:B0-----:R-:W-:Y:S01]  /*189b0*/  LEA R10, P0, R4, UR4, 0x1 ;  /* 0x00000004040a7c11 */ /* 0x001fe2000f8008ff */
[----:B------:R-:W-:-:S05]  /*189c0*/  IMAD.IADD R3, R5, 0x1, R3 ;  /* 0x0000000105037824 */ /* 0x000fca00078e0203 */
[----:B------:R-:W-:-:S05]  /*189d0*/  LEA.HI.X R11, R4, UR5, R3, 0x1, P0 ;  /* 0x00000005040b7c11 */ /* 0x000fca00080f0c03 */
[----:B------:R1:W-:Y:S02]  /*189e0*/  STG.E.128 desc[UR38][R10.64], RZ ;  /* 0x000000ff0a007986 */ /* 0x0003e4000c101d26 */
.L_x_1307:
[----:B------:R-:W-:Y:S05]  /*189f0*/  BSYNC B1 ;  /* 0x0000000000017941 */ /* 0x000fea0003800000 */
.L_x_1306:
        /* <DEDUP_REMOVED lines=15> */
.L_x_1309:
[----:B------:R-:W-:Y:S05]  /*18af0*/  BSYNC B1 ;  /* 0x0000000000017941 */ /* 0x000fea0003800000 */
.L_x_1308:
        /* <DEDUP_REMOVED lines=14> */
.L_x_1300:
[----:B------:R-:W-:Y:S05]  /*18be0*/  BSYNC B0 ;  /* 0x0000000000007941 */ /* 0x000fea0003800000 */
.L_x_1291:
[----:B------:R-:W2:Y:S01]  /*18bf0*/  LDL R0, [R1+0x1c] ;  /* 0x00001c0001007983 */ /* 0x000ea20000100800 */
[----:B------:R-:W-:Y:S02]  /*18c00*/  ULDC UR4, c[0x0][0xc14] ;  /* 0x0003050000047ab9 */ /* 0x000fe40000000800 */
[----:B--2---:R-:W-:-:S13]  /*18c10*/  ISETP.GE.AND P0, PT, R0, UR4, PT ;  /* 0x0000000400007c0c */ /* 0x004fda000bf06270 */
[----:B------:R-:W-:Y:S05]  /*18c20*/  @!P0 BRA `(.L_x_1310) ;  /* 0xfffffe8000688947 */ /* 0x000fea000383ffff */
[----:B------:R-:W-:Y:S05]  /*18c30*/  BRA `(.L_x_1096) ;  /* 0x0000005400407947 */ /* 0x000fea0003800000 */
.L_x_1094:
[----:B------:R-:W-:-:S08]  /*18c40*/  NOP ;  /* 0x0000000000007918 */ /* 0x000fd00000000000 */
[----:B------:R-:W0:-:S00]  /*18c50*/  USETMAXREG.DEALLOC.CTAPOOL 0x20 ;  /* 0x00000020000079c8 */ /* 0x000e0000080e0500 */
[----:B0-----:R-:W-:-:S06]  /*18c60*/  LOP3.LUT R0, R0, 0x3, RZ, 0xc0, !PT ;  /* 0x0000000300007812 */ /* 0x001fcc00078ec0ff */
[----:B------:R-:W0:Y:S02]  /*18c70*/  SHFL.IDX PT, R0, R0, RZ, 0x1f ;  /* 0x00001fff00007589 */ /* 0x000e2400000e0000 */
[----:B0-----:R-:W-:-:S13]  /*18c80*/  ISETP.NE.AND P0, PT, R0, RZ, PT ;  /* 0x000000ff0000720c */ /* 0x001fda0003f05270 */
[----:B------:R-:W-:Y:S05]  /*18c90*/  @P0 BRA `(.L_x_1096) ;  /* 0x0000005400280947 */ /* 0x000fea0003800000 */
        /* <DEDUP_REMOVED lines=15> */
[----:B------:R-:W-:Y:S01]  /*18d90*/  ISETP.GE.U32.AND P0, PT, R28, 0x2, PT ;  /* 0x000000021c00780c */ /* 0x000fe20003f06070 */
[----:B------:R-:W-:Y:S01]  /*18da0*/  IMAD.MOV.U32 R19, RZ, RZ, RZ ;  /* 0x000000ffff137224 */ /* 0x000fe200078e00ff */
        /* <DEDUP_REMOVED lines=38> */
.L_x_1315:
[----:B------:R-:W-:Y:S02]  /*19010*/  VIADD R0, R19, 0x1f ;  /* 0x0000001f13007836 */ /* 0x000fe40000000000 */
[----:B------:R-:W-:-:S03]  /*19020*/  IMAD.U32 R19, RZ, RZ, UR7 ;  /* 0x00000007ff137e24 */ /* 0x000fc6000f8e00ff */
[----:B------:R-:W-:-:S13]  /*19030*/  ISETP.GE.AND P0, PT, R0, UR5, PT ;  /* 0x0000000500007c0c */ /* 0x000fda000bf06270 */
[----:B------:R-:W-:Y:S05]  /*19040*/  @P0 BRA `(.L_x_1312) ;  /* 0x0000000400d00947 */ /* 0x000fea0003800000 */
[----:B------:R-:W-:Y:S01]  /*19050*/  IMAD.MOV.U32 R19, RZ, RZ, R0 ;  /* 0x000000ffff137224 */ /* 0x000fe200078e0000 */
[C---:B------:R-:W-:Y:S01]  /*19060*/  ISETP.NE.AND P1, PT, R28.reuse, 0x1f, PT ;  /* 0x0000001f1c00780c */ /* 0x040fe20003f25270 */
[----:B------:R-:W-:Y:S01]  /*19070*/  BSSY B0, `(.L_x_1313) ;  /* 0x0000008000007945 */ /* 0x000fe20003800000 */
[----:B------:R-:W-:Y:S02]  /*19080*/  IMAD.MOV.U32 R0, RZ, RZ, RZ ;  /* 0x000000ffff007224 */ /* 0x000fe400078e00ff */
[----:B------:R-:W-:-:S05]  /*19090*/  IMAD.IADD R5, R28, 0x1, R19 ;  /* 0x000000011c057824 */ /* 0x000fca00078e0213 */
[----:B------:R-:W-:-:S13]  /*190a0*/  ISETP.GE.OR P0, PT, R5, UR5, !P1 ;  /* 0x0000000505007c0c */ /* 0x000fda000cf06670 */
[----:B------:R-:W-:Y:S05]  /*190b0*/  @P0 BRA `(.L_x_1314) ;  /* 0x00000000000c0947 */ /* 0x000fea0003800000 */
[----:B------:R-:W0:Y:S02]  /*190c0*/  LDC.64 R2, c[0x0][0xc58] ;  /* 0x00031600ff027b82 */ /* 0x000e240000000a00 */
[----:B0-----:R-:W-:-:S05]  /*190d0*/  IMAD.WIDE R2, R5, 0x4, R2 ;  /* 0x0000000405027825 */ /* 0x001fca00078e0202 */
[----:B------:R0:W5:Y:S02]  /*190e0*/  LDG.E R0, desc[UR38][R2.64] ;  /* 0x0000002602007981 */ /* 0x000164000c1e1900 */
.L_x_1314:
[----:B------:R-:W-:Y:S05]  /*190f0*/  BSYNC B0 ;  /* 0x0000000000007941 */ /* 0x000fea0003800000 */
.L_x_1313:
[----:B0----5:R-:W0:Y:S01]  /*19100*/  SHFL.UP PT, R2, R0, 0x1, RZ ;  /* 0x0420000000027989 */ /* 0x021e2200000e00ff */
[C---:B------:R-:W-:Y:S02]  /*19110*/  ISETP.NE.AND P0, PT, R28.reuse, RZ, PT ;  /* 0x000000ff1c00720c */ /* 0x040fe40003f05270 */
[----:B------:R-:W-:Y:S02]  /*19120*/  ISETP.GE.U32.AND P1, PT, R28, 0x2, PT ;  /* 0x000000021c00780c */ /* 0x000fe40003f26070 */
        /* <DEDUP_REMOVED lines=23> */
.L_x_1311:
        /* <DEDUP_REMOVED lines=20> */
.L_x_1316:
        /* <DEDUP_REMOVED lines=59> */
.L_x_1312:
[----:B------:R-:W-:Y:S02]  /*19790*/  IMAD.MOV.U32 R17, RZ, RZ, RZ ;  /* 0x000000ffff117224 */ /* 0x000fe400078e00ff */
[----:B------:R-:W-:Y:S02]  /*197a0*/  IMAD.U32 R16, RZ, RZ, UR6 ;  /* 0x00000006ff107e24 */ /* 0x000fe4000f8e00ff */
[----:B------:R-:W-:-:S07]  /*197b0*/  IMAD.MOV.U32 R18, RZ, RZ, RZ ;  /* 0x000000ffff127224 */ /* 0x000fce00078e00ff */
.L_x_1317:
        /* <DEDUP_REMOVED lines=16> */
[----:B------:R-:W-:Y:S02]  /*198c0*/  IMAD.MOV.U32 R22, RZ, RZ, RZ ;  /* 0x000000ffff167224 */ /* 0x000fe400078e00ff */
[----:B------:R-:W-:-:S07]  /*198d0*/  IMAD.MOV.U32 R24, RZ, RZ, 0x1 ;  /* 0x00000001ff187424 */ /* 0x000fce00078e00ff */
.L_x_1418:
[----:B------:R-:W-:Y:S05]  /*198e0*/  YIELD ;  /* 0x0000000000007946 */ /* 0x000fea0003800000 */
[----:B------:R-:W-:Y:S01]  /*198f0*/  ULDC.64 UR4, c[0x0][0xa28] ;  /* 0x00028a0000047ab9 */ /* 0x000fe20000000a00 */
[----:B------:R-:W-:Y:S01]  /*19900*/  IMAD.MOV.U32 R8, RZ, RZ, RZ ;  /* 0x000000ffff087224 */ /* 0x000fe200078e00ff */
[----:B------:R-:W-:Y:S01]  /*19910*/  ISETP.NE.U32.AND P0, PT, RZ, UR4, PT ;  /* 0x00000004ff007c0c */ /* 0x000fe2000bf05070 */
[----:B0-----:R-:W-:Y:S01]  /*19920*/  IMAD.MOV.U32 R0, RZ, RZ, RZ ;  /* 0x000000ffff007224 */ /* 0x001fe200078e00ff */
[----:B------:R-:W-:Y:S01]  /*19930*/  ULDC.64 UR8, c[0x0][0xa08] ;  /* 0x0002820000087ab9 */ /* 0x000fe20000000a00 */
[----:B------:R-:W-:Y:S01]  /*19940*/  ULDC.64 UR10, c[0x0][0xa10] ;  /* 0x00028400000a7ab9 */ /* 0x000fe20000000a00 */
[----:B------:R-:W-:Y:S01]  /*19950*/  ISETP.NE.AND.EX P0, PT, RZ, UR5, PT, P0 ;  /* 0x00000005ff007c0c */ /* 0x000fe2000bf05300 */
[----:B------:R-:W-:-:S12]  /*19960*/  ULDC.64 UR4, c[0x0][0xa00] ;  /* 0x0002800000047ab9 */ /* 0x000fd80000000a00 */
[----:B--2---:R-:W0:Y:S01]  /*19970*/  @P0 LDC.64 R2, c[0x0][0xa28] ;  /* 0x00028a00ff020b82 */ /* 0x004e220000000a00 */
[----:B------:R-:W-:-:S04]  /*19980*/  ISETP.NE.U32.AND P2, PT, RZ, UR4, PT ;  /* 0x00000004ff007c0c */ /* 0x000fc8000bf45070 */
[----:B------:R-:W-:Y:S01]  /*19990*/  ISETP.NE.AND.EX P2, PT, RZ, UR5, PT, P2 ;  /* 0x00000005ff007c0c */ /* 0x000fe2000bf45320 */
[----:B------:R-:W-:Y:S01]  /*199a0*/  ULDC.64 UR4, c[0x0][0xa18] ;  /* 0x0002860000047ab9 */ /* 0x000fe20000000a00 */
[----:B0-----:R-:W-:-:S05]  /*199b0*/  @P0 IMAD.WIDE R2, R19, 0x4, R2 ;  /* 0x0000000413020825 */ /* 0x001fca00078e0202 */
[----:B------:R0:W5:Y:S01]  /*199c0*/  @P0 LDG.E R8, desc[UR38][R2.64] ;  /* 0x0000002602080981 */ /* 0x000162000c1e1900 */
[----:B------:R-:W-:Y:S01]  /*199d0*/  ISETP.NE.U32.AND P0, PT, RZ, UR4, PT ;  /* 0x00000004ff007c0c */ /* 0x000fe2000bf05070 */
[----:B0-----:R-:W0:Y:S03]  /*199e0*/  LDC.64 R2, c[0x0][0xa00] ;  /* 0x00028000ff027b82 */ /* 0x001e260000000a00 */
[----:B------:R-:W-:-:S13]  /*199f0*/  ISETP.NE.AND.EX P0, PT, RZ, UR5, PT, P0 ;  /* 0x00000005ff007c0c */ /* 0x000fda000bf05300 */
[----:B------:R-:W2:Y:S01]  /*19a00*/  @P0 LDC.64 R4, c[0x0][0xa18] ;  /* 0x00028600ff040b82 */ /* 0x000ea20000000a00 */
[----:B0-----:R-:W-:-:S05]  /*19a10*/  IMAD.WIDE R2, R19, 0x4, R2 ;  /* 0x0000000413027825 */ /* 0x001fca00078e0202 */
[----:B------:R-:W3:Y:S01]  /*19a20*/  @P2 LDG.E R0, desc[UR38][R2.64] ;  /* 0x0000002602002981 */ /* 0x000ee2000c1e1900 */
[----:B------:R-:W-:Y:S02]  /*19a30*/  ULDC UR4, c[0x0][0x288] ;  /* 0x0000a20000047ab9 */ /* 0x000fe40000000800 */
[----:B------:R-:W-:Y:S01]  /*19a40*/  IMAD.U32 R7, RZ, RZ, UR4 ;  /* 0x00000004ff077e24 */ /* 0x000fe2000f8e00ff */
[----:B------:R-:W-:Y:S01]  /*19a50*/  ULDC.64 UR4, c[0x0][0x3f8] ;  /* 0x0000fe0000047ab9 */ /* 0x000fe20000000a00 */
[----:B--2---:R-:W-:-:S05]  /*19a60*/  @P0 IMAD.WIDE R4, R19, 0x4, R4 ;  /* 0x0000000413040825 */ /* 0x004fca00078e0204 */
[----:B------:R0:W5:Y:S01]  /*19a70*/  @P0 LDG.E R7, desc[UR38][R4.64] ;  /* 0x0000002604070981 */ /* 0x000162000c1e1900 */
[----:B------:R-:W-:Y:S01]  /*19a80*/  UISETP.NE.U32.AND UP0, UPT, UR4, URZ, UPT ;  /* 0x0000003f0400728c */ /* 0x000fe2000bf05070 */
[----:B------:R-:W-:Y:S01]  /*19a90*/  ISETP.NE.U32.AND P1, PT, RZ, UR8, PT ;  /* 0x00000008ff007c0c */ /* 0x000fe2000bf25070 */
[----:B------:R-:W-:Y:S01]  /*19aa0*/  ULDC UR6, c[0x0][0x338] ;  /* 0x0000ce0000067ab9 */ /* 0x000fe20000000800 */
[----:B------:R-:W-:Y:S01]  /*19ab0*/  ULDC UR4, c[0x0][0x404] ;  /* 0x0001010000047ab9 */ /* 0x000fe20000000800 */
[----:B------:R-:W-:Y:S01]  /*19ac0*/  UISETP.NE.AND.EX UP0, UPT, UR5, URZ, UPT, UP0 ;  /* 0x0000003f0500728c */ /* 0x000fe2000bf05300 */
[----:B------:R-:W-:Y:S01]  /*19ad0*/  ISETP.NE.AND.EX P3, PT, RZ, UR9, PT, P1 ;  /* 0x00000009ff007c0c */ /* 0x000fe2000bf65310 */
[----:B------:R-:W-:Y:S01]  /*19ae0*/  IMAD.U32 R6, RZ, RZ, UR6 ;  /* 0x00000006ff067e24 */ /* 0x000fe2000f8e00ff */
[----:B------:R-:W-:Y:S01]  /*19af0*/  ULDC UR5, c[0x0][0x2e0] ;  /* 0x0000b80000057ab9 */ /* 0x000fe20000000800 */
[----:B------:R-:W-:Y:S01]  /*19b00*/  USEL UR4, UR4, 0x1, UP0 ;  /* 0x0000000104047887 */ /* 0x000fe20008000000 */
[----:B------:R-:W-:-:S03]  /*19b10*/  ISETP.NE.U32.AND P1, PT, RZ, UR10, PT ;  /* 0x0000000aff007c0c */ /* 0x000fc6000bf25070 */
[----:B------:R-:W-:Y:S01]  /*19b20*/  UIMAD UR4, UR4, UR5, URZ ;  /* 0x00000005040472a4 */ /* 0x000fe2000f8e023f */
[----:B------:R-:W-:-:S05]  /*19b30*/  ISETP.NE.AND.EX P1, PT, RZ, UR11, PT, P1 ;  /* 0x0000000bff007c0c */ /* 0x000fca000bf25310 */
[----:B------:R-:W-:Y:S01]  /*19b40*/  IMAD.U32 R9, RZ, RZ, UR4 ;  /* 0x00000004ff097e24 */ /* 0x000fe2000f8e00ff */
[----:B---3--:R0:W-:Y:S01]  /*19b50*/  STL [R1+0x8], R0 ;  /* 0x0000080001007387 */ /* 0x0081e20000100800 */
[----:B------:R-:W-:Y:S06]  /*19b60*/  @P0 BRA `(.L_x_1319) ;  /* 0x0000000000100947 */ /* 0x000fec0003800000 */
[----:B------:R-:W-:Y:S05]  /*19b70*/  @!P2 BRA `(.L_x_1319) ;  /* 0x00000000000ca947 */ /* 0x000fea0003800000 */
[----:B0-----:R-:W2:Y:S04]  /*19b80*/  LDG.E R0, desc[UR38][R2.64] ;  /* 0x0000002602007981 */ /* 0x001ea8000c1e1900 */
[----:B-----5:R-:W2:Y:S02]  /*19b90*/  LDG.E R7, desc[UR38][R2.64+0x4] ;  /* 0x0000042602077981 */ /* 0x020ea4000c1e1900 */
[----:B--2---:R-:W-:-:S07]  /*19ba0*/  IMAD.IADD R7, R7, 0x1, -R0 ;  /* 0x0000000107077824 */ /* 0x004fce00078e0a00 */
.L_x_1319:
[----:B0-----:R-:W0:Y:S01]  /*19bb0*/  LDC.64 R4, c[0x0][0xa08] ;  /* 0x00028200ff047b82 */ /* 0x001e220000000a00 */
[----:B------:R-:W-:Y:S01]  /*19bc0*/  IMAD.MOV.U32 R23, RZ, RZ, RZ ;  /* 0x000000ffff177224 */ /* 0x000fe200078e00ff */
[----:B------:R-:W-:-:S06]  /*19bd0*/  ULDC.64 UR4, c[0x0][0xa20] ;  /* 0x0002880000047ab9 */ /* 0x000fcc0000000a00 */
[----:B------:R-:W2:Y:S01]  /*19be0*/  LDC.64 R2, c[0x0][0xa10] ;  /* 0x00028400ff027b82 */ /* 0x000ea20000000a00 */
[----:B------:R-:W-:Y:S02]  /*19bf0*/  IMAD.MOV.U32 R0, RZ, RZ, RZ ;  /* 0x000000ffff007224 */ /* 0x000fe400078e00ff */
[----:B0-----:R-:W-:-:S05]  /*19c00*/  IMAD.WIDE R4, R19, 0x4, R4 ;  /* 0x0000000413047825 */ /* 0x001fca00078e0204 */
[----:B------:R-:W3:Y:S01]  /*19c10*/  @P3 LDG.E R23, desc[UR38][R4.64] ;  /* 0x0000002604173981 */ /* 0x000ee2000c1e1900 */
[----:B--2---:R-:W-:-:S05]  /*19c20*/  IMAD.WIDE R2, R19, 0x4, R2 ;  /* 0x0000000413027825 */ /* 0x004fca00078e0202 */
[----:B------:R0:W5:Y:S01]  /*19c30*/  @P1 LDG.E R0, desc[UR38][R2.64] ;  /* 0x0000002602001981 */ /* 0x000162000c1e1900 */
[----:B------:R-:W-:-:S04]  /*19c40*/  ISETP.NE.U32.AND P0, PT, RZ, UR4, PT ;  /* 0x00000004ff007c0c */ /* 0x000fc8000bf05070 */
[----:B------:R-:W-:Y:S01]  /*19c50*/  ISETP.NE.AND.EX P0, PT, RZ, UR5, PT, P0 ;  /* 0x00000005ff007c0c */ /* 0x000fe2000bf05300 */
[----:B---3-5:R-:W-:-:S12]  /*19c60*/  IMAD.IADD R23, R23, 0x1, R8 ;  /* 0x0000000117177824 */ /* 0x028fd800078e0208 */
[----:B0-----:R-:W-:Y:S05]  /*19c70*/  @!P0 BRA `(.L_x_1320) ;  /* 0x0000000000108947 */ /* 0x001fea0003800000 */
[----:B------:R-:W0:Y:S02]  /*19c80*/  LDC.64 R4, c[0x0][0xa20] ;  /* 0x00028800ff047b82 */ /* 0x000e240000000a00 */
[----:B0-----:R-:W-:-:S05]  /*19c90*/  IMAD.WIDE R4, R19, 0x4, R4 ;  /* 0x0000000413047825 */ /* 0x001fca00078e0204 */
[----:B------:R0:W5:Y:S01]  /*19ca0*/  LDG.E R9, desc[UR38][R4.64] ;  /* 0x0000002604097981 */ /* 0x000162000c1e1900 */
[----:B------:R-:W-:Y:S05]  /*19cb0*/  BRA `(.L_x_1321) ;  /* 0x0000000000107947 */ /* 0x000fea0003800000 */
.L_x_1320:
[----:B------:R-:W-:Y:S05]  /*19cc0*/  @!P3 BRA `(.L_x_1321) ;  /* 0x00000000000cb947 */ /* 0x000fea0003800000 */
[----:B------:R-:W2:Y:S04]  /*19cd0*/  LDG.E R10, desc[UR38][R4.64] ;  /* 0x00000026040a7981 */ /* 0x000ea8000c1e1900 */
[----:B------:R-:W2:Y:S02]  /*19ce0*/  LDG.E R9, desc[UR38][R4.64+0x4] ;  /* 0x0000042604097981 */ /* 0x000ea4000c1e1900 */
[----:B--2---:R-:W-:-:S07]  /*19cf0*/  IMAD.IADD R9, R9, 0x1, -R10 ;  /* 0x0000000109097824 */ /* 0x004fce00078e0a0a */
.L_x_1321:
[----:B0-----:R-:W2:Y:S04]  /*19d00*/  @P1 LDG.E R5, desc[UR38][R2.64] ;  /* 0x0000002602051981 */ /* 0x001ea8000c1e1900 */
[----:B------:R-:W2:Y:S01]  /*19d10*/  @P1 LDG.E R4, desc[UR38][R2.64+0x4] ;  /* 0x0000042602041981 */ /* 0x000ea2000c1e1900 */
[----:B-----5:R-:W-:Y:S02]  /*19d20*/  IMAD.IADD R10, R9, 0x1, -R8 ;  /* 0x00000001090a7824 */ /* 0x020fe400078e0a08 */
[----:B------:R-:W-:-:S05]  /*19d30*/  IMAD R14, R17, 0xc0, RZ ;  /* 0x000000c0110e7824 */ /* 0x000fca00078e02ff */
[----:B------:R-:W-:Y:S01]  /*19d40*/  IADD3 R11, -R7, 0xc0, R14 ;  /* 0x000000c0070b7810 */ /* 0x000fe20007ffe10e */
[----:B--2---:R-:W-:Y:S02]  /*19d50*/  @P1 IMAD.IADD R6, R4, 0x1, -R5 ;  /* 0x0000000104061824 */ /* 0x004fe400078e0a05 */
[----:B------:R-:W0:Y:S02]  /*19d60*/  LDC.64 R4, c[0x0][0x9e0] ;  /* 0x00027800ff047b82 */ /* 0x000e240000000a00 */
[----:B------:R-:W-:-:S04]  /*19d70*/  IMAD.IADD R12, R10, 0x1, R6 ;  /* 0x000000010a0c7824 */ /* 0x000fc800078e0206 */
[C---:B------:R-:W-:Y:S02]  /*19d80*/  VIADD R8, R12.reuse, 0x7f ;  /* 0x0000007f0c087836 */ /* 0x040fe40000000000 */
[----:B------:R-:W-:-:S03]  /*19d90*/  IMAD.IADD R2, R12, 0x1, R11 ;  /* 0x000000010c027824 */ /* 0x000fc600078e020b */
[----:B------:R-:W-:-:S04]  /*19da0*/  SHF.R.S32.HI R9, RZ, 0x1f, R8 ;  /* 0x0000001fff097819 */ /* 0x000fc80000011408 */
[----:B------:R-:W-:-:S04]  /*19db0*/  LEA.HI R9, R9, R8, RZ, 0x7 ;  /* 0x0000000809097211 */ /* 0x000fc800078f38ff */
[----:B------:R-:W-:Y:S02]  /*19dc0*/  SHF.R.S32.HI R3, RZ, 0x7, R9 ;  /* 0x00000007ff037819 */ /* 0x000fe40000011409 */
[----:B0-----:R-:W-:Y:S01]  /*19dd0*/  ISETP.GE.AND P2, PT, R5, 0x1, PT ;  /* 0x000000010500780c */ /* 0x001fe20003f46270 */
[----:B------:R-:W-:-:S12]  /*19de0*/  IMAD.IADD R11, R2, 0x1, R4 ;  /* 0x00000001020b7824 */ /* 0x000fd800078e0204 */
        /* <DEDUP_REMOVED lines=12> */
.L_x_1324:
[----:B------:R-:W-:-:S13]  /*19eb0*/  ISETP.NE.AND P0, PT, R5, 0x1, PT ;  /* 0x000000010500780c */ /* 0x000fda0003f05270 */
[----:B------:R-:W0:Y:S02]  /*19ec0*/  @P0 LDC.64 R8, c[0x0][0x9e8] ;  /* 0x00027a00ff080b82 */ /* 0x000e240000000a00 */
[----:B0-----:R-:W-:-:S05]  /*19ed0*/  @P0 IMAD.HI.U32 R8, R4, R8, RZ ;  /* 0x0000000804080227 */ /* 0x001fca00078e00ff */
[----:B------:R-:W-:-:S07]  /*19ee0*/  @P0 SHF.R.U32.HI R4, RZ, R9, R8 ;  /* 0x00000009ff040219 */ /* 0x000fce0000011608 */
.L_x_1325:
[----:B------:R-:W-:Y:S05]  /*19ef0*/  BSYNC B0 ;  /* 0x0000000000007941 */ /* 0x000fea0003800000 */
.L_x_1323:
[----:B------:R-:W-:-:S05]  /*19f00*/  IMAD R4, R4, R5, R5 ;  /* 0x0000000504047224 */ /* 0x000fca00078e0205 */
[----:B------:R-:W-:-:S07]  /*19f10*/  VIMNMX R11, R11, R4, PT ;  /* 0x000000040b0b7248 */ /* 0x000fce0003fe0100 */
.L_x_1322:
        /* <DEDUP_REMOVED lines=15> */
.L_x_1328:
[----:B------:R-:W-:-:S13]  /*1a010*/  ISETP.NE.AND P0, PT, R5, 0x1, PT ;  /* 0x000000010500780c */ /* 0x000fda0003f05270 */
[----:B------:R-:W0:Y:S02]  /*1a020*/  @P0 LDC.64 R8, c[0x0][0x9e8] ;  /* 0x00027a00ff080b82 */ /* 0x000e240000000a00 */
[----:B0-----:R-:W-:-:S04]  /*1a030*/  @P0 IMAD.HI.U32 R12, R4, R8, RZ ;  /* 0x00000008040c0227 */ /* 0x001fc800078e00ff */
[----:B------:R-:W-:Y:S01]  /*1a040*/  IMAD.MOV.U32 R8, RZ, RZ, R4 ;  /* 0x000000ffff087224 */ /* 0x000fe200078e0004 */
[----:B------:R-:W-:-:S07]  /*1a050*/  @P0 SHF.R.U32.HI R8, RZ, R9, R12 ;  /* 0x00000009ff080219 */ /* 0x000fce000001160c */
.L_x_1329:
[----:B------:R-:W-:Y:S05]  /*1a060*/  BSYNC B0 ;  /* 0x0000000000007941 */ /* 0x000fea0003800000 */
.L_x_1327:
[----:B------:R-:W-:-:S05]  /*1a070*/  IMAD R8, R8, R5, RZ ;  /* 0x0000000508087224 */ /* 0x000fca00078e02ff */
[----:B------:R-:W-:-:S07]  /*1a080*/  VIMNMX R7, R7, R8, !PT ;  /* 0x0000000807077248 */ /* 0x000fce0007fe0100 */
.L_x_1326:
[----:B------:R-:W-:Y:S01]  /*1a090*/  VIADD R11, R11, 0x7f ;  /* 0x0000007f0b0b7836 */ /* 0x000fe20000000000 */
[----:B------:R-:W-:Y:S01]  /*1a0a0*/  SHF.R.S32.HI R12, RZ, 0x1f, R7 ;  /* 0x0000001fff0c7819 */ /* 0x000fe20000011407 */
[----:B------:R-:W-:Y:S01]  /*1a0b0*/  BSSY B0, `(.L_x_1330) ;  /* 0x00000b0000007945 */ /* 0x000fe20003800000 */
[----:B------:R-:W-:Y:S02]  /*1a0c0*/  PLOP3.LUT P2, PT, PT, PT, PT, 0x80, 0x0 ;  /* 0x000000000000781c */ /* 0x000fe40003f4f070 */
[----:B------:R-:W-:Y:S02]  /*1a0d0*/  SHF.R.S32.HI R8, RZ, 0x1f, R11 ;  /* 0x0000001fff087819 */ /* 0x000fe4000001140b */
[----:B------:R-:W-:Y:S02]  /*1a0e0*/  LEA.HI R12, R12, R7, RZ, 0x7 ;  /* 0x000000070c0c7211 */ /* 0x000fe400078f38ff */
[----:B------:R-:W-:Y:S02]  /*1a0f0*/  LEA.HI R8, R8, R11, RZ, 0x7 ;  /* 0x0000000b08087211 */ /* 0x000fe400078f38ff */
[----:B------:R-:W-:-:S02]  /*1a100*/  SHF.R.S32.HI R12, RZ, 0x7, R12 ;  /* 0x00000007ff0c7819 */ /* 0x000fc4000001140c */
[----:B------:R-:W-:Y:S02]  /*1a110*/  SHF.R.S32.HI R8, RZ, 0x7, R8 ;  /* 0x00000007ff087819 */ /* 0x000fe40000011408 */
[----:B------:R-:W-:Y:S02]  /*1a120*/  VIMNMX R5, RZ, R12, !PT ;  /* 0x0000000cff057248 */ /* 0x000fe40007fe0100 */
[----:B------:R-:W-:-:S03]  /*1a130*/  VIMNMX R7, R3, R8, PT ;  /* 0x0000000803077248 */ /* 0x000fc60003fe0100 */
[--C-:B------:R-:W-:Y:S02]  /*1a140*/  IMAD R5, R5, 0x80, -R10.reuse ;  /* 0x0000008005057824 */ /* 0x100fe400078e0a0a */
[----:B------:R-:W-:-:S03]  /*1a150*/  IMAD R7, R7, 0x80, -R10 ;  /* 0x0000008007077824 */ /* 0x000fc600078e0a0a */
[----:B------:R-:W-:Y:S02]  /*1a160*/  VIMNMX R5, RZ, R5, !PT ;  /* 0x00000005ff057248 */ /* 0x000fe40007fe0100 */
[----:B------:R-:W-:-:S04]  /*1a170*/  VIMNMX R6, R7, R6, PT ;  /* 0x0000000607067248 */ /* 0x000fc80003fe0100 */
[----:B------:R-:W-:-:S13]  /*1a180*/  ISETP.GT.AND P0, PT, R6, R5, PT ;  /* 0x000000050600720c */ /* 0x000fda0003f04270 */
[----:B------:R-:W-:Y:S01]  /*1a190*/  @P0 VIADD R7, R6, 0x7f ;  /* 0x0000007f06070836 */ /* 0x000fe20000000000 */
[----:B------:R-:W-:-:S04]  /*1a1a0*/  SHF.R.U32.HI R6, RZ, 0x7, R5 ;  /* 0x00000007ff067819 */ /* 0x000fc80000011605 */
[----:B------:R-:W-:-:S04]  /*1a1b0*/  @P0 SHF.R.S32.HI R8, RZ, 0x1f, R7 ;  /* 0x0000001fff080819 */ /* 0x000fc80000011407 */
[----:B------:R-:W-:Y:S01]  /*1a1c0*/  @P0 LEA.HI R8, R8, R7, RZ, 0x7 ;  /* 0x0000000708080211 */ /* 0x000fe200078f38ff */
[----:B------:R-:W-:-:S03]  /*1a1d0*/  IMAD.MOV.U32 R7, RZ, RZ, R6 ;  /* 0x000000ffff077224 */ /* 0x000fc600078e0006 */
[----:B------:R-:W-:-:S04]  /*1a1e0*/  @P0 SHF.R.S32.HI R7, RZ, 0x7, R8 ;  /* 0x00000007ff070819 */ /* 0x000fc80000011408 */
[----:B------:R-:W-:-:S13]  /*1a1f0*/  ISETP.GT.AND P0, PT, R7, R6, PT ;  /* 0x000000060700720c */ /* 0x000fda0003f04270 */
[----:B------:R-:W-:Y:S05]  /*1a200*/  @!P0 BRA `(.L_x_1331) ;  /* 0x0000000800688947 */ /* 0x000fea0003800000 */
[----:B------:R-:W0:Y:S01]  /*1a210*/  LDC R5, c[0x0][0x428] ;  /* 0x00010a00ff057b82 */ /* 0x000e220000000800 */
[----:B------:R-:W-:Y:S01]  /*1a220*/  UMOV UR4, 0xffffffff ;  /* 0xffffffff00047882 */ /* 0x000fe20000000000 */
[----:B------:R-:W-:Y:S02]  /*1a230*/  SEL R10, R19, RZ, !P1 ;  /* 0x000000ff130a7207 */ /* 0x000fe40004800000 */
[----:B0-----:R-:W-:-:S13]  /*1a240*/  ISETP.NE.AND P0, PT, R5, 0x1, PT ;  /* 0x000000010500780c */ /* 0x001fda0003f05270 */
[----:B------:R-:W0:Y:S08]  /*1a250*/  @P0 LDC R5, c[0x0][0x42c] ;  /* 0x00010b00ff050b82 */ /* 0x000e300000000800 */
[----:B------:R-:W2:Y:S01]  /*1a260*/  @P0 LDC R9, c[0x0][0x430] ;  /* 0x00010c00ff090b82 */ /* 0x000ea20000000800 */
[----:B0-----:R-:W-:-:S04]  /*1a270*/  @P0 IMAD.HI.U32 R8, R18, R5, RZ ;  /* 0x0000000512080227 */ /* 0x001fc800078e00ff */
[----:B------:R-:W-:Y:S01]  /*1a280*/  IMAD.MOV.U32 R5, RZ, RZ, R18 ;  /* 0x000000ffff057224 */ /* 0x000fe200078e0012 */
[----:B--2---:R-:W-:Y:S01]  /*1a290*/  @P0 SHF.R.U32.HI R5, RZ, R9, R8 ;  /* 0x00000009ff050219 */ /* 0x004fe20000011608 */
[----:B------:R-:W-:Y:S06]  /*1a2a0*/  BRA.DIV UR4, `(.L_x_1332) ;  /* 0x0000004e04707947 */ /* 0x000fec000b800000 */
.L_x_1488:
[----:B------:R-:W-:-:S03]  /*1a2b0*/  UMOV UR4, 0xffffffff ;  /* 0xffffffff00047882 */ /* 0x000fc60000000000 */
[----:B------:R-:W-:Y:S05]  /*1a2c0*/  BRA.DIV UR4, `(.L_x_1333) ;  /* 0x0000004e04987947 */ /* 0x000fea000b800000 */
[----:B------:R-:W-:-:S13]  /*1a2d0*/  ELECT P6, URZ, PT ;  /* 0x00000000003f782f */ /* 0x000fda00038c0000 */
.L_x_1491:
[----:B------:R-:W2:Y:S01]  /*1a2e0*/  LDL R8, [R1+0x4] ;  /* 0x0000040001087983 */ /* 0x000ea20000100800 */
[----:B------:R-:W-:Y:S01]  /*1a2f0*/  BSSY B1, `(.L_x_1334) ;  /* 0x000000b000017945 */ /* 0x000fe20003800000 */
[----:B------:R-:W0:Y:S01]  /*1a300*/  S2R R11, SR_CgaCtaId ;  /* 0x00000000000b7919 */ /* 0x000e220000008800 */
[----:B--2---:R-:W-:-:S05]  /*1a310*/  VIADD R8, R8, 0x1 ;  /* 0x0000000108087836 */ /* 0x004fca0000000000 */
[----:B------:R-:W-:-:S04]  /*1a320*/  LEA.HI R9, R8, R8, RZ, 0x1 ;  /* 0x0000000808097211 */ /* 0x000fc800078f08ff */
[----:B------:R-:W-:-:S05]  /*1a330*/  LOP3.LUT R9, R9, 0xfffffffe, RZ, 0xc0, !PT ;  /* 0xfffffffe09097812 */ /* 0x000fca00078ec0ff */
[----:B------:R-:W-:Y:S01]  /*1a340*/  IMAD.IADD R9, R8, 0x1, -R9 ;  /* 0x0000000108097824 */ /* 0x000fe200078e0a09 */
[----:B------:R-:W-:-:S04]  /*1a350*/  MOV R8, 0x400 ;  /* 0x0000040000087802 */ /* 0x000fc80000000f00 */
[----:B0-----:R-:W-:Y:S02]  /*1a360*/  LEA R8, R11, R8, 0x18 ;  /* 0x000000080b087211 */ /* 0x001fe400078ec0ff */
[----:B------:R-:W-:-:S04]  /*1a370*/  SHF.L.U32 R9, R9, 0x1f, RZ ;  /* 0x0000001f09097819 */ /* 0x000fc800000006ff */
[----:B------:R-:W0:Y:S02]  /*1a380*/  SYNCS.PHASECHK.TRANS64.TRYWAIT P0, [R8+URZ+0x16820], R9 ;  /* 0x01682009080075a7 */ /* 0x000e24000800017f */
[----:B0-----:R-:W-:Y:S05]  /*1a390*/  @!P0 BRA `(.L_x_1335) ;  /* 0x0000004c00848947 */ /* 0x001fea0003800000 */
.L_x_1492:
[----:B------:R-:W-:Y:S05]  /*1a3a0*/  BSYNC B1 ;  /* 0x0000000000017941 */ /* 0x000fea0003800000 */
.L_x_1334:
[----:B------:R-:W-:Y:S04]  /*1a3b0*/  BSSY B1, `(.L_x_1336) ;  /* 0x0000037000017945 */ /* 0x000fe80003800000 */
[----:B------:R-:W-:Y:S05]  /*1a3c0*/  @!P6 BRA `(.L_x_1337) ;  /* 0x0000000000d4e947 */ /* 0x000fea0003800000 */
[----:B0-----:R-:W-:Y:S01]  /*1a3d0*/  IMAD R9, R25, 0x8, R8 ;  /* 0x0000000819097824 */ /* 0x001fe200078e0208 */
[----:B------:R-:W-:-:S04]  /*1a3e0*/  SHF.L.U32 R12, R26, 0x1f, RZ ;  /* 0x0000001f1a0c7819 */ /* 0x000fc800000006ff */
[----:B------:R-:W0:Y:S02]  /*1a3f0*/  SYNCS.PHASECHK.TRANS64.TRYWAIT P0, [R9+URZ+0x168a0], R12 ;  /* 0x0168a00c090075a7 */ /* 0x000e24000800017f */
[----:B0-----:R-:W-:Y:S05]  /*1a400*/  @!P0 BRA `(.L_x_1338) ;  /* 0x0000004c007c8947 */ /* 0x001fea0003800000 */
.L_x_1493:
        /* <DEDUP_REMOVED lines=9> */
.L_x_1339:
[----:B------:R-:W-:Y:S01]  /*1a4a0*/  IMAD R11, R25, 0x4000, R8 ;  /* 0x00004000190b7824 */ /* 0x000fe200078e0208 */
[----:B------:R-:W-:Y:S01]  /*1a4b0*/  R2UR UR9, R9 ;  /* 0x00000000090972ca */ /* 0x000fe200000e0000 */
[----:B------:R-:W-:Y:S01]  /*1a4c0*/  UIADD3 UR4, UP0, UR40, 0x570, URZ ;  /* 0x0000057028047890 */ /* 0x000fe2000ff1e03f */
[----:B------:R-:W-:Y:S01]  /*1a4d0*/  R2UR UR12, R5 ;  /* 0x00000000050c72ca */ /* 0x000fe200000e0000 */
[----:B------:R-:W-:Y:S01]  /*1a4e0*/  UMOV UR6, 0x0 ;  /* 0x0000000000067882 */ /* 0x000fe20000000000 */
[----:B------:R-:W-:Y:S01]  /*1a4f0*/  R2UR UR8, R11 ;  /* 0x000000000b0872ca */ /* 0x000fe200000e0000 */
[----:B------:R-:W-:Y:S01]  /*1a500*/  IMAD R11, R7, 0x80, R0 ;  /* 0x00000080070b7824 */ /* 0x000fe200078e0200 */
[----:B------:R-:W-:Y:S01]  /*1a510*/  R2UR UR13, R10 ;  /* 0x000000000a0d72ca */ /* 0x000fe200000e0000 */
[----:B------:R-:W-:Y:S02]  /*1a520*/  UIADD3.X UR5, URZ, UR41, URZ, UP0, !UPT ;  /* 0x000000293f057290 */ /* 0x000fe400087fe43f */
[----:B------:R-:W-:Y:S01]  /*1a530*/  VIADD R11, R11, 0xffffff80 ;  /* 0xffffff800b0b7836 */ /* 0x000fe20000000000 */
[----:B------:R-:W-:Y:S01]  /*1a540*/  UMOV UR7, 0x12f00000 ;  /* 0x12f0000000077882 */ /* 0x000fe20000000000 */
[----:B------:R-:W-:-:S02]  /*1a550*/  UMOV UR10, URZ ;  /* 0x0000003f000a7c82 */ /* 0x000fc40008000000 */
[----:B------:R-:W-:Y:S01]  /*1a560*/  UIADD3 UR9, UR9, 0x16890, URZ ;  /* 0x0001689009097890 */ /* 0x000fe2000fffe03f */
[----:B------:R-:W-:-:S03]  /*1a570*/  R2UR UR11, R11 ;  /* 0x000000000b0b72ca */ /* 0x000fc600000e0000 */
[----:B------:R-:W-:-:S10]  /*1a580*/  UIADD3 UR8, UR8, 0xe400, URZ ;  /* 0x0000e40008087890 */ /* 0x000fd4000fffe03f */
[----:B------:R3:W-:Y:S01]  /*1a590*/  UTMALDG.4D [UR8], [UR4], desc[UR6] ;  /* 0x00000608040075b4 */ /* 0x0007e20008019000 */
[----:B------:R-:W4:Y:S02]  /*1a5a0*/  SYNCS.PHASECHK.TRANS64.TRYWAIT P0, [R9+URZ+0x168c0], R12 ;  /* 0x0168c00c090075a7 */ /* 0x000f24000800017f */
[----:B---34-:R-:W-:Y:S05]  /*1a5b0*/  @!P0 BRA `(.L_x_1340) ;  /* 0x0000004c00248947 */ /* 0x018fea0003800000 */
.L_x_1494:
[----:B------:R-:W-:Y:S01]  /*1a5c0*/  IMAD.SHL.U32 R13, R25, 0x2000, RZ ;  /* 0x00002000190d7824 */ /* 0x000fe200078e00ff */
[----:B------:R-:W-:Y:S06]  /*1a5d0*/  @P1 BRA `(.L_x_1341) ;  /* 0x0000000000141947 */ /* 0x000fec0003800000 */
[----:B------:R-:W-:Y:S01]  /*1a5e0*/  ISETP.NE.AND P0, PT, R28, RZ, PT ;  /* 0x000000ff1c00720c */ /* 0x000fe20003f05270 */
[----:B0--3--:R-:W-:-:S04]  /*1a5f0*/  IMAD.MOV.U32 R12, RZ, RZ, 0x4000 ;  /* 0x00004000ff0c7424 */ /* 0x009fc800078e00ff */
[----:B------:R4:W-:Y:S08]  /*1a600*/  SYNCS.ARRIVE.TRANS64 RZ, [R9+URZ+0x168b0], R12 ;  /* 0x0168b00c09ff79a7 */ /* 0x0009f0000800003f */
[----:B------:R-:W-:Y:S05]  /*1a610*/  @!P0 BRA `(.L_x_1341) ;  /* 0x0000000000048947 */ /* 0x000fea0003800000 */
[----:B------:R-:W-:Y:S01]  /*1a620*/  BPT.TRAP 0x1 ;  /* 0x000000040000795c */ /* 0x000fe20000300000 */
.L_x_1341:
        /* <DEDUP_REMOVED lines=11> */
[----:B------:R-:W-:-:S04]  /*1a6e0*/  UIADD3 UR9, UR9, 0x168b0, URZ ;  /* 0x000168b009097890 */ /* 0x000fc8000fffe03f */
[----:B------:R-:W-:-:S09]  /*1a6f0*/  UIADD3 UR8, UR8, 0x400, URZ ;  /* 0x0000040008087890 */ /* 0x000fd2000fffe03f */
[----:B------:R0:W-:Y:S02]  /*1a700*/  UTMALDG.4D [UR8], [UR4], desc[UR6] ;  /* 0x00000608040075b4 */ /* 0x0001e40008019000 */
[----:B0-----:R-:W-:Y:S01]  /*1a710*/  NOP ;  /* 0x0000000000007918 */ /* 0x001fe20000000000 */
.L_x_1337:
[----:B------:R-:W-:Y:S05]  /*1a720*/  BSYNC B1 ;  /* 0x0000000000017941 */ /* 0x000fea0003800000 */
.L_x_1336:
[----:B------:R-:W-:Y:S01]  /*1a730*/  VIADD R25, R25, 0x1 ;  /* 0x0000000119197836 */ /* 0x000fe20000000000 */
[----:B------:R-:W-:Y:S01]  /*1a740*/  PLOP3.LUT P2, PT, PT, PT, PT, 0x8, 0x0 ;  /* 0x000000000000781c */ /* 0x000fe20003f4e170 */
[----:B------:R-:W-:-:S03]  /*1a750*/  VIADD R7, R7, 0xfffffffe ;  /* 0xfffffffe07077836 */ /* 0x000fc60000000000 */
[----:B------:R-:W-:-:S04]  /*1a760*/  ISETP.NE.AND P0, PT, R25, 0x2, PT ;  /* 0x000000021900780c */ /* 0x000fc80003f05270 */
[----:B------:R-:W-:Y:S02]  /*1a770*/  SEL R25, R25, RZ, P0 ;  /* 0x000000ff19197207 */ /* 0x000fe40000000000 */
[----:B0-234-:R-:W-:Y:S02]  /*1a780*/  SEL R9, RZ, 0x1, P0 ;  /* 0x00000001ff097807 */ /* 0x01dfe40000000000 */
[----:B------:R-:W-:Y:S02]  /*1a790*/  ISETP.GE.AND P0, PT, R7, R6, PT ;  /* 0x000000060700720c */ /* 0x000fe40003f06270 */
[----:B------:R-:W-:-:S11]  /*1a7a0*/  LOP3.LUT R26, R26, R9, RZ, 0x3c, !PT ;  /* 0x000000091a1a7212 */ /* 0x000fd600078e3cff */
[----:B------:R-:W-:Y:S05]  /*1a7b0*/  @!P0 BRA `(.L_x_1331) ;  /* 0x0000000000fc8947 */ /* 0x000fea0003800000 */
.L_x_1348:
[----:B------:R-:W-:Y:S05]  /*1a7c0*/  YIELD ;  /* 0x0000000000007946 */ /* 0x000fea0003800000 */
[----:B------:R-:W-:Y:S04]  /*1a7d0*/  BSSY B1, `(.L_x_1342) ;  /* 0x0000034000017945 */ /* 0x000fe80003800000 */
[----:B------:R-:W-:Y:S05]  /*1a7e0*/  @!P6 BRA `(.L_x_1343) ;  /* 0x0000000000c8e947 */ /* 0x000fea0003800000 */
[----:B------:R-:W-:Y:S01]  /*1a7f0*/  IMAD R12, R25, 0x8, R8 ;  /* 0x00000008190c7824 */ /* 0x000fe200078e0208 */
[----:B------:R-:W-:-:S04]  /*1a800*/  SHF.L.U32 R9, R26, 0x1f, RZ ;  /* 0x0000001f1a097819 */ /* 0x000fc800000006ff */
[----:B------:R-:W0:Y:S02]  /*1a810*/  SYNCS.PHASECHK.TRANS64.TRYWAIT P0, [R12+URZ+0x168a0], R9 ;  /* 0x0168a0090c0075a7 */ /* 0x000e24000800017f */
[----:B0-----:R-:W-:Y:S05]  /*1a820*/  @!P0 BRA `(.L_x_1344) ;  /* 0x00000048009c8947 */ /* 0x001fea0003800000 */
.L_x_1495:
        /* <DEDUP_REMOVED lines=9> */
.L_x_1345:
[----:B--2---:R-:W-:Y:S01]  /*1a8c0*/  IMAD R11, R25, 0x4000, R8 ;  /* 0x00004000190b7824 */ /* 0x004fe200078e0208 */
        /* <DEDUP_REMOVED lines=16> */
.L_x_1496:
[----:B------:R-:W-:Y:S05]  /*1a9d0*/  @P0 BRA `(.L_x_1347) ;  /* 0x0000000000140947 */ /* 0x000fea0003800000 */
[----:B------:R-:W-:Y:S01]  /*1a9e0*/  ISETP.NE.AND P1, PT, R28, RZ, PT ;  /* 0x000000ff1c00720c */ /* 0x000fe20003f25270 */
[----:B0-2---:R-:W-:-:S04]  /*1a9f0*/  IMAD.MOV.U32 R9, RZ, RZ, 0x4000 ;  /* 0x00004000ff097424 */ /* 0x005fc800078e00ff */
[----:B------:R3:W-:Y:S08]  /*1aa00*/  SYNCS.ARRIVE.TRANS64 RZ, [R12+URZ+0x168b0], R9 ;  /* 0x0168b0090cff79a7 */ /* 0x0007f0000800003f */
[----:B------:R-:W-:Y:S05]  /*1aa10*/  @!P1 BRA `(.L_x_1347) ;  /* 0x0000000000049947 */ /* 0x000fea0003800000 */
[----:B------:R-:W-:Y:S01]  /*1aa20*/  BPT.TRAP 0x1 ;  /* 0x000000040000795c */ /* 0x000fe20000300000 */
.L_x_1347:
        /* <DEDUP_REMOVED lines=14> */
.L_x_1343:
[----:B------:R-:W-:Y:S05]  /*1ab10*/  BSYNC B1 ;  /* 0x0000000000017941 */ /* 0x000fea0003800000 */
.L_x_1342:
[----:B------:R-:W-:-:S05]  /*1ab20*/  VIADD R25, R25, 0x1 ;  /* 0x0000000119197836 */ /* 0x000fca0000000000 */
[----:B------:R-:W-:-:S04]  /*1ab30*/  ISETP.NE.AND P0, PT, R25, 0x2, PT ;  /* 0x000000021900780c */ /* 0x000fc80003f05270 */
[----:B0-23--:R-:W-:Y:S02]  /*1ab40*/  SEL R9, RZ, 0x1, P0 ;  /* 0x00000001ff097807 */ /* 0x00dfe40000000000 */
[----:B------:R-:W-:Y:S02]  /*1ab50*/  SEL R25, R25, RZ, P0 ;  /* 0x000000ff19197207 */ /* 0x000fe40000000000 */
[C---:B------:R-:W-:Y:S02]  /*1ab60*/  ISETP.GT.AND P0, PT, R7.reuse, R6, PT ;  /* 0x000000060700720c */ /* 0x040fe40003f04270 */
[----:B------:R-:W-:Y:S01]  /*1ab70*/  LOP3.LUT R26, R26, R9, RZ, 0x3c, !PT ;  /* 0x000000091a1a7212 */ /* 0x000fe200078e3cff */
[----:B------:R-:W-:-:S04]  /*1ab80*/  VIADD R9, R7, 0xffffffff ;  /* 0xffffffff07097836 */ /* 0x000fc80000000000 */
[----:B------:R-:W-:-:S06]  /*1ab90*/  IMAD.MOV.U32 R7, RZ, RZ, R9 ;  /* 0x000000ffff077224 */ /* 0x000fcc00078e0009 */
[----:B------:R-:W-:Y:S05]  /*1aba0*/  @P0 BRA `(.L_x_1348) ;  /* 0xfffffffc00040947 */ /* 0x000fea000383ffff */
.L_x_1331:
[----:B------:R-:W-:Y:S05]  /*1abb0*/  BSYNC B0 ;  /* 0x0000000000007941 */ /* 0x000fea0003800000 */
.L_x_1330:
[----:B------:R-:W0:Y:S01]  /*1abc0*/  LDC.64 R6, c[0x0][0x9e0] ;  /* 0x00027800ff067b82 */ /* 0x000e220000000a00 */
[----:B------:R-:W-:Y:S07]  /*1abd0*/  @!P2 WARPSYNC.ALL ;  /* 0x000000000000a948 */ /* 0x000fee0003800000 */
[----:B------:R-:W-:Y:S01]  /*1abe0*/  @!P2 BAR.SYNC.DEFER_BLOCKING 0xc, 0x1a0 ;  /* 0x030680000000ab1d */ /* 0x000fe20000010000 */
        /* <DEDUP_REMOVED lines=14> */
.L_x_1351:
[----:B------:R-:W-:-:S13]  /*1acd0*/  ISETP.NE.AND P1, PT, R7, 0x1, PT ;  /* 0x000000010700780c */ /* 0x000fda0003f25270 */
[----:B------:R-:W0:Y:S02]  /*1ace0*/  @P1 LDC.64 R8, c[0x0][0x9e8] ;  /* 0x00027a00ff081b82 */ /* 0x000e240000000a00 */
[----:B0-----:R-:W-:-:S05]  /*1acf0*/  @P1 IMAD.HI.U32 R8, R0, R8, RZ ;  /* 0x0000000800081227 */ /* 0x001fca00078e00ff */
[----:B------:R-:W-:-:S07]  /*1ad00*/  @P1 SHF.R.U32.HI R0, RZ, R9, R8 ;  /* 0x00000009ff001219 */ /* 0x000fce0000011608 */
.L_x_1352:
[----:B------:R-:W-:Y:S05]  /*1ad10*/  BSYNC B0 ;  /* 0x0000000000007941 */ /* 0x000fea0003800000 */
.L_x_1350:
[----:B------:R-:W-:-:S05]  /*1ad20*/  IMAD R5, R0, R7, R7 ;  /* 0x0000000700057224 */ /* 0x000fca00078e0207 */
[----:B------:R-:W-:-:S07]  /*1ad30*/  VIMNMX R6, R6, R5, PT ;  /* 0x0000000506067248 */ /* 0x000fce0003fe0100 */
.L_x_1349:
[----:B------:R-:W-:Y:S01]  /*1ad40*/  VIADD R6, R6, 0x7f ;  /* 0x0000007f06067836 */ /* 0x000fe20000000000 */
[----:B------:R-:W-:-:S04]  /*1ad50*/  ULDC UR4, c[0x0][0x9dc] ;  /* 0x0002770000047ab9 */ /* 0x000fc80000000800 */
[----:B------:R-:W-:-:S04]  /*1ad60*/  SHF.R.S32.HI R5, RZ, 0x1f, R6 ;  /* 0x0000001fff057819 */ /* 0x000fc80000011406 */
[----:B------:R-:W-:-:S04]  /*1ad70*/  LEA.HI R5, R5, R6, RZ, 0x7 ;  /* 0x0000000605057211 */ /* 0x000fc800078f38ff */
[----:B------:R-:W-:-:S04]  /*1ad80*/  SHF.R.S32.HI R0, RZ, 0x7, R5 ;  /* 0x00000007ff007819 */ /* 0x000fc80000011405 */
[----:B------:R-:W-:Y:S01]  /*1ad90*/  VIMNMX R8, R3, R0, PT ;  /* 0x0000000003087248 */ /* 0x000fe20003fe0100 */
[----:B------:R-:W-:-:S04]  /*1ada0*/  VIADD R0, R4, -UR4 ;  /* 0x8000000404007c36 */ /* 0x000fc80008000000 */
[----:B------:R0:W-:Y:S01]  /*1adb0*/  STL [R1], R8 ;  /* 0x0000000801007387 */ /* 0x0001e20000100800 */
[----:B------:R-:W-:Y:S05]  /*1adc0*/  @!P0 BRA `(.L_x_1353) ;  /* 0x0000000000448947 */ /* 0x000fea0003800000 */
[----:B------:R-:W-:Y:S01]  /*1add0*/  ISETP.GT.AND P0, PT, R4, -0x1, PT ;  /* 0xffffffff0400780c */ /* 0x000fe20003f04270 */
[----:B------:R-:W-:-:S12]  /*1ade0*/  BSSY B0, `(.L_x_1354) ;  /* 0x000000d000007945 */ /* 0x000fd80003800000 */
[----:B------:R-:W-:Y:S05]  /*1adf0*/  @P0 BRA `(.L_x_1355) ;  /* 0x00000000001c0947 */ /* 0x000fea0003800000 */
[----:B------:R-:W-:Y:S02]  /*1ae00*/  ISETP.NE.AND P0, PT, R7, 0x1, PT ;  /* 0x000000010700780c */ /* 0x000fe40003f05270 */
[----:B------:R-:W-:-:S11]  /*1ae10*/  LOP3.LUT R5, RZ, R4, RZ, 0x33, !PT ;  /* 0x00000004ff057212 */ /* 0x000fd600078e33ff */
[----:B------:R-:W2:Y:S02]  /*1ae20*/  @P0 LDC.64 R2, c[0x0][0x9e8] ;  /* 0x00027a00ff020b82 */ /* 0x000ea40000000a00 */
[----:B--2---:R-:W-:-:S05]  /*1ae30*/  @P0 IMAD.HI.U32 R2, R5, R2, RZ ;  /* 0x0000000205020227 */ /* 0x004fca00078e00ff */
[----:B------:R-:W-:-:S04]  /*1ae40*/  @P0 SHF.R.U32.HI R5, RZ, R3, R2 ;  /* 0x00000003ff050219 */ /* 0x000fc80000011602 */
[----:B------:R-:W-:Y:S01]  /*1ae50*/  LOP3.LUT R4, RZ, R5, RZ, 0x33, !PT ;  /* 0x00000005ff047212 */ /* 0x000fe200078e33ff */
[----:B------:R-:W-:Y:S06]  /*1ae60*/  BRA `(.L_x_1356) ;  /* 0x0000000000107947 */ /* 0x000fec0003800000 */
.L_x_1355:
[----:B------:R-:W-:-:S13]  /*1ae70*/  ISETP.NE.AND P0, PT, R7, 0x1, PT ;  /* 0x000000010700780c */ /* 0x000fda0003f05270 */
[----:B------:R-:W2:Y:S02]  /*1ae80*/  @P0 LDC.64 R2, c[0x0][0x9e8] ;  /* 0x00027a00ff020b82 */ /* 0x000ea40000000a00 */
[----:B--2---:R-:W-:-:S05]  /*1ae90*/  @P0 IMAD.HI.U32 R2, R4, R2, RZ ;  /* 0x0000000204020227 */ /* 0x004fca00078e00ff */
[----:B------:R-:W-:-:S07]  /*1aea0*/  @P0 SHF.R.U32.HI R4, RZ, R3, R2 ;  /* 0x00000003ff040219 */ /* 0x000fce0000011602 */
.L_x_1356:
[----:B------:R-:W-:Y:S05]  /*1aeb0*/  BSYNC B0 ;  /* 0x0000000000007941 */ /* 0x000fea0003800000 */
.L_x_1354:
[----:B------:R-:W-:-:S05]  /*1aec0*/  IMAD R7, R4, R7, RZ ;  /* 0x0000000704077224 */ /* 0x000fca00078e02ff */
[----:B------:R-:W-:-:S07]  /*1aed0*/  VIMNMX R0, R0, R7, !PT ;  /* 0x0000000700007248 */ /* 0x000fce0007fe0100 */
.L_x_1353:
        /* <DEDUP_REMOVED lines=9> */
[----:B------:R-:W2:Y:S01]  /*1af70*/  S2R R7, SR_LANEID ;  /* 0x0000000000077919 */ /* 0x000ea20000000000 */
[----:B------:R-:W-:Y:S01]  /*1af80*/  VOTEU.ANY UR4, UPT, PT ;  /* 0x0000000000047886 */ /* 0x000fe200038e0100 */
[----:B------:R-:W3:Y:S01]  /*1af90*/  LDC.64 R2, c[0x0][0xc38] ;  /* 0x00030e00ff027b82 */ /* 0x000ee20000000a00 */
[----:B------:R-:W2:Y:S08]  /*1afa0*/  FLO.U32 R0, UR4 ;  /* 0x0000000400007d00 */ /* 0x000eb000080e0000 */
[----:B------:R-:W3:Y:S01]  /*1afb0*/  POPC R5, UR4 ;  /* 0x0000000400057d09 */ /* 0x000ee20008000000 */
[----:B--2---:R-:W-:-:S13]  /*1afc0*/  ISETP.EQ.U32.AND P0, PT, R0, R7, PT ;  /* 0x000000070000720c */ /* 0x004fda0003f02070 */
[----:B---3--:R-:W2:Y:S01]  /*1afd0*/  @P0 ATOMG.E.ADD.STRONG.GPU PT, R3, desc[UR38][R2.64], R5 ;  /* 0x00000005020309a8 */ /* 0x008ea200081ee1e6 */
[----:B------:R-:W3:Y:S02]  /*1afe0*/  S2R R4, SR_LTMASK ;  /* 0x0000000000047919 */ /* 0x000ee40000003900 */
[----:B---3--:R-:W-:-:S04]  /*1aff0*/  LOP3.LUT R4, R4, UR4, RZ, 0xc0, !PT ;  /* 0x0000000404047c12 */ /* 0x008fc8000f8ec0ff */
[----:B------:R-:W3:Y:S01]  /*1b000*/  POPC R7, R4 ;  /* 0x0000000400077309 */ /* 0x000ee20000000000 */
[----:B--2---:R-:W3:Y:S02]  /*1b010*/  SHFL.IDX PT, R0, R3, R0, 0x1f ;  /* 0x00001f0003007589 */ /* 0x004ee400000e0000 */
[----:B---3--:R-:W-:Y:S01]  /*1b020*/  IADD3 R16, R0, UR37, R7 ;  /* 0x0000002500107c10 */ /* 0x008fe2000fffe007 */
[----:B------:R-:W-:Y:S06]  /*1b030*/  BRA `(.L_x_1359) ;  /* 0x0000002000747947 */ /* 0x000fec0003800000 */
.L_x_1358:
[----:B------:R-:W2:Y:S01]  /*1b040*/  S2R R0, SR_CgaCtaId ;  /* 0x0000000000007919 */ /* 0x000ea20000008800 */
[----:B------:R-:W-:-:S04]  /*1b050*/  MOV R27, 0x400 ;  /* 0x00000400001b7802 */ /* 0x000fc80000000f00 */
[----:B--2---:R-:W-:-:S05]  /*1b060*/  LEA R27, R0, R27, 0x18 ;  /* 0x0000001b001b7211 */ /* 0x004fca00078ec0ff */
        /* <DEDUP_REMOVED lines=8> */
[----:B------:R-:W2:Y:S01]  /*1b0f0*/  LDC.64 R2, c[0x4][R2] ;  /* 0x0100000002027b82 */ /* 0x000ea20000000a00 */
[----:B------:R-:W-:Y:S02]  /*1b100*/  IMAD.U32 R5, RZ, RZ, UR7 ;  /* 0x00000007ff057e24 */ /* 0x000fe4000f8e00ff */
[----:B------:R-:W-:Y:S02]  /*1b110*/  IMAD.U32 R6, RZ, RZ, UR8 ;  /* 0x00000008ff067e24 */ /* 0x000fe4000f8e00ff */
[----:B------:R-:W-:-:S02]  /*1b120*/  IMAD.U32 R7, RZ, RZ, UR9 ;  /* 0x00000009ff077e24 */ /* 0x000fc4000f8e00ff */
[----:B------:R-:W-:Y:S02]  /*1b130*/  IMAD.U32 R10, RZ, RZ, UR4 ;  /* 0x00000004ff0a7e24 */ /* 0x000fe4000f8e00ff */
[----:B------:R-:W-:Y:S02]  /*1b140*/  IMAD.U32 R11, RZ, RZ, UR5 ;  /* 0x00000005ff0b7e24 */ /* 0x000fe4000f8e00ff */
[----:B0-----:R-:W-:Y:S02]  /*1b150*/  IMAD.MOV.U32 R8, RZ, RZ, 0x70 ;  /* 0x00000070ff087424 */ /* 0x001fe400078e00ff */
[----:B------:R-:W-:Y:S02]  /*1b160*/  IMAD.MOV.U32 R12, RZ, RZ, 0x1 ;  /* 0x00000001ff0c7424 */ /* 0x000fe400078e00ff */
[----:B------:R-:W-:-:S07]  /*1b170*/  IMAD.MOV.U32 R13, RZ, RZ, RZ ;  /* 0x000000ffff0d7224 */ /* 0x000fce00078e00ff */
[----:B------:R-:W-:-:S07]  /*1b180*/  LEPC R20, `(.L_x_1360) ;  /* 0x000000001014794e */ /* 0x000fce0000000000 */
[----:B-12---:R-:W-:Y:S05]  /*1b190*/  CALL.ABS.NOINC R2 ;  /* 0x0000000002007343 */ /* 0x006fea0003c00000 */
.L_x_1360:
[----:B------:R-:W-:-:S05]  /*1b1a0*/  VIADD R0, R27, 0x400 ;  /* 0x000004001b007836 */ /* 0x000fca0000000000 */
[----:B------:R-:W-:-:S13]  /*1b1b0*/  LOP3.LUT P0, RZ, R0, 0x3ff, RZ, 0xc0, !PT ;  /* 0x000003ff00ff7812 */ /* 0x000fda000780c0ff */
[----:B------:R-:W-:Y:S05]  /*1b1c0*/  @!P0 BRA `(.L_x_1361) ;  /* 0x0000000000808947 */ /* 0x000fea0003800000 */
[----:B------:R-:W-:Y:S01]  /*1b1d0*/  MOV R0, 0x0 ;  /* 0x0000000000007802 */ /* 0x000fe20000000f00 */
[----:B------:R-:W-:Y:S01]  /*1b1e0*/  ULDC.64 UR6, c[0x4][0xa8] ;  /* 0x01002a0000067ab9 */ /* 0x000fe20000000a00 */
[----:B------:R-:W-:Y:S01]  /*1b1f0*/  ULDC.64 UR8, c[0x4][0xb0] ;  /* 0x01002c0000087ab9 */ /* 0x000fe20000000a00 */
[----:B------:R-:W-:Y:S01]  /*1b200*/  ULDC.64 UR4, c[0x4][0x10] ;  /* 0x0100040000047ab9 */ /* 0x000fe20000000a00 */
[----:B------:R2:W3:Y:S01]  /*1b210*/  LDC.64 R2, c[0x4][R0] ;  /* 0x0100000000027b82 */ /* 0x0004e20000000a00 */
[----:B------:R-:W-:Y:S02]  /*1b220*/  IMAD.U32 R4, RZ, RZ, UR6 ;  /* 0x00000006ff047e24 */ /* 0x000fe4000f8e00ff */
[----:B------:R-:W-:Y:S02]  /*1b230*/  IMAD.U32 R5, RZ, RZ, UR7 ;  /* 0x00000007ff057e24 */ /* 0x000fe4000f8e00ff */
[----:B------:R-:W-:Y:S02]  /*1b240*/  IMAD.U32 R6, RZ, RZ, UR8 ;  /* 0x00000008ff067e24 */ /* 0x000fe4000f8e00ff */
[----:B------:R-:W-:-:S02]  /*1b250*/  IMAD.U32 R7, RZ, RZ, UR9 ;  /* 0x00000009ff077e24 */ /* 0x000fc4000f8e00ff */
[----:B------:R-:W-:Y:S02]  /*1b260*/  IMAD.U32 R10, RZ, RZ, UR4 ;  /* 0x00000004ff0a7e24 */ /* 0x000fe4000f8e00ff */
[----:B------:R-:W-:Y:S02]  /*1b270*/  IMAD.U32 R11, RZ, RZ, UR5 ;  /* 0x00000005ff0b7e24 */ /* 0x000fe4000f8e00ff */
[----:B0-----:R-:W-:Y:S02]  /*1b280*/  IMAD.MOV.U32 R8, RZ, RZ, 0x70 ;  /* 0x00000070ff087424 */ /* 0x001fe400078e00ff */
[----:B------:R-:W-:Y:S02]  /*1b290*/  IMAD.MOV.U32 R12, RZ, RZ, 0x1 ;  /* 0x00000001ff0c7424 */ /* 0x000fe400078e00ff */
[----:B--2---:R-:W-:-:S07]  /*1b2a0*/  IMAD.MOV.U32 R13, RZ, RZ, RZ ;  /* 0x000000ffff0d7224 */ /* 0x004fce00078e00ff */
[----:B------:R-:W-:-:S07]  /*1b2b0*/  LEPC R20, `(.L_x_1362) ;  /* 0x000000001014794e */ /* 0x000fce0000000000 */
[----:B-1-3--:R-:W-:Y:S05]  /*1b2c0*/  CALL.ABS.NOINC R2 ;  /* 0x0000000002007343 */ /* 0x00afea0003c00000 */
.L_x_1362:
        /* <DEDUP_REMOVED lines=16> */
.L_x_1361:
[----:B------:R-:W2:Y:S01]  /*1b3d0*/  LDL.LU R20, [R1+0x8] ;  /* 0x0000080001147983 */ /* 0x000ea20000300800 */
[----:B------:R-:W-:Y:S01]  /*1b3e0*/  ULDC.64 UR4, c[0x0][0x9f8] ;  /* 0x00027e0000047ab9 */ /* 0x000fe20000000a00 */
[----:B------:R-:W3:Y:S01]  /*1b3f0*/  LDC R0, c[0x0][0x428] ;  /* 0x00010a00ff007b82 */ /* 0x000ee20000000800 */
[----:B------:R-:W-:Y:S01]  /*1b400*/  ISETP.NE.U32.AND P0, PT, RZ, UR4, PT ;  /* 0x00000004ff007c0c */ /* 0x000fe2000bf05070 */
[----:B------:R-:W-:-:S03]  /*1b410*/  IMAD.MOV.U32 R6, RZ, RZ, R19 ;  /* 0x000000ffff067224 */ /* 0x000fc600078e0013 */
[----:B------:R-:W-:Y:S01]  /*1b420*/  ISETP.NE.AND.EX P0, PT, RZ, UR5, PT, P0 ;  /* 0x00000005ff007c0c */ /* 0x000fe2000bf05300 */
[----:B------:R-:W-:-:S12]  /*1b430*/  ULDC.64 UR4, c[0x0][0xa00] ;  /* 0x0002800000047ab9 */ /* 0x000fd80000000a00 */
[----:B------:R-:W4:Y:S02]  /*1b440*/  @P0 LDC.64 R2, c[0x0][0x9f8] ;  /* 0x00027e00ff020b82 */ /* 0x000f240000000a00 */
[----:B----4-:R-:W-:-:S05]  /*1b450*/  @P0 IMAD.WIDE R2, R19, 0x4, R2 ;  /* 0x0000000413020825 */ /* 0x010fca00078e0202 */
[----:B------:R4:W5:Y:S01]  /*1b460*/  @P0 LDG.E R6, desc[UR38][R2.64] ;  /* 0x0000002602060981 */ /* 0x000962000c1e1900 */
[----:B---3--:R-:W-:Y:S01]  /*1b470*/  ISETP.NE.AND P0, PT, R0, 0x1, PT ;  /* 0x000000010000780c */ /* 0x008fe20003f05270 */
[----:B------:R-:W-:Y:S01]  /*1b480*/  IMAD.MOV.U32 R0, RZ, RZ, R18 ;  /* 0x000000ffff007224 */ /* 0x000fe200078e0012 */
[----:B------:R-:W-:-:S04]  /*1b490*/  ISETP.NE.AND P6, PT, R28, RZ, PT ;  /* 0x000000ff1c00720c */ /* 0x000fc80003fc5270 */
[----:B------:R-:W-:-:S07]  /*1b4a0*/  PLOP3.LUT P1, PT, P6, PT, PT, 0x8, 0x0 ;  /* 0x000000000000781c */ /* 0x000fce000372e170 */
[----:B------:R-:W3:Y:S02]  /*1b4b0*/  @P0 LDC R5, c[0x0][0x42c] ;  /* 0x00010b00ff050b82 */ /* 0x000ee40000000800 */
[----:B------:R-:W-:-:S05]  /*1b4c0*/  VOTEU.ALL UP1, P6 ;  /* 0x00000000003f7886 */ /* 0x000fca0003020000 */
[----:B------:R-:W-:Y:S01]  /*1b4d0*/  @!UP1 UIADD3 UR8, UP0, UR40, 0x270, URZ ;  /* 0x0000027028089890 */ /* 0x000fe2000ff1e03f */
[----:B------:R-:W0:Y:S03]  /*1b4e0*/  @P0 LDC R4, c[0x0][0x430] ;  /* 0x00010c00ff040b82 */ /* 0x000e260000000800 */
[----:B------:R-:W-:-:S03]  /*1b4f0*/  @!UP1 UIADD3.X UR9, URZ, UR41, URZ, UP0, !UPT ;  /* 0x000000293f099290 */ /* 0x000fc600087fe43f */
[----:B------:R-:W-:Y:S01]  /*1b500*/  VOTEU.ALL UP0, P6 ;  /* 0x00000000003f7886 */ /* 0x000fe20003000000 */
[----:B---3--:R-:W-:-:S05]  /*1b510*/  @P0 IMAD.HI.U32 R5, R18, R5, RZ ;  /* 0x0000000512050227 */ /* 0x008fca00078e00ff */
[----:B0-----:R-:W-:Y:S02]  /*1b520*/  @P0 SHF.R.U32.HI R0, RZ, R4, R5 ;  /* 0x00000004ff000219 */ /* 0x001fe40000011605 */
[----:B------:R-:W-:-:S04]  /*1b530*/  ISETP.NE.U32.AND P0, PT, RZ, UR4, PT ;  /* 0x00000004ff007c0c */ /* 0x000fc8000bf05070 */
[----:B------:R-:W-:-:S04]  /*1b540*/  ISETP.NE.AND.EX P0, PT, RZ, UR5, PT, P0 ;  /* 0x00000005ff007c0c */ /* 0x000fc8000bf05300 */
[----:B------:R-:W-:Y:S01]  /*1b550*/  SEL R9, R19, RZ, !P0 ;  /* 0x000000ff13097207 */ /* 0x000fe20004000000 */
[----:B--2-4-:R-:W-:-:S08]  /*1b560*/  IMAD R17, R17, 0xc0, R20 ;  /* 0x000000c011117824 */ /* 0x014fd000078e0214 */
.L_x_1363:
        /* <DEDUP_REMOVED lines=10> */
[----:B------:R-:W2:Y:S01]  /*1b610*/  LDL R4, [R1] ;  /* 0x0000000001047983 */ /* 0x000ea20000100800 */
[----:B------:R-:W0:Y:S01]  /*1b620*/  LDC.64 R2, c[0x0][0x3f8] ;  /* 0x0000fe00ff027b82 */ /* 0x000e220000000a00 */
[----:B------:R-:W-:Y:S02]  /*1b630*/  ULDC.64 UR4, c[0x0][0xa08] ;  /* 0x0002820000047ab9 */ /* 0x000fe40000000a00 */
[----:B0-----:R-:W-:Y:S01]  /*1b640*/  LOP3.LUT P0, RZ, R2, UR4, RZ, 0xfc, !PT ;  /* 0x0000000402ff7c12 */ /* 0x001fe2000f80fcff */
[----:B------:R-:W-:-:S03]  /*1b650*/  UMOV UR4, 0xffffffff ;  /* 0xffffffff00047882 */ /* 0x000fc60000000000 */
[----:B------:R-:W-:-:S04]  /*1b660*/  LOP3.LUT P0, RZ, R3, UR5, RZ, 0xfc, P0 ;  /* 0x0000000503ff7c12 */ /* 0x000fc8000800fcff */
[----:B-----5:R-:W-:Y:S01]  /*1b670*/  SEL R8, R6, RZ, !P0 ;  /* 0x000000ff06087207 */ /* 0x020fe20004000000 */
[----:B--2---:R-:W-:Y:S01]  /*1b680*/  VIADD R7, R4, 0xffffffff ;  /* 0xffffffff04077836 */ /* 0x004fe20000000000 */
[----:B------:R-:W-:Y:S07]  /*1b690*/  BRA.DIV UR4, `(.L_x_1364) ;  /* 0x0000003e04287947 */ /* 0x000fee000b800000 */
.L_x_1499:
[----:B------:R-:W-:Y:S01]  /*1b6a0*/  UMOV UR4, 0xffffffff ;  /* 0xffffffff00047882 */ /* 0x000fe20000000000 */
[----:B------:R-:W-:Y:S02]  /*1b6b0*/  SHF.R.S32.HI R12, RZ, 0x1f, R6 ;  /* 0x0000001fff0c7819 */ /* 0x000fe40000011406 */
[----:B------:R-:W-:Y:S05]  /*1b6c0*/  BRA.DIV UR4, `(.L_x_1365) ;  /* 0x0000003e04507947 */ /* 0x000fea000b800000 */
[----:B------:R-:W-:-:S13]  /*1b6d0*/  ELECT P6, URZ, PT ;  /* 0x00000000003f782f */ /* 0x000fda00038c0000 */
.L_x_1502:
[----:B------:R-:W-:Y:S05]  /*1b6e0*/  @!P6 BRA `(.L_x_1366) ;  /* 0x0000000000c8e947 */ /* 0x000fea0003800000 */
[----:B------:R-:W-:-:S04]  /*1b6f0*/  ISETP.NE.U32.AND P0, PT, R2, RZ, PT ;  /* 0x000000ff0200720c */ /* 0x000fc80003f05070 */
        /* <DEDUP_REMOVED lines=10> */
[----:B------:R-:W-:-:S05]  /*1b7a0*/  @P0 SHF.R.U32.HI R4, RZ, R5, R8 ;  /* 0x00000005ff040219 */ /* 0x000fca0000011608 */
[----:B------:R-:W-:-:S04]  /*1b7b0*/  IMAD.MOV R5, RZ, RZ, -R4 ;  /* 0x000000ffff057224 */ /* 0x000fc800078e0a04 */
[----:B------:R-:W-:Y:S01]  /*1b7c0*/  IMAD R7, R10, R5, R7 ;  /* 0x000000050a077224 */ /* 0x000fe200078e0207 */
[----:B------:R-:W-:-:S03]  /*1b7d0*/  SHF.R.S32.HI R5, RZ, 0x1f, R4 ;  /* 0x0000001fff057819 */ /* 0x000fc60000011404 */
[----:B------:R-:W-:-:S04]  /*1b7e0*/  IMAD.WIDE.U32 R4, R6, UR4, R4 ;  /* 0x0000000406047c25 */ /* 0x000fc8000f8e0004 */
[----:B------:R-:W-:Y:S01]  /*1b7f0*/  IMAD.IADD R5, R5, 0x1, R11 ;  /* 0x0000000105057824 */ /* 0x000fe200078e020b */
[----:B------:R-:W-:-:S04]  /*1b800*/  LEA R10, P0, R4, R2, 0x2 ;  /* 0x00000002040a7211 */ /* 0x000fc800078010ff */
[----:B------:R-:W-:-:S05]  /*1b810*/  LEA.HI.X R11, R4, R3, R5, 0x2, P0 ;  /* 0x00000003040b7211 */ /* 0x000fca00000f1405 */
[----:B------:R0:W5:Y:S04]  /*1b820*/  LDG.E R8, desc[UR38][R10.64] ;  /* 0x000000260a087981 */ /* 0x000168000c1e1900 */
.L_x_1367:
[----:B------:R-:W-:Y:S01]  /*1b830*/  IMAD R5, R22, 0x8, R27 ;  /* 0x0000000816057824 */ /* 0x000fe200078e021b */
[----:B------:R-:W-:-:S04]  /*1b840*/  SHF.L.U32 R4, R24, 0x1f, RZ ;  /* 0x0000001f18047819 */ /* 0x000fc800000006ff */
[----:B------:R-:W2:Y:S02]  /*1b850*/  SYNCS.PHASECHK.TRANS64.TRYWAIT P0, [R5+URZ+0x16840], R4 ;  /* 0x01684004050075a7 */ /* 0x000ea4000800017f */
[----:B--2---:R-:W-:Y:S05]  /*1b860*/  @!P0 BRA `(.L_x_1368) ;  /* 0x0000003c00088947 */ /* 0x004fea0003800000 */
.L_x_1503:
        /* <DEDUP_REMOVED lines=9> */
.L_x_1369:
[----:B0-2---:R-:W-:Y:S01]  /*1b900*/  IMAD R4, R22, 0x4000, R27 ;  /* 0x0000400016047824 */ /* 0x005fe200078e021b */
        /* <DEDUP_REMOVED lines=15> */
[----:B0-----:R-:W-:Y:S01]  /*1ba00*/  NOP ;  /* 0x0000000000007918 */ /* 0x001fe20000000000 */
.L_x_1366:
[----:B------:R-:W2:Y:S01]  /*1ba10*/  LDL.LU R5, [R1+0x4] ;  /* 0x0000040001057983 */ /* 0x000ea20000300800 */
[----:B------:R-:W-:Y:S05]  /*1ba20*/  WARPSYNC.ALL ;  /* 0x0000000000007948 */ /* 0x000fea0003800000 */
[----:B------:R-:W-:Y:S02]  /*1ba30*/  ELECT P0, URZ, PT ;  /* 0x00000000003f782f */ /* 0x000fe40003800000 */
[----:B------:R-:W-:Y:S01]  /*1ba40*/  R2UR UR9, R27 ;  /* 0x000000001b0972ca */ /* 0x000fe200000e0000 */
[----:B------:R-:W-:-:S10]  /*1ba50*/  UIADD3 UR4, UP0, UR40, 0x270, URZ ;  /* 0x0000027028047890 */ /* 0x000fd4000ff1e03f */
        /* <DEDUP_REMOVED lines=9> */
[----:B------:R-:W-:Y:S01]  /*1baf0*/  BAR.SYNC.DEFER_BLOCKING 0x8, 0x1a0 ;  /* 0x0206800000007b1d */ /* 0x000fe20000010000 */
[----:B------:R-:W-:-:S02]  /*1bb00*/  UIADD3 UR8, UR9, 0x8400, URZ ;  /* 0x0000840009087890 */ /* 0x000fc4000fffe03f */
[----:B------:R-:W-:-:S03]  /*1bb10*/  UIADD3 UR9, UR9, 0x16800, URZ ;  /* 0x0001680009097890 */ /* 0x000fc6000fffe03f */
[----:B------:R0:W-:Y:S06]  /*1bb20*/  @P0 SYNCS.ARRIVE.TRANS64 RZ, [R27+URZ+0x16800], R4 ;  /* 0x016800041bff09a7 */ /* 0x0001ec000800003f */
[----:B------:R3:W-:Y:S01]  /*1bb30*/  UTMALDG.4D [UR8], [UR4], desc[UR6] ;  /* 0x00000608040075b4 */ /* 0x0007e20008019000 */
[----:B--2---:R-:W-:-:S05]  /*1bb40*/  VIADD R5, R5, 0x1 ;  /* 0x0000000105057836 */ /* 0x004fca0000000000 */
[----:B0-----:R-:W-:Y:S01]  /*1bb50*/  LEA.HI R4, R5, R5, RZ, 0x1 ;  /* 0x0000000505047211 */ /* 0x001fe200078f08ff */
[----:B------:R3:W-:Y:S03]  /*1bb60*/  STL [R1+0x4], R5 ;  /* 0x0000040501007387 */ /* 0x0007e60000100800 */
[----:B------:R-:W-:-:S05]  /*1bb70*/  LOP3.LUT R4, R4, 0xfffffffe, RZ, 0xc0, !PT ;  /* 0xfffffffe04047812 */ /* 0x000fca00078ec0ff */
[----:B------:R-:W-:-:S05]  /*1bb80*/  IMAD.IADD R4, R5, 0x1, -R4 ;  /* 0x0000000105047824 */ /* 0x000fca00078e0a04 */
[----:B------:R-:W-:-:S04]  /*1bb90*/  SHF.L.U32 R4, R4, 0x1f, RZ ;  /* 0x0000001f04047819 */ /* 0x000fc800000006ff */
[----:B------:R-:W0:Y:S02]  /*1bba0*/  SYNCS.PHASECHK.TRANS64.TRYWAIT P0, [R27+URZ+0x16820], R4 ;  /* 0x016820041b0075a7 */ /* 0x000e24000800017f */
[----:B0--3--:R-:W-:Y:S05]  /*1bbb0*/  @!P0 BRA `(.L_x_1371) ;  /* 0x0000003800488947 */ /* 0x009fea0003800000 */
.L_x_1504:
[----:B------:R-:W-:Y:S05]  /*1bbc0*/  BSYNC B0 ;  /* 0x0000000000007941 */ /* 0x000fea0003800000 */
.L_x_1370:
[----:B------:R-:W2:Y:S01]  /*1bbd0*/  LDL R5, [R1] ;  /* 0x0000000001057983 */ /* 0x000ea20000100800 */
[----:B------:R-:W-:Y:S01]  /*1bbe0*/  BSSY B0, `(.L_x_1372) ;  /* 0x000012c000007945 */ /* 0x000fe20003800000 */
[----:B--2---:R-:W-:-:S05]  /*1bbf0*/  VIADD R9, R5, 0xfffffffe ;  /* 0xfffffffe05097836 */ /* 0x004fca0000000000 */
[----:B------:R-:W-:-:S13]  /*1bc00*/  ISETP.GE.AND P0, PT, R9, R29, PT ;  /* 0x0000001d0900720c */ /* 0x000fda0003f06270 */
[----:B------:R-:W-:Y:S05]  /*1bc10*/  @!P0 BRA `(.L_x_1373) ;  /* 0x0000001000a08947 */ /* 0x000fea0003800000 */
[----:B0-----:R-:W-:Y:S01]  /*1bc20*/  IMAD.MOV R4, RZ, RZ, -R5 ;  /* 0x000000ffff047224 */ /* 0x001fe200078e0a05 */
[----:B------:R-:W-:Y:S01]  /*1bc30*/  LOP3.LUT R13, RZ, R29, RZ, 0x33, !PT ;  /* 0x0000001dff0d7212 */ /* 0x000fe200078e33ff */
[----:B------:R-:W-:Y:S03]  /*1bc40*/  BSSY B1, `(.L_x_1374) ;  /* 0x0000065000017945 */ /* 0x000fe60003800000 */
[----:B------:R-:W-:-:S05]  /*1bc50*/  VIADDMNMX R13, R4, 0x1, R13, !PT ;  /* 0x00000001040d7846 */ /* 0x000fca000780010d */
[----:B------:R-:W-:-:S05]  /*1bc60*/  IMAD.IADD R4, R5, 0x1, R13 ;  /* 0x0000000105047824 */ /* 0x000fca00078e020d */
[----:B------:R-:W-:-:S04]  /*1bc70*/  LOP3.LUT R4, R4, 0x1, RZ, 0xc0, !PT ;  /* 0x0000000104047812 */ /* 0x000fc800078ec0ff */
[----:B------:R-:W-:-:S13]  /*1bc80*/  ISETP.NE.U32.AND P0, PT, R4, 0x1, PT ;  /* 0x000000010400780c */ /* 0x000fda0003f05070 */
[----:B------:R-:W-:Y:S05]  /*1bc90*/  @P0 BRA `(.L_x_1375) ;  /* 0x00000004007c0947 */ /* 0x000fea0003800000 */
[----:B------:R-:W-:Y:S01]  /*1bca0*/  VIADD R10, R22, 0x1 ;  /* 0x00000001160a7836 */ /* 0x000fe20000000000 */
        /* <DEDUP_REMOVED lines=28> */
.L_x_1378:
[----:B0-----:R-:W-:Y:S01]  /*1be70*/  IMAD R3, R10, 0x8, R27 ;  /* 0x000000080a037824 */ /* 0x001fe200078e021b */
[----:B------:R-:W-:-:S04]  /*1be80*/  SHF.L.U32 R2, R14, 0x1f, RZ ;  /* 0x0000001f0e027819 */ /* 0x000fc800000006ff */
[----:B------:R-:W0:Y:S02]  /*1be90*/  SYNCS.PHASECHK.TRANS64.TRYWAIT P0, [R3+URZ+0x16840], R2 ;  /* 0x01684002030075a7 */ /* 0x000e24000800017f */
[----:B0-----:R-:W-:Y:S05]  /*1bea0*/  @!P0 BRA `(.L_x_1379) ;  /* 0x0000003400a08947 */ /* 0x001fea0003800000 */
.L_x_1505:
[----:B------:R-:W2:Y:S02]  /*1beb0*/  S2R R5, SR_TID.X ;  /* 0x0000000000057919 */ /* 0x000ea40000002100 */
        /* <DEDUP_REMOVED lines=8> */
.L_x_1380:
        /* <DEDUP_REMOVED lines=19> */
[----:B------:R-:W2:Y:S02]  /*1c070*/  SYNCS.PHASECHK.TRANS64.TRYWAIT P0, [R2+URZ+0x60], R5 ;  /* 0x00006005020075a7 */ /* 0x000ea4000800017f */
[----:B0-2---:R-:W-:Y:S05]  /*1c080*/  @!P0 BRA `(.L_x_1381) ;  /* 0x00000034003c8947 */ /* 0x005fea0003800000 */
.L_x_1506:
[----:B------:R-:W-:Y:S05]  /*1c090*/  @P1 BRA `(.L_x_1382) ;  /* 0x0000000000181947 */ /* 0x000fea0003800000 */
[----:B------:R-:W-:Y:S01]  /*1c0a0*/  ISETP.NE.AND P0, PT, R28, RZ, PT ;  /* 0x000000ff1c00720c */ /* 0x000fe20003f05270 */
[----:B0-----:R-:W-:Y:S02]  /*1c0b0*/  IMAD R2, R22, 0x8, R27 ;  /* 0x0000000816027824 */ /* 0x001fe400078e021b */
[----:B------:R-:W-:-:S04]  /*1c0c0*/  IMAD.MOV.U32 R3, RZ, RZ, 0x4000 ;  /* 0x00004000ff037424 */ /* 0x000fc800078e00ff */
[----:B------:R2:W-:Y:S06]  /*1c0d0*/  SYNCS.ARRIVE.TRANS64 RZ, [R2+URZ+0x16850], R3 ;  /* 0x0168500302ff79a7 */ /* 0x0005ec000800003f */
[----:B------:R-:W-:Y:S05]  /*1c0e0*/  @!P0 BRA `(.L_x_1382) ;  /* 0x0000000000048947 */ /* 0x000fea0003800000 */
[----:B------:R-:W-:Y:S01]  /*1c0f0*/  BPT.TRAP 0x1 ;  /* 0x000000040000795c */ /* 0x000fe20000300000 */
.L_x_1382:
        /* <DEDUP_REMOVED lines=20> */
.L_x_1377:
[----:B------:R-:W-:Y:S05]  /*1c240*/  BSYNC B2 ;  /* 0x0000000000027941 */ /* 0x000fea0003800000 */
.L_x_1376:
[----:B------:R-:W2:Y:S01]  /*1c250*/  LDL R2, [R1] ;  /* 0x0000000001027983 */ /* 0x000ea20000100800 */
[----:B------:R-:W-:Y:S02]  /*1c260*/  IMAD.MOV.U32 R22, RZ, RZ, R10 ;  /* 0x000000ffff167224 */ /* 0x000fe400078e000a */
[----:B------:R-:W-:Y:S02]  /*1c270*/  IMAD.MOV.U32 R24, RZ, RZ, R14 ;  /* 0x000000ffff187224 */ /* 0x000fe400078e000e */
[----:B--2---:R-:W-:-:S07]  /*1c280*/  VIADD R9, R2, 0xfffffffd ;  /* 0xfffffffd02097836 */ /* 0x004fce0000000000 */
.L_x_1375:
[----:B------:R-:W-:Y:S05]  /*1c290*/  BSYNC B1 ;  /* 0x0000000000017941 */ /* 0x000fea0003800000 */
.L_x_1374:
[----:B------:R-:W2:Y:S01]  /*1c2a0*/  LDL.LU R2, [R1] ;  /* 0x0000000001027983 */ /* 0x000ea20000300800 */
[----:B------:R-:W-:Y:S01]  /*1c2b0*/  VIADD R13, R13, 0xfffffffe ;  /* 0xfffffffe0d0d7836 */ /* 0x000fe20000000000 */
[----:B--2---:R-:W-:-:S04]  /*1c2c0*/  LOP3.LUT R2, RZ, R2, RZ, 0x33, !PT ;  /* 0x00000002ff027212 */ /* 0x004fc800078e33ff */
[----:B------:R-:W-:-:S13]  /*1c2d0*/  ISETP.NE.AND P0, PT, R13, R2, PT ;  /* 0x000000020d00720c */ /* 0x000fda0003f05270 */
[----:B------:R-:W-:Y:S05]  /*1c2e0*/  @!P0 BRA `(.L_x_1373) ;  /* 0x0000000800ec8947 */ /* 0x000fea0003800000 */
[----:B------:R-:W-:-:S07]  /*1c2f0*/  IMAD.MOV.U32 R4, RZ, RZ, R8 ;  /* 0x000000ffff047224 */ /* 0x000fce00078e0008 */
.L_x_1397:
[----:B------:R-:W-:Y:S01]  /*1c300*/  VIADD R10, R22, 0x1 ;  /* 0x00000001160a7836 */ /* 0x000fe20000000000 */
[----:B------:R-:W-:Y:S05]  /*1c310*/  YIELD ;  /* 0x0000000000007946 */ /* 0x000fea0003800000 */
[----:B------:R-:W-:Y:S01]  /*1c320*/  ISETP.NE.AND P0, PT, R10, 0x2, PT ;  /* 0x000000020a00780c */ /* 0x000fe20003f05270 */
[----:B------:R-:W-:Y:S03]  /*1c330*/  BSSY B1, `(.L_x_1383) ;  /* 0x0000057000017945 */ /* 0x000fe60003800000 */
[----:B0-----:R-:W-:-:S02]  /*1c340*/  SEL R11, RZ, 0x1, P0 ;  /* 0x00000001ff0b7807 */ /* 0x001fc40000000000 */
[----:B------:R-:W-:Y:S02]  /*1c350*/  SEL R10, R10, RZ, P0 ;  /* 0x000000ff0a0a7207 */ /* 0x000fe40000000000 */
[----:B------:R-:W-:Y:S01]  /*1c360*/  LOP3.LUT R11, R24, R11, RZ, 0x3c, !PT ;  /* 0x0000000b180b7212 */ /* 0x000fe200078e3cff */
[----:B--2---:R-:W-:Y:S06]  /*1c370*/  @!P6 BRA `(.L_x_1384) ;  /* 0x000000040048e947 */ /* 0x004fec0003800000 */
        /* <DEDUP_REMOVED lines=23> */
.L_x_1385:
[----:B------:R-:W-:Y:S01]  /*1c4f0*/  IMAD R3, R10, 0x8, R27 ;  /* 0x000000080a037824 */ /* 0x000fe200078e021b */
[----:B------:R-:W-:-:S04]  /*1c500*/  SHF.L.U32 R2, R11, 0x1f, RZ ;  /* 0x0000001f0b027819 */ /* 0x000fc800000006ff */
[----:B------:R-:W2:Y:S02]  /*1c510*/  SYNCS.PHASECHK.TRANS64.TRYWAIT P0, [R3+URZ+0x16840], R2 ;  /* 0x01684002030075a7 */ /* 0x000ea4000800017f */
[----:B--2---:R-:W-:Y:S05]  /*1c520*/  @!P0 BRA `(.L_x_1386) ;  /* 0x0000003000288947 */ /* 0x004fea0003800000 */
.L_x_1507:
        /* <DEDUP_REMOVED lines=9> */
.L_x_1387:
        /* <DEDUP_REMOVED lines=21> */
.L_x_1508:
[----:B------:R-:W-:Y:S05]  /*1c710*/  @P0 BRA `(.L_x_1389) ;  /* 0x0000000000140947 */ /* 0x000fea0003800000 */
[----:B------:R-:W-:Y:S01]  /*1c720*/  ISETP.NE.AND P1, PT, R28, RZ, PT ;  /* 0x000000ff1c00720c */ /* 0x000fe20003f25270 */
[----:B------:R-:W-:-:S04]  /*1c730*/  IMAD.MOV.U32 R2, RZ, RZ, 0x4000 ;  /* 0x00004000ff027424 */ /* 0x000fc800078e00ff */
[----:B------:R2:W-:Y:S08]  /*1c740*/  SYNCS.ARRIVE.TRANS64 RZ, [R3+URZ+0x50], R2 ;  /* 0x0000500203ff79a7 */ /* 0x0005f0000800003f */
[----:B------:R-:W-:Y:S05]  /*1c750*/  @!P1 BRA `(.L_x_1389) ;  /* 0x0000000000049947 */ /* 0x000fea0003800000 */
[----:B------:R-:W-:Y:S01]  /*1c760*/  BPT.TRAP 0x1 ;  /* 0x000000040000795c */ /* 0x000fe20000300000 */
.L_x_1389:
        /* <DEDUP_REMOVED lines=18> */
[----:B---3--:R-:W-:Y:S01]  /*1c890*/  NOP ;  /* 0x0000000000007918 */ /* 0x008fe20000000000 */
.L_x_1384:
[----:B------:R-:W-:Y:S05]  /*1c8a0*/  BSYNC B1 ;  /* 0x0000000000017941 */ /* 0x000fea0003800000 */
.L_x_1383:
[----:B------:R-:W-:Y:S01]  /*1c8b0*/  VIADD R22, R10, 0x1 ;  /* 0x000000010a167836 */ /* 0x000fe20000000000 */
[----:B------:R-:W-:Y:S01]  /*1c8c0*/  BSSY B1, `(.L_x_1390) ;  /* 0x000005a000017945 */ /* 0x000fe20003800000 */
[----:B------:R-:W-:-:S03]  /*1c8d0*/  VIADD R13, R9, 0xffffffff ;  /* 0xffffffff090d7836 */ /* 0x000fc60000000000 */
[----:B------:R-:W-:-:S04]  /*1c8e0*/  ISETP.NE.AND P0, PT, R22, 0x2, PT ;  /* 0x000000021600780c */ /* 0x000fc80003f05270 */
[----:B0-----:R-:W-:Y:S02]  /*1c8f0*/  SEL R24, RZ, 0x1, P0 ;  /* 0x00000001ff187807 */ /* 0x001fe40000000000 */
        /* <DEDUP_REMOVED lines=26> */
.L_x_1392:
[----:B--2---:R-:W-:Y:S01]  /*1caa0*/  IMAD R2, R22, 0x8, R27 ;  /* 0x0000000816027824 */ /* 0x004fe200078e021b */
[----:B------:R-:W-:-:S04]  /*1cab0*/  SHF.L.U32 R3, R24, 0x1f, RZ ;  /* 0x0000001f18037819 */ /* 0x000fc800000006ff */
[----:B------:R-:W2:Y:S02]  /*1cac0*/  SYNCS.PHASECHK.TRANS64.TRYWAIT P0, [R2+URZ+0x16840], R3 ;  /* 0x01684003020075a7 */ /* 0x000ea4000800017f */
[----:B--2---:R-:W-:Y:S05]  /*1cad0*/  @!P0 BRA `(.L_x_1393) ;  /* 0x0000002800e48947 */ /* 0x004fea0003800000 */
.L_x_1509:
        /* <DEDUP_REMOVED lines=9> */
.L_x_1394:
[----:B0-2---:R-:W-:Y:S01]  /*1cb70*/  VIADD R3, R27, 0x16800 ;  /* 0x000168001b037836 */ /* 0x005fe20000000000 */
[----:B------:R-:W-:Y:S01]  /*1cb80*/  R2UR UR11, R14 ;  /* 0x000000000e0b72ca */ /* 0x000fe200000e0000 */
[----:B------:R-:W-:Y:S01]  /*1cb90*/  UIADD3 UR6, UP0, UR40, 0x370, URZ ;  /* 0x0000037028067890 */ /* 0x000fe2000ff1e03f */
[----:B------:R-:W-:Y:S01]  /*1cba0*/  R2UR UR4, R23 ;  /* 0x00000000170472ca */ /* 0x000fe200000e0000 */
[----:B------:R-:W-:Y:S01]  /*1cbb0*/  IMAD R2, R22, 0x8, R3 ;  /* 0x0000000816027824 */ /* 0x000fe200078e0203 */
[----:B------:R-:W-:Y:S01]  /*1cbc0*/  R2UR UR12, R0 ;  /* 0x00000000000c72ca */ /* 0x000fe200000e0000 */
[----:B------:R-:W-:Y:S01]  /*1cbd0*/  UIADD3.X UR7, URZ, UR41, URZ, UP0, !UPT ;  /* 0x000000293f077290 */ /* 0x000fe200087fe43f */
[----:B-----5:R-:W-:Y:S01]  /*1cbe0*/  R2UR UR13, R4 ;  /* 0x00000000040d72ca */ /* 0x020fe200000e0000 */
[----:B------:R-:W-:Y:S01]  /*1cbf0*/  UMOV UR5, 0x14f00000 ;  /* 0x14f0000000057882 */ /* 0x000fe20000000000 */
[----:B------:R-:W-:Y:S01]  /*1cc00*/  R2UR UR9, R2 ;  /* 0x00000000020972ca */ /* 0x000fe200000e0000 */
[----:B------:R-:W-:Y:S01]  /*1cc10*/  IMAD R2, R22, 0x4000, R27 ;  /* 0x0000400016027824 */ /* 0x000fe200078e021b */
[----:B------:R-:W-:Y:S01]  /*1cc20*/  SHF.L.U32 R11, R11, 0x1f, RZ ;  /* 0x0000001f0b0b7819 */ /* 0x000fe200000006ff */
[----:B------:R-:W-:-:S03]  /*1cc30*/  UMOV UR10, URZ ;  /* 0x0000003f000a7c82 */ /* 0x000fc60008000000 */
[----:B------:R-:W-:Y:S01]  /*1cc40*/  R2UR UR8, R2 ;  /* 0x00000000020872ca */ /* 0x000fe200000e0000 */
[----:B------:R-:W-:Y:S01]  /*1cc50*/  ULEA UR11, UR11, UR4, 0x7 ;  /* 0x000000040b0b7291 */ /* 0x000fe2000f8e383f */
[----:B------:R-:W-:Y:S02]  /*1cc60*/  IMAD R2, R10, 0x8, R3 ;  /* 0x000000080a027824 */ /* 0x000fe400078e0203 */
[----:B------:R-:W-:-:S03]  /*1cc70*/  UMOV UR4, 0x0 ;  /* 0x0000000000047882 */ /* 0x000fc60000000000 */
[----:B------:R-:W-:-:S06]  /*1cc80*/  UIADD3 UR9, UR9, 0x30, URZ ;  /* 0x0000003009097890 */ /* 0x000fcc000fffe03f */
[----:B------:R-:W-:-:S09]  /*1cc90*/  UIADD3 UR8, UR8, 0xe400, URZ ;  /* 0x0000e40008087890 */ /* 0x000fd2000fffe03f */
[----:B------:R0:W-:Y:S01]  /*1cca0*/  UTMALDG.4D [UR8], [UR6], desc[UR4] ;  /* 0x00000408060075b4 */ /* 0x0001e20008019000 */
[----:B------:R-:W2:Y:S02]  /*1ccb0*/  SYNCS.PHASECHK.TRANS64.TRYWAIT P1, [R2+URZ+0x60], R11 ;  /* 0x0000600b020075a7 */ /* 0x000ea4000802017f */
[----:B0-2---:R-:W-:Y:S05]  /*1ccc0*/  @!P1 BRA `(.L_x_1395) ;  /* 0x00000028007c9947 */ /* 0x005fea0003800000 */
.L_x_1510:
[----:B------:R-:W-:Y:S05]  /*1ccd0*/  @P0 BRA `(.L_x_1396) ;  /* 0x0000000000140947 */ /* 0x000fea0003800000 */
[----:B------:R-:W-:Y:S01]  /*1cce0*/  ISETP.NE.AND P1, PT, R28, RZ, PT ;  /* 0x000000ff1c00720c */ /* 0x000fe20003f25270 */
[----:B------:R-:W-:-:S04]  /*1ccf0*/  IMAD.MOV.U32 R3, RZ, RZ, 0x4000 ;  /* 0x00004000ff037424 */ /* 0x000fc800078e00ff */
[----:B------:R2:W-:Y:S08]  /*1cd00*/  SYNCS.ARRIVE.TRANS64 RZ, [R2+URZ+0x50], R3 ;  /* 0x0000500302ff79a7 */ /* 0x0005f0000800003f */
[----:B------:R-:W-:Y:S05]  /*1cd10*/  @!P1 BRA `(.L_x_1396) ;  /* 0x0000000000049947 */ /* 0x000fea0003800000 */
[----:B------:R-:W-:Y:S01]  /*1cd20*/  BPT.TRAP 0x1 ;  /* 0x000000040000795c */ /* 0x000fe20000300000 */
.L_x_1396:
        /* <DEDUP_REMOVED lines=19> */
.L_x_1391:
[----:B------:R-:W-:Y:S05]  /*1ce60*/  BSYNC B1 ;  /* 0x0000000000017941 */ /* 0x000fea0003800000 */
.L_x_1390:
[----:B------:R-:W-:Y:S01]  /*1ce70*/  ISETP.GT.AND P0, PT, R13, R29, PT ;  /* 0x0000001d0d00720c */ /* 0x000fe20003f04270 */
[----:B------:R-:W-:-:S12]  /*1ce80*/  VIADD R9, R9, 0xfffffffe ;  /* 0xfffffffe09097836 */ /* 0x000fd80000000000 */
[----:B------:R-:W-:Y:S05]  /*1ce90*/  @P0 BRA `(.L_x_1397) ;  /* 0xfffffff400180947 */ /* 0x000fea000383ffff */
.L_x_1373:
[----:B------:R-:W-:Y:S05]  /*1cea0*/  BSYNC B0 ;  /* 0x0000000000007941 */ /* 0x000fea0003800000 */
.L_x_1372:
[----:B------:R-:W-:Y:S01]  /*1ceb0*/  ISETP.NE.AND P0, PT, R28, RZ, PT ;  /* 0x000000ff1c00720c */ /* 0x000fe20003f05270 */
[----:B------:R-:W-:-:S12]  /*1cec0*/  BSSY B0, `(.L_x_1398) ;  /* 0x000000e000007945 */ /* 0x000fd80003800000 */
[----:B------:R-:W-:Y:S05]  /*1ced0*/  @P0 BRA `(.L_x_1399) ;  /* 0x0000000000300947 */ /* 0x000fea0003800000 */
[----:B------:R-:W3:Y:S01]  /*1cee0*/  S2R R9, SR_LANEID ;  /* 0x0000000000097919 */ /* 0x000ee20000000000 */
[----:B------:R-:W-:Y:S01]  /*1cef0*/  VOTEU.ANY UR4, UPT, PT ;  /* 0x0000000000047886 */ /* 0x000fe200038e0100 */
[----:B0-2---:R-:W0:Y:S01]  /*1cf00*/  LDC.64 R2, c[0x0][0xc38] ;  /* 0x00030e00ff027b82 */ /* 0x005e220000000a00 */
[----:B------:R-:W3:Y:S08]  /*1cf10*/  FLO.U32 R4, UR4 ;  /* 0x0000000400047d00 */ /* 0x000ef000080e0000 */
[----:B------:R-:W0:Y:S01]  /*1cf20*/  POPC R5, UR4 ;  /* 0x0000000400057d09 */ /* 0x000e220008000000 */
[----:B---3--:R-:W-:-:S13]  /*1cf30*/  ISETP.EQ.U32.AND P0, PT, R4, R9, PT ;  /* 0x000000090400720c */ /* 0x008fda0003f02070 */
[----:B0-----:R-:W2:Y:S01]  /*1cf40*/  @P0 ATOMG.E.ADD.STRONG.GPU PT, R3, desc[UR38][R2.64], R5 ;  /* 0x00000005020309a8 */ /* 0x001ea200081ee1e6 */
[----:B------:R-:W0:Y:S02]  /*1cf50*/  S2R R6, SR_LTMASK ;  /* 0x0000000000067919 */ /* 0x000e240000003900 */
[----:B0-----:R-:W-:-:S04]  /*1cf60*/  LOP3.LUT R6, R6, UR4, RZ, 0xc0, !PT ;  /* 0x0000000406067c12 */ /* 0x001fc8000f8ec0ff */
[----:B------:R-:W0:Y:S01]  /*1cf70*/  POPC R9, R6 ;  /* 0x0000000600097309 */ /* 0x000e220000000000 */
[----:B--2---:R-:W0:Y:S02]  /*1cf80*/  SHFL.IDX PT, R4, R3, R4, 0x1f ;  /* 0x00001f0403047589 */ /* 0x004e2400000e0000 */
[----:B0-----:R-:W-:-:S07]  /*1cf90*/  IADD3 R16, R4, UR37, R9 ;  /* 0x0000002504107c10 */ /* 0x001fce000fffe009 */
.L_x_1399:
[----:B------:R-:W-:Y:S05]  /*1cfa0*/  BSYNC B0 ;  /* 0x0000000000007941 */ /* 0x000fea0003800000 */
.L_x_1398:
[----:B------:R-:W-:Y:S04]  /*1cfb0*/  BSSY B0, `(.L_x_1400) ;  /* 0x0000020000007945 */ /* 0x000fe80003800000 */
[----:B------:R-:W-:Y:S05]  /*1cfc0*/  @!P6 BRA `(.L_x_1401) ;  /* 0x000000000078e947 */ /* 0x000fea0003800000 */
[----:B--2---:R-:W-:Y:S01]  /*1cfd0*/  IMAD R3, R22, 0x8, R27 ;  /* 0x0000000816037824 */ /* 0x004fe200078e021b */
[----:B0-----:R-:W-:-:S04]  /*1cfe0*/  SHF.L.U32 R2, R24, 0x1f, RZ ;  /* 0x0000001f18027819 */ /* 0x001fc800000006ff */
[----:B------:R-:W0:Y:S02]  /*1cff0*/  SYNCS.PHASECHK.TRANS64.TRYWAIT P0, [R3+URZ+0x16860], R2 ;  /* 0x01686002030075a7 */ /* 0x000e24000800017f */
[----:B0-----:R-:W-:Y:S05]  /*1d000*/  @!P0 BRA `(.L_x_1402) ;  /* 0x0000002400c08947 */ /* 0x001fea0003800000 */
.L_x_1511:
        /* <DEDUP_REMOVED lines=9> */
.L_x_1403:
        /* <DEDUP_REMOVED lines=16> */
[----:B---3--:R-:W-:Y:S01]  /*1d1a0*/  NOP ;  /* 0x0000000000007918 */ /* 0x008fe20000000000 */
.L_x_1401:
[----:B------:R-:W-:Y:S05]  /*1d1b0*/  BSYNC B0 ;  /* 0x0000000000007941 */ /* 0x000fea0003800000 */
.L_x_1400:
[----:B------:R-:W-:-:S05]  /*1d1c0*/  VIADD R22, R22, 0x1 ;  /* 0x0000000116167836 */ /* 0x000fca0000000000 */
[----:B------:R-:W-:-:S04]  /*1d1d0*/  ISETP.NE.AND P0, PT, R22, 0x2, PT ;  /* 0x000000021600780c */ /* 0x000fc80003f05270 */
[----:B0-2---:R-:W-:Y:S02]  /*1d1e0*/  SEL R3, RZ, 0x1, P0 ;  /* 0x00000001ff037807 */ /* 0x005fe40000000000 */
[----:B------:R-:W-:Y:S02]  /*1d1f0*/  SEL R22, R22, RZ, P0 ;  /* 0x000000ff16167207 */ /* 0x000fe40000000000 */
[----:B------:R-:W-:-:S07]  /*1d200*/  LOP3.LUT R24, R24, R3, RZ, 0x3c, !PT ;  /* 0x0000000318187212 */ /* 0x000fce00078e3cff */
.L_x_1359:
[----:B------:R-:W-:Y:S05]  /*1d210*/  BSYNC B6 ;  /* 0x0000000000067941 */ /* 0x000fea0003800000 */
.L_x_1357:
[----:B------:R-:W-:-:S03]  /*1d220*/  UMOV UR4, 0xffffffff ;  /* 0xffffffff00047882 */ /* 0x000fc60000000000 */
[----:B------:R-:W-:Y:S05]  /*1d230*/  BRA.DIV UR4, `(.L_x_1404) ;  /* 0x0000002604487947 */ /* 0x000fea000b800000 */
[----:B------:R2:W3:Y:S04]  /*1d240*/  SHFL.IDX PT, R4, R16, RZ, 0x1f ;  /* 0x00001fff10047589 */ /* 0x0004e800000e0000 */
[----:B------:R2:W4:Y:S02]  /*1d250*/  SHFL.IDX PT, R5, R16, 0x1, 0x1f ;  /* 0x00201f0010057f89 */ /* 0x00052400000e0000 */
.L_x_1515:
        /* <DEDUP_REMOVED lines=8> */
[----:B------:R-:W0:Y:S02]  /*1d2e0*/  LDC.64 R2, c[0x0][0xc58] ;  /* 0x00031600ff027b82 */ /* 0x000e240000000a00 */
[----:B0-----:R-:W-:-:S06]  /*1d2f0*/  IMAD.WIDE R2, R7, 0x4, R2 ;  /* 0x0000000407027825 */ /* 0x001fcc00078e0202 */
[----:B------:R0:W5:Y:S02]  /*1d300*/  LDG.E R2, desc[UR38][R2.64] ;  /* 0x0000002602027981 */ /* 0x000164000c1e1900 */
.L_x_1406:
[----:B------:R-:W-:Y:S05]  /*1d310*/  BSYNC B0 ;  /* 0x0000000000007941 */ /* 0x000fea0003800000 */
.L_x_1405:
[----:B------:R-:W-:-:S03]  /*1d320*/  UMOV UR4, 0xffffffff ;  /* 0xffffffff00047882 */ /* 0x000fc60000000000 */
[----:B------:R-:W-:Y:S05]  /*1d330*/  BRA.DIV UR4, `(.L_x_1407) ;  /* 0x0000002604547947 */ /* 0x000fea000b800000 */
[----:B-----5:R-:W0:Y:S01]  /*1d340*/  SHFL.UP PT, R14, R2, 0x1, RZ ;  /* 0x04200000020e7989 */ /* 0x020e2200000e00ff */
        /* <DEDUP_REMOVED lines=20> */
.L_x_1523:
[----:B------:R-:W-:Y:S02]  /*1d490*/  ULDC UR4, c[0x0][0xc10] ;  /* 0x0003040000047ab9 */ /* 0x000fe40000000800 */
[----:B------:R-:W-:-:S04]  /*1d4a0*/  IMAD.U32 R7, RZ, RZ, UR4 ;  /* 0x00000004ff077e24 */ /* 0x000fc8000f8e00ff */
[----:B0-----:R-:W-:-:S04]  /*1d4b0*/  IMAD R14, R14, R7, RZ ;  /* 0x000000070e0e7224 */ /* 0x001fc800078e02ff */
[----:B----4-:R-:W-:-:S05]  /*1d4c0*/  IMAD.IADD R5, R5, 0x1, R14 ;  /* 0x0000000105057824 */ /* 0x010fca00078e020e */
[----:B---3--:R-:W-:-:S13]  /*1d4d0*/  ISETP.GT.AND P0, PT, R5, R4, PT ;  /* 0x000000040500720c */ /* 0x008fda0003f04270 */
[----:B------:R-:W-:Y:S05]  /*1d4e0*/  @P0 BRA `(.L_x_1408) ;  /* 0x0000000000ac0947 */ /* 0x000fea0003800000 */
[----:B------:R-:W0:Y:S02]  /*1d4f0*/  LDC R0, c[0x0][0xc14] ;  /* 0x00030500ff007b82 */ /* 0x000e240000000800 */
.L_x_1413:
[----:B------:R-:W-:-:S05]  /*1d500*/  VIADD R19, R19, 0x1f ;  /* 0x0000001f13137836 */ /* 0x000fca0000000000 */
        /* <DEDUP_REMOVED lines=11> */
.L_x_1411:
[----:B------:R-:W-:Y:S05]  /*1d5c0*/  BSYNC B0 ;  /* 0x0000000000007941 */ /* 0x000fea0003800000 */
.L_x_1410:
[----:B------:R-:W-:-:S03]  /*1d5d0*/  UMOV UR4, 0xffffffff ;  /* 0xffffffff00047882 */ /* 0x000fc60000000000 */
[----:B------:R-:W-:Y:S05]  /*1d5e0*/  BRA.DIV UR4, `(.L_x_1412) ;  /* 0x0000002604787947 */ /* 0x000fea000b800000 */
[----:B-----5:R-:W3:Y:S01]  /*1d5f0*/  SHFL.UP PT, R14, R2, 0x1, RZ ;  /* 0x04200000020e7989 */ /* 0x020ee200000e00ff */
[C---:B------:R-:W-:Y:S02]  /*1d600*/  ISETP.NE.AND P0, PT, R28.reuse, RZ, PT ;  /* 0x000000ff1c00720c */ /* 0x040fe40003f05270 */
[----:B------:R-:W-:Y:S02]  /*1d610*/  ISETP.GE.U32.AND P1, PT, R28, 0x2, PT ;  /* 0x000000021c00780c */ /* 0x000fe40003f26070 */
[----:B---3--:R-:W-:Y:S02]  /*1d620*/  SEL R13, R14, RZ, P0 ;  /* 0x000000ff0e0d7207 */ /* 0x008fe40000000000 */
[----:B------:R-:W-:-:S03]  /*1d630*/  ISETP.GE.U32.AND P0, PT, R28, 0x4, PT ;  /* 0x000000041c00780c */ /* 0x000fc60003f06070 */
[----:B------:R-:W-:-:S05]  /*1d640*/  IMAD.IADD R13, R2, 0x1, R13 ;  /* 0x00000001020d7824 */ /* 0x000fca00078e020d */
[----:B------:R-:W3:Y:S02]  /*1d650*/  SHFL.UP PT, R14, R13, 0x2, RZ ;  /* 0x044000000d0e7989 */ /* 0x000ee400000e00ff */
[----:B---3--:R-:W-:Y:S02]  /*1d660*/  SEL R14, R14, RZ, P1 ;  /* 0x000000ff0e0e7207 */ /* 0x008fe40000800000 */
        /* <DEDUP_REMOVED lines=13> */
.L_x_1531:
[----:B------:R-:W-:Y:S02]  /*1d740*/  ULDC UR4, c[0x0][0xc10] ;  /* 0x0003040000047ab9 */ /* 0x000fe40000000800 */
[----:B------:R-:W-:-:S04]  /*1d750*/  IMAD.U32 R7, RZ, RZ, UR4 ;  /* 0x00000004ff077e24 */ /* 0x000fc8000f8e00ff */
[----:B---3--:R-:W-:-:S04]  /*1d760*/  IMAD R14, R14, R7, RZ ;  /* 0x000000070e0e7224 */ /* 0x008fc800078e02ff */
[----:B------:R-:W-:-:S05]  /*1d770*/  IMAD.IADD R5, R14, 0x1, R5 ;  /* 0x000000010e057824 */ /* 0x000fca00078e0205 */
[----:B------:R-:W-:-:S13]  /*1d780*/  ISETP.GT.AND P0, PT, R5, R4, PT ;  /* 0x000000040500720c */ /* 0x000fda0003f04270 */
[----:B------:R-:W-:Y:S05]  /*1d790*/  @!P0 BRA `(.L_x_1413) ;  /* 0xfffffffc00588947 */ /* 0x000fea000383ffff */
.L_x_1408:
[----:B--2---:R-:W-:Y:S01]  /*1d7a0*/  IMAD.IADD R16, R5, 0x1, -R14 ;  /* 0x0000000105107824 */ /* 0x004fe200078e0a0e */
[----:B------:R-:W-:-:S03]  /*1d7b0*/  UMOV UR4, 0xffffffff ;  /* 0xffffffff00047882 */ /* 0x000fc60000000000 */
[----:B------:R-:W-:-:S05]  /*1d7c0*/  IMAD R3, R8, R7, R16 ;  /* 0x0000000708037224 */ /* 0x000fca00078e0210 */
[----:B------:R-:W-:Y:S01]  /*1d7d0*/  ISETP.GT.AND P6, PT, R3, R4, PT ;  /* 0x000000040300720c */ /* 0x000fe20003fc4270 */
[----:B------:R-:W-:-:S12]  /*1d7e0*/  BRA.DIV UR4, `(.L_x_1414) ;  /* 0x0000002604c87947 */ /* 0x000fd8000b800000 */
[----:B------:R-:W-:-:S04]  /*1d7f0*/  VOTE.ANY R3, PT, !P6 ;  /* 0x0000000000037806 */ /* 0x000fc800070e0100 */
[----:B------:R-:W2:Y:S02]  /*1d800*/  POPC R5, R3 ;  /* 0x0000000300057309 */ /* 0x000ea40000000000 */
[----:B--2---:R2:W3:Y:S02]  /*1d810*/  SHFL.IDX PT, R17, R2, R5, 0x1f ;  /* 0x00001f0502117589 */ /* 0x0044e400000e0000 */
.L_x_1535:
[----:B------:R-:W-:Y:S01]  /*1d820*/  ISETP.NE.AND P0, PT, R3, RZ, PT ;  /* 0x000000ff0300720c */ /* 0x000fe20003f05270 */
[----:B------:R-:W-:-:S12]  /*1d830*/  IMAD.MOV.U32 R14, RZ, RZ, RZ ;  /* 0x000000ffff0e7224 */ /* 0x000fd800078e00ff */
[----:B------:R-:W-:Y:S05]  /*1d840*/  @!P0 BRA `(.L_x_1415) ;  /* 0x0000000000108947 */ /* 0x000fea0003800000 */
[----:B------:R-:W-:Y:S01]  /*1d850*/  UMOV UR4, 0xffffffff ;  /* 0xffffffff00047882 */ /* 0x000fe20000000000 */
[----:B------:R-:W-:Y:S02]  /*1d860*/  VIADD R12, R5, 0xffffffff ;  /* 0xffffffff050c7836 */ /* 0x000fe40000000000 */
[----:B------:R-:W-:Y:S05]  /*1d870*/  BRA.DIV UR4, `(.L_x_1416) ;  /* 0x0000002604ec7947 */ /* 0x000fea000b800000 */
[----:B------:R4:W0:Y:S02]  /*1d880*/  SHFL.IDX PT, R14, R8, R12, 0x1f ;  /* 0x00001f0c080e7589 */ /* 0x00082400000e0000 */
.L_x_1415:
[----:B--2---:R-:W2:Y:S01]  /*1d890*/  LDC.64 R2, c[0x0][0xc68] ;  /* 0x00031a00ff027b82 */ /* 0x004ea20000000a00 */
[----:B------:R-:W-:-:S04]  /*1d8a0*/  IMAD.IADD R19, R5, 0x1, R19 ;  /* 0x0000000105137824 */ /* 0x000fc800078e0213 */
[----:B--2---:R-:W-:-:S05]  /*1d8b0*/  IMAD.WIDE R2, R19, 0x4, R2 ;  /* 0x0000000413027825 */ /* 0x004fca00078e0202 */
[----:B------:R2:W3:Y:S01]  /*1d8c0*/  LDG.E R6, desc[UR38][R2.64] ;  /* 0x0000002602067981 */ /* 0x0004e2000c1e1900 */
[----:B0-----:R-:W-:Y:S02]  /*1d8d0*/  IMAD R16, R14, R7, R16 ;  /* 0x000000070e107224 */ /* 0x001fe400078e0210 */
[----:B--2---:R-:W-:Y:S02]  /*1d8e0*/  IMAD.MOV.U32 R2, RZ, RZ, RZ ;  /* 0x000000ffff027224 */ /* 0x004fe400078e00ff */
[----:B---3--:R-:W-:-:S05]  /*1d8f0*/  IMAD R5, R17, R6, RZ ;  /* 0x0000000611057224 */ /* 0x008fca00078e02ff */
[----:B----4-:R-:W-:-:S04]  /*1d900*/  IABS R8, R5 ;  /* 0x0000000500087213 */ /* 0x010fc80000000000 */
[----:B------:R-:W0:Y:S08]  /*1d910*/  I2F.RP R9, R8 ;  /* 0x0000000800097306 */ /* 0x000e300000209400 */
[----:B0-----:R-:W0:Y:S02]  /*1d920*/  MUFU.RCP R9, R9 ;  /* 0x0000000900097308 */ /* 0x001e240000001000 */
[----:B0-----:R-:W-:Y:S01]  /*1d930*/  VIADD R10, R9, 0xffffffe ;  /* 0x0ffffffe090a7836 */ /* 0x001fe20000000000 */
[----:B------:R-:W-:-:S05]  /*1d940*/  IABS R9, R5 ;  /* 0x0000000500097213 */ /* 0x000fca0000000000 */
[----:B------:R-:W0:Y:S01]  /*1d950*/  F2I.FTZ.U32.TRUNC.NTZ R3, R10 ;  /* 0x0000000a00037305 */ /* 0x000e22000021f000 */
[----:B------:R-:W-:Y:S02]  /*1d960*/  IMAD.MOV R9, RZ, RZ, -R9 ;  /* 0x000000ffff097224 */ /* 0x000fe400078e0a09 */
[----:B0-----:R-:W-:-:S04]  /*1d970*/  IMAD.MOV R11, RZ, RZ, -R3 ;  /* 0x000000ffff0b7224 */ /* 0x001fc800078e0a03 */
[----:B------:R-:W-:-:S04]  /*1d980*/  IMAD R11, R11, R8, RZ ;  /* 0x000000080b0b7224 */ /* 0x000fc800078e02ff */
[----:B------:R-:W-:-:S04]  /*1d990*/  IMAD.HI.U32 R3, R3, R11, R2 ;  /* 0x0000000b03037227 */ /* 0x000fc800078e0002 */
[----:B------:R-:W-:-:S05]  /*1d9a0*/  IMAD.IADD R2, R4, 0x1, -R16 ;  /* 0x0000000104027824 */ /* 0x000fca00078e0a10 */
        /* <DEDUP_REMOVED lines=9> */
[----:B------:R-:W-:-:S03]  /*1da40*/  ISETP.GE.AND P0, PT, R4, RZ, PT ;  /* 0x000000ff0400720c */ /* 0x000fc60003f06270 */
[----:B------:R-:W-:-:S10]  /*1da50*/  IMAD.MOV.U32 R9, RZ, RZ, R3 ;  /* 0x000000ffff097224 */ /* 0x000fd400078e0003 */
[----:B------:R-:W-:Y:S01]  /*1da60*/  @!P0 IMAD.MOV R9, RZ, RZ, -R9 ;  /* 0x000000ffff098224 */ /* 0x000fe200078e0a09 */
[----:B------:R-:W-:-:S13]  /*1da70*/  ISETP.NE.AND P0, PT, R5, RZ, PT ;  /* 0x000000ff0500720c */ /* 0x000fda0003f05270 */
[----:B------:R-:W-:-:S05]  /*1da80*/  @!P0 LOP3.LUT R9, RZ, R5, RZ, 0x33, !PT ;  /* 0x00000005ff098212 */ /* 0x000fca00078e33ff */
[----:B------:R-:W-:Y:S02]  /*1da90*/  IMAD R4, R6, R9, RZ ;  /* 0x0000000906047224 */ /* 0x000fe400078e02ff */
[----:B------:R-:W-:Y:S02]  /*1daa0*/  IMAD.MOV R9, RZ, RZ, -R9 ;  /* 0x000000ffff097224 */ /* 0x000fe400078e0a09 */
[----:B------:R-:W-:Y:S02]  /*1dab0*/  IMAD.MOV R3, RZ, RZ, -R4 ;  /* 0x000000ffff037224 */ /* 0x000fe400078e0a04 */
[----:B------:R-:W-:-:S03]  /*1dac0*/  IMAD R5, R5, R9, R2 ;  /* 0x0000000905057224 */ /* 0x000fc600078e0202 */
[----:B------:R-:W-:-:S04]  /*1dad0*/  VIADDMNMX R6, R3, R7, R6, PT ;  /* 0x0000000703067246 */ /* 0x000fc80003800106 */
[----:B------:R-:W-:-:S04]  /*1dae0*/  IABS R7, R6 ;  /* 0x0000000600077213 */ /* 0x000fc80000000000 */
[----:B------:R-:W0:Y:S08]  /*1daf0*/  I2F.RP R8, R7 ;  /* 0x0000000700087306 */ /* 0x000e300000209400 */
[----:B0-----:R-:W0:Y:S02]  /*1db00*/  MUFU.RCP R8, R8 ;  /* 0x0000000800087308 */ /* 0x001e240000001000 */
[----:B0-----:R-:W-:Y:S01]  /*1db10*/  VIADD R3, R8, 0xffffffe ;  /* 0x0ffffffe08037836 */ /* 0x001fe20000000000 */
[----:B------:R-:W-:-:S05]  /*1db20*/  IABS R8, R6 ;  /* 0x0000000600087213 */ /* 0x000fca0000000000 */
[----:B------:R-:W0:Y:S01]  /*1db30*/  F2I.FTZ.U32.TRUNC.NTZ R3, R3 ;  /* 0x0000000300037305 */ /* 0x000e22000021f000 */
[----:B------:R-:W-:Y:S02]  /*1db40*/  IMAD.MOV R8, RZ, RZ, -R8 ;  /* 0x000000ffff087224 */ /* 0x000fe400078e0a08 */
[----:B0-----:R-:W-:-:S04]  /*1db50*/  IMAD.MOV R2, RZ, RZ, -R3 ;  /* 0x000000ffff027224 */ /* 0x001fc800078e0a03 */
[----:B------:R-:W-:Y:S02]  /*1db60*/  IMAD R9, R2, R7, RZ ;  /* 0x0000000702097224 */ /* 0x000fe400078e02ff */
[----:B------:R-:W-:-:S04]  /*1db70*/  IMAD.MOV.U32 R2, RZ, RZ, RZ ;  /* 0x000000ffff027224 */ /* 0x000fc800078e00ff */
[----:B------:R-:W-:Y:S01]  /*1db80*/  IMAD.HI.U32 R2, R3, R9, R2 ;  /* 0x0000000903027227 */ /* 0x000fe200078e0002 */
[----:B------:R-:W-:Y:S02]  /*1db90*/  IABS R9, R5 ;  /* 0x0000000500097213 */ /* 0x000fe40000000000 */
[C---:B------:R-:W-:Y:S01]  /*1dba0*/  LOP3.LUT R3, R5.reuse, R6, RZ, 0x3c, !PT ;  /* 0x0000000605037212 */ /* 0x040fe200078e3cff */
[----:B------:R-:W-:Y:S02]  /*1dbb0*/  IMAD.IADD R5, R5, 0x1, R4 ;  /* 0x0000000105057824 */ /* 0x000fe400078e0204 */
[----:B------:R-:W-:-:S04]  /*1dbc0*/  IMAD.HI.U32 R2, R2, R9, RZ ;  /* 0x0000000902027227 */ /* 0x000fc800078e00ff */
[----:B------:R-:W-:-:S05]  /*1dbd0*/  IMAD R8, R2, R8, R9 ;  /* 0x0000000802087224 */ /* 0x000fca00078e0209 */
        /* <DEDUP_REMOVED lines=14> */
.L_x_1409:
[----:B------:R-:W-:Y:S01]  /*1dcc0*/  UMOV UR4, URZ ;  /* 0x0000003f00047c82 */ /* 0x000fe20008000000 */
[----:B------:R-:W-:Y:S01]  /*1dcd0*/  UMOV UR5, URZ ;  /* 0x0000003f00057c82 */ /* 0x000fe20008000000 */
[----:B------:R-:W-:Y:S01]  /*1dce0*/  ULDC UR6, c[0x0][0xc14] ;  /* 0x0003050000067ab9 */ /* 0x000fe20000000800 */
[----:B--2---:R-:W-:Y:S02]  /*1dcf0*/  IMAD.MOV.U32 R16, RZ, RZ, R4 ;  /* 0x000000ffff107224 */ /* 0x004fe400078e0004 */
[----:B------:R-:W-:Y:S02]  /*1dd00*/  IMAD.U32 R17, RZ, RZ, UR4 ;  /* 0x00000004ff117e24 */ /* 0x000fe4000f8e00ff */
[----:B------:R-:W-:Y:S02]  /*1dd10*/  IMAD.U32 R18, RZ, RZ, UR5 ;  /* 0x00000005ff127e24 */ /* 0x000fe4000f8e00ff */
[----:B------:R-:W-:-:S07]  /*1dd20*/  IMAD.U32 R19, RZ, RZ, UR6 ;  /* 0x00000006ff137e24 */ /* 0x000fce000f8e00ff */
.L_x_1417:
        /* <DEDUP_REMOVED lines=10> */
.L_x_1318:
        /* <DEDUP_REMOVED lines=12> */
.L_x_1538:
[----:B------:R-:W-:Y:S05]  /*1de90*/  BSYNC B0 ;  /* 0x0000000000007941 */ /* 0x000fea0003800000 */
.L_x_1419:
[----:B------:R-:W-:-:S03]  /*1dea0*/  UMOV UR4, 0xffffffff ;  /* 0xffffffff00047882 */ /* 0x000fc60000000000 */
[----:B------:R-:W-:Y:S05]  /*1deb0*/  BRA.DIV UR4, `(.L_x_1421) ;  /* 0x0000002204947947 */ /* 0x000fea000b800000 */
[----:B0-----:R-:W0:Y:S02]  /*1dec0*/  S2R R0, SR_TID.X ;  /* 0x0000000000007919 */ /* 0x001e240000002100 */
[----:B0-----:R-:W-:-:S04]  /*1ded0*/  SHF.R.U32.HI R0, RZ, 0x5, R0 ;  /* 0x00000005ff007819 */ /* 0x001fc80000011600 */
[----:B------:R-:W-:-:S05]  /*1dee0*/  LOP3.LUT R0, R0, 0x3, RZ, 0xc0, !PT ;  /* 0x0000000300007812 */ /* 0x000fca00078ec0ff */
[----:B------:R0:W2:Y:S02]  /*1def0*/  SHFL.IDX PT, R14, R0, RZ, 0x1f ;  /* 0x00001fff000e7589 */ /* 0x0000a400000e0000 */
.L_x_1541:
[----:B--2---:R-:W-:-:S13]  /*1df00*/  ISETP.NE.AND P0, PT, R14, RZ, PT ;  /* 0x000000ff0e00720c */ /* 0x004fda0003f05270 */
[----:B------:R-:W-:Y:S05]  /*1df10*/  @P0 BRA `(.L_x_1096) ;  /* 0x0000000000880947 */ /* 0x000fea0003800000 */
[----:B------:R-:W-:-:S03]  /*1df20*/  UMOV UR4, 0xffffffff ;  /* 0xffffffff00047882 */ /* 0x000fc60000000000 */
[----:B------:R-:W-:Y:S05]  /*1df30*/  BRA.DIV UR4, `(.L_x_1422) ;  /* 0x0000002204a87947 */ /* 0x000fea000b800000 */
[----:B------:R-:W-:-:S13]  /*1df40*/  ELECT P6, URZ, PT ;  /* 0x00000000003f782f */ /* 0x000fda00038c0000 */
.L_x_1544:
[----:B------:R-:W-:Y:S05]  /*1df50*/  @!P6 BRA `(.L_x_1096) ;  /* 0x000000000078e947 */ /* 0x000fea0003800000 */
[----:B------:R-:W-:-:S06]  /*1df60*/  ULOP3.LUT UR4, UR36, 0x2, URZ, 0xfc, !UPT ;  /* 0x0000000224047892 */ /* 0x000fcc000f8efc3f */
[----:B0-----:R-:W-:-:S05]  /*1df70*/  IMAD.U32 R0, RZ, RZ, UR4 ;  /* 0x00000004ff007e24 */ /* 0x001fca000f8e00ff */
[----:B------:R-:W-:-:S13]  /*1df80*/  ISETP.NE.AND P2, PT, R0, 0x3, PT ;  /* 0x000000030000780c */ /* 0x000fda0003f45270 */
[----:B------:R-:W-:Y:S05]  /*1df90*/  @!P2 BRA `(.L_x_1423) ;  /* 0x000000000004a947 */ /* 0x000fea0003800000 */
[----:B------:R-:W-:Y:S01]  /*1dfa0*/  BPT.TRAP 0x1 ;  /* 0x000000040000795c */ /* 0x000fe20000300000 */
.L_x_1423:
        /* <DEDUP_REMOVED lines=12> */
.L_x_1545:
[----:B------:R-:W2:Y:S02]  /*1e070*/  SYNCS.PHASECHK.TRANS64.TRYWAIT P0, [R3+URZ], R0 ;  /* 0x00000000030075a7 */ /* 0x000ea4000800017f */
[----:B--2---:R-:W-:Y:S05]  /*1e080*/  @!P0 BRA `(.L_x_1425) ;  /* 0x0000002000888947 */ /* 0x004fea0003800000 */
.L_x_1546:
[----:B------:R-:W-:Y:S05]  /*1e090*/  @!P2 BRA `(.L_x_1426) ;  /* 0x000000000004a947 */ /* 0x000fea0003800000 */
[----:B------:R-:W-:Y:S01]  /*1e0a0*/  BPT.TRAP 0x1 ;  /* 0x000000040000795c */ /* 0x000fe20000300000 */
.L_x_1426:
[----:B--2---:R-:W-:-:S04]  /*1e0b0*/  VIADD R3, R9, 0x16860 ;  /* 0x0001686009037836 */ /* 0x004fc80000000000 */
[----:B------:R-:W-:-:S04]  /*1e0c0*/  IMAD R5, R22, 0x8, R3 ;  /* 0x0000000816057824 */ /* 0x000fc800078e0203 */
[----:B------:R-:W2:Y:S02]  /*1e0d0*/  SYNCS.PHASECHK.TRANS64.TRYWAIT P0, [R5+URZ], R2 ;  /* 0x00000002050075a7 */ /* 0x000ea4000800017f */
[----:B--2---:R-:W-:Y:S05]  /*1e0e0*/  @!P0 BRA `(.L_x_1427) ;  /* 0x0000002000848947 */ /* 0x004fea0003800000 */
.L_x_1547:
[----:B------:R-:W-:-:S07]  /*1e0f0*/  IMAD R3, R4, 0x8, R3 ;  /* 0x0000000804037824 */ /* 0x000fce00078e0203 */
.L_x_1428:
[----:B---3--:R3:W4:Y:S02]  /*1e100*/  SYNCS.PHASECHK.TRANS64.TRYWAIT P0, [R3+URZ], R0 ;  /* 0x00000000030075a7 */ /* 0x008724000800017f */
[----:B----4-:R-:W-:Y:S05]  /*1e110*/  @!P0 NANOSLEEP.SYNCS 0x989680 ;  /* 0x009896800000895d */ /* 0x010fea0003900000 */
[----:B------:R-:W4:Y:S02]  /*1e120*/  @!P0 SYNCS.PHASECHK.TRANS64 P0, [R3+URZ], R0 ;  /* 0x00000000030085a7 */ /* 0x000f24000800007f */
[----:B----4-:R-:W-:Y:S05]  /*1e130*/  @!P0 BRA `(.L_x_1428) ;  /* 0xfffffffc00f08947 */ /* 0x010fea000383ffff */
.L_x_1096:
[----:B------:R-:W-:Y:S05]  /*1e140*/  BSYNC B7 ;  /* 0x0000000000077941 */ /* 0x000fea0003800000 */
.L_x_1093:
[----:B------:R-:W-:Y:S05]  /*1e150*/  EXIT ;  /* 0x000000000000794d */ /* 0x000fea0003800000 */
.L_x_1122:
[----:B0-----:R0:W1:Y:S02]  /*1e160*/  SYNCS.PHASECHK.TRANS64.TRYWAIT P6, [R86+URZ+0x16890], R98 ;  /* 0x01689062560075a7 */ /* 0x00106400080c017f */
[----:B-1----:R-:W-:Y:S05]  /*1e170*/  @!P6 NANOSLEEP.SYNCS 0x989680 ;  /* 0x009896800000e95d */ /* 0x002fea0003900000 */
[----:B------:R-:W1:Y:S02]  /*1e180*/  @!P6 SYNCS.PHASECHK.TRANS64 P6, [R86+URZ+0x16890], R98 ;  /* 0x016890625600e5a7 */ /* 0x000e6400080c007f */
[----:B-1----:R-:W-:Y:S05]  /*1e190*/  @!P6 BRA `(.L_x_1122) ;  /* 0xfffffffc00f0e947 */ /* 0x002fea000383ffff */
[----:B------:R-:W-:Y:S05]  /*1e1a0*/  BRA `(.L_x_1429) ;  /* 0xfffffe4800e07947 */ /* 0x000fea000383ffff */
.L_x_1142:
[----:B0-----:R0:W1:Y:S02]  /*1e1b0*/  SYNCS.PHASECHK.TRANS64.TRYWAIT P5, [R86+URZ+0x16890], R98 ;  /* 0x01689062560075a7 */ /* 0x00106400080a017f */
[----:B-1----:R-:W-:Y:S05]  /*1e1c0*/  @!P5 NANOSLEEP.SYNCS 0x989680 ;  /* 0x009896800000d95d */ /* 0x002fea0003900000 */
[----:B------:R-:W1:Y:S02]  /*1e1d0*/  @!P5 SYNCS.PHASECHK.TRANS64 P5, [R86+URZ+0x16890], R98 ;  /* 0x016890625600d5a7 */ /* 0x000e6400080a007f */
[----:B-1----:R-:W-:Y:S05]  /*1e1e0*/  @!P5 BRA `(.L_x_1142) ;  /* 0xfffffffc00f0d947 */ /* 0x002fea000383ffff */
[----:B------:R-:W-:Y:S05]  /*1e1f0*/  BRA `(.L_x_1430) ;  /* 0xfffffe5c00c07947 */ /* 0x000fea000383ffff */
.L_x_1151:
[----:B0-----:R0:W1:Y:S02]  /*1e200*/  SYNCS.PHASECHK.TRANS64.TRYWAIT P4, [R86+URZ+0x16890], R98 ;  /* 0x01689062560075a7 */ /* 0x001064000808017f */
[----:B-1----:R-:W-:Y:S05]  /*1e210*/  @!P4 NANOSLEEP.SYNCS 0x989680 ;  /* 0x009896800000c95d */ /* 0x002fea0003900000 */
[----:B------:R-:W1:Y:S02]  /*1e220*/  @!P4 SYNCS.PHASECHK.TRANS64 P4, [R86+URZ+0x16890], R98 ;  /* 0x016890625600c5a7 */ /* 0x000e64000808007f */
[----:B-1----:R-:W-:Y:S05]  /*1e230*/  @!P4 BRA `(.L_x_1151) ;  /* 0xfffffffc00f0c947 */ /* 0x002fea000383ffff */
[----:B------:R-:W-:Y:S05]  /*1e240*/  BRA `(.L_x_1431) ;  /* 0xfffffe7000007947 */ /* 0x000fea000383ffff */
.L_x_1157:
[----:B--2---:R2:W3:Y:S02]  /*1e250*/  SYNCS.PHASECHK.TRANS64.TRYWAIT P3, [R86+URZ+0x168b0], R98 ;  /* 0x0168b062560075a7 */ /* 0x0044e4000806017f */
[----:B---3--:R-:W-:Y:S05]  /*1e260*/  @!P3 NANOSLEEP.SYNCS 0x989680 ;  /* 0x009896800000b95d */ /* 0x008fea0003900000 */
[----:B------:R-:W3:Y:S02]  /*1e270*/  @!P3 SYNCS.PHASECHK.TRANS64 P3, [R86+URZ+0x168b0], R98 ;  /* 0x0168b0625600b5a7 */ /* 0x000ee4000806007f */
[----:B---3--:R-:W-:Y:S05]  /*1e280*/  @!P3 BRA `(.L_x_1157) ;  /* 0xfffffffc00f0b947 */ /* 0x008fea000383ffff */
[----:B------:R-:W-:Y:S05]  /*1e290*/  BRA `(.L_x_1432) ;  /* 0xfffffe7000947947 */ /* 0x000fea000383ffff */
.L_x_1173:
        /* <DEDUP_REMOVED lines=8> */
.L_x_1434:
[----:B------:R-:W-:Y:S05]  /*1e320*/  BSYNC B0 ;  /* 0x0000000000007941 */ /* 0x000fea0003800000 */
.L_x_1433:
[----:B------:R0:W-:Y:S01]  /*1e330*/  STL [R1+0x10], R14 ;  /* 0x0000100e01007387 */ /* 0x0001e20000100800 */
[----:B------:R-:W-:Y:S05]  /*1e340*/  BRA `(.L_x_1435) ;  /* 0xfffffe7800cc7947 */ /* 0x000fea000383ffff */
.L_x_1189:
[----:B------:R-:W-:Y:S01]  /*1e350*/  BSSY B1, `(.L_x_1436) ;  /* 0x0000008000017945 */ /* 0x000fe20003800000 */
[----:B0-----:R-:W-:Y:S02]  /*1e360*/  IMAD.MOV.U32 R13, RZ, RZ, R5 ;  /* 0x000000ffff0d7224 */ /* 0x001fe400078e0005 */
[----:B------:R-:W-:Y:S02]  /*1e370*/  IMAD.MOV.U32 R12, RZ, RZ, RZ ;  /* 0x000000ffff0c7224 */ /* 0x000fe400078e00ff */
[----:B------:R-:W-:Y:S02]  /*1e380*/  IMAD.MOV.U32 R11, RZ, RZ, 0x1c1f ;  /* 0x00001c1fff0b7424 */ /* 0x000fe400078e00ff */
[----:B------:R-:W-:-:S07]  /*1e390*/  IMAD.MOV.U32 R15, RZ, RZ, -0x1 ;  /* 0xffffffffff0f7424 */ /* 0x000fce00078e00ff */
[----:B-----5:R-:W-:Y:S05]  /*1e3a0*/  WARPSYNC.COLLECTIVE R15, `(.L_x_1437) ;  /* 0x000000000f087348 */ /* 0x020fea0003c00000 */
[----:B------:R0:W1:Y:S02]  /*1e3b0*/  SHFL.IDX P6, R14, R13, R12, R11 ;  /* 0x0000000c0d0e7389 */ /* 0x00006400000c000b */
[----:B01---5:R-:W-:Y:S01]  /*1e3c0*/  ENDCOLLECTIVE ;  /* 0x000000000000791b */ /* 0x023fe20003800000 */
.L_x_1437:
[----:B------:R-:W-:Y:S05]  /*1e3d0*/  BSYNC B1 ;  /* 0x0000000000017941 */ /* 0x000fea0003800000 */
.L_x_1436:
[----:B------:R-:W-:Y:S05]  /*1e3e0*/  BRA `(.L_x_1438) ;  /* 0xfffffe8800547947 */ /* 0x000fea000383ffff */
.L_x_1190:
        /* <DEDUP_REMOVED lines=8> */
.L_x_1440:
[----:B------:R-:W-:Y:S05]  /*1e470*/  BSYNC B1 ;  /* 0x0000000000017941 */ /* 0x000fea0003800000 */
.L_x_1439:
[----:B------:R-:W-:Y:S05]  /*1e480*/  BRA `(.L_x_1441) ;  /* 0xfffffe8800347947 */ /* 0x000fea000383ffff */
.L_x_1191:
        /* <DEDUP_REMOVED lines=8> */
.L_x_1443:
[----:B------:R-:W-:Y:S05]  /*1e510*/  BSYNC B1 ;  /* 0x0000000000017941 */ /* 0x000fea0003800000 */
.L_x_1442:
[----:B------:R-:W-:Y:S05]  /*1e520*/  BRA `(.L_x_1444) ;  /* 0xfffffe8800147947 */ /* 0x000fea000383ffff */
.L_x_1192:
        /* <DEDUP_REMOVED lines=8> */
.L_x_1446:
[----:B------:R-:W-:Y:S05]  /*1e5b0*/  BSYNC B1 ;  /* 0x0000000000017941 */ /* 0x000fea0003800000 */
.L_x_1445:
[----:B------:R-:W-:Y:S05]  /*1e5c0*/  BRA `(.L_x_1447) ;  /* 0xfffffe8400f47947 */ /* 0x000fea000383ffff */
.L_x_1193:
[----:B------:R-:W-:Y:S01]  /*1e5d0*/  BSSY B1, `(.L_x_1448) ;  /* 0x0000008000017945 */ /* 0x000fe20003800000 */
[----:B0-----:R-:W-:Y:S02]  /*1e5e0*/  IMAD.MOV.U32 R13, RZ, RZ, R5 ;  /* 0x000000ffff0d7224 */ /* 0x001fe400078e0005 */
[----:B------:R-:W-:Y:S02]  /*1e5f0*/  IMAD.MOV.U32 R12, RZ, RZ, 0x1 ;  /* 0x00000001ff0c7424 */ /* 0x000fe400078e00ff */
[----:B------:R-:W-:Y:S02]  /*1e600*/  IMAD.MOV.U32 R11, RZ, RZ, 0x1c1f ;  /* 0x00001c1fff0b7424 */ /* 0x000fe400078e00ff */
[----:B------:R-:W-:-:S07]  /*1e610*/  IMAD.MOV.U32 R15, RZ, RZ, -0x1 ;  /* 0xffffffffff0f7424 */ /* 0x000fce00078e00ff */
[----:B-----5:R-:W-:Y:S05]  /*1e620*/  WARPSYNC.COLLECTIVE R15, `(.L_x_1449) ;  /* 0x000000000f087348 */ /* 0x020fea0003c00000 */
[----:B------:R0:W1:Y:S02]  /*1e630*/  SHFL.IDX P6, R14, R13, R12, R11 ;  /* 0x0000000c0d0e7389 */ /* 0x00006400000c000b */
[----:B01---5:R-:W-:Y:S01]  /*1e640*/  ENDCOLLECTIVE ;  /* 0x000000000000791b */ /* 0x023fe20003800000 */
.L_x_1449:
[----:B------:R-:W-:Y:S05]  /*1e650*/  BSYNC B1 ;  /* 0x0000000000017941 */ /* 0x000fea0003800000 */
.L_x_1448:
[----:B------:R-:W-:Y:S05]  /*1e660*/  BRA `(.L_x_1450) ;  /* 0xfffffe8400d47947 */ /* 0x000fea000383ffff */
.L_x_1194:
        /* <DEDUP_REMOVED lines=8> */
.L_x_1452:
[----:B------:R-:W-:Y:S05]  /*1e6f0*/  BSYNC B1 ;  /* 0x0000000000017941 */ /* 0x000fea0003800000 */
.L_x_1451:
[----:B------:R-:W-:Y:S05]  /*1e700*/  BRA `(.L_x_1453) ;  /* 0xfffffe8400b87947 */ /* 0x000fea000383ffff */
.L_x_1195:
        /* <DEDUP_REMOVED lines=8> */
.L_x_1455:
[----:B------:R-:W-:Y:S05]  /*1e790*/  BSYNC B1 ;  /* 0x0000000000017941 */ /* 0x000fea0003800000 */
.L_x_1454:
[----:B------:R-:W-:Y:S05]  /*1e7a0*/  BRA `(.L_x_1456) ;  /* 0xfffffe84009c7947 */ /* 0x000fea000383ffff */
.L_x_1196:
        /* <DEDUP_REMOVED lines=8> */
.L_x_1458:
[----:B------:R-:W-:Y:S05]  /*1e830*/  BSYNC B1 ;  /* 0x0000000000017941 */ /* 0x000fea0003800000 */
.L_x_1457:
[----:B------:R-:W-:Y:S05]  /*1e840*/  BRA `(.L_x_1459) ;  /* 0xfffffe8400807947 */ /* 0x000fea000383ffff */
.L_x_1198:
[----:B0-----:R0:W1:Y:S02]  /*1e850*/  SYNCS.PHASECHK.TRANS64.TRYWAIT P2, [R2+URZ+0x16800], R5 ;  /* 0x01680005020075a7 */ /* 0x001064000804017f */
[----:B-1----:R-:W-:Y:S05]  /*1e860*/  @!P2 NANOSLEEP.SYNCS 0x989680 ;  /* 0x009896800000a95d */ /* 0x002fea0003900000 */
[----:B------:R-:W1:Y:S02]  /*1e870*/  @!P2 SYNCS.PHASECHK.TRANS64 P2, [R2+URZ+0x16800], R5 ;  /* 0x016800050200a5a7 */ /* 0x000e64000804007f */
[----:B-1----:R-:W-:Y:S05]  /*1e880*/  @!P2 BRA `(.L_x_1198) ;  /* 0xfffffffc00f0a947 */ /* 0x002fea000383ffff */
[----:B------:R-:W-:Y:S05]  /*1e890*/  BRA `(.L_x_1460) ;  /* 0xfffffe88001c7947 */ /* 0x000fea000383ffff */
.L_x_1206:
[----:B------:R-:W-:Y:S01]  /*1e8a0*/  BSSY B1, `(.L_x_1461) ;  /* 0x0000008000017945 */ /* 0x000fe20003800000 */
[----:B------:R-:W-:Y:S02]  /*1e8b0*/  IMAD.MOV.U32 R13, RZ, RZ, R5 ;  /* 0x000000ffff0d7224 */ /* 0x000fe400078e0005 */
[----:B------:R-:W-:Y:S02]  /*1e8c0*/  IMAD.MOV.U32 R12, RZ, RZ, RZ ;  /* 0x000000ffff0c7224 */ /* 0x000fe400078e00ff */
[----:B------:R-:W-:Y:S02]  /*1e8d0*/  IMAD.MOV.U32 R11, RZ, RZ, 0x1c1f ;  /* 0x00001c1fff0b7424 */ /* 0x000fe400078e00ff */
[----:B------:R-:W-:-:S07]  /*1e8e0*/  IMAD.MOV.U32 R15, RZ, RZ, -0x1 ;  /* 0xffffffffff0f7424 */ /* 0x000fce00078e00ff */
[----:B-----5:R-:W-:Y:S05]  /*1e8f0*/  WARPSYNC.COLLECTIVE R15, `(.L_x_1462) ;  /* 0x000000000f087348 */ /* 0x020fea0003c00000 */
[----:B------:R0:W1:Y:S02]  /*1e900*/  SHFL.IDX P6, R14, R13, R12, R11 ;  /* 0x0000000c0d0e7389 */ /* 0x00006400000c000b */
[----:B01---5:R-:W-:Y:S01]  /*1e910*/  ENDCOLLECTIVE ;  /* 0x000000000000791b */ /* 0x023fe20003800000 */
.L_x_1462:
[----:B------:R-:W-:Y:S05]  /*1e920*/  BSYNC B1 ;  /* 0x0000000000017941 */ /* 0x000fea0003800000 */
.L_x_1461:
[----:B------:R-:W-:Y:S05]  /*1e930*/  BRA `(.L_x_1463) ;  /* 0xfffffe9800607947 */ /* 0x000fea000383ffff */
.L_x_1207:
        /* <DEDUP_REMOVED lines=8> */
.L_x_1465:
[----:B------:R-:W-:Y:S05]  /*1e9c0*/  BSYNC B1 ;  /* 0x0000000000017941 */ /* 0x000fea0003800000 */
.L_x_1464:
[----:B------:R-:W-:Y:S05]  /*1e9d0*/  BRA `(.L_x_1466) ;  /* 0xfffffe9800407947 */ /* 0x000fea000383ffff */
.L_x_1208:
        /* <DEDUP_REMOVED lines=8> */
.L_x_1468:
[----:B------:R-:W-:Y:S05]  /*1ea60*/  BSYNC B1 ;  /* 0x0000000000017941 */ /* 0x000fea0003800000 */
.L_x_1467:
[----:B------:R-:W-:Y:S05]  /*1ea70*/  BRA `(.L_x_1469) ;  /* 0xfffffe9800207947 */ /* 0x000fea000383ffff */
.L_x_1209:
        /* <DEDUP_REMOVED lines=8> */
.L_x_1471:
[----:B------:R-:W-:Y:S05]  /*1eb00*/  BSYNC B1 ;  /* 0x0000000000017941 */ /* 0x000fea0003800000 */
.L_x_1470:
[----:B------:R-:W-:Y:S05]  /*1eb10*/  BRA `(.L_x_1472) ;  /* 0xfffffe9800007947 */ /* 0x000fea000383ffff */
.L_x_1210:
[----:B------:R-:W-:Y:S01]  /*1eb20*/  BSSY B1, `(.L_x_1473) ;  /* 0x0000008000017945 */ /* 0x000fe20003800000 */
[----:B------:R-:W-:Y:S02]  /*1eb30*/  IMAD.MOV.U32 R13, RZ, RZ, R5 ;  /* 0x000000ffff0d7224 */ /* 0x000fe400078e0005 */
[----:B------:R-:W-:Y:S02]  /*1eb40*/  IMAD.MOV.U32 R12, RZ, RZ, 0x1 ;  /* 0x00000001ff0c7424 */ /* 0x000fe400078e00ff */
[----:B------:R-:W-:Y:S02]  /*1eb50*/  IMAD.MOV.U32 R11, RZ, RZ, 0x1c1f ;  /* 0x00001c1fff0b7424 */ /* 0x000fe400078e00ff */
[----:B------:R-:W-:-:S07]  /*1eb60*/  IMAD.MOV.U32 R15, RZ, RZ, -0x1 ;  /* 0xffffffffff0f7424 */ /* 0x000fce00078e00ff */
[----:B-----5:R-:W-:Y:S05]  /*1eb70*/  WARPSYNC.COLLECTIVE R15, `(.L_x_1474) ;  /* 0x000000000f087348 */ /* 0x020fea0003c00000 */
[----:B------:R0:W1:Y:S02]  /*1eb80*/  SHFL.IDX P6, R14, R13, R12, R11 ;  /* 0x0000000c0d0e7389 */ /* 0x00006400000c000b */
[----:B01---5:R-:W-:Y:S01]  /*1eb90*/  ENDCOLLECTIVE ;  /* 0x000000000000791b */ /* 0x023fe20003800000 */
.L_x_1474:
[----:B------:R-:W-:Y:S05]  /*1eba0*/  BSYNC B1 ;  /* 0x0000000000017941 */ /* 0x000fea0003800000 */
.L_x_1473:
[----:B------:R-:W-:Y:S05]  /*1ebb0*/  BRA `(.L_x_1475) ;  /* 0xfffffe9400e07947 */ /* 0x000fea000383ffff */
.L_x_1211:
        /* <DEDUP_REMOVED lines=8> */
.L_x_1477:
[----:B------:R-:W-:Y:S05]  /*1ec40*/  BSYNC B1 ;  /* 0x0000000000017941 */ /* 0x000fea0003800000 */
.L_x_1476:
[----:B------:R-:W-:Y:S05]  /*1ec50*/  BRA `(.L_x_1478) ;  /* 0xfffffe9400c47947 */ /* 0x000fea000383ffff */
.L_x_1212:
        /* <DEDUP_REMOVED lines=8> */
.L_x_1480:
[----:B------:R-:W-:Y:S05]  /*1ece0*/  BSYNC B1 ;  /* 0x0000000000017941 */ /* 0x000fea0003800000 */
.L_x_1479:
[----:B------:R-:W-:Y:S05]  /*1ecf0*/  BRA `(.L_x_1481) ;  /* 0xfffffe9400a87947 */ /* 0x000fea000383ffff */
.L_x_1213:
        /* <DEDUP_REMOVED lines=8> */
.L_x_1483:
[----:B------:R-:W-:Y:S05]  /*1ed80*/  BSYNC B1 ;  /* 0x0000000000017941 */ /* 0x000fea0003800000 */
.L_x_1482:
[----:B------:R-:W-:Y:S05]  /*1ed90*/  BRA `(.L_x_1484) ;  /* 0xfffffe94008c7947 */ /* 0x000fea000383ffff */
.L_x_1215:
[----:B0-----:R0:W1:Y:S02]  /*1eda0*/  SYNCS.PHASECHK.TRANS64.TRYWAIT P1, [R2+URZ+0x16800], R5 ;  /* 0x01680005020075a7 */ /* 0x001064000802017f */
[----:B-1----:R-:W-:Y:S05]  /*1edb0*/  @!P1 NANOSLEEP.SYNCS 0x989680 ;  /* 0x009896800000995d */ /* 0x002fea0003900000 */
[----:B------:R-:W1:Y:S02]  /*1edc0*/  @!P1 SYNCS.PHASECHK.TRANS64 P1, [R2+URZ+0x16800], R5 ;  /* 0x01680005020095a7 */ /* 0x000e64000802007f */
[----:B-1----:R-:W-:Y:S05]  /*1edd0*/  @!P1 BRA `(.L_x_1215) ;  /* 0xfffffffc00f09947 */ /* 0x002fea000383ffff */
[----:B------:R-:W-:Y:S05]  /*1ede0*/  BRA `(.L_x_1485) ;  /* 0xfffffe9800087947 */ /* 0x000fea000383ffff */
.L_x_1221:
[----:B0-----:R0:W2:Y:S02]  /*1edf0*/  SYNCS.PHASECHK.TRANS64.TRYWAIT P2, [R89+URZ+0x16830], R0 ;  /* 0x01683000590075a7 */ /* 0x0010a4000804017f */
[----:B--2---:R-:W-:Y:S05]  /*1ee00*/  @!P2 NANOSLEEP.SYNCS 0x989680 ;  /* 0x009896800000a95d */ /* 0x004fea0003900000 */
[----:B------:R-:W2:Y:S02]  /*1ee10*/  @!P2 SYNCS.PHASECHK.TRANS64 P2, [R89+URZ+0x16830], R0 ;  /* 0x016830005900a5a7 */ /* 0x000ea4000804007f */
[----:B--2---:R-:W-:Y:S05]  /*1ee20*/  @!P2 BRA `(.L_x_1221) ;  /* 0xfffffffc00f0a947 */ /* 0x004fea000383ffff */
[----:B------:R-:W-:Y:S05]  /*1ee30*/  BRA `(.L_x_1220) ;  /* 0xfffffea800007947 */ /* 0x000fea000383ffff */
.L_x_1239:
[----:B-1----:R1:W2:Y:S02]  /*1ee40*/  SYNCS.PHASECHK.TRANS64.TRYWAIT P3, [R21+URZ+0x16830], R20 ;  /* 0x01683014150075a7 */ /* 0x0022a4000806017f */
[----:B--2---:R-:W-:Y:S05]  /*1ee50*/  @!P3 NANOSLEEP.SYNCS 0x989680 ;  /* 0x009896800000b95d */ /* 0x004fea0003900000 */
[----:B------:R-:W2:Y:S02]  /*1ee60*/  @!P3 SYNCS.PHASECHK.TRANS64 P3, [R21+URZ+0x16830], R20 ;  /* 0x016830141500b5a7 */ /* 0x000ea4000806007f */
[----:B--2---:R-:W-:Y:S05]  /*1ee70*/  @!P3 BRA `(.L_x_1239) ;  /* 0xfffffffc00f0b947 */ /* 0x004fea000383ffff */
[----:B------:R-:W-:Y:S05]  /*1ee80*/  BRA `(.L_x_1238) ;  /* 0xfffffee000c07947 */ /* 0x000fea000383ffff */
.L_x_1243:
[----:B-1----:R1:W2:Y:S02]  /*1ee90*/  SYNCS.PHASECHK.TRANS64.TRYWAIT P2, [R20+URZ+0x16850], R19 ;  /* 0x01685013140075a7 */ /* 0x0022a4000804017f */
[----:B--2---:R-:W-:Y:S05]  /*1eea0*/  @!P2 NANOSLEEP.SYNCS 0x989680 ;  /* 0x009896800000a95d */ /* 0x004fea0003900000 */
[----:B------:R-:W2:Y:S02]  /*1eeb0*/  @!P2 SYNCS.PHASECHK.TRANS64 P2, [R20+URZ+0x16850], R19 ;  /* 0x016850131400a5a7 */ /* 0x000ea4000804007f */
[----:B--2---:R-:W-:Y:S05]  /*1eec0*/  @!P2 BRA `(.L_x_1243) ;  /* 0xfffffffc00f0a947 */ /* 0x004fea000383ffff */
[----:B------:R-:W-:Y:S05]  /*1eed0*/  BRA `(.L_x_1240) ;  /* 0xfffffee400807947 */ /* 0x000fea000383ffff */
.L_x_1262:
[----:B-1----:R1:W2:Y:S02]  /*1eee0*/  SYNCS.PHASECHK.TRANS64.TRYWAIT P3, [R14+URZ+0x16830], R15 ;  /* 0x0168300f0e0075a7 */ /* 0x0022a4000806017f */
[----:B--2---:R-:W-:Y:S05]  /*1eef0*/  @!P3 NANOSLEEP.SYNCS 0x989680 ;  /* 0x009896800000b95d */ /* 0x004fea0003900000 */
[----:B------:R-:W2:Y:S02]  /*1ef00*/  @!P3 SYNCS.PHASECHK.TRANS64 P3, [R14+URZ+0x16830], R15 ;  /* 0x0168300f0e00b5a7 */ /* 0x000ea4000806007f */
[----:B--2---:R-:W-:Y:S05]  /*1ef10*/  @!P3 BRA `(.L_x_1262) ;  /* 0xfffffffc00f0b947 */ /* 0x004fea000383ffff */
[----:B------:R-:W-:Y:S05]  /*1ef20*/  BRA `(.L_x_1261) ;  /* 0xffffff1c00087947 */ /* 0x000fea000383ffff */
.L_x_1266:
[----:B-1----:R1:W2:Y:S02]  /*1ef30*/  SYNCS.PHASECHK.TRANS64.TRYWAIT P2, [R15+URZ+0x16850], R14 ;  /* 0x0168500e0f0075a7 */ /* 0x0022a4000804017f */
[----:B--2---:R-:W-:Y:S05]  /*1ef40*/  @!P2 NANOSLEEP.SYNCS 0x989680 ;  /* 0x009896800000a95d */ /* 0x004fea0003900000 */
[----:B------:R-:W2:Y:S02]  /*1ef50*/  @!P2 SYNCS.PHASECHK.TRANS64 P2, [R15+URZ+0x16850], R14 ;  /* 0x0168500e0f00a5a7 */ /* 0x000ea4000804007f */
[----:B--2---:R-:W-:Y:S05]  /*1ef60*/  @!P2 BRA `(.L_x_1266) ;  /* 0xfffffffc00f0a947 */ /* 0x004fea000383ffff */
[----:B------:R-:W-:Y:S05]  /*1ef70*/  BRA `(.L_x_1263) ;  /* 0xffffff1c00c87947 */ /* 0x000fea000383ffff */
.L_x_1273:
[----:B-1----:R1:W2:Y:S02]  /*1ef80*/  SYNCS.PHASECHK.TRANS64.TRYWAIT P3, [R14+URZ+0x16830], R15 ;  /* 0x0168300f0e0075a7 */ /* 0x0022a4000806017f */
[----:B--2---:R-:W-:Y:S05]  /*1ef90*/  @!P3 NANOSLEEP.SYNCS 0x989680 ;  /* 0x009896800000b95d */ /* 0x004fea0003900000 */
[----:B------:R-:W2:Y:S02]  /*1efa0*/  @!P3 SYNCS.PHASECHK.TRANS64 P3, [R14+URZ+0x16830], R15 ;  /* 0x0168300f0e00b5a7 */ /* 0x000ea4000806007f */
[----:B--2---:R-:W-:Y:S05]  /*1efb0*/  @!P3 BRA `(.L_x_1273) ;  /* 0xfffffffc00f0b947 */ /* 0x004fea000383ffff */
[----:B------:R-:W-:Y:S05]  /*1efc0*/  BRA `(.L_x_1272) ;  /* 0xffffff4000d07947 */ /* 0x000fea000383ffff */
.L_x_1277:
[----:B-1----:R1:W2:Y:S02]  /*1efd0*/  SYNCS.PHASECHK.TRANS64.TRYWAIT P2, [R15+URZ+0x16850], R14 ;  /* 0x0168500e0f0075a7 */ /* 0x0022a4000804017f */
[----:B--2---:R-:W-:Y:S05]  /*1efe0*/  @!P2 NANOSLEEP.SYNCS 0x989680 ;  /* 0x009896800000a95d */ /* 0x004fea0003900000 */
[----:B------:R-:W2:Y:S02]  /*1eff0*/  @!P2 SYNCS.PHASECHK.TRANS64 P2, [R15+URZ+0x16850], R14 ;  /* 0x0168500e0f00a5a7 */ /* 0x000ea4000804007f */
[----:B--2---:R-:W-:Y:S05]  /*1f000*/  @!P2 BRA `(.L_x_1277) ;  /* 0xfffffffc00f0a947 */ /* 0x004fea000383ffff */
[----:B------:R-:W-:Y:S05]  /*1f010*/  BRA `(.L_x_1274) ;  /* 0xffffff4400907947 */ /* 0x000fea000383ffff */
.L_x_1290:
[----:B-1----:R1:W2:Y:S02]  /*1f020*/  SYNCS.PHASECHK.TRANS64.TRYWAIT P0, [R9+URZ+0x16850], R0 ;  /* 0x01685000090075a7 */ /* 0x0022a4000800017f */
[----:B--2---:R-:W-:Y:S05]  /*1f030*/  @!P0 NANOSLEEP.SYNCS 0x989680 ;  /* 0x009896800000895d */ /* 0x004fea0003900000 */
[----:B------:R-:W2:Y:S02]  /*1f040*/  @!P0 SYNCS.PHASECHK.TRANS64 P0, [R9+URZ+0x16850], R0 ;  /* 0x01685000090085a7 */ /* 0x000ea4000800007f */
[----:B--2---:R-:W-:Y:S05]  /*1f050*/  @!P0 BRA `(.L_x_1290) ;  /* 0xfffffffc00f08947 */ /* 0x004fea000383ffff */
[----:B------:R-:W-:Y:S05]  /*1f060*/  BRA `(.L_x_1289) ;  /* 0xffffff7800507947 */ /* 0x000fea000383ffff */
.L_x_1332:
[----:B------:R-:W0:Y:S01]  /*1f070*/  S2R R13, SR_TID.X ;  /* 0x00000000000d7919 */ /* 0x000e220000002100 */
[----:B------:R-:W-:Y:S01]  /*1f080*/  BSSY B1, `(.L_x_1486) ;  /* 0x0000009000017945 */ /* 0x000fe20003800000 */
[----:B------:R-:W-:Y:S02]  /*1f090*/  IMAD.MOV.U32 R12, RZ, RZ, RZ ;  /* 0x000000ffff0c7224 */ /* 0x000fe400078e00ff */
[----:B------:R-:W-:Y:S02]  /*1f0a0*/  IMAD.MOV.U32 R11, RZ, RZ, 0x1f ;  /* 0x0000001fff0b7424 */ /* 0x000fe400078e00ff */
[----:B------:R-:W-:Y:S01]  /*1f0b0*/  IMAD.MOV.U32 R15, RZ, RZ, -0x1 ;  /* 0xffffffffff0f7424 */ /* 0x000fe200078e00ff */
[----:B0-----:R-:W-:-:S04]  /*1f0c0*/  SHF.R.U32.HI R13, RZ, 0x5, R13 ;  /* 0x00000005ff0d7819 */ /* 0x001fc8000001160d */
[----:B------:R-:W-:-:S07]  /*1f0d0*/  LOP3.LUT R13, R13, 0x3, RZ, 0xc0, !PT ;  /* 0x000000030d0d7812 */ /* 0x000fce00078ec0ff */
[----:B-1----:R-:W-:Y:S05]  /*1f0e0*/  WARPSYNC.COLLECTIVE R15, `(.L_x_1487) ;  /* 0x000000000f087348 */ /* 0x002fea0003c00000 */
[----:B------:R0:W2:Y:S02]  /*1f0f0*/  SHFL.IDX P6, R14, R13, R12, R11 ;  /* 0x0000000c0d0e7389 */ /* 0x0000a400000c000b */
[----:B012---:R-:W-:Y:S01]  /*1f100*/  ENDCOLLECTIVE ;  /* 0x000000000000791b */ /* 0x007fe20003800000 */
.L_x_1487:
[----:B------:R-:W-:Y:S05]  /*1f110*/  BSYNC B1 ;  /* 0x0000000000017941 */ /* 0x000fea0003800000 */
.L_x_1486:
[----:B------:R-:W-:Y:S05]  /*1f120*/  BRA `(.L_x_1488) ;  /* 0xffffffb000607947 */ /* 0x000fea000383ffff */
.L_x_1333:
[----:B------:R-:W-:Y:S01]  /*1f130*/  BSSY B1, `(.L_x_1489) ;  /* 0x0000006000017945 */ /* 0x000fe20003800000 */
[----:B------:R-:W-:-:S07]  /*1f140*/  IMAD.MOV.U32 R15, RZ, RZ, -0x1 ;  /* 0xffffffffff0f7424 */ /* 0x000fce00078e00ff */
[----:B-1----:R-:W-:Y:S05]  /*1f150*/  WARPSYNC.COLLECTIVE R15, `(.L_x_1490) ;  /* 0x000000000f0c7348 */ /* 0x002fea0003c00000 */
[----:B------:R-:W-:Y:S02]  /*1f160*/  ELECT P6, UR62, PT ;  /* 0x00000000003e782f */ /* 0x000fe400038c0000 */
[----:B------:R-:W-:Y:S01]  /*1f170*/  MOV R14, UR62 ;  /* 0x0000003e000e7c02 */ /* 0x000fe20008000f00 */
[----:B-1----:R-:W-:Y:S10]  /*1f180*/  ENDCOLLECTIVE ;  /* 0x000000000000791b */ /* 0x002ff40003800000 */
.L_x_1490:
[----:B------:R-:W-:Y:S05]  /*1f190*/  BSYNC B1 ;  /* 0x0000000000017941 */ /* 0x000fea0003800000 */
.L_x_1489:
[----:B------:R-:W-:Y:S05]  /*1f1a0*/  BRA `(.L_x_1491) ;  /* 0xffffffb0004c7947 */ /* 0x000fea000383ffff */
.L_x_1335:
[----:B0-----:R0:W2:Y:S02]  /*1f1b0*/  SYNCS.PHASECHK.TRANS64.TRYWAIT P0, [R8+URZ+0x16820], R9 ;  /* 0x01682009080075a7 */ /* 0x0010a4000800017f */
[----:B--2---:R-:W-:Y:S05]  /*1f1c0*/  @!P0 NANOSLEEP.SYNCS 0x989680 ;  /* 0x009896800000895d */ /* 0x004fea0003900000 */
[----:B------:R-:W2:Y:S02]  /*1f1d0*/  @!P0 SYNCS.PHASECHK.TRANS64 P0, [R8+URZ+0x16820], R9 ;  /* 0x01682009080085a7 */ /* 0x000ea4000800007f */
[----:B--2---:R-:W-:Y:S05]  /*1f1e0*/  @!P0 BRA `(.L_x_1335) ;  /* 0xfffffffc00f08947 */ /* 0x004fea000383ffff */
[----:B------:R-:W-:Y:S05]  /*1f1f0*/  BRA `(.L_x_1492) ;  /* 0xffffffb000687947 */ /* 0x000fea000383ffff */
.L_x_1338:
[----:B0-----:R0:W2:Y:S02]  /*1f200*/  SYNCS.PHASECHK.TRANS64.TRYWAIT P0, [R9+URZ+0x168a0], R12 ;  /* 0x0168a00c090075a7 */ /* 0x0010a4000800017f */
[----:B--2---:R-:W-:Y:S05]  /*1f210*/  @!P0 NANOSLEEP.SYNCS 0x989680 ;  /* 0x009896800000895d */ /* 0x004fea0003900000 */
[----:B------:R-:W2:Y:S02]  /*1f220*/  @!P0 SYNCS.PHASECHK.TRANS64 P0, [R9+URZ+0x168a0], R12 ;  /* 0x0168a00c090085a7 */ /* 0x000ea4000800007f */
[----:B--2---:R-:W-:Y:S05]  /*1f230*/  @!P0 BRA `(.L_x_1338) ;  /* 0xfffffffc00f08947 */ /* 0x004fea000383ffff */
[----:B------:R-:W-:Y:S05]  /*1f240*/  BRA `(.L_x_1493) ;  /* 0xffffffb000707947 */ /* 0x000fea000383ffff */
.L_x_1340:
[----:B---3--:R3:W4:Y:S02]  /*1f250*/  SYNCS.PHASECHK.TRANS64.TRYWAIT P0, [R9+URZ+0x168c0], R12 ;  /* 0x0168c00c090075a7 */ /* 0x008724000800017f */
[----:B----4-:R-:W-:Y:S05]  /*1f260*/  @!P0 NANOSLEEP.SYNCS 0x989680 ;  /* 0x009896800000895d */ /* 0x010fea0003900000 */
[----:B------:R-:W4:Y:S02]  /*1f270*/  @!P0 SYNCS.PHASECHK.TRANS64 P0, [R9+URZ+0x168c0], R12 ;  /* 0x0168c00c090085a7 */ /* 0x000f24000800007f */
[----:B----4-:R-:W-:Y:S05]  /*1f280*/  @!P0 BRA `(.L_x_1340) ;  /* 0xfffffffc00f08947 */ /* 0x010fea000383ffff */
[----:B------:R-:W-:Y:S05]  /*1f290*/  BRA `(.L_x_1494) ;  /* 0xffffffb000c87947 */ /* 0x000fea000383ffff */
.L_x_1344:
[----:B0-----:R0:W2:Y:S02]  /*1f2a0*/  SYNCS.PHASECHK.TRANS64.TRYWAIT P0, [R12+URZ+0x168a0], R9 ;  /* 0x0168a0090c0075a7 */ /* 0x0010a4000800017f */
[----:B--2---:R-:W-:Y:S05]  /*1f2b0*/  @!P0 NANOSLEEP.SYNCS 0x989680 ;  /* 0x009896800000895d */ /* 0x004fea0003900000 */
[----:B------:R-:W2:Y:S02]  /*1f2c0*/  @!P0 SYNCS.PHASECHK.TRANS64 P0, [R12+URZ+0x168a0], R9 ;  /* 0x0168a0090c0085a7 */ /* 0x000ea4000800007f */
[----:B--2---:R-:W-:Y:S05]  /*1f2d0*/  @!P0 BRA `(.L_x_1344) ;  /* 0xfffffffc00f08947 */ /* 0x004fea000383ffff */
[----:B------:R-:W-:Y:S05]  /*1f2e0*/  BRA `(.L_x_1495) ;  /* 0xffffffb400507947 */ /* 0x000fea000383ffff */
.L_x_1346:
[----:B--2---:R2:W3:Y:S02]  /*1f2f0*/  SYNCS.PHASECHK.TRANS64.TRYWAIT P1, [R12+URZ+0x168c0], R9 ;  /* 0x0168c0090c0075a7 */ /* 0x0044e4000802017f */
[----:B---3--:R-:W-:Y:S05]  /*1f300*/  @!P1 NANOSLEEP.SYNCS 0x989680 ;  /* 0x009896800000995d */ /* 0x008fea0003900000 */
[----:B------:R-:W3:Y:S02]  /*1f310*/  @!P1 SYNCS.PHASECHK.TRANS64 P1, [R12+URZ+0x168c0], R9 ;  /* 0x0168c0090c0095a7 */ /* 0x000ee4000802007f */
[----:B---3--:R-:W-:Y:S05]  /*1f320*/  @!P1 BRA `(.L_x_1346) ;  /* 0xfffffffc00f09947 */ /* 0x008fea000383ffff */
[----:B------:R-:W-:Y:S05]  /*1f330*/  BRA `(.L_x_1496) ;  /* 0xffffffb400a47947 */ /* 0x000fea000383ffff */
.L_x_1364:
        /* <DEDUP_REMOVED lines=11> */
.L_x_1498:
[----:B------:R-:W-:Y:S05]  /*1f3f0*/  BSYNC B0 ;  /* 0x0000000000007941 */ /* 0x000fea0003800000 */
.L_x_1497:
[----:B------:R-:W-:Y:S05]  /*1f400*/  BRA `(.L_x_1499) ;  /* 0xffffffc000a47947 */ /* 0x000fea000383ffff */
.L_x_1365:
[----:B------:R-:W-:Y:S01]  /*1f410*/  BSSY B0, `(.L_x_1500) ;  /* 0x0000006000007945 */ /* 0x000fe20003800000 */
[----:B------:R-:W-:-:S07]  /*1f420*/  IMAD.MOV.U32 R15, RZ, RZ, -0x1 ;  /* 0xffffffffff0f7424 */ /* 0x000fce00078e00ff */
[----:B-1----:R-:W-:Y:S05]  /*1f430*/  WARPSYNC.COLLECTIVE R15, `(.L_x_1501) ;  /* 0x000000000f0c7348 */ /* 0x002fea0003c00000 */
[----:B------:R-:W-:Y:S02]  /*1f440*/  ELECT P6, UR62, PT ;  /* 0x00000000003e782f */ /* 0x000fe400038c0000 */
[----:B------:R-:W-:Y:S01]  /*1f450*/  MOV R14, UR62 ;  /* 0x0000003e000e7c02 */ /* 0x000fe20008000f00 */
[----:B-1----:R-:W-:Y:S10]  /*1f460*/  ENDCOLLECTIVE ;  /* 0x000000000000791b */ /* 0x002ff40003800000 */
.L_x_1501:
[----:B------:R-:W-:Y:S05]  /*1f470*/  BSYNC B0 ;  /* 0x0000000000007941 */ /* 0x000fea0003800000 */
.L_x_1500:
[----:B------:R-:W-:Y:S05]  /*1f480*/  BRA `(.L_x_1502) ;  /* 0xffffffc000947947 */ /* 0x000fea000383ffff */
.L_x_1368:
[----:B--2---:R2:W3:Y:S02]  /*1f490*/  SYNCS.PHASECHK.TRANS64.TRYWAIT P0, [R5+URZ+0x16840], R4 ;  /* 0x01684004050075a7 */ /* 0x0044e4000800017f */
[----:B---3--:R-:W-:Y:S05]  /*1f4a0*/  @!P0 NANOSLEEP.SYNCS 0x989680 ;  /* 0x009896800000895d */ /* 0x008fea0003900000 */
[----:B------:R-:W3:Y:S02]  /*1f4b0*/  @!P0 SYNCS.PHASECHK.TRANS64 P0, [R5+URZ+0x16840], R4 ;  /* 0x01684004050085a7 */ /* 0x000ee4000800007f */
[----:B---3--:R-:W-:Y:S05]  /*1f4c0*/  @!P0 BRA `(.L_x_1368) ;  /* 0xfffffffc00f08947 */ /* 0x008fea000383ffff */
[----:B------:R-:W-:Y:S05]  /*1f4d0*/  BRA `(.L_x_1503) ;  /* 0xffffffc000e47947 */ /* 0x000fea000383ffff */
.L_x_1371:
[----:B0-----:R0:W2:Y:S02]  /*1f4e0*/  SYNCS.PHASECHK.TRANS64.TRYWAIT P0, [R27+URZ+0x16820], R4 ;  /* 0x016820041b0075a7 */ /* 0x0010a4000800017f */
[----:B--2---:R-:W-:Y:S05]  /*1f4f0*/  @!P0 NANOSLEEP.SYNCS 0x989680 ;  /* 0x009896800000895d */ /* 0x004fea0003900000 */
[----:B------:R-:W2:Y:S02]  /*1f500*/  @!P0 SYNCS.PHASECHK.TRANS64 P0, [R27+URZ+0x16820], R4 ;  /* 0x016820041b0085a7 */ /* 0x000ea4000800007f */
[----:B--2---:R-:W-:Y:S05]  /*1f510*/  @!P0 BRA `(.L_x_1371) ;  /* 0xfffffffc00f08947 */ /* 0x004fea000383ffff */
[----:B------:R-:W-:Y:S05]  /*1f520*/  BRA `(.L_x_1504) ;  /* 0xffffffc400a47947 */ /* 0x000fea000383ffff */
.L_x_1379:
[----:B0-----:R0:W2:Y:S02]  /*1f530*/  SYNCS.PHASECHK.TRANS64.TRYWAIT P0, [R3+URZ+0x16840], R2 ;  /* 0x01684002030075a7 */ /* 0x0010a4000800017f */
[----:B--2---:R-:W-:Y:S05]  /*1f540*/  @!P0 NANOSLEEP.SYNCS 0x989680 ;  /* 0x009896800000895d */ /* 0x004fea0003900000 */
[----:B------:R-:W2:Y:S02]  /*1f550*/  @!P0 SYNCS.PHASECHK.TRANS64 P0, [R3+URZ+0x16840], R2 ;  /* 0x01684002030085a7 */ /* 0x000ea4000800007f */
[----:B--2---:R-:W-:Y:S05]  /*1f560*/  @!P0 BRA `(.L_x_1379) ;  /* 0xfffffffc00f08947 */ /* 0x004fea000383ffff */
[----:B------:R-:W-:Y:S05]  /*1f570*/  BRA `(.L_x_1505) ;  /* 0xffffffc8004c7947 */ /* 0x000fea000383ffff */
.L_x_1381:
[----:B0-----:R0:W2:Y:S02]  /*1f580*/  SYNCS.PHASECHK.TRANS64.TRYWAIT P0, [R2+URZ+0x60], R5 ;  /* 0x00006005020075a7 */ /* 0x0010a4000800017f */
[----:B--2---:R-:W-:Y:S05]  /*1f590*/  @!P0 NANOSLEEP.SYNCS 0x989680 ;  /* 0x009896800000895d */ /* 0x004fea0003900000 */
[----:B------:R-:W2:Y:S02]  /*1f5a0*/  @!P0 SYNCS.PHASECHK.TRANS64 P0, [R2+URZ+0x60], R5 ;  /* 0x00006005020085a7 */ /* 0x000ea4000800007f */
[----:B--2---:R-:W-:Y:S05]  /*1f5b0*/  @!P0 BRA `(.L_x_1381) ;  /* 0xfffffffc00f08947 */ /* 0x004fea000383ffff */
[----:B------:R-:W-:Y:S05]  /*1f5c0*/  BRA `(.L_x_1506) ;  /* 0xffffffc800b07947 */ /* 0x000fea000383ffff */
.L_x_1386:
[----:B--2---:R2:W3:Y:S02]  /*1f5d0*/  SYNCS.PHASECHK.TRANS64.TRYWAIT P0, [R3+URZ+0x16840], R2 ;  /* 0x01684002030075a7 */ /* 0x0044e4000800017f */
[----:B---3--:R-:W-:Y:S05]  /*1f5e0*/  @!P0 NANOSLEEP.SYNCS 0x989680 ;  /* 0x009896800000895d */ /* 0x008fea0003900000 */
[----:B------:R-:W3:Y:S02]  /*1f5f0*/  @!P0 SYNCS.PHASECHK.TRANS64 P0, [R3+URZ+0x16840], R2 ;  /* 0x01684002030085a7 */ /* 0x000ee4000800007f */
[----:B---3--:R-:W-:Y:S05]  /*1f600*/  @!P0 BRA `(.L_x_1386) ;  /* 0xfffffffc00f08947 */ /* 0x008fea000383ffff */
[----:B------:R-:W-:Y:S05]  /*1f610*/  BRA `(.L_x_1507) ;  /* 0xffffffcc00c47947 */ /* 0x000fea000383ffff */
.L_x_1388:
[----:B0-----:R0:W2:Y:S02]  /*1f620*/  SYNCS.PHASECHK.TRANS64.TRYWAIT P1, [R3+URZ+0x60], R24 ;  /* 0x00006018030075a7 */ /* 0x0010a4000802017f */
[----:B--2---:R-:W-:Y:S05]  /*1f630*/  @!P1 NANOSLEEP.SYNCS 0x989680 ;  /* 0x009896800000995d */ /* 0x004fea0003900000 */
[----:B------:R-:W2:Y:S02]  /*1f640*/  @!P1 SYNCS.PHASECHK.TRANS64 P1, [R3+URZ+0x60], R24 ;  /* 0x00006018030095a7 */ /* 0x000ea4000802007f */
[----:B--2---:R-:W-:Y:S05]  /*1f650*/  @!P1 BRA `(.L_x_1388) ;  /* 0xfffffffc00f09947 */ /* 0x004fea000383ffff */
[----:B------:R-:W-:Y:S05]  /*1f660*/  BRA `(.L_x_1508) ;  /* 0xffffffd000287947 */ /* 0x000fea000383ffff */
.L_x_1393:
[----:B--2---:R2:W3:Y:S02]  /*1f670*/  SYNCS.PHASECHK.TRANS64.TRYWAIT P0, [R2+URZ+0x16840], R3 ;  /* 0x01684003020075a7 */ /* 0x0044e4000800017f */
[----:B---3--:R-:W-:Y:S05]  /*1f680*/  @!P0 NANOSLEEP.SYNCS 0x989680 ;  /* 0x009896800000895d */ /* 0x008fea0003900000 */
[----:B------:R-:W3:Y:S02]  /*1f690*/  @!P0 SYNCS.PHASECHK.TRANS64 P0, [R2+URZ+0x16840], R3 ;  /* 0x01684003020085a7 */ /* 0x000ee4000800007f */
[----:B---3--:R-:W-:Y:S05]  /*1f6a0*/  @!P0 BRA `(.L_x_1393) ;  /* 0xfffffffc00f08947 */ /* 0x008fea000383ffff */
[----:B------:R-:W-:Y:S05]  /*1f6b0*/  BRA `(.L_x_1509) ;  /* 0xffffffd400087947 */ /* 0x000fea000383ffff */
.L_x_1395:
[----:B0-----:R0:W2:Y:S02]  /*1f6c0*/  SYNCS.PHASECHK.TRANS64.TRYWAIT P1, [R2+URZ+0x60], R11 ;  /* 0x0000600b020075a7 */ /* 0x0010a4000802017f */
[----:B--2---:R-:W-:Y:S05]  /*1f6d0*/  @!P1 NANOSLEEP.SYNCS 0x989680 ;  /* 0x009896800000995d */ /* 0x004fea0003900000 */
[----:B------:R-:W2:Y:S02]  /*1f6e0*/  @!P1 SYNCS.PHASECHK.TRANS64 P1, [R2+URZ+0x60], R11 ;  /* 0x0000600b020095a7 */ /* 0x000ea4000802007f */
[----:B--2---:R-:W-:Y:S05]  /*1f6f0*/  @!P1 BRA `(.L_x_1395) ;  /* 0xfffffffc00f09947 */ /* 0x004fea000383ffff */
[----:B------:R-:W-:Y:S05]  /*1f700*/  BRA `(.L_x_1510) ;  /* 0xffffffd400707947 */ /* 0x000fea000383ffff */
.L_x_1402:
[----:B0-----:R0:W2:Y:S02]  /*1f710*/  SYNCS.PHASECHK.TRANS64.TRYWAIT P0, [R3+URZ+0x16860], R2 ;  /* 0x01686002030075a7 */ /* 0x0010a4000800017f */
[----:B--2---:R-:W-:Y:S05]  /*1f720*/  @!P0 NANOSLEEP.SYNCS 0x989680 ;  /* 0x009896800000895d */ /* 0x004fea0003900000 */
[----:B------:R-:W2:Y:S02]  /*1f730*/  @!P0 SYNCS.PHASECHK.TRANS64 P0, [R3+URZ+0x16860], R2 ;  /* 0x01686002030085a7 */ /* 0x000ea4000800007f */
[----:B--2---:R-:W-:Y:S05]  /*1f740*/  @!P0 BRA `(.L_x_1402) ;  /* 0xfffffffc00f08947 */ /* 0x004fea000383ffff */
[----:B------:R-:W-:Y:S05]  /*1f750*/  BRA `(.L_x_1511) ;  /* 0xffffffd8002c7947 */ /* 0x000fea000383ffff */
.L_x_1404:
[----:B------:R-:W-:Y:S01]  /*1f760*/  BSSY B0, `(.L_x_1512) ;  /* 0x0000008000007945 */ /* 0x000fe20003800000 */
[----:B------:R-:W-:Y:S02]  /*1f770*/  IMAD.MOV.U32 R13, RZ, RZ, R16 ;  /* 0x000000ffff0d7224 */ /* 0x000fe400078e0010 */
[----:B------:R-:W-:Y:S02]  /*1f780*/  IMAD.MOV.U32 R12, RZ, RZ, RZ ;  /* 0x000000ffff0c7224 */ /* 0x000fe400078e00ff */
[----:B------:R-:W-:Y:S02]  /*1f790*/  IMAD.MOV.U32 R11, RZ, RZ, 0x1f ;  /* 0x0000001fff0b7424 */ /* 0x000fe400078e00ff */
[----:B------:R-:W-:-:S07]  /*1f7a0*/  IMAD.MOV.U32 R15, RZ, RZ, -0x1 ;  /* 0xffffffffff0f7424 */ /* 0x000fce00078e00ff */
[----:B01----:R-:W-:Y:S05]  /*1f7b0*/  WARPSYNC.COLLECTIVE R15, `(.L_x_1513) ;  /* 0x000000000f087348 */ /* 0x003fea0003c00000 */
[----:B------:R2:W3:Y:S02]  /*1f7c0*/  SHFL.IDX P6, R14, R13, R12, R11 ;  /* 0x0000000c0d0e7389 */ /* 0x0004e400000c000b */
[----:B0123--:R-:W-:Y:S01]  /*1f7d0*/  ENDCOLLECTIVE ;  /* 0x000000000000791b */ /* 0x00ffe20003800000 */
.L_x_1513:
[----:B------:R-:W-:Y:S05]  /*1f7e0*/  BSYNC B0 ;  /* 0x0000000000007941 */ /* 0x000fea0003800000 */
.L_x_1512:
        /* <DEDUP_REMOVED lines=8> */
.L_x_1514:
[----:B------:R-:W-:Y:S01]  /*1f870*/  IMAD.MOV.U32 R5, RZ, RZ, R14 ;  /* 0x000000ffff057224 */ /* 0x000fe200078e000e */
[----:B------:R-:W-:Y:S06]  /*1f880*/  BRA `(.L_x_1515) ;  /* 0xffffffd800747947 */ /* 0x000fec000383ffff */
.L_x_1407:
[----:B------:R-:W-:Y:S01]  /*1f890*/  BSSY B0, `(.L_x_1516) ;  /* 0x0000008000007945 */ /* 0x000fe20003800000 */
[----:B-----5:R-:W-:Y:S02]  /*1f8a0*/  IMAD.MOV.U32 R13, RZ, RZ, R2 ;  /* 0x000000ffff0d7224 */ /* 0x020fe400078e0002 */
[----:B------:R-:W-:Y:S02]  /*1f8b0*/  IMAD.MOV.U32 R12, RZ, RZ, 0x1 ;  /* 0x00000001ff0c7424 */ /* 0x000fe400078e00ff */
[----:B------:R-:W-:Y:S02]  /*1f8c0*/  IMAD.MOV.U32 R11, RZ, RZ, RZ ;  /* 0x000000ffff0b7224 */ /* 0x000fe400078e00ff */
[----:B------:R-:W-:-:S07]  /*1f8d0*/  IMAD.MOV.U32 R15, RZ, RZ, -0x1 ;  /* 0xffffffffff0f7424 */ /* 0x000fce00078e00ff */
[----:B01234-:R-:W-:Y:S05]  /*1f8e0*/  WARPSYNC.COLLECTIVE R15, `(.L_x_1517) ;  /* 0x000000000f087348 */ /* 0x01ffea0003c00000 */
[----:B------:R0:W0:Y:S02]  /*1f8f0*/  SHFL.UP P6, R14, R13, R12, R11 ;  /* 0x0400000c0d0e7389 */ /* 0x00002400000c000b */
[----:B01234-:R-:W-:Y:S01]  /*1f900*/  ENDCOLLECTIVE ;  /* 0x000000000000791b */ /* 0x01ffe20003800000 */
.L_x_1517:
[----:B------:R-:W-:Y:S05]  /*1f910*/  BSYNC B0 ;  /* 0x0000000000007941 */ /* 0x000fea0003800000 */
.L_x_1516:
[----:B------:R-:W-:Y:S01]  /*1f920*/  ISETP.NE.AND P0, PT, R28, RZ, PT ;  /* 0x000000ff1c00720c */ /* 0x000fe20003f05270 */
        /* <DEDUP_REMOVED lines=9> */
.L_x_1518:
        /* <DEDUP_REMOVED lines=8> */
.L_x_1519:
        /* <DEDUP_REMOVED lines=8> */
.L_x_1520:
        /* <DEDUP_REMOVED lines=8> */
.L_x_1521:
        /* <DEDUP_REMOVED lines=8> */
.L_x_1522:
[----:B------:R-:W-:Y:S05]  /*1fbc0*/  BRA `(.L_x_1523) ;  /* 0xffffffd800307947 */ /* 0x000fea000383ffff */
.L_x_1412:
[----:B------:R-:W-:Y:S01]  /*1fbd0*/  BSSY B0, `(.L_x_1524) ;  /* 0x0000008000007945 */ /* 0x000fe20003800000 */
[----:B-----5:R-:W-:Y:S02]  /*1fbe0*/  IMAD.MOV.U32 R13, RZ, RZ, R2 ;  /* 0x000000ffff0d7224 */ /* 0x020fe400078e0002 */
[----:B------:R-:W-:Y:S02]  /*1fbf0*/  IMAD.MOV.U32 R12, RZ, RZ, 0x1 ;  /* 0x00000001ff0c7424 */ /* 0x000fe400078e00ff */
[----:B------:R-:W-:Y:S02]  /*1fc00*/  IMAD.MOV.U32 R11, RZ, RZ, RZ ;  /* 0x000000ffff0b7224 */ /* 0x000fe400078e00ff */
[----:B------:R-:W-:-:S07]  /*1fc10*/  IMAD.MOV.U32 R15, RZ, RZ, -0x1 ;  /* 0xffffffffff0f7424 */ /* 0x000fce00078e00ff */
[----:B012---:R-:W-:Y:S05]  /*1fc20*/  WARPSYNC.COLLECTIVE R15, `(.L_x_1525) ;  /* 0x000000000f087348 */ /* 0x007fea0003c00000 */
[----:B------:R3:W4:Y:S02]  /*1fc30*/  SHFL.UP P6, R14, R13, R12, R11 ;  /* 0x0400000c0d0e7389 */ /* 0x00072400000c000b */
[----:B01234-:R-:W-:Y:S01]  /*1fc40*/  ENDCOLLECTIVE ;  /* 0x000000000000791b */ /* 0x01ffe20003800000 */
.L_x_1525:
[----:B------:R-:W-:Y:S05]  /*1fc50*/  BSYNC B0 ;  /* 0x0000000000007941 */ /* 0x000fea0003800000 */
.L_x_1524:
        /* <DEDUP_REMOVED lines=10> */
.L_x_1526:
        /* <DEDUP_REMOVED lines=8> */
.L_x_1527:
        /* <DEDUP_REMOVED lines=8> */
.L_x_1528:
        /* <DEDUP_REMOVED lines=8> */
.L_x_1529:
        /* <DEDUP_REMOVED lines=8> */
.L_x_1530:
[----:B------:R-:W-:Y:S05]  /*1ff00*/  BRA `(.L_x_1531) ;  /* 0xffffffd8000c7947 */ /* 0x000fea000383ffff */
.L_x_1414:
[----:B------:R-:W-:Y:S01]  /*1ff10*/  BSSY B0, `(.L_x_1532) ;  /* 0x0000006000007945 */ /* 0x000fe20003800000 */
[----:B------:R-:W-:Y:S01]  /*1ff20*/  PLOP3.LUT P6, PT, P6, PT, PT, 0x8, 0x0 ;  /* 0x000000000000781c */ /* 0x000fe200037ce170 */
[----:B------:R-:W-:-:S12]  /*1ff30*/  IMAD.MOV.U32 R15, RZ, RZ, -0x1 ;  /* 0xffffffffff0f7424 */ /* 0x000fd800078e00ff */
[----:B01----:R-:W-:Y:S05]  /*1ff40*/  WARPSYNC.COLLECTIVE R15, `(.L_x_1533) ;  /* 0x000000000f087348 */ /* 0x003fea0003c00000 */
[----:B------:R-:W-:Y:S01]  /*1ff50*/  VOTE.ANY R14, PT, P6 ;  /* 0x00000000000e7806 */ /* 0x000fe200030e0100 */
[----:B01----:R-:W-:Y:S06]  /*1ff60*/  ENDCOLLECTIVE ;  /* 0x000000000000791b */ /* 0x003fec0003800000 */
.L_x_1533:
[----:B------:R-:W-:Y:S05]  /*1ff70*/  BSYNC B0 ;  /* 0x0000000000007941 */ /* 0x000fea0003800000 */
.L_x_1532:
        /* <DEDUP_REMOVED lines=9> */
.L_x_1534:
[----:B------:R-:W-:Y:S01]  /*20010*/  IMAD.MOV.U32 R17, RZ, RZ, R14 ;  /* 0x000000ffff117224 */ /* 0x000fe200078e000e */
[----:B------:R-:W-:Y:S06]  /*20020*/  BRA `(.L_x_1535) ;  /* 0xffffffd400fc7947 */ /* 0x000fec000383ffff */
.L_x_1416:
[----:B------:R-:W-:Y:S01]  /*20030*/  BSSY B0, `(.L_x_1536) ;  /* 0x0000007000007945 */ /* 0x000fe20003800000 */
[----:B------:R-:W-:Y:S02]  /*20040*/  IMAD.MOV.U32 R13, RZ, RZ, R8 ;  /* 0x000000ffff0d7224 */ /* 0x000fe400078e0008 */
[----:B------:R-:W-:Y:S02]  /*20050*/  IMAD.MOV.U32 R11, RZ, RZ, 0x1f ;  /* 0x0000001fff0b7424 */ /* 0x000fe400078e00ff */
[----:B------:R-:W-:-:S07]  /*20060*/  IMAD.MOV.U32 R15, RZ, RZ, -0x1 ;  /* 0xffffffffff0f7424 */ /* 0x000fce00078e00ff */
[----:B0123--:R-:W-:Y:S05]  /*20070*/  WARPSYNC.COLLECTIVE R15, `(.L_x_1537) ;  /* 0x000000000f087348 */ /* 0x00ffea0003c00000 */
[----:B------:R4:W0:Y:S02]  /*20080*/  SHFL.IDX P6, R14, R13, R12, R11 ;  /* 0x0000000c0d0e7389 */ /* 0x00082400000c000b */
[----:B01234-:R-:W-:Y:S01]  /*20090*/  ENDCOLLECTIVE ;  /* 0x000000000000791b */ /* 0x01ffe20003800000 */
.L_x_1537:
[----:B------:R-:W-:Y:S05]  /*200a0*/  BSYNC B0 ;  /* 0x0000000000007941 */ /* 0x000fea0003800000 */
.L_x_1536:
[----:B------:R-:W-:Y:S05]  /*200b0*/  BRA `(.L_x_1415) ;  /* 0xffffffd400f47947 */ /* 0x000fea000383ffff */
.L_x_1420:
[----:B0-----:R0:W2:Y:S02]  /*200c0*/  SYNCS.PHASECHK.TRANS64.TRYWAIT P0, [R9+URZ+0x16820], R0 ;  /* 0x01682000090075a7 */ /* 0x0010a4000800017f */
[----:B--2---:R-:W-:Y:S05]  /*200d0*/  @!P0 NANOSLEEP.SYNCS 0x989680 ;  /* 0x009896800000895d */ /* 0x004fea0003900000 */
[----:B------:R-:W2:Y:S02]  /*200e0*/  @!P0 SYNCS.PHASECHK.TRANS64 P0, [R9+URZ+0x16820], R0 ;  /* 0x01682000090085a7 */ /* 0x000ea4000800007f */
[----:B--2---:R-:W-:Y:S05]  /*200f0*/  @!P0 BRA `(.L_x_1420) ;  /* 0xfffffffc00f08947 */ /* 0x004fea000383ffff */
[----:B------:R-:W-:Y:S05]  /*20100*/  BRA `(.L_x_1538) ;  /* 0xffffffdc00607947 */ /* 0x000fea000383ffff */
.L_x_1421:
        /* <DEDUP_REMOVED lines=11> */
.L_x_1540:
[----:B------:R-:W-:Y:S05]  /*201c0*/  BSYNC B0 ;  /* 0x0000000000007941 */ /* 0x000fea0003800000 */
.L_x_1539:
[----:B------:R-:W-:Y:S05]  /*201d0*/  BRA `(.L_x_1541) ;  /* 0xffffffdc00487947 */ /* 0x000fea000383ffff */
.L_x_1422:
[----:B------:R-:W-:Y:S01]  /*201e0*/  BSSY B0, `(.L_x_1542) ;  /* 0x0000006000007945 */ /* 0x000fe20003800000 */
[----:B------:R-:W-:-:S07]  /*201f0*/  IMAD.MOV.U32 R15, RZ, RZ, -0x1 ;  /* 0xffffffffff0f7424 */ /* 0x000fce00078e00ff */
[----:B01----:R-:W-:Y:S05]  /*20200*/  WARPSYNC.COLLECTIVE R15, `(.L_x_1543) ;  /* 0x000000000f0c7348 */ /* 0x003fea0003c00000 */
[----:B------:R-:W-:Y:S02]  /*20210*/  ELECT P6, UR62, PT ;  /* 0x00000000003e782f */ /* 0x000fe400038c0000 */
[----:B------:R-:W-:Y:S01]  /*20220*/  MOV R14, UR62 ;  /* 0x0000003e000e7c02 */ /* 0x000fe20008000f00 */
[----:B01----:R-:W-:Y:S10]  /*20230*/  ENDCOLLECTIVE ;  /* 0x000000000000791b */ /* 0x003ff40003800000 */
.L_x_1543:
[----:B------:R-:W-:Y:S05]  /*20240*/  BSYNC B0 ;  /* 0x0000000000007941 */ /* 0x000fea0003800000 */
.L_x_1542:
[----:B------:R-:W-:Y:S05]  /*20250*/  BRA `(.L_x_1544) ;  /* 0xffffffdc003c7947 */ /* 0x000fea000383ffff */
.L_x_1424:
[----:B0-----:R0:W2:Y:S02]  /*20260*/  SYNCS.PHASECHK.TRANS64.TRYWAIT P0, [R7+URZ], R2 ;  /* 0x00000002070075a7 */ /* 0x0010a4000800017f */
[----:B--2---:R-:W-:Y:S05]  /*20270*/  @!P0 NANOSLEEP.SYNCS 0x989680 ;  /* 0x009896800000895d */ /* 0x004fea0003900000 */
[----:B------:R-:W2:Y:S02]  /*20280*/  @!P0 SYNCS.PHASECHK.TRANS64 P0, [R7+URZ], R2 ;  /* 0x00000002070085a7 */ /* 0x000ea4000800007f */
[----:B--2---:R-:W-:Y:S05]  /*20290*/  @!P0 BRA `(.L_x_1424) ;  /* 0xfffffffc00f08947 */ /* 0x004fea000383ffff */
[----:B------:R-:W-:Y:S05]  /*202a0*/  BRA `(.L_x_1545) ;  /* 0xffffffdc00707947 */ /* 0x000fea000383ffff */
.L_x_1425:
[----:B--2---:R2:W3:Y:S02]  /*202b0*/  SYNCS.PHASECHK.TRANS64.TRYWAIT P0, [R3+URZ], R0 ;  /* 0x00000000030075a7 */ /* 0x0044e4000800017f */
[----:B---3--:R-:W-:Y:S05]  /*202c0*/  @!P0 NANOSLEEP.SYNCS 0x989680 ;  /* 0x009896800000895d */ /* 0x008fea0003900000 */
[----:B------:R-:W3:Y:S02]  /*202d0*/  @!P0 SYNCS.PHASECHK.TRANS64 P0, [R3+URZ], R0 ;  /* 0x00000000030085a7 */ /* 0x000ee4000800007f */
[----:B---3--:R-:W-:Y:S05]  /*202e0*/  @!P0 BRA `(.L_x_1425) ;  /* 0xfffffffc00f08947 */ /* 0x008fea000383ffff */
[----:B------:R-:W-:Y:S05]  /*202f0*/  BRA `(.L_x_1546) ;  /* 0xffffffdc00647947 */ /* 0x000fea000383ffff */
.L_x_1427:
[----:B--2---:R2:W3:Y:S02]  /*20300*/  SYNCS.PHASECHK.TRANS64.TRYWAIT P0, [R5+URZ], R2 ;  /* 0x00000002050075a7 */ /* 0x0044e4000800017f */
[----:B---3--:R-:W-:Y:S05]  /*20310*/  @!P0 NANOSLEEP.SYNCS 0x989680 ;  /* 0x009896800000895d */ /* 0x008fea0003900000 */
[----:B------:R-:W3:Y:S02]  /*20320*/  @!P0 SYNCS.PHASECHK.TRANS64 P0, [R5+URZ], R2 ;  /* 0x00000002050085a7 */ /* 0x000ee4000800007f */
[----:B---3--:R-:W-:Y:S05]  /*20330*/  @!P0 BRA `(.L_x_1427) ;  /* 0xfffffffc00f08947 */ /* 0x008fea000383ffff */
[----:B------:R-:W-:Y:S05]  /*20340*/  BRA `(.L_x_1547) ;  /* 0xffffffdc00687947 */ /* 0x000fea000383ffff */
.L_x_1548:
        /* <DEDUP_REMOVED lines=11> */
.L_x_2280:


//--------------------- .text._ZN7cutlass13device_kernelIN5flash11enable_sm90INS1_16FlashAttnFwdSm90INS1_25CollectiveMainloopFwdSm90ILi2EN4cute5tupleIJNS5_1CILi1EEES8_S8_EEENS6_IJNS7_ILi192EEENS7_ILi128EEENS7_ILi64EEEEEELi64ENS_10bfloat16_tEfNS_4arch4Sm90ELb1ELb0ELb1ELb0ELb0ELb0ELb0ELb1ELb1ELb0ELb0ELb0EEENS1_21CollectiveEpilogueFwdINS6_IJSA_SC_SB_EEES9_SE_SG_Li384ELb0ELb0ELb0ELb0EEENS1_30DynamicPersistentTileSchedulerILi384ELi32ELb0ELb0ELb1EEEEEEEEEvNT_6ParamsE --------------------------
	.section	.text._ZN7cutlass13device_kernelIN5flash11enable_sm90INS1_16FlashAttnFwdSm90INS1_25CollectiveMainloopFwdSm90ILi2EN4cute5tupleIJNS5_1CILi1EEES8_S8_EEENS6_IJNS7_ILi192EEENS7_ILi128EEENS7_ILi64EEEEEELi64ENS_10bfloat16_tEfNS_4arch4Sm90ELb1ELb0ELb1ELb0ELb0ELb0ELb0ELb1ELb1ELb0ELb0ELb0EEENS1_21CollectiveEpilogueFwdINS6_IJSA_SC_SB_EEES9_SE_SG_Li384ELb0ELb0ELb0ELb0EEENS1_30DynamicPersistentTileSchedulerILi384ELi32ELb0ELb0ELb1EEEEEEEEEvNT_6ParamsE,"ax",@progbits
	.align	128
.text._ZN7cutlass13device_kernelIN5flash11enable_sm90INS1_16FlashAttnFwdSm90INS1_25CollectiveMainloopFwdSm90ILi2EN4cute5tupleIJNS5_1CILi1EEES8_S8_EEENS6_IJNS7_ILi192EEENS7_ILi128EEENS7_ILi64EEEEEELi64ENS_10bfloat16_tEfNS_4arch4Sm90ELb1ELb0ELb1ELb0ELb0ELb0ELb0ELb1ELb1ELb0ELb0ELb0EEENS1_21CollectiveEpilogueFwdINS6_IJSA_SC_SB_EEES9_SE_SG_Li384ELb0ELb0ELb0ELb0EEENS1_30DynamicPersistentTileSchedulerILi384ELi32ELb0ELb0ELb1EEEEEEEEEvNT_6ParamsE:
        .type           _ZN7cutlass13device_kernelIN5flash11enable_sm90INS1_16FlashAttnFwdSm90INS1_25CollectiveMainloopFwdSm90ILi2EN4cute5tupleIJNS5_1CILi1EEES8_S8_EEENS6_IJNS7_ILi192EEENS7_ILi128EEENS7_ILi64EEEEEELi64ENS_10bfloat16_tEfNS_4arch4Sm90ELb1ELb0ELb1ELb0ELb0ELb0ELb0ELb1ELb1ELb0ELb0ELb0EEENS1_21CollectiveEpilogueFwdINS6_IJSA_SC_SB_EEES9_SE_SG_Li384ELb0ELb0ELb0ELb0EEENS1_30DynamicPersistentTileSchedulerILi384ELi32ELb0ELb0ELb1EEEEEEEEEvNT_6ParamsE,@function
        .size           _ZN7cutlass13device_kernelIN5flash11enable_sm90INS1_16FlashAttnFwdSm90INS1_25CollectiveMainloopFwdSm90ILi2EN4cute5tupleIJNS5_1CILi1EEES8_S8_EEENS6_IJNS7_ILi192EEENS7_ILi128EEENS7_ILi64EEEEEELi64ENS_10bfloat16_tEfNS_4arch4Sm90ELb1ELb0ELb1ELb0ELb0ELb0ELb0ELb1ELb1ELb0ELb0ELb0EEENS1_21CollectiveEpilogueFwdINS6_IJSA_SC_SB_EEES9_SE_SG_Li384ELb0ELb0ELb0ELb0EEENS1_30DynamicPersistentTileSchedulerILi384ELi32ELb0ELb0ELb1EEEEEEEEEvNT_6ParamsE,(.L_x_2281 - _ZN7cutlass13device_kernelIN5flash11enable_sm90INS1_16FlashAttnFwdSm90INS1_25CollectiveMainloopFwdSm90ILi2EN4cute5tupleIJNS5_1CILi1EEES8_S8_EEENS6_IJNS7_ILi192EEENS7_ILi128EEENS7_ILi64EEEEEELi64ENS_10bfloat16_tEfNS_4arch4Sm90ELb1ELb0ELb1ELb0ELb0ELb0ELb0ELb1ELb1ELb0ELb0ELb0EEENS1_21CollectiveEpilogueFwdINS6_IJSA_SC_SB_EEES9_SE_SG_Li384ELb0ELb0ELb0ELb0EEENS1_30DynamicPersistentTileSchedulerILi384ELi32ELb0ELb0ELb1EEEEEEEEEvNT_6ParamsE)
        .other          _ZN7cutlass13device_kernelIN5flash11enable_sm90INS1_16FlashAttnFwdSm90INS1_25CollectiveMainloopFwdSm90ILi2EN4cute5tupleIJNS5_1CILi1EEES8_S8_EEENS6_IJNS7_ILi192EEENS7_ILi128EEENS7_ILi64EEEEEELi64ENS_10bfloat16_tEfNS_4arch4Sm90ELb1ELb0ELb1ELb0ELb0ELb0ELb0ELb1ELb1ELb0ELb0ELb0EEENS1_21CollectiveEpilogueFwdINS6_IJSA_SC_SB_EEES9_SE_SG_Li384ELb0ELb0ELb0ELb0EEENS1_30DynamicPersistentTileSchedulerILi384ELi32ELb0ELb0ELb1EEEEEEEEEvNT_6ParamsE,@"STO_CUDA_ENTRY STV_DEFAULT"
_ZN7cutlass13device_kernelIN5flash11enable_sm90INS1_16FlashAttnFwdSm90INS1_25CollectiveMainloopFwdSm90ILi2EN4cute5tupleIJNS5_1CILi1EEES8_S8_EEENS6_IJNS7_ILi192EEENS7_ILi128EEENS7_ILi64EEEEEELi64ENS_10bfloat16_tEfNS_4arch4Sm90ELb1ELb0ELb1ELb0ELb0ELb0ELb0ELb1ELb1ELb0ELb0ELb0EEENS1_21CollectiveEpilogueFwdINS6_IJSA_SC_SB_EEES9_SE_SG_Li384ELb0ELb0ELb0ELb0EEENS1_30DynamicPersistentTileSchedulerILi384ELi32ELb0ELb0ELb1EEEEEEEEEvNT_6ParamsE:
        /* <DEDUP_REMOVED lines=23> */
.L_x_1550:
[----:B------:R-:W-:Y:S05]  /*0170*/  BSYNC B0 ;  /* 0x0000000000007941 */ /* 0x000fea0003800000 */
.L_x_1549:
        /* <DEDUP_REMOVED lines=37> */
.L_x_1551:
        /* <DEDUP_REMOVED lines=22> */
.L_x_1552:
        /* <DEDUP_REMOVED lines=18> */
.L_x_1553:
        /* <DEDUP_REMOVED lines=22> */
.L_x_1554:
        /* <DEDUP_REMOVED lines=22> */
.L_x_1555:
        /* <DEDUP_REMOVED lines=8> */
.L_x_1557:
        /* <DEDUP_REMOVED lines=50> */
[----:B------:R-:W-:-:S02]  /*0cb0*/  SHF.R.S32.HI R8, RZ, 0x5, R8 ;  /* 0x00000005ff087819 */ /* 0x000fc40000011408 */
[----:B------:R-:W-:Y:S01]  /*0cc0*/  LEA R12, R12, R5, 0x3 ;  /* 0x000000050c0c7211 */ /* 0x000fe200078e18ff */
[----:B------:R-:W-:Y:S01]  /*0cd0*/  IMAD.IADD R7, R3, 0x1, -R10 ;  /* 0x0000000103077824 */ /* 0x000fe200078e0a0a */
[----:B------:R-:W-:Y:S02]  /*0ce0*/  LEA.HI R5, R0, R0, RZ, 0x1 ;  /* 0x0000000000057211 */ /* 0x000fe400078f08ff */
[----:B------:R-:W-:Y:S01]  /*0cf0*/  LOP3.LUT R0, R9, 0x7ffffffc, RZ, 0xc0, !PT ;  /* 0x7ffffffc09007812 */ /* 0x000fe200078ec0ff */
[----:B------:R-:W-:Y:S02]  /*0d00*/  IMAD.SHL.U32 R3, R12, 0x8, RZ ;  /* 0x000000080c037824 */ /* 0x000fe400078e00ff */
[----:B------:R-:W-:Y:S01]  /*0d10*/  IMAD R5, R5, -0x3, R4 ;  /* 0xfffffffd05057824 */ /* 0x000fe200078e0204 */
[----:B------:R-:W-:Y:S01]  /*0d20*/  IADD3 R17, R17, -R0, RZ ;  /* 0x8000000011117210 */ /* 0x000fe20007ffe0ff */
[----:B------:R-:W-:Y:S02]  /*0d30*/  IMAD R8, R8, 0x10, R7 ;  /* 0x0000001008087824 */ /* 0x000fe400078e0207 */
[----:B------:R-:W-:-:S04]  /*0d40*/  IMAD.WIDE R22, R3, 0x2, R22 ;  /* 0x0000000203167825 */ /* 0x000fc800078e0216 */
[----:B------:R-:W-:-:S07]  /*0d50*/  IMAD R18, R5, 0x40, R8 ;  /* 0x0000004005127824 */ /* 0x000fce00078e0208 */
.L_x_1604:
        /* <DEDUP_REMOVED lines=20> */
.L_x_1558:
[----:B------:R-:W-:Y:S01]  /*0ea0*/  ULDC UR6, c[0x0][0xdc4] ;  /* 0x0003710000067ab9 */ /* 0x000fe20000000800 */
[----:B------:R-:W-:Y:S01]  /*0eb0*/  UMOV UR47, UR7 ;  /* 0x00000007002f7c82 */ /* 0x000fe20008000000 */
[----:B------:R-:W-:-:S11]  /*0ec0*/  UISETP.NE.AND UP0, UPT, UR6, 0x1, UPT ;  /* 0x000000010600788c */ /* 0x000fd6000bf05270 */
[----:B------:R-:W-:Y:S02]  /*0ed0*/  @UP0 ULDC.64 UR10, c[0x0][0xdc8] ;  /* 0x00037200000a0ab9 */ /* 0x000fe40000000a00 */
[----:B------:R-:W-:-:S04]  /*0ee0*/  UIMAD.WIDE.U32 UR4, UR7, UR10, URZ ;  /* 0x0000000a070472a5 */ /* 0x000fc8000f8e003f */
[----:B------:R-:W-:-:S04]  /*0ef0*/  @UP0 USHF.R.U32.HI UR47, URZ, UR11, UR5 ;  /* 0x0000000b3f2f0299 */ /* 0x000fc80008011605 */
[----:B------:R-:W-:-:S12]  /*0f00*/  UIMAD UR4, UR47, UR6, URZ ;  /* 0x000000062f0472a4 */ /* 0x000fd8000f8e023f */
.L_x_1559:
[----:B------:R-:W-:Y:S01]  /*0f10*/  ULOP3.LUT UR5, URZ, UR47, URZ, 0x33, !UPT ;  /* 0x0000002f3f057292 */ /* 0x000fe2000f8e333f */
[----:B------:R-:W-:Y:S01]  /*0f20*/  PLOP3.LUT P0, PT, PT, PT, PT, 0x80, 0x0 ;  /* 0x000000000000781c */ /* 0x000fe20003f0f070 */
[----:B------:R-:W-:Y:S01]  /*0f30*/  ULDC.64 UR10, c[0x0][0x3f8] ;  /* 0x0000fe00000a7ab9 */ /* 0x000fe20000000a00 */
[----:B------:R-:W-:Y:S01]  /*0f40*/  ULDC UR6, c[0x0][0xdac] ;  /* 0x00036b0000067ab9 */ /* 0x000fe20000000800 */
[----:B------:R-:W-:Y:S01]  /*0f50*/  UISETP.NE.U32.AND UP0, UPT, UR10, URZ, UPT ;  /* 0x0000003f0a00728c */ /* 0x000fe2000bf05070 */
[----:B------:R-:W-:Y:S01]  /*0f60*/  IMAD.MOV.U32 R3, RZ, RZ, RZ ;  /* 0x000000ffff037224 */ /* 0x000fe200078e00ff */
[----:B------:R-:W-:Y:S01]  /*0f70*/  UIADD3 UR5, UR5, UR6, URZ ;  /* 0x0000000605057290 */ /* 0x000fe2000fffe03f */
[----:B------:R-:W-:Y:S01]  /*0f80*/  CS2R R14, SRZ ;  /* 0x00000000000e7805 */ /* 0x000fe2000001ff00 */
[----:B------:R-:W-:Y:S01]  /*0f90*/  UISETP.NE.AND.EX UP0, UPT, UR11, URZ, UPT, UP0 ;  /* 0x0000003f0b00728c */ /* 0x000fe2000bf05300 */
[----:B------:R-:W-:Y:S01]  /*0fa0*/  IMAD.MOV.U32 R119, RZ, RZ, RZ ;  /* 0x000000ffff777224 */ /* 0x000fe200078e00ff */
[----:B------:R-:W-:Y:S01]  /*0fb0*/  UIMAD UR42, UR5, 0xc0, URZ ;  /* 0x000000c0052a78a4 */ /* 0x000fe2000f8e023f */
[----:B------:R-:W-:Y:S01]  /*0fc0*/  IMAD.MOV.U32 R0, RZ, RZ, RZ ;  /* 0x000000ffff007224 */ /* 0x000fe200078e00ff */
[----:B------:R-:W-:Y:S01]  /*0fd0*/  ULDC UR50, c[0x0][0x404] ;  /* 0x0001010000327ab9 */ /* 0x000fe20000000800 */
[----:B------:R-:W-:Y:S01]  /*0fe0*/  ULDC UR9, c[0x0][0x288] ;  /* 0x0000a20000097ab9 */ /* 0x000fe20000000800 */
[----:B------:R-:W-:Y:S01]  /*0ff0*/  UIADD3 UR4, UR7, -UR4, URZ ;  /* 0x8000000407047290 */ /* 0x000fe2000fffe03f */
[----:B------:R-:W-:Y:S01]  /*1000*/  IMAD.MOV.U32 R19, RZ, RZ, RZ ;  /* 0x000000ffff137224 */ /* 0x000fe200078e00ff */
[----:B------:R-:W-:Y:S01]  /*1010*/  USEL UR50, UR50, 0x1, UP0 ;  /* 0x0000000132327887 */ /* 0x000fe20008000000 */
[----:B------:R-:W-:Y:S01]  /*1020*/  CS2R R20, SRZ ;  /* 0x0000000000147805 */ /* 0x000fe2000001ff00 */
[----:B------:R-:W-:Y:S01]  /*1030*/  UIADD3 UR5, UR42, 0x13f, -UR9 ;  /* 0x0000013f2a057890 */ /* 0x000fe2000fffe809 */
[----:B------:R-:W-:Y:S01]  /*1040*/  CS2R R24, SRZ ;  /* 0x0000000000187805 */ /* 0x000fe2000001ff00 */
[----:B------:R-:W-:Y:S01]  /*1050*/  ULDC UR10, c[0x0][0xdc4] ;  /* 0x00037100000a7ab9 */ /* 0x000fe20000000800 */
[----:B------:R-:W-:Y:S01]  /*1060*/  ULDC UR7, c[0x0][0x2e0] ;  /* 0x0000b80000077ab9 */ /* 0x000fe20000000800 */
[----:B------:R-:W-:Y:S01]  /*1070*/  UIMAD UR10, UR8, UR10, UR4 ;  /* 0x0000000a080a72a4 */ /* 0x000fe2000f8e0204 */
[----:B------:R-:W-:Y:S01]  /*1080*/  CS2R R26, SRZ ;  /* 0x00000000001a7805 */ /* 0x000fe2000001ff00 */
[----:B------:R-:W-:Y:S01]  /*1090*/  UIMAD UR4, UR50, UR7, 0x7f ;  /* 0x0000007f320474a4 */ /* 0x000fe2000f8e0207 */
[----:B------:R-:W-:Y:S01]  /*10a0*/  CS2R R28, SRZ ;  /* 0x00000000001c7805 */ /* 0x000fe2000001ff00 */
[----:B------:R-:W-:Y:S01]  /*10b0*/  UIMAD UR6, UR50, UR7, UR5 ;  /* 0x00000007320672a4 */ /* 0x000fe2000f8e0205 */
[----:B------:R-:W-:Y:S01]  /*10c0*/  CS2R R30, SRZ ;  /* 0x00000000001e7805 */ /* 0x000fe2000001ff00 */
[----:B------:R-:W-:Y:S01]  /*10d0*/  USHF.R.S32.HI UR5, URZ, 0x1f, UR4 ;  /* 0x0000001f3f057899 */ /* 0x000fe20008011404 */
[----:B------:R-:W-:Y:S01]  /*10e0*/  CS2R R32, SRZ ;  /* 0x0000000000207805 */ /* 0x000fe2000001ff00 */
[----:B------:R-:W-:Y:S01]  /*10f0*/  USHF.R.S32.HI UR7, URZ, 0x1f, UR6 ;  /* 0x0000001f3f077899 */ /* 0x000fe20008011406 */
[----:B------:R-:W-:Y:S01]  /*1100*/  CS2R R34, SRZ ;  /* 0x0000000000227805 */ /* 0x000fe2000001ff00 */
[----:B------:R-:W-:Y:S01]  /*1110*/  ULEA.HI UR5, UR5, UR4, URZ, 0x7 ;  /* 0x0000000405057291 */ /* 0x000fe2000f8f383f */
[----:B------:R-:W-:Y:S01]  /*1120*/  CS2R R36, SRZ ;  /* 0x0000000000247805 */ /* 0x000fe2000001ff00 */
[----:B------:R-:W-:Y:S01]  /*1130*/  ULEA.HI UR7, UR7, UR6, URZ, 0x7 ;  /* 0x0000000607077291 */ /* 0x000fe2000f8f383f */
[----:B------:R-:W-:Y:S01]  /*1140*/  CS2R R38, SRZ ;  /* 0x0000000000267805 */ /* 0x000fe2000001ff00 */
[----:B------:R-:W-:Y:S01]  /*1150*/  USHF.R.S32.HI UR45, URZ, 0x7, UR5 ;  /* 0x000000073f2d7899 */ /* 0x000fe20008011405 */
[----:B------:R-:W-:Y:S01]  /*1160*/  CS2R R40, SRZ ;  /* 0x0000000000287805 */ /* 0x000fe2000001ff00 */
[----:B------:R-:W-:Y:S01]  /*1170*/  USHF.R.S32.HI UR7, URZ, 0x7, UR7 ;  /* 0x000000073f077899 */ /* 0x000fe20008011407 */
[----:B------:R-:W-:Y:S01]  /*1180*/  CS2R R6, SRZ ;  /* 0x0000000000067805 */ /* 0x000fe2000001ff00 */
[----:B------:R-:W-:Y:S01]  /*1190*/  ULDC UR43, c[0x0][0xdb8] ;  /* 0x00036e00002b7ab9 */ /* 0x000fe20000000800 */
[----:B------:R-:W-:Y:S01]  /*11a0*/  UMOV UR44, UR10 ;  /* 0x0000000a002c7c82 */ /* 0x000fe20008000000 */
[----:B------:R-:W-:Y:S01]  /*11b0*/  UISETP.LT.AND UP0, UPT, UR45, UR7, UPT ;  /* 0x000000072d00728c */ /* 0x000fe2000bf01270 */
[----:B------:R-:W-:Y:S01]  /*11c0*/  CS2R R8, SRZ ;  /* 0x0000000000087805 */ /* 0x000fe2000001ff00 */
[----:B------:R-:W-:Y:S01]  /*11d0*/  UISETP.NE.AND UP1, UPT, UR43, 0x1, UPT ;  /* 0x000000012b00788c */ /* 0x000fe2000bf25270 */
[----:B------:R-:W-:Y:S01]  /*11e0*/  CS2R R10, SRZ ;  /* 0x00000000000a7805 */ /* 0x000fe2000001ff00 */
[----:B------:R-:W-:Y:S01]  /*11f0*/  USEL UR45, UR45, UR7, UP0 ;  /* 0x000000072d2d7287 */ /* 0x000fe20008000000 */
[----:B------:R-:W-:Y:S01]  /*1200*/  MOV R13, RZ ;  /* 0x000000ff000d7202 */ /* 0x000fe20000000f00 */
[----:B------:R-:W-:-:S02]  /*1210*/  IMAD.MOV.U32 R42, RZ, RZ, RZ ;  /* 0x000000ffff2a7224 */ /* 0x000fc400078e00ff */
[----:B------:R-:W-:-:S05]  /*1220*/  UISETP.GE.AND UP0, UPT, UR45, 0x1, UPT ;  /* 0x000000012d00788c */ /* 0x000fca000bf06270 */
[----:B------:R-:W-:Y:S01]  /*1230*/  @UP1 ULDC UR8, c[0x0][0xdbc] ;  /* 0x00036f0000081ab9 */ /* 0x000fe20000000800 */
[----:B------:R-:W-:Y:S01]  /*1240*/  PLOP3.LUT P1, PT, PT, PT, UP0, 0x80, 0x0 ;  /* 0x000000000000781c */ /* 0x000fe20003f2f008 */
[----:B------:R-:W-:Y:S01]  /*1250*/  UIMAD.WIDE.U32 UR4, UR10, UR8, URZ ;  /* 0x000000080a0472a5 */ /* 0x000fe2000f8e003f */
[----:B------:R-:W-:-:S03]  /*1260*/  @UP1 ULDC UR6, c[0x0][0xdc0] ;  /* 0x0003700000061ab9 */ /* 0x000fc60000000800 */
[----:B------:R-:W-:-:S04]  /*1270*/  @UP1 USHF.R.U32.HI UR44, URZ, UR6, UR5 ;  /* 0x000000063f2c1299 */ /* 0x000fc80008011605 */
[----:B------:R-:W-:-:S04]  /*1280*/  UIADD3 UR4, -UR44, URZ, URZ ;  /* 0x0000003f2c047290 */ /* 0x000fc8000fffe13f */
[----:B------:R-:W-:Y:S01]  /*1290*/  UIMAD UR43, UR43, UR4, UR10 ;  /* 0x000000042b2b72a4 */ /* 0x000fe2000f8e020a */
[----:B------:R-:W-:Y:S11]  /*12a0*/  @!P1 BRA `(.L_x_1560) ;  /* 0x0000008400f09947 */ /* 0x000ff60003800000 */
        /* <DEDUP_REMOVED lines=29> */
[----:B-1----:R-:W-:-:S07]  /*1480*/  IMAD.MOV.U32 R13, RZ, RZ, RZ ;  /* 0x000000ffff0d7224 */ /* 0x002fce00078e00ff */
[----:B------:R-:W-:-:S07]  /*1490*/  LEPC R20, `(.L_x_1561) ;  /* 0x000000001014794e */ /* 0x000fce0000000000 */
[----:B--2---:R-:W-:Y:S05]  /*14a0*/  CALL.ABS.NOINC R14 ;  /* 0x000000000e007343 */ /* 0x004fea0003c00000 */
.L_x_1561:
[----:B------:R-:W-:Y:S01]  /*14b0*/  ULEA.HI UR4, UR39, UR39, URZ, 0x1 ;  /* 0x0000002727047291 */ /* 0x000fe2000f8f083f */
[----:B------:R-:W-:-:S03]  /*14c0*/  IMAD.U32 R3, RZ, RZ, UR46 ;  /* 0x0000002eff037e24 */ /* 0x000fc6000f8e00ff */
[----:B------:R-:W-:Y:S02]  /*14d0*/  ULOP3.LUT UR4, UR4, 0xfffffffe, URZ, 0xc0, !UPT ;  /* 0xfffffffe04047892 */ /* 0x000fe4000f8ec03f */
[----:B------:R-:W-:Y:S02]  /*14e0*/  ISETP.NE.AND P0, PT, R3, 0x3, PT ;  /* 0x000000030300780c */ /* 0x000fe40003f05270 */
[----:B------:R-:W-:-:S06]  /*14f0*/  UIADD3 UR4, UR39, -UR4, URZ ;  /* 0x8000000427047290 */ /* 0x000fcc000fffe03f */
[----:B------:R-:W-:-:S04]  /*1500*/  MOV R0, UR4 ;  /* 0x0000000400007c02 */ /* 0x000fc80008000f00 */
[----:B------:R-:W-:-:S04]  /*1510*/  SHF.L.U32 R0, R0, 0x1f, RZ ;  /* 0x0000001f00007819 */ /* 0x000fc800000006ff */
[----:B------:R-:W1:Y:S02]  /*1520*/  SYNCS.PHASECHK.TRANS64.TRYWAIT P1, [UR40+0x16800], R0 ;  /* 0x01680000ff0075a7 */ /* 0x000e640008020168 */
[----:B-1----:R-:W-:Y:S05]  /*1530*/  @!P1 BRA `(.L_x_1562) ;  /* 0x000000bc00489947 */ /* 0x002fea0003800000 */
.L_x_1663:
[----:B------:R-:W-:Y:S05]  /*1540*/  @!P0 BRA `(.L_x_1563) ;  /* 0x0000000000048947 */ /* 0x000fea0003800000 */
[----:B------:R-:W-:Y:S01]  /*1550*/  BPT.TRAP 0x1 ;  /* 0x000000040000795c */ /* 0x000fe20000300000 */
.L_x_1563:
[----:B-1----:R-:W-:Y:S02]  /*1560*/  IMAD.U32 R0, RZ, RZ, UR36 ;  /* 0x00000024ff007e24 */ /* 0x002fe4000f8e00ff */
[----:B------:R-:W-:-:S03]  /*1570*/  IMAD.U32 R3, RZ, RZ, UR37 ;  /* 0x00000025ff037e24 */ /* 0x000fc6000f8e00ff */
[----:B------:R-:W-:Y:S02]  /*1580*/  LEA R0, R0, UR40, 0x3 ;  /* 0x0000002800007c11 */ /* 0x000fe4000f8e18ff */
[----:B------:R-:W-:-:S04]  /*1590*/  SHF.L.U32 R3, R3, 0x1f, RZ ;  /* 0x0000001f03037819 */ /* 0x000fc800000006ff */
[----:B------:R1:W2:Y:S01]  /*15a0*/  SYNCS.PHASECHK.TRANS64.TRYWAIT P2, [R0+URZ+0x16830], R3 ;  /* 0x01683003000075a7 */ /* 0x0002a2000804017f */
[----:B------:R-:W-:Y:S05]  /*15b0*/  @!P0 BRA `(.L_x_1564) ;  /* 0x0000000000048947 */ /* 0x000fea0003800000 */
[----:B------:R-:W-:Y:S01]  /*15c0*/  BPT.TRAP 0x1 ;  /* 0x000000040000795c */ /* 0x000fe20000300000 */
.L_x_1564:
[----:B------:R-:W-:Y:S01]  /*15d0*/  LOP3.LUT P1, RZ, R2, 0x7f, RZ, 0xc0, !PT ;  /* 0x0000007f02ff7812 */ /* 0x000fe2000782c0ff */
[----:B------:R-:W-:Y:S01]  /*15e0*/  IMAD.MOV.U32 R119, RZ, RZ, RZ ;  /* 0x000000ffff777224 */ /* 0x000fe200078e00ff */
[----:B--2---:R-:W-:Y:S11]  /*15f0*/  @P2 BRA `(.L_x_1565) ;  /* 0x0000000000082947 */ /* 0x004ff60003800000 */
[----:B------:R-:W2:Y:S02]  /*1600*/  SYNCS.PHASECHK.TRANS64.TRYWAIT P2, [R0+URZ+0x16830], R3 ;  /* 0x01683003000075a7 */ /* 0x000ea4000804017f */
[----:B--2---:R-:W-:Y:S05]  /*1610*/  @!P2 BRA `(.L_x_1566) ;  /* 0x000000bc0028a947 */ /* 0x004fea0003800000 */
.L_x_1565:
[----:B------:R-:W-:Y:S05]  /*1620*/  WARPSYNC.ALL ;  /* 0x0000000000007948 */ /* 0x000fea0003800000 */
[----:B------:R-:W-:Y:S01]  /*1630*/  UIADD3 UR4, UR40, 0xe400, URZ ;  /* 0x0000e40028047890 */ /* 0x000fe2000fffe03f */
[----:B------:R-:W-:Y:S01]  /*1640*/  WARPGROUP.ARRIVE ;  /* 0x00000000000079c5 */ /* 0x000fe20000000000 */
[----:B------:R-:W-:Y:S01]  /*1650*/  UMOV UR5, 0x40000040 ;  /* 0x4000004000057882 */ /* 0x000fe20000000000 */
[----:B------:R-:W-:Y:S01]  /*1660*/  UMOV UR7, 0x40000040 ;  /* 0x4000004000077882 */ /* 0x000fe20000000000 */
[----:B------:R-:W-:Y:S01]  /*1670*/  USHF.R.U32.HI UR4, URZ, 0x4, UR4 ;  /* 0x000000043f047899 */ /* 0x000fe20008011604 */
[----:B------:R-:W-:Y:S01]  /*1680*/  VIADD R99, R18, UR42 ;  /* 0x0000002a12637c36 */ /* 0x000fe20008000000 */
[----:B------:R-:W-:Y:S01]  /*1690*/  UMOV UR9, 0x40000040 ;  /* 0x4000004000097882 */ /* 0x000fe20000000000 */
[----:B------:R-:W-:Y:S01]  /*16a0*/  UMOV UR11, 0x40000040 ;  /* 0x40000040000b7882 */ /* 0x000fe20000000000 */
[----:B------:R-:W-:Y:S01]  /*16b0*/  ULOP3.LUT UR4, UR4, 0x3fff, URZ, 0xc0, !UPT ;  /* 0x00003fff04047892 */ /* 0x000fe2000f8ec03f */
[----:B-12---:R-:W-:Y:S01]  /*16c0*/  @!P1 VIADD R0, R0, 0x16840 ;  /* 0x0001684000009836 */ /* 0x006fe20000000000 */
[----:B------:R-:W-:Y:S01]  /*16d0*/  UMOV UR13, 0x40000040 ;  /* 0x40000040000d7882 */ /* 0x000fe20000000000 */
[----:B------:R-:W-:Y:S01]  /*16e0*/  UMOV UR15, 0x40000040 ;  /* 0x40000040000f7882 */ /* 0x000fe20000000000 */
[----:B------:R-:W-:Y:S01]  /*16f0*/  ULOP3.LUT UR20, UR4, 0x10000, URZ, 0xfc, !UPT ;  /* 0x0001000004147892 */ /* 0x000fe2000f8efc3f */
[--C-:B------:R-:W-:Y:S01]  /*1700*/  IMAD.MOV.U32 R118, RZ, RZ, R119.reuse ;  /* 0x000000ffff767224 */ /* 0x100fe200078e0077 */
[----:B------:R-:W-:Y:S01]  /*1710*/  ULOP3.LUT UR4, UR51, 0x10000, URZ, 0xfc, !UPT ;  /* 0x0001000033047892 */ /* 0x000fe2000f8efc3f */
[----:B------:R-:W-:Y:S01]  /*1720*/  @!P1 PRMT R0, RZ, 0x654, R0 ;  /* 0x00000654ff009816 */ /* 0x000fe20000000000 */
[----:B------:R-:W-:Y:S01]  /*1730*/  ULEA UR6, UR36, UR20, 0xa ;  /* 0x0000001424067291 */ /* 0x000fe2000f8e503f */
[--C-:B------:R-:W-:Y:S01]  /*1740*/  IMAD.MOV.U32 R117, RZ, RZ, R119.reuse ;  /* 0x000000ffff757224 */ /* 0x100fe200078e0077 */
[----:B------:R-:W-:Y:S01]  /*1750*/  UIADD3 UR8, UR4, 0x2, URZ ;  /* 0x0000000204087890 */ /* 0x000fe2000fffe03f */
[----:B------:R-:W-:Y:S01]  /*1760*/  MOV R116, R119 ;  /* 0x0000007700747202 */ /* 0x000fe20000000f00 */
[----:B------:R-:W-:Y:S01]  /*1770*/  UIADD3 UR10, UR6, 0x2, URZ ;  /* 0x00000002060a7890 */ /* 0x000fe2000fffe03f */
[--C-:B------:R-:W-:Y:S01]  /*1780*/  IMAD.MOV.U32 R115, RZ, RZ, R119.reuse ;  /* 0x000000ffff737224 */ /* 0x100fe200078e0077 */
[----:B------:R-:W-:Y:S01]  /*1790*/  UIADD3 UR12, UR4, 0x4, URZ ;  /* 0x00000004040c7890 */ /* 0x000fe2000fffe03f */
[----:B------:R-:W-:Y:S01]  /*17a0*/  IMAD.MOV.U32 R114, RZ, RZ, R119 ;  /* 0x000000ffff727224 */ /* 0x000fe200078e0077 */
[----:B------:R-:W-:-:S02]  /*17b0*/  UIADD3 UR14, UR6, 0x4, URZ ;  /* 0x00000004060e7890 */ /* 0x000fc4000fffe03f */
[----:B------:R-:W-:Y:S01]  /*17c0*/  HGMMA.64x128x16.F32.BF16 R24, gdesc[UR4], RZ, !UPT, gsb0 ;  /* 0x01e00000041879f0 */ /* 0x000fe2000c0018ff */
[----:B------:R-:W-:Y:S01]  /*17d0*/  UIADD3 UR16, UR4, 0x6, URZ ;  /* 0x0000000604107890 */ /* 0x000fe2000fffe03f */
[--C-:B------:R-:W-:Y:S01]  /*17e0*/  IMAD.MOV.U32 R112, RZ, RZ, R119.reuse ;  /* 0x000000ffff707224 */ /* 0x100fe200078e0077 */
[----:B------:R-:W-:Y:S01]  /*17f0*/  UIADD3 UR18, UR6, 0x6, URZ ;  /* 0x0000000606127890 */ /* 0x000fe2000fffe03f */
[-C--:B------:R-:W-:Y:S01]  /*1800*/  MOV R110, R119.reuse ;  /* 0x00000077006e7202 */ /* 0x080fe20000000f00 */
[----:B------:R-:W-:Y:S01]  /*1810*/  UMOV UR17, 0x40000040 ;  /* 0x4000004000117882 */ /* 0x000fe20000000000 */
[----:B------:R-:W-:Y:S01]  /*1820*/  UMOV UR19, 0x40000040 ;  /* 0x4000004000137882 */ /* 0x000fe20000000000 */
[----:B------:R-:W-:Y:S01]  /*1830*/  UMOV UR6, 0xffffff80 ;  /* 0xffffff8000067882 */ /* 0x000fe20000000000 */
[----:B------:R-:W-:Y:S01]  /*1840*/  ULDC UR7, c[0x0][0x2e0] ;  /* 0x0000b80000077ab9 */ /* 0x000fe20000000800 */
[----:B------:R-:W-:Y:S01]  /*1850*/  UIMAD UR6, UR45, UR6, 0x80 ;  /* 0x000000802d0674a4 */ /* 0x000fe2000f8e0206 */
[--C-:B------:R-:W-:Y:S01]  /*1860*/  IMAD.MOV.U32 R108, RZ, RZ, R119.reuse ;  /* 0x000000ffff6c7224 */ /* 0x100fe200078e0077 */
[----:B------:R-:W-:Y:S01]  /*1870*/  UIADD3 UR29, UR45, -0x2, URZ ;  /* 0xfffffffe2d1d7890 */ /* 0x000fe2000fffe03f */
[--C-:B------:R-:W-:Y:S01]  /*1880*/  IMAD.MOV.U32 R106, RZ, RZ, R119.reuse ;  /* 0x000000ffff6a7224 */ /* 0x100fe200078e0077 */
[----:B------:R-:W-:Y:S01]  /*1890*/  UIMAD UR6, UR50, UR7, UR6 ;  /* 0x00000007320672a4 */ /* 0x000fe2000f8e0206 */
        /* <DEDUP_REMOVED lines=8> */
[----:B------:R-:W-:Y:S01]  /*1920*/  IMAD.MOV.U32 R88, RZ, RZ, R119 ;  /* 0x000000ffff587224 */ /* 0x000fe200078e0077 */
[----:B------:R-:W-:Y:S02]  /*1930*/  WARPGROUP.DEPBAR.LE gsb0, 0x0 ;  /* 0x00008000000079c5 */ /* 0x000fe40000010000 */
[----:B------:R-:W-:-:S06]  /*1940*/  WARPGROUP.ARRIVE ;  /* 0x00000000000079c5 */ /* 0x000fcc0000000000 */
[----:B------:R-:W-:Y:S01]  /*1950*/  HGMMA.64x128x16.F32.BF16 R24, gdesc[UR8], R24, gsb0 ;  /* 0x01e00000081879f0 */ /* 0x000fe20008001818 */
[----:B------:R-:W-:Y:S02]  /*1960*/  ULDC UR10, c[0x0][0x288] ;  /* 0x0000a200000a7ab9 */ /* 0x000fe40000000800 */
[----:B------:R-:W-:Y:S02]  /*1970*/  UIADD3 UR11, UR6, 0x1, -UR10 ;  /* 0x00000001060b7890 */ /* 0x000fe4000fffe80a */
[----:B------:R-:W-:-:S04]  /*1980*/  UIMAD UR50, UR50, UR7, -UR10 ;  /* 0x00000007323272a4 */ /* 0x000fc8000f8e0a0a */
[----:B------:R-:W-:Y:S01]  /*1990*/  IMAD.U32 R4, RZ, RZ, UR11 ;  /* 0x0000000bff047e24 */ /* 0x000fe2000f8e00ff */
[----:B------:R-:W-:-:S03]  /*19a0*/  UIADD3 UR50, UR42, UR50, URZ ;  /* 0x000000322a327290 */ /* 0x000fc6000fffe03f */
[----:B------:R-:W-:-:S05]  /*19b0*/  IMAD R4, R17, -0x2, R4 ;  /* 0xfffffffe11047824 */ /* 0x000fca00078e0204 */
[----:B------:R-:W-:Y:S01]  /*19c0*/  IADD3 R7, R4, 0x8, R99 ;  /* 0x0000000804077810 */ /* 0x000fe20007ffe063 */
[----:B------:R-:W-:Y:S02]  /*19d0*/  WARPGROUP.DEPBAR.LE gsb0, 0x0 ;  /* 0x00008000000079c5 */ /* 0x000fe40000010000 */
[----:B------:R-:W-:-:S06]  /*19e0*/  WARPGROUP.ARRIVE ;  /* 0x00000000000079c5 */ /* 0x000fcc0000000000 */
[----:B------:R-:W-:Y:S01]  /*19f0*/  HGMMA.64x128x16.F32.BF16 R24, gdesc[UR12], R24, gsb0 ;  /* 0x01e000000c1879f0 */ /* 0x000fe20008001818 */
[----:B------:R-:W-:Y:S02]  /*1a00*/  ULDC UR14, c[0x0][0x9d8] ;  /* 0x00027600000e7ab9 */ /* 0x000fe40000000800 */
[----:B------:R-:W-:Y:S02]  /*1a10*/  WARPGROUP.DEPBAR.LE gsb0, 0x0 ;  /* 0x00008000000079c5 */ /* 0x000fe40000010000 */
[----:B------:R-:W-:-:S07]  /*1a20*/  WARPGROUP.ARRIVE ;  /* 0x00000000000079c5 */ /* 0x000fce0000000000 */
[----:B------:R-:W-:Y:S03]  /*1a30*/  HGMMA.64x128x16.F32.BF16 R24, gdesc[UR16], R24, gsb0 ;  /* 0x01e00000101879f0 */ /* 0x000fe60008001818 */
[----:B------:R-:W-:Y:S02]  /*1a40*/  WARPGROUP.DEPBAR.LE gsb0, 0x0 ;  /* 0x00008000000079c5 */ /* 0x000fe40000010000 */
[----:B------:R-:W-:Y:S01]  /*1a50*/  FMUL.FTZ R26, R26, UR14 ;  /* 0x0000000e1a1a7c20 */ /* 0x000fe20008410000 */
[----:B------:R-:W-:Y:S01]  /*1a60*/  FMUL.FTZ R27, R27, UR14 ;  /* 0x0000000e1b1b7c20 */ /* 0x000fe20008410000 */
[----:B------:R-:W-:Y:S01]  /*1a70*/  FMUL.FTZ R30, R30, UR14 ;  /* 0x0000000e1e1e7c20 */ /* 0x000fe20008410000 */
[----:B------:R-:W-:Y:S01]  /*1a80*/  FMUL.FTZ R31, R31, UR14 ;  /* 0x0000000e1f1f7c20 */ /* 0x000fe20008410000 */
[----:B------:R1:W2:Y:S01]  /*1a90*/  MUFU.TANH R111, R26 ;  /* 0x0000001a006f7308 */ /* 0x0002a20000002400 */
[----:B------:R-:W-:Y:S01]  /*1aa0*/  FMUL.FTZ R34, R34, UR14 ;  /* 0x0000000e22227c20 */ /* 0x000fe20008410000 */
[----:B------:R-:W-:Y:S01]  /*1ab0*/  FMUL.FTZ R35, R35, UR14 ;  /* 0x0000000e23237c20 */ /* 0x000fe20008410000 */
[----:B------:R-:W-:Y:S01]  /*1ac0*/  FMUL.FTZ R38, R38, UR14 ;  /* 0x0000000e26267c20 */ /* 0x000fe20008410000 */
[----:B------:R-:W-:Y:S01]  /*1ad0*/  FMUL.FTZ R39, R39, UR14 ;  /* 0x0000000e27277c20 */ /* 0x000fe20008410000 */
[----:B------:R-:W-:Y:S01]  /*1ae0*/  FMUL.FTZ R20, R28, UR14 ;  /* 0x0000000e1c147c20 */ /* 0x000fe20008410000 */
[----:B------:R-:W-:Y:S01]  /*1af0*/  FMUL.FTZ R42, R42, UR14 ;  /* 0x0000000e2a2a7c20 */ /* 0x000fe20008410000 */
[----:B------:R-:W-:Y:S01]  /*1b00*/  FMUL.FTZ R43, R43, UR14 ;  /* 0x0000000e2b2b7c20 */ /* 0x000fe20008410000 */
[----:B------:R-:W3:Y:S01]  /*1b10*/  MUFU.TANH R27, R27 ;  /* 0x0000001b001b7308 */ /* 0x000ee20000002400 */
[----:B-1----:R-:W-:Y:S01]  /*1b20*/  MOV R26, UR6 ;  /* 0x00000006001a7c02 */ /* 0x002fe20008000f00 */
[----:B------:R-:W-:Y:S01]  /*1b30*/  FMUL.FTZ R46, R46, UR14 ;  /* 0x0000000e2e2e7c20 */ /* 0x000fe20008410000 */
[----:B------:R-:W-:Y:S01]  /*1b40*/  FMUL.FTZ R47, R47, UR14 ;  /* 0x0000000e2f2f7c20 */ /* 0x000fe20008410000 */
[----:B------:R-:W-:Y:S01]  /*1b50*/  FMUL.FTZ R50, R50, UR14 ;  /* 0x0000000e32327c20 */ /* 0x000fe20008410000 */
[----:B------:R-:W-:Y:S01]  /*1b60*/  FMUL.FTZ R51, R51, UR14 ;  /* 0x0000000e33337c20 */ /* 0x000fe20008410000 */
[----:B------:R-:W-:-:S02]  /*1b70*/  IMAD R26, R17, -0x2, R26 ;  /* 0xfffffffe111a7824 */ /* 0x000fc400078e021a */
[----:B------:R-:W-:Y:S01]  /*1b80*/  FMUL.FTZ R54, R54, UR14 ;  /* 0x0000000e36367c20 */ /* 0x000fe20008410000 */
[----:B------:R3:W1:Y:S01]  /*1b90*/  MUFU.TANH R113, R30 ;  /* 0x0000001e00717308 */ /* 0x0006620000002400 */
[----:B------:R-:W-:Y:S01]  /*1ba0*/  FMUL.FTZ R55, R55, UR14 ;  /* 0x0000000e37377c20 */ /* 0x000fe20008410000 */
[----:B------:R-:W-:Y:S01]  /*1bb0*/  FMUL.FTZ R58, R58, UR14 ;  /* 0x0000000e3a3a7c20 */ /* 0x000fe20008410000 */
[----:B------:R-:W-:Y:S01]  /*1bc0*/  VIMNMX R7, R26, R7, PT ;  /* 0x000000071a077248 */ /* 0x000fe20003fe0100 */
[----:B------:R-:W-:Y:S01]  /*1bd0*/  FMUL.FTZ R59, R59, UR14 ;  /* 0x0000000e3b3b7c20 */ /* 0x000fe20008410000 */
[----:B------:R-:W-:Y:S01]  /*1be0*/  FMUL.FTZ R62, R62, UR14 ;  /* 0x0000000e3e3e7c20 */ /* 0x000fe20008410000 */
[----:B------:R-:W-:Y:S01]  /*1bf0*/  FMUL.FTZ R67, R67, UR14 ;  /* 0x0000000e43437c20 */ /* 0x000fe20008410000 */
[C---:B------:R-:W-:Y:S01]  /*1c00*/  ISETP.GT.AND P3, PT, R7.reuse, RZ, PT ;  /* 0x000000ff0700720c */ /* 0x040fe20003f64270 */
[----:B------:R-:W4:Y:S01]  /*1c10*/  MUFU.TANH R31, R31 ;  /* 0x0000001f001f7308 */ /* 0x000f220000002400 */
[----:B------:R-:W-:Y:S01]  /*1c20*/  ISETP.GT.AND P4, PT, R7, 0x1, PT ;  /* 0x000000010700780c */ /* 0x000fe20003f84270 */
[----:B------:R-:W-:Y:S01]  /*1c30*/  FMUL.FTZ R12, R45, UR14 ;  /* 0x0000000e2d0c7c20 */ /* 0x000fe20008410000 */
[----:B------:R-:W-:Y:S01]  /*1c40*/  ISETP.GT.AND P2, PT, R7, 0x8, PT ;  /* 0x000000080700780c */ /* 0x000fe20003f44270 */
[----:B------:R-:W-:Y:S01]  /*1c50*/  FMUL.FTZ R63, R63, UR14 ;  /* 0x0000000e3f3f7c20 */ /* 0x000fe20008410000 */
[----:B--2---:R-:W-:Y:S01]  /*1c60*/  FSEL R111, R111, -INF , P3 ;  /* 0xff8000006f6f7808 */ /* 0x004fe20001800000 */
[----:B------:R-:W-:Y:S01]  /*1c70*/  FMUL.FTZ R66, R66, UR14 ;  /* 0x0000000e42427c20 */ /* 0x000fe20008410000 */
[----:B---3--:R-:W-:Y:S01]  /*1c80*/  FSEL R30, R27, -INF , P4 ;  /* 0xff8000001b1e7808 */ /* 0x008fe20002000000 */
[----:B------:R-:W2:Y:S01]  /*1c90*/  MUFU.TANH R34, R34 ;  /* 0x0000002200227308 */ /* 0x000ea20000002400 */
[----:B------:R-:W-:Y:S01]  /*1ca0*/  ISETP.GT.AND P3, PT, R7, 0x9, PT ;  /* 0x000000090700780c */ /* 0x000fe20003f64270 */
[----:B------:R-:W-:Y:S01]  /*1cb0*/  FMUL.FTZ R11, R49, UR14 ;  /* 0x0000000e310b7c20 */ /* 0x000fe20008410000 */
[----:B-1----:R-:W-:Y:S01]  /*1cc0*/  FSEL R113, R113, -INF , P2 ;  /* 0xff80000071717808 */ /* 0x002fe20001000000 */
[----:B------:R-:W-:Y:S01]  /*1cd0*/  FMUL.FTZ R70, R70, UR14 ;  /* 0x0000000e46467c20 */ /* 0x000fe20008410000 */
[----:B------:R-:W-:Y:S01]  /*1ce0*/  FMNMX.FTZ R28, R111, R30, !PT ;  /* 0x0000001e6f1c7209 */ /* 0x000fe20007810000 */
[----:B------:R-:W-:Y:S01]  /*1cf0*/  FMUL.FTZ R8, R53, UR14 ;  /* 0x0000000e35087c20 */ /* 0x000fe20008410000 */
[----:B------:R-:W-:Y:S01]  /*1d00*/  ISETP.GT.AND P2, PT, R7, 0x10, PT ;  /* 0x000000100700780c */ /* 0x000fe20003f44270 */
[----:B------:R-:W1:Y:S01]  /*1d10*/  MUFU.TANH R35, R35 ;  /* 0x0000002300237308 */ /* 0x000e620000002400 */
[----:B----4-:R-:W-:Y:S01]  /*1d20*/  FSEL R109, R31, -INF , P3 ;  /* 0xff8000001f6d7808 */ /* 0x010fe20001800000 */
[----:B------:R-:W-:Y:S01]  /*1d30*/  FMUL.FTZ R31, R71, UR14 ;  /* 0x0000000e471f7c20 */ /* 0x000fe20008410000 */
[----:B------:R-:W-:Y:S01]  /*1d40*/  FMNMX.FTZ R28, R113, R28, !PT ;  /* 0x0000001c711c7209 */ /* 0x000fe20007810000 */
[----:B------:R-:W-:Y:S01]  /*1d50*/  FMUL.FTZ R74, R74, UR14 ;  /* 0x0000000e4a4a7c20 */ /* 0x000fe20008410000 */
[----:B------:R-:W-:Y:S01]  /*1d60*/  ISETP.GT.AND P3, PT, R7, 0x11, PT ;  /* 0x000000110700780c */ /* 0x000fe20003f64270 */
[----:B------:R-:W-:Y:S01]  /*1d70*/  FMUL.FTZ R5, R57, UR14 ;  /* 0x0000000e39057c20 */ /* 0x000fe20008410000 */
[----:B------:R-:W-:Y:S01]  /*1d80*/  FMNMX.FTZ R28, R109, R28, !PT ;  /* 0x0000001c6d1c7209 */ /* 0x000fe20007810000 */
[----:B------:R-:W3:Y:S01]  /*1d90*/  MUFU.TANH R38, R38 ;  /* 0x0000002600267308 */ /* 0x000ee20000002400 */
[----:B--2---:R-:W-:Y:S01]  /*1da0*/  FSEL R107, R34, -INF , P2 ;  /* 0xff800000226b7808 */ /* 0x004fe20001000000 */
[----:B------:R-:W-:Y:S01]  /*1db0*/  FMUL.FTZ R75, R75, UR14 ;  /* 0x0000000e4b4b7c20 */ /* 0x000fe20008410000 */
[----:B------:R-:W-:Y:S01]  /*1dc0*/  ISETP.GT.AND P2, PT, R7, 0x18, PT ;  /* 0x000000180700780c */ /* 0x000fe20003f44270 */
[----:B------:R-:W-:Y:S01]  /*1dd0*/  FMUL.FTZ R78, R78, UR14 ;  /* 0x0000000e4e4e7c20 */ /* 0x000fe20008410000 */
[----:B------:R-:W-:Y:S01]  /*1de0*/  FMNMX.FTZ R28, R107, R28, !PT ;  /* 0x0000001c6b1c7209 */ /* 0x000fe20007810000 */
[----:B------:R-:W-:Y:S01]  /*1df0*/  FMUL.FTZ R15, R41, UR14 ;  /* 0x0000000e290f7c20 */ /* 0x000fe20008410000 */
[----:B------:R-:W-:Y:S01]  /*1e00*/  FMUL.FTZ R79, R79, UR14 ;  /* 0x0000000e4f4f7c20 */ /* 0x000fe20008410000 */
[----:B------:R-:W2:Y:S01]  /*1e10*/  MUFU.TANH R39, R39 ;  /* 0x0000002700277308 */ /* 0x000ea20000002400 */
[----:B-1----:R-:W-:Y:S01]  /*1e20*/  FSEL R105, R35, -INF , P3 ;  /* 0xff80000023697808 */ /* 0x002fe20001800000 */
[----:B------:R-:W-:Y:S01]  /*1e30*/  FMUL.FTZ R14, R24, UR14 ;  /* 0x0000000e180e7c20 */ /* 0x000fe20008410000 */
[----:B------:R-:W-:Y:S01]  /*1e40*/  ISETP.GT.AND P3, PT, R7, 0x19, PT ;  /* 0x000000190700780c */ /* 0x000fe20003f64270 */
[----:B------:R-:W-:Y:S01]  /*1e50*/  FMUL.FTZ R82, R82, UR14 ;  /* 0x0000000e52527c20 */ /* 0x000fe20008410000 */
[----:B------:R-:W-:Y:S01]  /*1e60*/  FMNMX.FTZ R34, R105, R28, !PT ;  /* 0x0000001c69227209 */ /* 0x000fe20007810000 */
[----:B------:R-:W-:Y:S01]  /*1e70*/  FMUL.FTZ R24, R37, UR14 ;  /* 0x0000000e25187c20 */ /* 0x000fe20008410000 */
[----:B------:R-:W-:Y:S01]  /*1e80*/  FMUL.FTZ R83, R83, UR14 ;  /* 0x0000000e53537c20 */ /* 0x000fe20008410000 */
[----:B------:R-:W1:Y:S01]  /*1e90*/  MUFU.TANH R42, R42 ;  /* 0x0000002a002a7308 */ /* 0x000e620000002400 */
[----:B---3--:R-:W-:Y:S01]  /*1ea0*/  FSEL R103, R38, -INF , P2 ;  /* 0xff80000026677808 */ /* 0x008fe20001000000 */
[----:B------:R-:W-:Y:S01]  /*1eb0*/  FMUL.FTZ R86, R86, UR14 ;  /* 0x0000000e56567c20 */ /* 0x000fe20008410000 */
[----:B------:R-:W-:Y:S01]  /*1ec0*/  ISETP.GT.AND P2, PT, R7, 0x20, PT ;  /* 0x000000200700780c */ /* 0x000fe20003f44270 */
[----:B------:R-:W-:Y:S01]  /*1ed0*/  FMUL.FTZ R21, R29, UR14 ;  /* 0x0000000e1d157c20 */ /* 0x000fe20008410000 */
[----:B------:R-:W-:Y:S01]  /*1ee0*/  FMNMX.FTZ R34, R103, R34, !PT ;  /* 0x0000002267227209 */ /* 0x000fe20007810000 */
[----:B------:R-:W-:Y:S01]  /*1ef0*/  FMUL.FTZ R29, R32, UR14 ;  /* 0x0000000e201d7c20 */ /* 0x000fe20008410000 */
[----:B------:R-:W-:Y:S01]  /*1f00*/  FMUL.FTZ R32, R33, UR14 ;  /* 0x0000000e21207c20 */ /* 0x000fe20008410000 */
[----:B------:R-:W3:Y:S01]  /*1f10*/  MUFU.TANH R43, R43 ;  /* 0x0000002b002b7308 */ /* 0x000ee20000002400 */
[----:B--2---:R-:W-:Y:S01]  /*1f20*/  FSEL R101, R39, -INF , P3 ;  /* 0xff80000027657808 */ /* 0x004fe20001800000 */
[----:B------:R-:W-:Y:S01]  /*1f30*/  FMUL.FTZ R87, R87, UR14 ;  /* 0x0000000e57577c20 */ /* 0x000fe20008410000 */
[----:B------:R-:W-:Y:S01]  /*1f40*/  ISETP.GT.AND P3, PT, R7, 0x21, PT ;  /* 0x000000210700780c */ /* 0x000fe20003f64270 */
[----:B------:R-:W-:Y:S01]  /*1f50*/  FMUL.FTZ R6, R25, UR14 ;  /* 0x0000000e19067c20 */ /* 0x000fe20008410000 */
[----:B------:R-:W-:Y:S01]  /*1f60*/  FMNMX.FTZ R34, R101, R34, !PT ;  /* 0x0000002265227209 */ /* 0x000fe20007810000 */
[----:B------:R-:W-:Y:S01]  /*1f70*/  ULDC UR6, c[0x0][0x988] ;  /* 0x0002620000067ab9 */ /* 0x000fe20000000800 */
[----:B------:R-:W-:Y:S01]  /*1f80*/  VIADDMNMX R99, R99, R4, R26, PT ;  /* 0x0000000463637246 */ /* 0x000fe2000380011a */
[----:B------:R-:W2:Y:S01]  /*1f90*/  MUFU.TANH R46, R46 ;  /* 0x0000002e002e7308 */ /* 0x000ea20000002400 */
[----:B-1----:R-:W-:Y:S01]  /*1fa0*/  FSEL R97, R42, -INF , P2 ;  /* 0xff8000002a617808 */ /* 0x002fe20001000000 */
[----:B------:R-:W-:Y:S01]  /*1fb0*/  FMUL.FTZ R25, R36, UR14 ;  /* 0x0000000e24197c20 */ /* 0x000fe20008410000 */
[----:B------:R-:W-:Y:S01]  /*1fc0*/  ISETP.GT.AND P2, PT, R7, 0x28, PT ;  /* 0x000000280700780c */ /* 0x000fe20003f44270 */
[----:B------:R-:W-:Y:S01]  /*1fd0*/  FMUL.FTZ R19, R40, UR14 ;  /* 0x0000000e28137c20 */ /* 0x000fe20008410000 */
[----:B------:R-:W-:Y:S01]  /*1fe0*/  FMNMX.FTZ R34, R97, R34, !PT ;  /* 0x0000002261227209 */ /* 0x000fe20007810000 */
[----:B------:R-:W-:Y:S01]  /*1ff0*/  FMUL.FTZ R13, R44, UR14 ;  /* 0x0000000e2c0d7c20 */ /* 0x000fe20008410000 */
[----:B------:R-:W-:Y:S01]  /*2000*/  ISETP.GT.AND P4, PT, R99, 0x1, PT ;  /* 0x000000016300780c */ /* 0x000fe20003f84270 */
        /* <DEDUP_REMOVED lines=28> */
[----:B------:R3:W-:Y:S01]  /*21d0*/  @!P1 SYNCS.ARRIVE.TRANS64.RED.A1T0 RZ, [R0+URZ], RZ ;  /* 0x000000ff00ff99a7 */ /* 0x0007e2000810043f */
[----:B------:R-:W-:-:S03]  /*21e0*/  FMNMX.FTZ R34, R89, R34, !PT ;  /* 0x0000002259227209 */ /* 0x000fc60007810000 */
[----:B------:R-:W4:Y:S01]  /*21f0*/  MUFU.TANH R55, R55 ;  /* 0x0000003700377308 */ /* 0x000f220000002400 */
[----:B--2---:R-:W-:Y:S02]  /*2200*/  FSEL R71, R51, -INF , P3 ;  /* 0xff80000033477808 */ /* 0x004fe40001800000 */
[----:B------:R-:W-:Y:S02]  /*2210*/  ISETP.GT.AND P3, PT, R7, 0x39, PT ;  /* 0x000000390700780c */ /* 0x000fe40003f64270 */
[----:B------:R-:W-:-:S03]  /*2220*/  FMNMX.FTZ R34, R71, R34, !PT ;  /* 0x0000002247227209 */ /* 0x000fc60007810000 */
[----:B------:R-:W2:Y:S08]  /*2230*/  MUFU.TANH R58, R58 ;  /* 0x0000003a003a7308 */ /* 0x000eb00000002400 */
[----:B------:R-:W5:Y:S08]  /*2240*/  MUFU.TANH R59, R59 ;  /* 0x0000003b003b7308 */ /* 0x000f700000002400 */
[----:B------:R-:W3:Y:S08]  /*2250*/  MUFU.TANH R45, R62 ;  /* 0x0000003e002d7308 */ /* 0x000ef00000002400 */
[----:B------:R1:W-:Y:S08]  /*2260*/  MUFU.TANH R28, R67 ;  /* 0x00000043001c7308 */ /* 0x0003f00000002400 */
[----:B------:R4:W3:Y:S01]  /*2270*/  MUFU.TANH R27, R63 ;  /* 0x0000003f001b7308 */ /* 0x0008e20000002400 */
[----:B-1----:R-:W-:Y:S01]  /*2280*/  FSEL R67, R54, -INF , P2 ;  /* 0xff80000036437808 */ /* 0x002fe20001000000 */
[----:B------:R-:W-:Y:S01]  /*2290*/  FMUL.FTZ R54, R64, UR14 ;  /* 0x0000000e40367c20 */ /* 0x000fe20008410000 */
[----:B------:R-:W-:-:S02]  /*22a0*/  ISETP.GT.AND P2, PT, R7, 0x40, PT ;  /* 0x000000400700780c */ /* 0x000fc40003f44270 */
[----:B------:R-:W-:-:S03]  /*22b0*/  FMNMX.FTZ R34, R67, R34, !PT ;  /* 0x0000002243227209 */ /* 0x000fc60007810000 */
[----:B------:R-:W1:Y:S01]  /*22c0*/  MUFU.TANH R49, R66 ;  /* 0x0000004200317308 */ /* 0x000e620000002400 */
[----:B----4-:R-:W-:Y:S02]  /*22d0*/  FSEL R63, R55, -INF , P3 ;  /* 0xff800000373f7808 */ /* 0x010fe40001800000 */
[----:B------:R-:W-:Y:S02]  /*22e0*/  ISETP.GT.AND P3, PT, R7, 0x41, PT ;  /* 0x000000410700780c */ /* 0x000fe40003f64270 */
[----:B--2---:R-:W-:Y:S01]  /*22f0*/  FSEL R55, R58, -INF , P2 ;  /* 0xff8000003a377808 */ /* 0x004fe20001000000 */
[----:B------:R-:W-:Y:S01]  /*2300*/  FMUL.FTZ R58, R65, UR14 ;  /* 0x0000000e413a7c20 */ /* 0x000fe20008410000 */
[----:B------:R-:W-:Y:S01]  /*2310*/  FMNMX.FTZ R34, R63, R34, !PT ;  /* 0x000000223f227209 */ /* 0x000fe20007810000 */
[----:B------:R-:W2:Y:S01]  /*2320*/  MUFU.TANH R53, R70 ;  /* 0x0000004600357308 */ /* 0x000ea20000002400 */
[----:B------:R-:W-:Y:S02]  /*2330*/  ISETP.GT.AND P2, PT, R7, 0x48, PT ;  /* 0x000000480700780c */ /* 0x000fe40003f44270 */
[----:B-----5:R-:W-:-:S02]  /*2340*/  FSEL R43, R59, -INF , P3 ;  /* 0xff8000003b2b7808 */ /* 0x020fc40001800000 */
[----:B------:R-:W-:Y:S02]  /*2350*/  FMNMX.FTZ R34, R55, R34, !PT ;  /* 0x0000002237227209 */ /* 0x000fe40007810000 */
[----:B------:R-:W-:Y:S01]  /*2360*/  ISETP.GT.AND P3, PT, R7, 0x49, PT ;  /* 0x000000490700780c */ /* 0x000fe20003f64270 */
[----:B------:R-:W4:Y:S01]  /*2370*/  MUFU.TANH R31, R31 ;  /* 0x0000001f001f7308 */ /* 0x000f220000002400 */
[----:B---3--:R-:W-:Y:S02]  /*2380*/  FSEL R45, R45, -INF , P2 ;  /* 0xff8000002d2d7808 */ /* 0x008fe40001000000 */
[----:B------:R-:W-:Y:S02]  /*2390*/  FMNMX.FTZ R34, R43, R34, !PT ;  /* 0x000000222b227209 */ /* 0x000fe40007810000 */
[----:B------:R-:W-:Y:S02]  /*23a0*/  ISETP.GT.AND P2, PT, R7, 0x50, PT ;  /* 0x000000500700780c */ /* 0x000fe40003f44270 */
[----:B------:R-:W-:Y:S01]  /*23b0*/  FSEL R47, R27, -INF , P3 ;  /* 0xff8000001b2f7808 */ /* 0x000fe20001800000 */
[----:B------:R-:W3:Y:S01]  /*23c0*/  MUFU.TANH R57, R74 ;  /* 0x0000004a00397308 */ /* 0x000ee20000002400 */
[----:B------:R-:W-:-:S02]  /*23d0*/  FMNMX.FTZ R34, R45, R34, !PT ;  /* 0x000000222d227209 */ /* 0x000fc40007810000 */
[----:B------:R-:W-:Y:S02]  /*23e0*/  ISETP.GT.AND P3, PT, R7, 0x51, PT ;  /* 0x000000510700780c */ /* 0x000fe40003f64270 */
[----:B-1----:R-:W-:Y:S02]  /*23f0*/  FSEL R49, R49, -INF , P2 ;  /* 0xff80000031317808 */ /* 0x002fe40001000000 */
[----:B------:R-:W-:Y:S01]  /*2400*/  FMNMX.FTZ R34, R47, R34, !PT ;  /* 0x000000222f227209 */ /* 0x000fe20007810000 */
[----:B------:R-:W1:Y:S01]  /*2410*/  MUFU.TANH R39, R75 ;  /* 0x0000004b00277308 */ /* 0x000e620000002400 */
[----:B------:R-:W-:Y:S02]  /*2420*/  ISETP.GT.AND P2, PT, R7, 0x58, PT ;  /* 0x000000580700780c */ /* 0x000fe40003f44270 */
[----:B------:R-:W-:Y:S02]  /*2430*/  FSEL R51, R28, -INF , P3 ;  /* 0xff8000001c337808 */ /* 0x000fe40001800000 */
[----:B------:R-:W-:-:S02]  /*2440*/  FMNMX.FTZ R34, R49, R34, !PT ;  /* 0x0000002231227209 */ /* 0x000fc40007810000 */
[----:B------:R-:W-:Y:S01]  /*2450*/  ISETP.GT.AND P3, PT, R7, 0x59, PT ;  /* 0x000000590700780c */ /* 0x000fe20003f64270 */
[----:B------:R-:W5:Y:S01]  /*2460*/  MUFU.TANH R41, R78 ;  /* 0x0000004e00297308 */ /* 0x000f620000002400 */
[----:B--2---:R-:W-:Y:S02]  /*2470*/  FSEL R53, R53, -INF , P2 ;  /* 0xff80000035357808 */ /* 0x004fe40001000000 */
[----:B------:R-:W-:Y:S02]  /*2480*/  FMNMX.FTZ R34, R51, R34, !PT ;  /* 0x0000002233227209 */ /* 0x000fe40007810000 */
[----:B------:R-:W-:Y:S02]  /*2490*/  ISETP.GT.AND P2, PT, R7, 0x60, PT ;  /* 0x000000600700780c */ /* 0x000fe40003f44270 */
[----:B----4-:R-:W-:Y:S01]  /*24a0*/  FSEL R59, R31, -INF , P3 ;  /* 0xff8000001f3b7808 */ /* 0x010fe20001800000 */
[----:B------:R-:W2:Y:S01]  /*24b0*/  MUFU.TANH R37, R79 ;  /* 0x0000004f00257308 */ /* 0x000ea20000002400 */
[----:B------:R-:W-:-:S02]  /*24c0*/  FMNMX.FTZ R34, R53, R34, !PT ;  /* 0x0000002235227209 */ /* 0x000fc40007810000 */
[----:B------:R-:W-:Y:S02]  /*24d0*/  ISETP.GT.AND P3, PT, R7, 0x61, PT ;  /* 0x000000610700780c */ /* 0x000fe40003f64270 */
[----:B---3--:R-:W-:Y:S02]  /*24e0*/  FSEL R57, R57, -INF , P2 ;  /* 0xff80000039397808 */ /* 0x008fe40001000000 */
[----:B------:R-:W-:Y:S01]  /*24f0*/  FMNMX.FTZ R34, R59, R34, !PT ;  /* 0x000000223b227209 */ /* 0x000fe20007810000 */
[----:B------:R-:W3:Y:S01]  /*2500*/  MUFU.TANH R82, R82 ;  /* 0x0000005200527308 */ /* 0x000ee20000002400 */
[----:B------:R-:W-:Y:S02]  /*2510*/  ISETP.GT.AND P2, PT, R7, 0x68, PT ;  /* 0x000000680700780c */ /* 0x000fe40003f44270 */
[----:B-1----:R-:W-:Y:S02]  /*2520*/  FSEL R39, R39, -INF , P3 ;  /* 0xff80000027277808 */ /* 0x002fe40001800000 */
[----:B------:R-:W-:-:S02]  /*2530*/  FMNMX.FTZ R34, R57, R34, !PT ;  /* 0x0000002239227209 */ /* 0x000fc40007810000 */
[----:B------:R-:W-:Y:S01]  /*2540*/  ISETP.GT.AND P3, PT, R7, 0x69, PT ;  /* 0x000000690700780c */ /* 0x000fe20003f64270 */
[----:B------:R1:W4:Y:S01]  /*2550*/  MUFU.TANH R35, R83 ;  /* 0x0000005300237308 */ /* 0x0003220000002400 */
[----:B-----5:R-:W-:Y:S02]  /*2560*/  FSEL R41, R41, -INF , P2 ;  /* 0xff80000029297808 */ /* 0x020fe40001000000 */
[----:B------:R-:W-:Y:S02]  /*2570*/  FMNMX.FTZ R34, R39, R34, !PT ;  /* 0x0000002227227209 */ /* 0x000fe40007810000 */
[----:B------:R-:W-:Y:S02]  /*2580*/  ISETP.GT.AND P2, PT, R7, 0x70, PT ;  /* 0x000000700700780c */ /* 0x000fe40003f44270 */
[----:B--2---:R-:W-:Y:S01]  /*2590*/  FSEL R37, R37, -INF , P3 ;  /* 0xff80000025257808 */ /* 0x004fe20001800000 */
[----:B------:R-:W2:Y:S01]  /*25a0*/  MUFU.TANH R33, R86 ;  /* 0x0000005600217308 */ /* 0x000ea20000002400 */
[----:B------:R-:W-:Y:S01]  /*25b0*/  FMNMX.FTZ R34, R41, R34, !PT ;  /* 0x0000002229227209 */ /* 0x000fe20007810000 */
[----:B-1----:R-:W-:Y:S01]  /*25c0*/  FMUL.FTZ R83, R61, UR14 ;  /* 0x0000000e3d537c20 */ /* 0x002fe20008410000 */
[----:B------:R-:W-:-:S02]  /*25d0*/  ISETP.GT.AND P3, PT, R7, 0x71, PT ;  /* 0x000000710700780c */ /* 0x000fc40003f64270 */
[----:B---3--:R-:W-:Y:S02]  /*25e0*/  FSEL R31, R82, -INF , P2 ;  /* 0xff800000521f7808 */ /* 0x008fe40001000000 */
[----:B------:R-:W-:Y:S01]  /*25f0*/  FMNMX.FTZ R34, R37, R34, !PT ;  /* 0x0000002225227209 */ /* 0x000fe20007810000 */
[----:B------:R1:W3:Y:S01]  /*2600*/  MUFU.TANH R27, R87 ;  /* 0x00000057001b7308 */ /* 0x0002e20000002400 */
[----:B------:R-:W-:Y:S02]  /*2610*/  ISETP.GT.AND P2, PT, R7, 0x78, PT ;  /* 0x000000780700780c */ /* 0x000fe40003f44270 */
[----:B----4-:R-:W-:Y:S02]  /*2620*/  FSEL R35, R35, -INF , P3 ;  /* 0xff80000023237808 */ /* 0x010fe40001800000 */
[----:B------:R-:W-:Y:S02]  /*2630*/  FMNMX.FTZ R34, R31, R34, !PT ;  /* 0x000000221f227209 */ /* 0x000fe40007810000 */
[----:B------:R-:W-:Y:S01]  /*2640*/  ISETP.GT.AND P3, PT, R7, 0x79, PT ;  /* 0x000000790700780c */ /* 0x000fe20003f64270 */
[----:B------:R-:W4:Y:S01]  /*2650*/  MUFU.TANH R14, R14 ;  /* 0x0000000e000e7308 */ /* 0x000f220000002400 */
[----:B--2---:R-:W-:Y:S01]  /*2660*/  FSEL R33, R33, -INF , P2 ;  /* 0xff80000021217808 */ /* 0x004fe20001000000 */
[----:B-1----:R-:W-:Y:S01]  /*2670*/  FMUL.FTZ R87, R68, UR14 ;  /* 0x0000000e44577c20 */ /* 0x002fe20008410000 */
[----:B------:R-:W-:-:S04]  /*2680*/  FMNMX.FTZ R34, R35, R34, !PT ;  /* 0x0000002223227209 */ /* 0x000fc80007810000 */
[----:B------:R-:W-:Y:S01]  /*2690*/  FMNMX.FTZ R34, R33, R34, !PT ;  /* 0x0000002221227209 */ /* 0x000fe20007810000 */
[----:B------:R-:W1:Y:S01]  /*26a0*/  MUFU.TANH R6, R6 ;  /* 0x0000000600067308 */ /* 0x000e620000002400 */
[----:B---3--:R-:W-:Y:S02]  /*26b0*/  FSEL R27, R27, -INF , P3 ;  /* 0xff8000001b1b7808 */ /* 0x008fe40001800000 */
[----:B------:R-:W-:Y:S02]  /*26c0*/  ISETP.GT.AND P3, PT, R99, RZ, PT ;  /* 0x000000ff6300720c */ /* 0x000fe40003f64270 */
[----:B------:R-:W-:-:S03]  /*26d0*/  FMNMX.FTZ R34, R27, R34, !PT ;  /* 0x000000221b227209 */ /* 0x000fc60007810000 */
[----:B------:R-:W-:Y:S01]  /*26e0*/  MUFU.TANH R20, R20 ;  /* 0x0000001400147308 */ /* 0x000fe20000002400 */
[----:B----4-:R-:W-:Y:S01]  /*26f0*/  FSEL R61, R14, -INF , P3 ;  /* 0xff8000000e3d7808 */ /* 0x010fe20001800000 */
[----:B------:R-:W2:Y:S01]  /*2700*/  SHFL.BFLY PT, R7, R34, 0x2, 0x1f ;  /* 0x0c401f0022077f89 */ /* 0x000ea200000e0000 */
[----:B------:R-:W-:-:S05]  /*2710*/  ISETP.GT.AND P3, PT, R99, 0x9, PT ;  /* 0x000000096300780c */ /* 0x000fca0003f64270 */
[----:B------:R-:W3:Y:S01]  /*2720*/  MUFU.TANH R21, R21 ;  /* 0x0000001500157308 */ /* 0x000ee20000002400 */
[----:B-1----:R-:W-:-:S04]  /*2730*/  FSEL R26, R6, -INF , P4 ;  /* 0xff800000061a7808 */ /* 0x002fc80002000000 */
[----:B------:R-:W-:-:S03]  /*2740*/  FMNMX.FTZ R14, R61, R26, !PT ;  /* 0x0000001a3d0e7209 */ /* 0x000fc60007810000 */
[----:B------:R-:W-:Y:S08]  /*2750*/  MUFU.TANH R29, R29 ;  /* 0x0000001d001d7308 */ /* 0x000ff00000002400 */
[----:B------:R-:W1:Y:S01]  /*2760*/  MUFU.TANH R32, R32 ;  /* 0x0000002000207308 */ /* 0x000e620000002400 */
[----:B---3--:R-:W-:Y:S02]  /*2770*/  FSEL R21, R21, -INF , P3 ;  /* 0xff80000015157808 */ /* 0x008fe40001800000 */
[----:B--2---:R-:W-:-:S02]  /*2780*/  FMNMX.FTZ R28, R34, R7, !PT ;  /* 0x00000007221c7209 */ /* 0x004fc40007810000 */
[----:B------:R-:W-:-:S03]  /*2790*/  ISETP.GT.AND P3, PT, R99, 0x11, PT ;  /* 0x000000116300780c */ /* 0x000fc60003f64270 */
[----:B------:R-:W2:Y:S01]  /*27a0*/  SHFL.BFLY PT, R7, R28, 0x1, 0x1f ;  /* 0x0c201f001c077f89 */ /* 0x000ea200000e0000 */
[----:B------:R-:W-:Y:S08]  /*27b0*/  MUFU.TANH R25, R25 ;  /* 0x0000001900197308 */ /* 0x000ff00000002400 */
[----:B------:R-:W3:Y:S01]  /*27c0*/  MUFU.TANH R24, R24 ;  /* 0x0000001800187308 */ /* 0x000ee20000002400 */
[----:B-1----:R-:W-:-:S02]  /*27d0*/  FSEL R69, R32, -INF , P3 ;  /* 0xff80000020457808 */ /* 0x002fc40001800000 */
[----:B------:R-:W-:-:S05]  /*27e0*/  ISETP.GT.AND P3, PT, R99, 0x19, PT ;  /* 0x000000196300780c */ /* 0x000fca0003f64270 */
[----:B------:R-:W1:Y:S01]  /*27f0*/  MUFU.TANH R19, R19 ;  /* 0x0000001300137308 */ /* 0x000e620000002400 */
[----:B--2---:R-:W-:Y:S01]  /*2800*/  FMNMX.FTZ R7, R28, R7, !PT ;  /* 0x000000071c077209 */ /* 0x004fe20007810000 */
[----:B------:R-:W-:-:S06]  /*2810*/  IMAD.U32 R28, RZ, RZ, UR6 ;  /* 0x00000006ff1c7e24 */ /* 0x000fcc000f8e00ff */
[----:B------:R-:W2:Y:S01]  /*2820*/  MUFU.TANH R15, R15 ;  /* 0x0000000f000f7308 */ /* 0x000ea20000002400 */
[----:B---3--:R-:W-:Y:S01]  /*2830*/  FSEL R73, R24, -INF , P3 ;  /* 0xff80000018497808 */ /* 0x008fe20001800000 */
[----:B------:R-:W-:Y:S01]  /*2840*/  USHF.R.S32.HI UR6, URZ, 0x1f, UR50 ;  /* 0x0000001f3f067899 */ /* 0x000fe20008011432 */
[C---:B------:R-:W-:Y:S01]  /*2850*/  FMUL.FTZ R34, R7.reuse, R28 ;  /* 0x0000001c07227220 */ /* 0x040fe20000410000 */
[----:B------:R-:W-:Y:S02]  /*2860*/  FSETP.NEU.FTZ.AND P2, PT, R7, -INF , PT ;  /* 0xff8000000700780b */ /* 0x000fe40003f5d000 */
[C---:B------:R-:W-:Y:S01]  /*2870*/  ISETP.GT.AND P3, PT, R99.reuse, 0x21, PT ;  /* 0x000000216300780c */ /* 0x040fe20003f64270 */
[----:B------:R-:W-:Y:S01]  /*2880*/  ULEA.HI UR6, UR6, UR50, URZ, 0x7 ;  /* 0x0000003206067291 */ /* 0x000fe2000f8f383f */
[----:B------:R-:W-:Y:S01]  /*2890*/  FSEL R34, R34, RZ, P2 ;  /* 0x000000ff22227208 */ /* 0x000fe20001000000 */
[----:B------:R-:W3:Y:S01]  /*28a0*/  MUFU.TANH R13, R13 ;  /* 0x0000000d000d7308 */ /* 0x000ee20000002400 */
[----:B------:R-:W-:Y:S01]  /*28b0*/  ISETP.GT.AND P2, PT, R99, 0x8, PT ;  /* 0x000000086300780c */ /* 0x000fe20003f44270 */
[----:B------:R-:W-:-:S02]  /*28c0*/  USHF.R.S32.HI UR6, URZ, 0x7, UR6 ;  /* 0x000000073f067899 */ /* 0x000fc40008011406 */
[-CC-:B------:R-:W-:Y:S01]  /*28d0*/  FFMA.FTZ R137, R89, R28.reuse, -R34.reuse ;  /* 0x0000001c59897223 */ /* 0x180fe20000010822 */
[----:B------:R-:W-:Y:S01]  /*28e0*/  FSEL R65, R20, -INF , P2 ;  /* 0xff80000014417808 */ /* 0x000fe20001000000 */
[--C-:B------:R-:W-:Y:S01]  /*28f0*/  FFMA.FTZ R30, R30, R28, -R34.reuse ;  /* 0x0000001c1e1e7223 */ /* 0x100fe20000010822 */
[----:B------:R-:W-:Y:S01]  /*2900*/  ISETP.GT.AND P2, PT, R99, 0x10, PT ;  /* 0x000000106300780c */ /* 0x000fe20003f44270 */
[----:B------:R-:W4:Y:S01]  /*2910*/  MUFU.TANH R12, R12 ;  /* 0x0000000c000c7308 */ /* 0x000f220000002400 */
[----:B------:R-:W-:Y:S01]  /*2920*/  FMNMX.FTZ R14, R65, R14, !PT ;  /* 0x0000000e410e7209 */ /* 0x000fe20007810000 */
[-CC-:B------:R-:W-:Y:S01]  /*2930*/  FFMA.FTZ R139, R67, R28.reuse, -R34.reuse ;  /* 0x0000001c438b7223 */ /* 0x180fe20000010822 */
[----:B------:R-:W-:Y:S01]  /*2940*/  FSEL R29, R29, -INF , P2 ;  /* 0xff8000001d1d7808 */ /* 0x000fe20001000000 */
[--C-:B------:R-:W-:Y:S01]  /*2950*/  FFMA.FTZ R143, R93, R28, -R34.reuse ;  /* 0x0000001c5d8f7223 */ /* 0x100fe20000010822 */
[----:B------:R-:W-:Y:S01]  /*2960*/  FMNMX.FTZ R14, R21, R14, !PT ;  /* 0x0000000e150e7209 */ /* 0x000fe20007810000 */
[--C-:B------:R-:W-:Y:S01]  /*2970*/  FFMA.FTZ R95, R95, R28, -R34.reuse ;  /* 0x0000001c5f5f7223 */ /* 0x100fe20000010822 */
[----:B------:R-:W-:Y:S01]  /*2980*/  ISETP.GT.AND P2, PT, R99, 0x18, PT ;  /* 0x000000186300780c */ /* 0x000fe20003f44270 */
[----:B------:R-:W5:Y:S01]  /*2990*/  MUFU.TANH R10, R10 ;  /* 0x0000000a000a7308 */ /* 0x000f620000002400 */
        /* <DEDUP_REMOVED lines=10> */
[----:B-1----:R-:W-:Y:S01]  /*2a40*/  FSEL R19, R19, -INF , P2 ;  /* 0xff80000013137808 */ /* 0x002fe20001000000 */
[--C-:B------:R-:W-:Y:S01]  /*2a50*/  FFMA.FTZ R149, R111, R28, -R34.reuse ;  /* 0x0000001c6f957223 */ /* 0x100fe20000010822 */
[----:B------:R-:W-:Y:S01]  /*2a60*/  FMNMX.FTZ R20, R73, R20, !PT ;  /* 0x0000001449147209 */ /* 0x000fe20007810000 */
[-CC-:B------:R-:W-:Y:S01]  /*2a70*/  FFMA.FTZ R151, R113, R28.reuse, -R34.reuse ;  /* 0x0000001c71977223 */ /* 0x180fe20000010822 */
[----:B------:R-:W-:Y:S01]  /*2a80*/  ISETP.GT.AND P2, PT, R99, 0x28, PT ;  /* 0x000000286300780c */ /* 0x000fe20003f44270 */
[----:B------:R-:W1:Y:S01]  /*2a90*/  MUFU.TANH R9, R9 ;  /* 0x0000000900097308 */ /* 0x000e620000002400 */
[----:B--2---:R-:W-:Y:S01]  /*2aa0*/  FSEL R15, R15, -INF , P3 ;  /* 0xff8000000f0f7808 */ /* 0x004fe20001800000 */
[--C-:B------:R-:W-:Y:S01]  /*2ab0*/  FFMA.FTZ R121, R31, R28, -R34.reuse ;  /* 0x0000001c1f797223 */ /* 0x100fe20000010822 */
[----:B------:R-:W-:Y:S01]  /*2ac0*/  FMNMX.FTZ R20, R19, R20, !PT ;  /* 0x0000001413147209 */ /* 0x000fe20007810000 */
[-CC-:B------:R-:W-:Y:S01]  /*2ad0*/  FFMA.FTZ R6, R109, R28.reuse, -R34.reuse ;  /* 0x0000001c6d067223 */ /* 0x180fe20000010822 */
[----:B------:R-:W-:Y:S01]  /*2ae0*/  ISETP.GT.AND P3, PT, R99, 0x29, PT ;  /* 0x000000296300780c */ /* 0x000fe20003f64270 */
[--C-:B------:R-:W-:Y:S01]  /*2af0*/  FFMA.FTZ R145, R107, R28, -R34.reuse ;  /* 0x0000001c6b917223 */ /* 0x100fe20000010822 */
[----:B---3--:R-:W-:Y:S01]  /*2b00*/  FSEL R13, R13, -INF , P2 ;  /* 0xff8000000d0d7808 */ /* 0x008fe20001000000 */
[----:B------:R-:W2:Y:S01]  /*2b10*/  MUFU.TANH R8, R8 ;  /* 0x0000000800087308 */ /* 0x000ea20000002400 */
[----:B------:R-:W-:Y:S01]  /*2b20*/  FMNMX.FTZ R20, R15, R20, !PT ;  /* 0x000000140f147209 */ /* 0x000fe20007810000 */
[-CC-:B------:R-:W-:Y:S01]  /*2b30*/  FFMA.FTZ R105, R105, R28.reuse, -R34.reuse ;  /* 0x0000001c69697223 */ /* 0x180fe20000010822 */
[----:B------:R-:W-:Y:S01]  /*2b40*/  ISETP.GT.AND P2, PT, R99, 0x30, PT ;  /* 0x000000306300780c */ /* 0x000fe20003f44270 */
[-CC-:B------:R-:W-:Y:S01]  /*2b50*/  FFMA.FTZ R147, R103, R28.reuse, -R34.reuse ;  /* 0x0000001c67937223 */ /* 0x180fe20000010822 */
[----:B----4-:R-:W-:Y:S01]  /*2b60*/  FSEL R75, R12, -INF , P3 ;  /* 0xff8000000c4b7808 */ /* 0x010fe20001800000 */
[--C-:B------:R-:W-:Y:S01]  /*2b70*/  FFMA.FTZ R101, R101, R28, -R34.reuse ;  /* 0x0000001c65657223 */ /* 0x100fe20000010822 */
[----:B------:R-:W-:Y:S01]  /*2b80*/  FMNMX.FTZ R20, R13, R20, !PT ;  /* 0x000000140d147209 */ /* 0x000fe20007810000 */
[----:B------:R-:W3:Y:S01]  /*2b90*/  MUFU.TANH R3, R3 ;  /* 0x0000000300037308 */ /* 0x000ee20000002400 */
[----:B------:R-:W-:Y:S01]  /*2ba0*/  ISETP.GT.AND P3, PT, R99, 0x31, PT ;  /* 0x000000316300780c */ /* 0x000fe20003f64270 */
[-CC-:B------:R-:W-:Y:S01]  /*2bb0*/  FFMA.FTZ R129, R49, R28.reuse, -R34.reuse ;  /* 0x0000001c31817223 */ /* 0x180fe20000010822 */
[----:B-----5:R-:W-:Y:S01]  /*2bc0*/  FSEL R77, R10, -INF , P2 ;  /* 0xff8000000a4d7808 */ /* 0x020fe20001000000 */
[--C-:B------:R-:W-:Y:S01]  /*2bd0*/  FFMA.FTZ R10, R91, R28, -R34.reuse ;  /* 0x0000001c5b0a7223 */ /* 0x100fe20000010822 */
[----:B------:R-:W-:Y:S01]  /*2be0*/  FMNMX.FTZ R20, R75, R20, !PT ;  /* 0x000000144b147209 */ /* 0x000fe20007810000 */
[-CC-:B------:R-:W-:Y:S01]  /*2bf0*/  FFMA.FTZ R51, R51, R28.reuse, -R34.reuse ;  /* 0x0000001c33337223 */ /* 0x180fe20000010822 */
[----:B------:R-:W-:Y:S01]  /*2c00*/  ISETP.GT.AND P2, PT, R99, 0x38, PT ;  /* 0x000000386300780c */ /* 0x000fe20003f44270 */
[----:B------:R-:W4:Y:S01]  /*2c10*/  MUFU.TANH R5, R5 ;  /* 0x0000000500057308 */ /* 0x000f220000002400 */
[----:B------:R-:W-:Y:S01]  /*2c20*/  FSEL R11, R11, -INF , P3 ;  /* 0xff8000000b0b7808 */ /* 0x000fe20001800000 */
[--C-:B------:R-:W-:Y:S01]  /*2c30*/  FFMA.FTZ R131, R53, R28, -R34.reuse ;  /* 0x0000001c35837223 */ /* 0x100fe20000010822 */
[----:B------:R-:W-:Y:S01]  /*2c40*/  FMNMX.FTZ R20, R77, R20, !PT ;  /* 0x000000144d147209 */ /* 0x000fe20007810000 */
[-CC-:B------:R-:W-:Y:S01]  /*2c50*/  FFMA.FTZ R125, R57, R28.reuse, -R34.reuse ;  /* 0x0000001c397d7223 */ /* 0x180fe20000010822 */
[----:B------:R-:W-:Y:S01]  /*2c60*/  ISETP.GT.AND P3, PT, R99, 0x39, PT ;  /* 0x000000396300780c */ /* 0x000fe20003f64270 */
[--C-:B------:R-:W-:Y:S01]  /*2c70*/  FFMA.FTZ R127, R41, R28, -R34.reuse ;  /* 0x0000001c297f7223 */ /* 0x100fe20000010822 */
[----:B-1----:R-:W-:Y:S01]  /*2c80*/  FSEL R9, R9, -INF , P2 ;  /* 0xff80000009097808 */ /* 0x002fe20001000000 */
[----:B------:R-:W1:Y:S01]  /*2c90*/  MUFU.TANH R36, R36 ;  /* 0x0000002400247308 */ /* 0x000e620000002400 */
[----:B------:R-:W-:Y:S01]  /*2ca0*/  FMNMX.FTZ R20, R11, R20, !PT ;  /* 0x000000140b147209 */ /* 0x000fe20007810000 */
[-CC-:B------:R-:W-:Y:S01]  /*2cb0*/  FFMA.FTZ R35, R35, R28.reuse, -R34.reuse ;  /* 0x0000001c23237223 */ /* 0x180fe20000010822 */
[----:B------:R-:W-:Y:S01]  /*2cc0*/  ISETP.GT.AND P2, PT, R99, 0x40, PT ;  /* 0x000000406300780c */ /* 0x000fe20003f44270 */
[--C-:B------:R-:W-:Y:S01]  /*2cd0*/  FFMA.FTZ R123, R33, R28, -R34.reuse ;  /* 0x0000001c217b7223 */ /* 0x100fe20000010822 */
[----:B--2---:R-:W-:Y:S01]  /*2ce0*/  FSEL R79, R8, -INF , P3 ;  /* 0xff800000084f7808 */ /* 0x004fe20001800000 */
[----:B------:R-:W-:Y:S01]  /*2cf0*/  UISETP.LT.AND UP0, UPT, URZ, UR6, UPT ;  /* 0x000000063f00728c */ /* 0x000fe2000bf01270 */
[----:B------:R-:W-:Y:S01]  /*2d00*/  FMNMX.FTZ R20, R9, R20, !PT ;  /* 0x0000001409147209 */ /* 0x000fe20007810000 */
[----:B------:R-:W2:Y:S01]  /*2d10*/  MUFU.TANH R83, R83 ;  /* 0x0000005300537308 */ /* 0x000ea20000002400 */
[----:B------:R-:W-:Y:S01]  /*2d20*/  ISETP.GT.AND P3, PT, R99, 0x41, PT ;  /* 0x000000416300780c */ /* 0x000fe20003f64270 */
[----:B------:R-:W-:Y:S01]  /*2d30*/  USEL UR27, URZ, UR6, !UP0 ;  /* 0x000000063f1b7287 */ /* 0x000fe2000c000000 */
[----:B---3--:R-:W-:Y:S01]  /*2d40*/  FSEL R3, R3, -INF , P2 ;  /* 0xff80000003037808 */ /* 0x008fe20001000000 */
[--C-:B------:R-:W-:Y:S01]  /*2d50*/  IMAD.MOV.U32 R113, RZ, RZ, R119.reuse ;  /* 0x000000ffff717224 */ /* 0x100fe200078e0077 */
[----:B------:R-:W-:Y:S01]  /*2d60*/  FMNMX.FTZ R20, R79, R20, !PT ;  /* 0x000000144f147209 */ /* 0x000fe20007810000 */
[----:B------:R-:W-:Y:S01]  /*2d70*/  UISETP.GE.AND UP0, UPT, UR29, UR27, UPT ;  /* 0x0000001b1d00728c */ /* 0x000fe2000bf06270 */
[----:B------:R-:W-:Y:S01]  /*2d80*/  ISETP.GT.AND P2, PT, R99, 0x48, PT ;  /* 0x000000486300780c */ /* 0x000fe20003f44270 */
[----:B------:R-:W3:Y:S01]  /*2d90*/  MUFU.TANH R54, R54 ;  /* 0x0000003600367308 */ /* 0x000ee20000002400 */
[----:B----4-:R-:W-:Y:S01]  /*2da0*/  FSEL R5, R5, -INF , P3 ;  /* 0xff80000005057808 */ /* 0x010fe20001800000 */
[--C-:B------:R-:W-:Y:S01]  /*2db0*/  IMAD.MOV.U32 R111, RZ, RZ, R119.reuse ;  /* 0x000000ffff6f7224 */ /* 0x100fe200078e0077 */
[----:B------:R-:W-:Y:S01]  /*2dc0*/  FMNMX.FTZ R20, R3, R20, !PT ;  /* 0x0000001403147209 */ /* 0x000fe20007810000 */
[--C-:B------:R-:W-:Y:S01]  /*2dd0*/  IMAD.MOV.U32 R109, RZ, RZ, R119.reuse ;  /* 0x000000ffff6d7224 */ /* 0x100fe200078e0077 */
[----:B------:R-:W-:Y:S01]  /*2de0*/  ISETP.GT.AND P3, PT, R99, 0x49, PT ;  /* 0x000000496300780c */ /* 0x000fe20003f64270 */
[--C-:B------:R-:W-:Y:S01]  /*2df0*/  IMAD.MOV.U32 R107, RZ, RZ, R119.reuse ;  /* 0x000000ffff6b7224 */ /* 0x100fe200078e0077 */
[----:B-1----:R-:W-:Y:S01]  /*2e00*/  FSEL R81, R36, -INF , P2 ;  /* 0xff80000024517808 */ /* 0x002fe20001000000 */
[----:B------:R-:W1:Y:S01]  /*2e10*/  MUFU.TANH R58, R58 ;  /* 0x0000003a003a7308 */ /* 0x000e620000002400 */
[----:B------:R-:W-:Y:S01]  /*2e20*/  FMNMX.FTZ R20, R5, R20, !PT ;  /* 0x0000001405147209 */ /* 0x000fe20007810000 */
[----:B------:R-:W-:Y:S01]  /*2e30*/  FFMA.FTZ R36, R43, R28, -R34 ;  /* 0x0000001c2b247223 */ /* 0x000fe20000010822 */
[----:B------:R-:W-:Y:S01]  /*2e40*/  ISETP.GT.AND P2, PT, R99, 0x50, PT ;  /* 0x000000506300780c */ /* 0x000fe20003f44270 */
[----:B------:R-:W-:Y:S01]  /*2e50*/  IMAD.MOV.U32 R103, RZ, RZ, R119 ;  /* 0x000000ffff677224 */ /* 0x000fe200078e0077 */
[----:B--2---:R-:W-:-:S02]  /*2e60*/  FSEL R83, R83, -INF , P3 ;  /* 0xff80000053537808 */ /* 0x004fc40001800000 */
[----:B------:R-:W-:Y:S01]  /*2e70*/  FMNMX.FTZ R20, R81, R20, !PT ;  /* 0x0000001451147209 */ /* 0x000fe20007810000 */
[----:B------:R-:W2:Y:S01]  /*2e80*/  MUFU.TANH R87, R87 ;  /* 0x0000005700577308 */ /* 0x000ea20000002400 */
[----:B------:R-:W-:Y:S02]  /*2e90*/  ISETP.GT.AND P3, PT, R99, 0x51, PT ;  /* 0x000000516300780c */ /* 0x000fe40003f64270 */
[----:B---3--:R-:W-:Y:S02]  /*2ea0*/  FSEL R85, R54, -INF , P2 ;  /* 0xff80000036557808 */ /* 0x008fe40001000000 */
[----:B------:R-:W-:Y:S02]  /*2eb0*/  FMNMX.FTZ R20, R83, R20, !PT ;  /* 0x0000001453147209 */ /* 0x000fe40007810000 */
[----:B------:R-:W-:Y:S01]  /*2ec0*/  ISETP.GT.AND P2, PT, R99, 0x58, PT ;  /* 0x000000586300780c */ /* 0x000fe20003f44270 */
[----:B------:R-:W-:Y:S01]  /*2ed0*/  MUFU.TANH R48, R48 ;  /* 0x0000003000307308 */ /* 0x000fe20000002400 */
[----:B-1----:R-:W-:-:S02]  /*2ee0*/  FSEL R89, R58, -INF , P3 ;  /* 0xff8000003a597808 */ /* 0x002fc40001800000 */
[----:B------:R-:W-:Y:S02]  /*2ef0*/  FMNMX.FTZ R20, R85, R20, !PT ;  /* 0x0000001455147209 */ /* 0x000fe40007810000 */
[----:B------:R-:W-:Y:S02]  /*2f00*/  ISETP.GT.AND P3, PT, R99, 0x59, PT ;  /* 0x000000596300780c */ /* 0x000fe40003f64270 */
[----:B------:R-:W-:Y:S01]  /*2f10*/  FMNMX.FTZ R24, R89, R20, !PT ;  /* 0x0000001459187209 */ /* 0x000fe20007810000 */
[----:B------:R-:W1:Y:S01]  /*2f20*/  MUFU.TANH R38, R38 ;  /* 0x0000002600267308 */ /* 0x000e620000002400 */
[----:B--2---:R-:W-:Y:S02]  /*2f30*/  FSEL R87, R87, -INF , P2 ;  /* 0xff80000057577808 */ /* 0x004fe40001000000 */
[----:B------:R-:W-:Y:S02]  /*2f40*/  ISETP.GT.AND P2, PT, R99, 0x60, PT ;  /* 0x000000606300780c */ /* 0x000fe40003f44270 */
[----:B------:R-:W-:-:S03]  /*2f50*/  FMNMX.FTZ R24, R87, R24, !PT ;  /* 0x0000001857187209 */ /* 0x000fc60007810000 */
[----:B------:R-:W2:Y:S08]  /*2f60*/  MUFU.TANH R56, R56 ;  /* 0x0000003800387308 */ /* 0x000eb00000002400 */
[----:B------:R-:W3:Y:S01]  /*2f70*/  MUFU.TANH R44, R44 ;  /* 0x0000002c002c7308 */ /* 0x000ee20000002400 */
[----:B-1----:R-:W-:Y:S01]  /*2f80*/  FSEL R91, R38, -INF , P2 ;  /* 0xff800000265b7808 */ /* 0x002fe20001000000 */
[----:B------:R-:W-:Y:S01]  /*2f90*/  FFMA.FTZ R38, R59, R28, -R34 ;  /* 0x0000001c3b267223 */ /* 0x000fe20000010822 */
[----:B------:R-:W-:-:S05]  /*2fa0*/  ISETP.GT.AND P2, PT, R99, 0x68, PT ;  /* 0x000000686300780c */ /* 0x000fca0003f44270 */
[----:B------:R1:W-:Y:S08]  /*2fb0*/  MUFU.EX2 R4, R30 ;  /* 0x0000001e00047308 */ /* 0x0003f00000000800 */
[----:B------:R-:W4:Y:S01]  /*2fc0*/  MUFU.TANH R46, R46 ;  /* 0x0000002e002e7308 */ /* 0x000f220000002400 */
[----:B-1----:R-:W-:Y:S01]  /*2fd0*/  FFMA.FTZ R30, R71, R28, -R34 ;  /* 0x0000001c471e7223 */ /* 0x002fe20000010822 */
[----:B------:R-:W-:-:S02]  /*2fe0*/  FSEL R71, R48, -INF , P3 ;  /* 0xff80000030477808 */ /* 0x000fc40001800000 */
[----:B------:R-:W-:Y:S02]  /*2ff0*/  ISETP.GT.AND P3, PT, R99, 0x61, PT ;  /* 0x000000616300780c */ /* 0x000fe40003f64270 */
[----:B------:R-:W-:Y:S02]  /*3000*/  FMNMX.FTZ R24, R71, R24, !PT ;  /* 0x0000001847187209 */ /* 0x000fe40007810000 */
[----:B------:R-:W-:Y:S01]  /*3010*/  MUFU.TANH R40, R40 ;  /* 0x0000002800287308 */ /* 0x000fe20000002400 */
[----:B--2---:R-:W-:Y:S02]  /*3020*/  FSEL R67, R56, -INF , P3 ;  /* 0xff80000038437808 */ /* 0x004fe40001800000 */
[----:B------:R-:W-:Y:S02]  /*3030*/  FMNMX.FTZ R24, R91, R24, !PT ;  /* 0x000000185b187209 */ /* 0x000fe40007810000 */
[C---:B------:R-:W-:Y:S02]  /*3040*/  ISETP.GT.AND P3, PT, R99.reuse, 0x69, PT ;  /* 0x000000696300780c */ /* 0x040fe40003f64270 */
[----:B---3--:R-:W-:Y:S01]  /*3050*/  FSEL R93, R44, -INF , P2 ;  /* 0xff8000002c5d7808 */ /* 0x008fe20001000000 */
[----:B------:R-:W1:Y:S01]  /*3060*/  MUFU.TANH R42, R42 ;  /* 0x0000002a002a7308 */ /* 0x000e620000002400 */
[----:B------:R-:W-:-:S02]  /*3070*/  ISETP.GT.AND P2, PT, R99, 0x70, PT ;  /* 0x000000706300780c */ /* 0x000fc40003f44270 */
[----:B----4-:R-:W-:Y:S02]  /*3080*/  FSEL R63, R46, -INF , P3 ;  /* 0xff8000002e3f7808 */ /* 0x010fe40001800000 */
[----:B------:R-:W-:-:S03]  /*3090*/  ISETP.GT.AND P3, PT, R99, 0x71, PT ;  /* 0x000000716300780c */ /* 0x000fc60003f64270 */
[----:B------:R-:W2:Y:S08]  /*30a0*/  MUFU.TANH R50, R50 ;  /* 0x0000003200327308 */ /* 0x000eb00000002400 */
[----:B------:R3:W-:Y:S01]  /*30b0*/  MUFU.EX2 R20, R30 ;  /* 0x0000001e00147308 */ /* 0x0007e20000000800 */
[----:B-1----:R-:W-:Y:S01]  /*30c0*/  FSEL R55, R42, -INF , P3 ;  /* 0xff8000002a377808 */ /* 0x002fe20001800000 */
[----:B------:R-:W-:Y:S01]  /*30d0*/  FFMA.FTZ R42, R37, R28, -R34 ;  /* 0x0000001c252a7223 */ /* 0x000fe20000010822 */
[----:B------:R-:W-:-:S05]  /*30e0*/  ISETP.GT.AND P3, PT, R99, 0x79, PT ;  /* 0x000000796300780c */ /* 0x000fca0003f64270 */
[----:B------:R-:W1:Y:S01]  /*30f0*/  MUFU.TANH R52, R52 ;  /* 0x0000003400347308 */ /* 0x000e620000002400 */
[----:B---3--:R-:W-:-:S04]  /*3100*/  FMNMX.FTZ R30, R67, R24, !PT ;  /* 0x00000018431e7209 */ /* 0x008fc80007810000 */
[----:B------:R-:W-:-:S03]  /*3110*/  FMNMX.FTZ R30, R93, R30, !PT ;  /* 0x0000001e5d1e7209 */ /* 0x000fc60007810000 */
[----:B------:R3:W-:Y:S01]  /*3120*/  MUFU.EX2 R8, R95 ;  /* 0x0000005f00087308 */ /* 0x0007e20000000800 */
[----:B------:R-:W-:-:S07]  /*3130*/  FMNMX.FTZ R30, R63, R30, !PT ;  /* 0x0000001e3f1e7209 */ /* 0x000fce0007810000 */
[----:B------:R4:W-:Y:S01]  /*3140*/  MUFU.EX2 R24, R32 ;  /* 0x0000002000187308 */ /* 0x0009e20000000800 */
[----:B---3--:R-:W-:Y:S02]  /*3150*/  FSEL R95, R40, -INF , P2 ;  /* 0xff800000285f7808 */ /* 0x008fe40001000000 */
[----:B------:R-:W-:Y:S01]  /*3160*/  ISETP.GT.AND P2, PT, R99, 0x78, PT ;  /* 0x000000786300780c */ /* 0x000fe20003f44270 */
[----:B------:R-:W-:Y:S01]  /*3170*/  IMAD.MOV.U32 R99, RZ, RZ, R119 ;  /* 0x000000ffff637224 */ /* 0x000fe200078e0077 */
[----:B------:R-:W-:Y:S02]  /*3180*/  FMNMX.FTZ R30, R95, R30, !PT ;  /* 0x0000001e5f1e7209 */ /* 0x000fe40007810000 */
[----:B--2---:R-:W-:Y:S01]  /*3190*/  FSEL R97, R50, -INF , P2 ;  /* 0xff80000032617808 */ /* 0x004fe20001000000 */
[----:B------:R-:W2:Y:S01]  /*31a0*/  MUFU.EX2 R149, R149 ;  /* 0x0000009500957308 */ /* 0x000ea20000000800 */
[----:B----4-:R-:W-:Y:S02]  /*31b0*/  FMNMX.FTZ R32, R55, R30, !PT ;  /* 0x0000001e37207209 */ /* 0x010fe40007810000 */
[----:B-1----:R-:W-:-:S02]  /*31c0*/  FSEL R43, R52, -INF , P3 ;  /* 0xff800000342b7808 */ /* 0x002fc40001800000 */
[----:B------:R-:W-:-:S03]  /*31d0*/  FMNMX.FTZ R32, R97, R32, !PT ;  /* 0x0000002061207209 */ /* 0x000fc60007810000 */
[----:B------:R-:W1:Y:S01]  /*31e0*/  MUFU.EX2 R151, R151 ;  /* 0x0000009700977308 */ /* 0x000e620000000800 */
[----:B------:R-:W-:Y:S01]  /*31f0*/  FMNMX.FTZ R40, R43, R32, !PT ;  /* 0x000000202b287209 */ /* 0x000fe20007810000 */
[----:B------:R-:W-:-:S04]  /*3200*/  FFMA.FTZ R32, R47, R28, -R34 ;  /* 0x0000001c2f207223 */ /* 0x000fc80000010822 */
[----:B------:R-:W3:Y:S02]  /*3210*/  SHFL.BFLY PT, R45, R40, 0x2, 0x1f ;  /* 0x0c401f00282d7f89 */ /* 0x000ee400000e0000 */
[----:B------:R-:W4:Y:S08]  /*3220*/  MUFU.EX2 R6, R6 ;  /* 0x0000000600067308 */ /* 0x000f300000000800 */
[----:B------:R-:W5:Y:S08]  /*3230*/  MUFU.EX2 R145, R145 ;  /* 0x0000009100917308 */ /* 0x000f700000000800 */
[----:B------:R2:W5:Y:S01]  /*3240*/  MUFU.EX2 R14, R105 ;  /* 0x00000069000e7308 */ /* 0x0005620000000800 */
[----:B---3--:R-:W-:Y:S01]  /*3250*/  FMNMX.FTZ R45, R40, R45, !PT ;  /* 0x0000002d282d7209 */ /* 0x008fe20007810000 */
[-CC-:B------:R-:W-:Y:S01]  /*3260*/  FFMA.FTZ R40, R39, R28.reuse, -R34.reuse ;  /* 0x0000001c27287223 */ /* 0x180fe20000010822 */
[----:B------:R-:W-:-:S05]  /*3270*/  FFMA.FTZ R34, R27, R28, -R34 ;  /* 0x0000001c1b227223 */ /* 0x000fca0000010822 */
[----:B------:R-:W3:Y:S01]  /*3280*/  MUFU.EX2 R147, R147 ;  /* 0x0000009300937308 */ /* 0x000ee20000000800 */
[--C-:B--2---:R-:W-:Y:S01]  /*3290*/  IMAD.MOV.U32 R105, RZ, RZ, R119.reuse ;  /* 0x000000ffff697224 */ /* 0x104fe200078e0077 */
[----:B------:R-:W2:Y:S06]  /*32a0*/  SHFL.BFLY PT, R44, R45, 0x1, 0x1f ;  /* 0x0c201f002d2c7f89 */ /* 0x000eac00000e0000 */
[----:B------:R1:W3:Y:S08]  /*32b0*/  MUFU.EX2 R12, R101 ;  /* 0x00000065000c7308 */ /* 0x0002f00000000800 */
[----:B------:R-:W3:Y:S01]  /*32c0*/  MUFU.EX2 R141, R141 ;  /* 0x0000008d008d7308 */ /* 0x000ee20000000800 */
[----:B-1----:R-:W-:-:S07]  /*32d0*/  IMAD.MOV.U32 R101, RZ, RZ, R119 ;  /* 0x000000ffff657224 */ /* 0x002fce00078e0077 */
[----:B------:R-:W-:Y:S01]  /*32e0*/  MUFU.EX2 R143, R143 ;  /* 0x0000008f008f7308 */ /* 0x000fe20000000800 */
[----:B--2---:R-:W-:-:S04]  /*32f0*/  FMNMX.FTZ R31, R45, R44, !PT ;  /* 0x0000002c2d1f7209 */ /* 0x004fc80007810000 */
[C---:B------:R-:W-:Y:S01]  /*3300*/  FSETP.NEU.FTZ.AND P2, PT, R31.reuse, -INF , PT ;  /* 0xff8000001f00780b */ /* 0x040fe20003f5d000 */
[----:B------:R-:W-:Y:S02]  /*3310*/  FMUL.FTZ R46, R31, R28 ;  /* 0x0000001c1f2e7220 */ /* 0x000fe40000410000 */
[----:B------:R-:W-:Y:S03]  /*3320*/  MUFU.EX2 R10, R10 ;  /* 0x0000000a000a7308 */ /* 0x000fe60000000800 */
[----:B------:R-:W-:Y:S02]  /*3330*/  FSEL R46, R46, RZ, P2 ;  /* 0x000000ff2e2e7208 */ /* 0x000fe40001000000 */
[----:B------:R-:W-:-:S03]  /*3340*/  PLOP3.LUT P2, PT, PT, PT, UP0, 0x80, 0x0 ;  /* 0x000000000000781c */ /* 0x000fc60003f4f008 */
[----:B------:R-:W-:Y:S01]  /*3350*/  MUFU.EX2 R137, R137 ;  /* 0x0000008900897308 */ /* 0x000fe20000000800 */
[-CC-:B------:R-:W-:Y:S01]  /*3360*/  FFMA.FTZ R148, R61, R28.reuse, -R46.reuse ;  /* 0x0000001c3d947223 */ /* 0x180fe2000001082e */
[-C--:B------:R-:W-:Y:S01]  /*3370*/  FFMA.FTZ R27, R26, R28.reuse, -R46 ;  /* 0x0000001c1a1b7223 */ /* 0x080fe2000001082e */
[----:B------:R-:W-:Y:S01]  /*3380*/  FADD.FTZ R26, R149, R4 ;  /* 0x00000004951a7221 */ /* 0x000fe20000010000 */
[-CC-:B------:R-:W-:Y:S01]  /*3390*/  FFMA.FTZ R150, R65, R28.reuse, -R46.reuse ;  /* 0x0000001c41967223 */ /* 0x180fe2000001082e */
[-CC-:B------:R-:W-:Y:S01]  /*33a0*/  FFMA.FTZ R132, R3, R28.reuse, -R46.reuse ;  /* 0x0000001c03847223 */ /* 0x180fe2000001082e */
[-C--:B------:R-:W-:Y:S01]  /*33b0*/  FFMA.FTZ R21, R21, R28.reuse, -R46 ;  /* 0x0000001c15157223 */ /* 0x080fe2000001082e */
[----:B------:R-:W-:Y:S01]  /*33c0*/  FADD.FTZ R3, R151, R26 ;  /* 0x0000001a97037221 */ /* 0x000fe20000010000 */
[----:B------:R-:W-:Y:S01]  /*33d0*/  MUFU.EX2 R148, R148 ;  /* 0x0000009400947308 */ /* 0x000fe20000000800 */
[-CC-:B------:R-:W-:Y:S01]  /*33e0*/  FFMA.FTZ R144, R29, R28.reuse, -R46.reuse ;  /* 0x0000001c1d907223 */ /* 0x180fe2000001082e */
[-CC-:B------:R-:W-:Y:S01]  /*33f0*/  FFMA.FTZ R29, R69, R28.reuse, -R46.reuse ;  /* 0x0000001c451d7223 */ /* 0x180fe2000001082e */
[----:B----4-:R-:W-:Y:S01]  /*3400*/  FADD.FTZ R26, R6, R3 ;  /* 0x00000003061a7221 */ /* 0x010fe20000010000 */
[-CC-:B------:R-:W-:Y:S01]  /*3410*/  FFMA.FTZ R3, R5, R28.reuse, -R46.reuse ;  /* 0x0000001c05037223 */ /* 0x180fe2000001082e */
[-CC-:B------:R-:W-:Y:S01]  /*3420*/  FFMA.FTZ R146, R25, R28.reuse, -R46.reuse ;  /* 0x0000001c19927223 */ /* 0x180fe2000001082e */
[-C--:B------:R-:W-:Y:S01]  /*3430*/  FFMA.FTZ R140, R19, R28.reuse, -R46 ;  /* 0x0000001c138c7223 */ /* 0x080fe2000001082e */
[----:B-----5:R-:W-:Y:S01]  /*3440*/  FADD.FTZ R5, R145, R26 ;  /* 0x0000001a91057221 */ /* 0x020fe20000010000 */
[----:B------:R-:W1:Y:S01]  /*3450*/  MUFU.EX2 R27, R27 ;  /* 0x0000001b001b7308 */ /* 0x000e620000000800 */
[-CC-:B------:R-:W-:Y:S01]  /*3460*/  FFMA.FTZ R25, R73, R28.reuse, -R46.reuse ;  /* 0x0000001c49197223 */ /* 0x180fe2000001082e */
[-CC-:B------:R-:W-:Y:S01]  /*3470*/  FFMA.FTZ R15, R15, R28.reuse, -R46.reuse ;  /* 0x0000001c0f0f7223 */ /* 0x180fe2000001082e */
[----:B------:R-:W-:Y:S01]  /*3480*/  FADD.FTZ R26, R14, R5 ;  /* 0x000000050e1a7221 */ /* 0x000fe20000010000 */
[-CC-:B------:R-:W-:Y:S01]  /*3490*/  FFMA.FTZ R142, R13, R28.reuse, -R46.reuse ;  /* 0x0000001c0d8e7223 */ /* 0x180fe2000001082e */
[-CC-:B------:R-:W-:Y:S01]  /*34a0*/  FFMA.FTZ R13, R75, R28.reuse, -R46.reuse ;  /* 0x0000001c4b0d7223 */ /* 0x180fe2000001082e */
[-C--:B------:R-:W-:Y:S01]  /*34b0*/  FFMA.FTZ R136, R77, R28.reuse, -R46 ;  /* 0x0000001c4d887223 */ /* 0x080fe2000001082e */
[----:B---3--:R-:W-:Y:S01]  /*34c0*/  FADD.FTZ R5, R147, R26 ;  /* 0x0000001a93057221 */ /* 0x008fe20000010000 */
[----:B------:R-:W2:Y:S01]  /*34d0*/  MUFU.EX2 R150, R150 ;  /* 0x0000009600967308 */ /* 0x000ea20000000800 */
[-CC-:B------:R-:W-:Y:S01]  /*34e0*/  FFMA.FTZ R11, R11, R28.reuse, -R46.reuse ;  /* 0x0000001c0b0b7223 */ /* 0x180fe2000001082e */
[-CC-:B------:R-:W-:Y:S01]  /*34f0*/  FFMA.FTZ R138, R9, R28.reuse, -R46.reuse ;  /* 0x0000001c098a7223 */ /* 0x180fe2000001082e */
        /* <DEDUP_REMOVED lines=11> */
[----:B------:R-:W-:Y:S01]  /*35b0*/  F2FP.BF16.F32.PACK_AB R149, R4, R149 ;  /* 0x000000950495723e */ /* 0x000fe200000010ff */
[-CC-:B------:R-:W-:Y:S01]  /*35c0*/  FFMA.FTZ R91, R91, R28.reuse, -R46.reuse ;  /* 0x0000001c5b5b7223 */ /* 0x180fe2000001082e */
[----:B------:R-:W1:Y:S01]  /*35d0*/  MUFU.EX2 R144, R144 ;  /* 0x0000009000907308 */ /* 0x000e620000000800 */
[----:B--2---:R-:W-:Y:S01]  /*35e0*/  FADD.FTZ R26, R150, R19 ;  /* 0x00000013961a7221 */ /* 0x004fe20000010000 */
[-CC-:B------:R-:W-:Y:S01]  /*35f0*/  FFMA.FTZ R67, R67, R28.reuse, -R46.reuse ;  /* 0x0000001c43437223 */ /* 0x180fe2000001082e */
[-CC-:B------:R-:W-:Y:S01]  /*3600*/  FFMA.FTZ R93, R93, R28.reuse, -R46.reuse ;  /* 0x0000001c5d5d7223 */ /* 0x180fe2000001082e */
[-CC-:B------:R-:W-:Y:S01]  /*3610*/  FFMA.FTZ R63, R63, R28.reuse, -R46.reuse ;  /* 0x0000001c3f3f7223 */ /* 0x180fe2000001082e */
[-CC-:B------:R-:W-:Y:S01]  /*3620*/  FFMA.FTZ R95, R95, R28.reuse, -R46.reuse ;  /* 0x0000001c5f5f7223 */ /* 0x180fe2000001082e */
[-CC-:B------:R-:W-:Y:S01]  /*3630*/  FFMA.FTZ R55, R55, R28.reuse, -R46.reuse ;  /* 0x0000001c37377223 */ /* 0x180fe2000001082e */
[-C--:B------:R-:W-:Y:S01]  /*3640*/  FFMA.FTZ R97, R97, R28.reuse, -R46 ;  /* 0x0000001c61617223 */ /* 0x080fe2000001082e */
[----:B------:R-:W2:Y:S01]  /*3650*/  MUFU.EX2 R29, R29 ;  /* 0x0000001d001d7308 */ /* 0x000ea20000000800 */
[----:B---3--:R-:W-:Y:S01]  /*3660*/  FADD.FTZ R19, R21, R26 ;  /* 0x0000001a15137221 */ /* 0x008fe20000010000 */
[----:B------:R-:W-:Y:S01]  /*3670*/  FFMA.FTZ R43, R43, R28, -R46 ;  /* 0x0000001c2b2b7223 */ /* 0x000fe2000001082e */
[----:B------:R-:W-:-:S02]  /*3680*/  F2FP.BF16.F32.PACK_AB R150, R21, R150 ;  /* 0x000000961596723e */ /* 0x000fc400000010ff */
[----:B------:R-:W-:Y:S02]  /*3690*/  F2FP.BF16.F32.PACK_AB R151, R6, R151 ;  /* 0x000000970697723e */ /* 0x000fe400000010ff */
[----:B------:R-:W-:Y:S01]  /*36a0*/  F2FP.BF16.F32.PACK_AB R145, R14, R145 ;  /* 0x000000910e91723e */ /* 0x000fe200000010ff */
[----:B------:R-:W3:Y:S01]  /*36b0*/  MUFU.EX2 R146, R146 ;  /* 0x0000009200927308 */ /* 0x000ee20000000800 */
[----:B-1----:R-:W-:Y:S01]  /*36c0*/  FADD.FTZ R26, R144, R19 ;  /* 0x00000013901a7221 */ /* 0x002fe20000010000 */
[----:B------:R-:W-:Y:S01]  /*36d0*/  FADD.FTZ R19, R143, R48 ;  /* 0x000000308f137221 */ /* 0x000fe20000010000 */
[----:B------:R-:W-:Y:S02]  /*36e0*/  F2FP.BF16.F32.PACK_AB R147, R12, R147 ;  /* 0x000000930c93723e */ /* 0x000fe400000010ff */
[----:B------:R-:W-:Y:S01]  /*36f0*/  F2FP.BF16.F32.PACK_AB R141, R8, R141 ;  /* 0x0000008d088d723e */ /* 0x000fe200000010ff */
[C---:B------:R-:W-:Y:S01]  /*3700*/  FADD.FTZ R48, R10.reuse, R19 ;  /* 0x000000130a307221 */ /* 0x040fe20000010000 */
[----:B------:R-:W-:Y:S01]  /*3710*/  FFMA.FTZ R19, R89, R28, -R46 ;  /* 0x0000001c59137223 */ /* 0x000fe2000001082e */
[----:B------:R-:W1:Y:S01]  /*3720*/  MUFU.EX2 R25, R25 ;  /* 0x0000001900197308 */ /* 0x000e620000000800 */
[----:B--2---:R-:W-:Y:S01]  /*3730*/  FADD.FTZ R33, R29, R26 ;  /* 0x0000001a1d217221 */ /* 0x004fe20000010000 */
[----:B------:R-:W-:Y:S01]  /*3740*/  F2FP.BF16.F32.PACK_AB R143, R10, R143 ;  /* 0x0000008f0a8f723e */ /* 0x000fe200000010ff */
[----:B------:R-:W-:Y:S01]  /*3750*/  IMAD.MOV.U32 R89, RZ, RZ, R119 ;  /* 0x000000ffff597224 */ /* 0x000fe200078e0077 */
[----:B------:R-:W-:-:S02]  /*3760*/  F2FP.BF16.F32.PACK_AB R148, R27, R148 ;  /* 0x000000941b94723e */ /* 0x000fc400000010ff */
[----:B------:R-:W-:Y:S02]  /*3770*/  F2FP.BF16.F32.PACK_AB R144, R29, R144 ;  /* 0x000000901d90723e */ /* 0x000fe400000010ff */
[----:B------:R-:W2:Y:S01]  /*3780*/  MUFU.EX2 R140, R140 ;  /* 0x0000008c008c7308 */ /* 0x000ea20000000800 */
[----:B---3--:R-:W-:-:S07]  /*3790*/  FADD.FTZ R26, R146, R33 ;  /* 0x00000021921a7221 */ /* 0x008fce0000010000 */
[----:B------:R-:W-:Y:S01]  /*37a0*/  MUFU.EX2 R139, R139 ;  /* 0x0000008b008b7308 */ /* 0x000fe20000000800 */
[C---:B-1----:R-:W-:Y:S01]  /*37b0*/  FADD.FTZ R33, R25.reuse, R26 ;  /* 0x0000001a19217221 */ /* 0x042fe20000010000 */
[----:B------:R-:W-:-:S06]  /*37c0*/  F2FP.BF16.F32.PACK_AB R146, R25, R146 ;  /* 0x000000921992723e */ /* 0x000fcc00000010ff */
[----:B------:R-:W1:Y:S01]  /*37d0*/  MUFU.EX2 R15, R15 ;  /* 0x0000000f000f7308 */ /* 0x000e620000000800 */
[----:B--2---:R-:W-:-:S07]  /*37e0*/  FADD.FTZ R26, R140, R33 ;  /* 0x000000218c1a7221 */ /* 0x004fce0000010000 */
[----:B------:R-:W2:Y:S08]  /*37f0*/  MUFU.EX2 R142, R142 ;  /* 0x0000008e008e7308 */ /* 0x000eb00000000800 */
[----:B------:R-:W3:Y:S01]  /*3800*/  MUFU.EX2 R133, R133 ;  /* 0x0000008500857308 */ /* 0x000ee20000000800 */
[C---:B-1----:R-:W-:Y:S01]  /*3810*/  FADD.FTZ R33, R15.reuse, R26 ;  /* 0x0000001a0f217221 */ /* 0x042fe20000010000 */
[----:B------:R-:W-:-:S06]  /*3820*/  F2FP.BF16.F32.PACK_AB R140, R15, R140 ;  /* 0x0000008c0f8c723e */ /* 0x000fcc00000010ff */
[----:B------:R1:W-:Y:S01]  /*3830*/  MUFU.EX2 R44, R35 ;  /* 0x00000023002c7308 */ /* 0x0003e20000000800 */
[----:B--2---:R-:W-:-:S07]  /*3840*/  FADD.FTZ R0, R142, R33 ;  /* 0x000000218e007221 */ /* 0x004fce0000010000 */
[----:B------:R-:W2:Y:S01]  /*3850*/  MUFU.EX2 R13, R13 ;  /* 0x0000000d000d7308 */ /* 0x000ea20000000800 */
[----:B-1----:R-:W-:Y:S01]  /*3860*/  FADD.FTZ R35, R137, R48 ;  /* 0x0000003089237221 */ /* 0x002fe20000010000 */
[----:B------:R-:W-:-:S03]  /*3870*/  F2FP.BF16.F32.PACK_AB R137, R20, R137 ;  /* 0x000000891489723e */ /* 0x000fc600000010ff */
[----:B------:R-:W-:-:S03]  /*3880*/  FADD.FTZ R48, R20, R35 ;  /* 0x0000002314307221 */ /* 0x000fc60000010000 */
[----:B------:R-:W1:Y:S01]  /*3890*/  MUFU.EX2 R30, R36 ;  /* 0x00000024001e7308 */ /* 0x000e620000000800 */
[----:B------:R-:W-:Y:S01]  /*38a0*/  FADD.FTZ R35, R139, R48 ;  /* 0x000000308b237221 */ /* 0x000fe20000010000 */
[----:B------:R-:W-:-:S03]  /*38b0*/  F2FP.BF16.F32.PACK_AB R139, R24, R139 ;  /* 0x0000008b188b723e */ /* 0x000fc600000010ff */
[----:B------:R-:W-:-:S03]  /*38c0*/  FADD.FTZ R26, R24, R35 ;  /* 0x00000023181a7221 */ /* 0x000fc60000010000 */
[----:B------:R-:W4:Y:S01]  /*38d0*/  MUFU.EX2 R136, R136 ;  /* 0x0000008800887308 */ /* 0x000f220000000800 */
[----:B---3--:R-:W-:Y:S01]  /*38e0*/  FADD.FTZ R35, R133, R26 ;  /* 0x0000001a85237221 */ /* 0x008fe20000010000 */
[C---:B--2---:R-:W-:Y:S01]  /*38f0*/  FADD.FTZ R33, R13.reuse, R0 ;  /* 0x000000000d217221 */ /* 0x044fe20000010000 */
[----:B------:R-:W-:-:S05]  /*3900*/  F2FP.BF16.F32.PACK_AB R142, R13, R142 ;  /* 0x0000008e0d8e723e */ /* 0x000fca00000010ff */
[----:B------:R-:W2:Y:S01]  /*3910*/  MUFU.EX2 R135, R135 ;  /* 0x0000008700877308 */ /* 0x000ea20000000800 */
[C---:B-1----:R-:W-:Y:S01]  /*3920*/  FADD.FTZ R26, R30.reuse, R35 ;  /* 0x000000231e1a7221 */ /* 0x042fe20000010000 */
[----:B------:R-:W-:-:S06]  /*3930*/  F2FP.BF16.F32.PACK_AB R133, R30, R133 ;  /* 0x000000851e85723e */ /* 0x000fcc00000010ff */
[----:B------:R-:W1:Y:S01]  /*3940*/  MUFU.EX2 R11, R11 ;  /* 0x0000000b000b7308 */ /* 0x000e620000000800 */
[----:B----4-:R-:W-:-:S07]  /*3950*/  FADD.FTZ R0, R136, R33 ;  /* 0x0000002188007221 */ /* 0x010fce0000010000 */
[----:B------:R-:W3:Y:S01]  /*3960*/  MUFU.EX2 R32, R32 ;  /* 0x0000002000207308 */ /* 0x000ee20000000800 */
[----:B--2---:R-:W-:-:S07]  /*3970*/  FADD.FTZ R35, R135, R26 ;  /* 0x0000001a87237221 */ /* 0x004fce0000010000 */
[----:B------:R-:W2:Y:S01]  /*3980*/  MUFU.EX2 R138, R138 ;  /* 0x0000008a008a7308 */ /* 0x000ea20000000800 */
[C---:B-1----:R-:W-:Y:S01]  /*3990*/  FADD.FTZ R33, R11.reuse, R0 ;  /* 0x000000000b217221 */ /* 0x042fe20000010000 */
[----:B------:R-:W-:-:S06]  /*39a0*/  F2FP.BF16.F32.PACK_AB R136, R11, R136 ;  /* 0x000000880b88723e */ /* 0x000fcc00000010ff */
[----:B------:R-:W1:Y:S01]  /*39b0*/  MUFU.EX2 R129, R129 ;  /* 0x0000008100817308 */ /* 0x000e620000000800 */
[C---:B---3--:R-:W-:Y:S01]  /*39c0*/  FADD.FTZ R26, R32.reuse, R35 ;  /* 0x00000023201a7221 */ /* 0x048fe20000010000 */
[----:B------:R-:W-:-:S06]  /*39d0*/  F2FP.BF16.F32.PACK_AB R135, R32, R135 ;  /* 0x000000872087723e */ /* 0x000fcc00000010ff */
[----:B------:R-:W3:Y:S01]  /*39e0*/  MUFU.EX2 R9, R9 ;  /* 0x0000000900097308 */ /* 0x000ee20000000800 */
[----:B--2---:R-:W-:-:S07]  /*39f0*/  FADD.FTZ R0, R138, R33 ;  /* 0x000000218a007221 */ /* 0x004fce0000010000 */
        /* <DEDUP_REMOVED lines=16> */
[C---:B-1----:R-:W-:Y:S01]  /*3b00*/  FADD.FTZ R4, R38.reuse, R35 ;  /* 0x0000002326047221 */ /* 0x042fe20000010000 */
[----:B------:R-:W-:-:S06]  /*3b10*/  F2FP.BF16.F32.PACK_AB R131, R38, R131 ;  /* 0x000000832683723e */ /* 0x000fcc00000010ff */
[----:B------:R-:W1:Y:S01]  /*3b20*/  MUFU.EX2 R5, R5 ;  /* 0x0000000500057308 */ /* 0x000e620000000800 */
[----:B---3--:R-:W-:-:S07]  /*3b30*/  FADD.FTZ R0, R134, R33 ;  /* 0x0000002186007221 */ /* 0x008fce0000010000 */
        /* <DEDUP_REMOVED lines=21> */
[----:B---3--:R-:W-:Y:S01]  /*3c90*/  FADD.FTZ R33, R121, R4 ;  /* 0x0000000479217221 */ /* 0x008fe20000010000 */
[----:B------:R-:W-:-:S03]  /*3ca0*/  F2FP.BF16.F32.PACK_AB R121, R44, R121 ;  /* 0x000000792c79723e */ /* 0x000fc600000010ff */
[----:B------:R-:W-:-:S03]  /*3cb0*/  FADD.FTZ R4, R44, R33 ;  /* 0x000000212c047221 */ /* 0x000fc60000010000 */
        /* <DEDUP_REMOVED lines=9> */
[----:B------:R-:W-:Y:S01]  /*3d50*/  F2FP.BF16.F32.PACK_AB R124, R124, R91 ;  /* 0x0000005b7c7c723e */ /* 0x000fe200000010ff */
[----:B------:R-:W-:-:S05]  /*3d60*/  IMAD.MOV.U32 R91, RZ, RZ, R119 ;  /* 0x000000ffff5b7224 */ /* 0x000fca00078e0077 */
[----:B------:R-:W2:Y:S01]  /*3d70*/  MUFU.EX2 R95, R95 ;  /* 0x0000005f005f7308 */ /* 0x000ea20000000800 */
[----:B-1----:R-:W-:-:S07]  /*3d80*/  FADD.FTZ R21, R93, R4 ;  /* 0x000000045d157221 */ /* 0x002fce0000010000 */
[----:B------:R-:W1:Y:S01]  /*3d90*/  MUFU.EX2 R120, R55 ;  /* 0x0000003700787308 */ /* 0x000e620000000800 */
[C---:B---3--:R-:W-:Y:S01]  /*3da0*/  FADD.FTZ R4, R126.reuse, R21 ;  /* 0x000000157e047221 */ /* 0x048fe20000010000 */
[----:B------:R-:W-:Y:S01]  /*3db0*/  F2FP.BF16.F32.PACK_AB R126, R126, R93 ;  /* 0x0000005d7e7e723e */ /* 0x000fe200000010ff */
[----:B------:R-:W-:-:S05]  /*3dc0*/  IMAD.MOV.U32 R93, RZ, RZ, R119 ;  /* 0x000000ffff5d7224 */ /* 0x000fca00078e0077 */
[----:B------:R-:W3:Y:S01]  /*3dd0*/  MUFU.EX2 R97, R97 ;  /* 0x0000006100617308 */ /* 0x000ee20000000800 */
[----:B--2---:R-:W-:-:S07]  /*3de0*/  FADD.FTZ R11, R95, R4 ;  /* 0x000000045f0b7221 */ /* 0x004fce0000010000 */
[----:B------:R-:W2:Y:S01]  /*3df0*/  MUFU.EX2 R122, R43 ;  /* 0x0000002b007a7308 */ /* 0x000ea20000000800 */
[C---:B-1----:R-:W-:Y:S01]  /*3e00*/  FADD.FTZ R4, R120.reuse, R11 ;  /* 0x0000000b78047221 */ /* 0x042fe20000010000 */
[----:B------:R-:W-:Y:S01]  /*3e10*/  F2FP.BF16.F32.PACK_AB R120, R120, R95 ;  /* 0x0000005f7878723e */ /* 0x000fe200000010ff */
[----:B------:R-:W-:-:S05]  /*3e20*/  IMAD.MOV.U32 R95, RZ, RZ, R119 ;  /* 0x000000ffff5f7224 */ /* 0x000fca00078e0077 */
[----:B------:R-:W1:Y:S01]  /*3e30*/  MUFU.EX2 R34, R34 ;  /* 0x0000002200227308 */ /* 0x000e620000000800 */
[----:B---3--:R-:W-:-:S04]  /*3e40*/  FADD.FTZ R3, R97, R4 ;  /* 0x0000000461037221 */ /* 0x008fc80000010000 */
[C---:B--2---:R-:W-:Y:S01]  /*3e50*/  FADD.FTZ R3, R122.reuse, R3 ;  /* 0x000000037a037221 */ /* 0x044fe20000010000 */
[----:B------:R-:W-:Y:S01]  /*3e60*/  F2FP.BF16.F32.PACK_AB R122, R122, R97 ;  /* 0x000000617a7a723e */ /* 0x000fe200000010ff */
[----:B------:R-:W-:Y:S02]  /*3e70*/  IMAD.MOV.U32 R97, RZ, RZ, R119 ;  /* 0x000000ffff617224 */ /* 0x000fe400078e0077 */
[C---:B-1----:R-:W-:Y:S01]  /*3e80*/  FADD.FTZ R0, R34.reuse, R35 ;  /* 0x0000002322007221 */ /* 0x042fe20000010000 */
[----:B------:R-:W-:Y:S01]  /*3e90*/  F2FP.BF16.F32.PACK_AB R123, R34, R123 ;  /* 0x0000007b227b723e */ /* 0x000fe200000010ff */
[----:B------:R-:W-:Y:S06]  /*3ea0*/  @!P2 BRA `(.L_x_1567) ;  /* 0x0000002c00c8a947 */ /* 0x000fec0003800000 */
[----:B------:R-:W-:Y:S01]  /*3eb0*/  IMAD.MOV.U32 R5, RZ, RZ, R7 ;  /* 0x000000ffff057224 */ /* 0x000fe200078e0007 */
[----:B------:R-:W-:Y:S02]  /*3ec0*/  MOV R4, R31 ;  /* 0x0000001f00047202 */ /* 0x000fe40000000f00 */
        /* <DEDUP_REMOVED lines=19> */
[----:B------:R-:W-:Y:S01]  /*4000*/  ULDC UR21, c[0x0][0x288] ;  /* 0x0000a20000157ab9 */ /* 0x000fe20000000800 */
[----:B------:R-:W-:Y:S01]  /*4010*/  ULDC UR26, c[0x0][0x404] ;  /* 0x00010100001a7ab9 */ /* 0x000fe20000000800 */
[----:B------:R-:W-:Y:S01]  /*4020*/  ULDC UR23, c[0x0][0x9d8] ;  /* 0x0002760000177ab9 */ /* 0x000fe20000000800 */
[----:B------:R-:W-:-:S05]  /*4030*/  ULDC.64 UR24, c[0x0][0x3f8] ;  /* 0x0000fe0000187ab9 */ /* 0x000fca0000000a00 */
.L_x_1576:
        /* <DEDUP_REMOVED lines=9> */
.L_x_1569:
[----:B------:R-:W-:Y:S01]  /*40d0*/  ULEA UR6, UR36, UR40, 0x3 ;  /* 0x0000002824067291 */ /* 0x000fe2000f8e183f */
[----:B------:R-:W-:-:S05]  /*40e0*/  IMAD.U32 R6, RZ, RZ, UR37 ;  /* 0x00000025ff067e24 */ /* 0x000fca000f8e00ff */
[----:B------:R-:W-:-:S04]  /*40f0*/  SHF.L.U32 R6, R6, 0x1f, RZ ;  /* 0x0000001f06067819 */ /* 0x000fc800000006ff */
[----:B------:R1:W2:Y:S01]  /*4100*/  SYNCS.PHASECHK.TRANS64.TRYWAIT P3, [UR6+0x16830], R6 ;  /* 0x01683006ff0075a7 */ /* 0x0002a20008060146 */
[----:B------:R-:W-:Y:S05]  /*4110*/  @!P0 BRA `(.L_x_1570) ;  /* 0x0000000000048947 */ /* 0x000fea0003800000 */
[----:B------:R-:W-:Y:S01]  /*4120*/  BPT.TRAP 0x1 ;  /* 0x000000040000795c */ /* 0x000fe20000300000 */
.L_x_1570:
[----:B--2---:R-:W-:Y:S05]  /*4130*/  @P3 BRA `(.L_x_1568) ;  /* 0x0000000000083947 */ /* 0x004fea0003800000 */
[----:B------:R-:W2:Y:S02]  /*4140*/  SYNCS.PHASECHK.TRANS64.TRYWAIT P3, [UR6+0x16830], R6 ;  /* 0x01683006ff0075a7 */ /* 0x000ea40008060146 */
[----:B--2---:R-:W-:Y:S05]  /*4150*/  @!P3 BRA `(.L_x_1571) ;  /* 0x00000090006cb947 */ /* 0x004fea0003800000 */
.L_x_1568:
        /* <DEDUP_REMOVED lines=25> */
.L_x_1573:
[----:B------:R-:W-:Y:S01]  /*42f0*/  ULEA UR6, UR28, UR40, 0x3 ;  /* 0x000000281c067291 */ /* 0x000fe2000f8e183f */
[----:B------:R-:W-:-:S05]  /*4300*/  IMAD.U32 R6, RZ, RZ, UR30 ;  /* 0x0000001eff067e24 */ /* 0x000fca000f8e00ff */
[----:B------:R-:W-:-:S04]  /*4310*/  SHF.L.U32 R6, R6, 0x1f, RZ ;  /* 0x0000001f06067819 */ /* 0x000fc800000006ff */
[----:B------:R1:W2:Y:S01]  /*4320*/  SYNCS.PHASECHK.TRANS64.TRYWAIT P2, [UR6+0x16850], R6 ;  /* 0x01685006ff0075a7 */ /* 0x0002a20008040146 */
[----:B------:R-:W-:Y:S05]  /*4330*/  @!P0 BRA `(.L_x_1574) ;  /* 0x0000000000048947 */ /* 0x000fea0003800000 */
[----:B------:R-:W-:Y:S01]  /*4340*/  BPT.TRAP 0x1 ;  /* 0x000000040000795c */ /* 0x000fe20000300000 */
.L_x_1574:
[----:B--2---:R-:W-:Y:S05]  /*4350*/  @P2 BRA `(.L_x_1572) ;  /* 0x0000000000082947 */ /* 0x004fea0003800000 */
[----:B------:R-:W2:Y:S02]  /*4360*/  SYNCS.PHASECHK.TRANS64.TRYWAIT P2, [UR6+0x16850], R6 ;  /* 0x01685006ff0075a7 */ /* 0x000ea40008040146 */
[----:B--2---:R-:W-:Y:S05]  /*4370*/  @!P2 BRA `(.L_x_1575) ;  /* 0x0000008c00fca947 */ /* 0x004fea0003800000 */
.L_x_1572:
[----:B------:R-:W-:Y:S01]  /*4380*/  UIADD3 UR6, UR40, 0x400, URZ ;  /* 0x0000040028067890 */ /* 0x000fe2000fffe03f */
[----:B------:R-:W-:Y:S01]  /*4390*/  WARPGROUP.ARRIVE ;  /* 0x00000000000079c5 */ /* 0x000fe20000000000 */
[----:B------:R-:W-:Y:S01]  /*43a0*/  UMOV UR7, 0x40000040 ;  /* 0x4000004000077882 */ /* 0x000fe20000000000 */
[----:B------:R-:W-:Y:S01]  /*43b0*/  UISETP.NE.U32.AND UP0, UPT, UR24, URZ, UPT ;  /* 0x0000003f1800728c */ /* 0x000fe2000bf05070 */
[----:B-12---:R-:W-:Y:S01]  /*43c0*/  FMUL.FTZ R6, R24, UR23 ;  /* 0x0000001718067c20 */ /* 0x006fe20008410000 */
[----:B------:R-:W-:Y:S01]  /*43d0*/  USHF.R.U32.HI UR6, URZ, 0x4, UR6 ;  /* 0x000000043f067899 */ /* 0x000fe20008011606 */
[----:B------:R-:W-:Y:S01]  /*43e0*/  FMUL.FTZ R24, R38, UR23 ;  /* 0x0000001726187c20 */ /* 0x000fe20008410000 */
[----:B------:R-:W-:Y:S01]  /*43f0*/  UISETP.NE.AND.EX UP0, UPT, UR25, URZ, UPT, UP0 ;  /* 0x0000003f1900728c */ /* 0x000fe2000bf05300 */
        /* <DEDUP_REMOVED lines=19> */
[----:B------:R-:W-:Y:S01]  /*4530*/  FMUL.FTZ R31, R40, UR23 ;  /* 0x00000017281f7c20 */ /* 0x000fe20008410000 */
[----:B------:R-:W-:Y:S01]  /*4540*/  FMUL.FTZ R40, R41, UR23 ;  /* 0x0000001729287c20 */ /* 0x000fe20008410000 */
[----:B------:R-:W-:Y:S01]  /*4550*/  FMUL.FTZ R7, R26, UR23 ;  /* 0x000000171a077c20 */ /* 0x000fe20008410000 */
[----:B------:R-:W-:Y:S01]  /*4560*/  FMUL.FTZ R60, R60, UR23 ;  /* 0x000000173c3c7c20 */ /* 0x000fe20008410000 */
[----:B------:R-:W-:Y:S01]  /*4570*/  FMUL.FTZ R26, R42, UR23 ;  /* 0x000000172a1a7c20 */ /* 0x000fe20008410000 */
[----:B------:R-:W-:Y:S01]  /*4580*/  FMUL.FTZ R42, R44, UR23 ;  /* 0x000000172c2a7c20 */ /* 0x000fe20008410000 */
[----:B------:R-:W-:Y:S01]  /*4590*/  FMUL.FTZ R44, R45, UR23 ;  /* 0x000000172d2c7c20 */ /* 0x000fe20008410000 */
[----:B------:R-:W4:Y:S01]  /*45a0*/  MUFU.TANH R13, R13 ;  /* 0x0000000d000d7308 */ /* 0x000f220000002400 */
[----:B------:R-:W-:Y:S01]  /*45b0*/  FMUL.FTZ R29, R46, UR23 ;  /* 0x000000172e1d7c20 */ /* 0x000fe20008410000 */
[----:B------:R-:W-:Y:S01]  /*45c0*/  FMUL.FTZ R46, R48, UR23 ;  /* 0x00000017302e7c20 */ /* 0x000fe20008410000 */
[----:B------:R-:W-:Y:S01]  /*45d0*/  FMUL.FTZ R8, R27, UR23 ;  /* 0x000000171b087c20 */ /* 0x000fe20008410000 */
[----:B------:R-:W-:Y:S01]  /*45e0*/  FMUL.FTZ R27, R43, UR23 ;  /* 0x000000172b1b7c20 */ /* 0x000fe20008410000 */
[----:B------:R-:W-:Y:S01]  /*45f0*/  FMUL.FTZ R48, R49, UR23 ;  /* 0x0000001731307c20 */ /* 0x000fe20008410000 */
[----:B------:R-:W-:Y:S01]  /*4600*/  FMUL.FTZ R32, R50, UR23 ;  /* 0x0000001732207c20 */ /* 0x000fe20008410000 */
[----:B------:R-:W-:Y:S01]  /*4610*/  FMUL.FTZ R50, R52, UR23 ;  /* 0x0000001734327c20 */ /* 0x000fe20008410000 */
[----:B------:R-:W5:Y:S01]  /*4620*/  MUFU.TANH R15, R15 ;  /* 0x0000000f000f7308 */ /* 0x000f620000002400 */
        /* <DEDUP_REMOVED lines=17> */
[----:B------:R-:W-:-:S06]  /*4740*/  UMOV UR30, UR37 ;  /* 0x00000025001e7c82 */ /* 0x000fcc0008000000 */
[----:B------:R-:W5:Y:S08]  /*4750*/  MUFU.TANH R28, R28 ;  /* 0x0000001c001c7308 */ /* 0x000f700000002400 */
[----:B------:R-:W5:Y:S08]  /*4760*/  MUFU.TANH R31, R31 ;  /* 0x0000001f001f7308 */ /* 0x000f700000002400 */
[----:B------:R-:W5:Y:S08]  /*4770*/  MUFU.TANH R40, R40 ;  /* 0x0000002800287308 */ /* 0x000f700000002400 */
[----:B------:R-:W5:Y:S08]  /*4780*/  MUFU.TANH R42, R42 ;  /* 0x0000002a002a7308 */ /* 0x000f700000002400 */
[----:B------:R-:W5:Y:S01]  /*4790*/  MUFU.TANH R44, R44 ;  /* 0x0000002c002c7308 */ /* 0x000f620000002400 */
[----:B------:R-:W-:-:S02]  /*47a0*/  WARPGROUP.DEPBAR.LE gsb0, 0x0 ;  /* 0x00008000000079c5 */ /* 0x000fc40000010000 */
[----:B------:R-:W-:-:S05]  /*47b0*/  WARPGROUP.ARRIVE ;  /* 0x00000000000079c5 */ /* 0x000fca0000000000 */
[----:B------:R-:W5:Y:S01]  /*47c0*/  MUFU.TANH R46, R46 ;  /* 0x0000002e002e7308 */ /* 0x000f620000002400 */
[----:B------:R-:W-:Y:S01]  /*47d0*/  HGMMA.64x64x16.F32.BF16 R88, R144, gdesc[UR4].tnspB, R88, gsb0 ;  /* 0x40e0000490587df0 */ /* 0x000fe20008001858 */
[----:B------:R-:W-:Y:S01]  /*47e0*/  UMOV UR6, 0xffffff80 ;  /* 0xffffff8000067882 */ /* 0x000fe20000000000 */
[----:B------:R-:W-:Y:S02]  /*47f0*/  USEL UR7, UR26, 0x1, UP0 ;  /* 0x000000011a077887 */ /* 0x000fe40008000000 */
[----:B------:R-:W-:-:S03]  /*4800*/  UIMAD UR6, UR29, UR6, 0x1 ;  /* 0x000000011d0674a4 */ /* 0x000fc6000f8e0206 */
[----:B------:R-:W5:Y:S01]  /*4810*/  MUFU.TANH R48, R48 ;  /* 0x0000003000307308 */ /* 0x000f620000002400 */
[----:B------:R-:W-:Y:S02]  /*4820*/  UISETP.GT.AND UP0, UPT, UR29, UR27, UPT ;  /* 0x0000001b1d00728c */ /* 0x000fe4000bf04270 */
[----:B------:R-:W-:Y:S02]  /*4830*/  UIADD3 UR6, UR42, UR6, URZ ;  /* 0x000000062a067290 */ /* 0x000fe4000fffe03f */
[----:B------:R-:W-:Y:S02]  /*4840*/  UIADD3 UR29, UR29, -0x1, URZ ;  /* 0xffffffff1d1d7890 */ /* 0x000fe4000fffe03f */
[----:B------:R-:W-:Y:S01]  /*4850*/  UIMAD UR6, UR7, UR22, UR6 ;  /* 0x00000016070672a4 */ /* 0x000fe2000f8e0206 */
[----:B------:R-:W5:Y:S02]  /*4860*/  MUFU.TANH R50, R50 ;  /* 0x0000003200327308 */ /* 0x000f640000002400 */
[----:B------:R-:W-:Y:S01]  /*4870*/  UMOV UR7, 0x40000040 ;  /* 0x4000004000077882 */ /* 0x000fe20000000000 */
[----:B------:R-:W-:-:S05]  /*4880*/  UIADD3 UR6, UR6, -UR21, URZ ;  /* 0x8000001506067290 */ /* 0x000fca000fffe03f */
[----:B------:R-:W5:Y:S01]  /*4890*/  MUFU.TANH R52, R52 ;  /* 0x0000003400347308 */ /* 0x000f620000002400 */
[----:B------:R-:W-:Y:S01]  /*48a0*/  IMAD.U32 R38, RZ, RZ, UR6 ;  /* 0x00000006ff267e24 */ /* 0x000fe2000f8e00ff */
[----:B------:R-:W-:-:S03]  /*48b0*/  UIADD3 UR6, UR10, 0x100, URZ ;  /* 0x000001000a067890 */ /* 0x000fc6000fffe03f */
[----:B------:R-:W-:-:S03]  /*48c0*/  IMAD R39, R17, -0x2, R38 ;  /* 0xfffffffe11277824 */ /* 0x000fc600078e0226 */
[----:B------:R-:W5:Y:S01]  /*48d0*/  MUFU.TANH R54, R54 ;  /* 0x0000003600367308 */ /* 0x000f620000002400 */
[----:B------:R-:W-:-:S05]  /*48e0*/  IMAD.IADD R38, R18, 0x1, R39 ;  /* 0x0000000112267824 */ /* 0x000fca00078e0227 */
[C---:B------:R-:W-:Y:S02]  /*48f0*/  ISETP.GT.AND P2, PT, R38.reuse, RZ, PT ;  /* 0x000000ff2600720c */ /* 0x040fe40003f44270 */
[----:B------:R-:W-:Y:S01]  /*4900*/  ISETP.GT.AND P3, PT, R38, 0x1, PT ;  /* 0x000000012600780c */ /* 0x000fe20003f64270 */
[----:B------:R-:W5:Y:S01]  /*4910*/  MUFU.TANH R56, R56 ;  /* 0x0000003800387308 */ /* 0x000f620000002400 */
[----:B-1----:R-:W-:Y:S02]  /*4920*/  FSEL R39, R6, -INF , P2 ;  /* 0xff80000006277808 */ /* 0x002fe40001000000 */
[C---:B------:R-:W-:Y:S02]  /*4930*/  ISETP.GT.AND P2, PT, R38.reuse, 0x8, PT ;  /* 0x000000082600780c */ /* 0x040fe40003f44270 */
[----:B--2---:R-:W-:Y:S02]  /*4940*/  FSEL R9, R9, -INF , P3 ;  /* 0xff80000009097808 */ /* 0x004fe40001800000 */
[----:B------:R-:W-:Y:S01]  /*4950*/  FMNMX.FTZ R58, R39, R4, !PT ;  /* 0x00000004273a7209 */ /* 0x000fe20007810000 */
[----:B------:R1:W-:Y:S01]  /*4960*/  MUFU.TANH R6, R60 ;  /* 0x0000003c00067308 */ /* 0x0003e20000002400 */
[----:B------:R-:W-:-:S02]  /*4970*/  ISETP.GT.AND P3, PT, R38, 0x9, PT ;  /* 0x000000092600780c */ /* 0x000fc40003f64270 */
[----:B---3--:R-:W-:Y:S02]  /*4980*/  FSEL R41, R10, -INF , P2 ;  /* 0xff8000000a297808 */ /* 0x008fe40001000000 */
[----:B------:R-:W-:Y:S02]  /*4990*/  FMNMX.FTZ R58, R9, R58, !PT ;  /* 0x0000003a093a7209 */ /* 0x000fe40007810000 */
[C---:B------:R-:W-:Y:S01]  /*49a0*/  ISETP.GT.AND P2, PT, R38.reuse, 0x10, PT ;  /* 0x000000102600780c */ /* 0x040fe20003f44270 */
[----:B------:R2:W3:Y:S01]  /*49b0*/  MUFU.TANH R10, R61 ;  /* 0x0000003d000a7308 */ /* 0x0004e20000002400 */
[----:B----4-:R-:W-:Y:S02]  /*49c0*/  FSEL R13, R13, -INF , P3 ;  /* 0xff8000000d0d7808 */ /* 0x010fe40001800000 */
[----:B------:R-:W-:Y:S02]  /*49d0*/  FMNMX.FTZ R58, R41, R58, !PT ;  /* 0x0000003a293a7209 */ /* 0x000fe40007810000 */
[----:B------:R-:W-:-:S02]  /*49e0*/  ISETP.GT.AND P3, PT, R38, 0x11, PT ;  /* 0x000000112600780c */ /* 0x000fc40003f64270 */
[----:B-----5:R-:W-:Y:S01]  /*49f0*/  FSEL R15, R15, -INF , P2 ;  /* 0xff8000000f0f7808 */ /* 0x020fe20001000000 */
[----:B------:R-:W-:Y:S01]  /*4a00*/  MUFU.TANH R76, R76 ;  /* 0x0000004c004c7308 */ /* 0x000fe20000002400 */
[----:B------:R-:W-:Y:S02]  /*4a10*/  FMNMX.FTZ R58, R13, R58, !PT ;  /* 0x0000003a0d3a7209 */ /* 0x000fe40007810000 */
[C---:B------:R-:W-:Y:S02]  /*4a20*/  ISETP.GT.AND P2, PT, R38.reuse, 0x18, PT ;  /* 0x000000182600780c */ /* 0x040fe40003f44270 */
[----:B------:R-:W-:Y:S02]  /*4a30*/  FSEL R19, R19, -INF , P3 ;  /* 0xff80000013137808 */ /* 0x000fe40001800000 */
[----:B-1----:R-:W-:Y:S01]  /*4a40*/  FMNMX.FTZ R60, R15, R58, !PT ;  /* 0x0000003a0f3c7209 */ /* 0x002fe20007810000 */
[----:B------:R-:W-:Y:S01]  /*4a50*/  FMUL.FTZ R58, R65, UR23 ;  /* 0x00000017413a7c20 */ /* 0x000fe20008410000 */
[----:B------:R-:W-:Y:S01]  /*4a60*/  ISETP.GT.AND P3, PT, R38, 0x19, PT ;  /* 0x000000192600780c */ /* 0x000fe20003f64270 */
[----:B------:R-:W-:Y:S01]  /*4a70*/  MUFU.TANH R80, R80 ;  /* 0x0000005000507308 */ /* 0x000fe20000002400 */
[----:B------:R-:W-:-:S02]  /*4a80*/  FSEL R21, R21, -INF , P2 ;  /* 0xff80000015157808 */ /* 0x000fc40001000000 */
[----:B------:R-:W-:Y:S01]  /*4a90*/  FMNMX.FTZ R60, R19, R60, !PT ;  /* 0x0000003c133c7209 */ /* 0x000fe20007810000 */
[----:B------:R-:W-:Y:S02]  /*4aa0*/  WARPGROUP.DEPBAR.LE gsb0, 0x0 ;  /* 0x00008000000079c5 */ /* 0x000fe40000010000 */
[----:B------:R-:W-:Y:S01]  /*4ab0*/  WARPGROUP.ARRIVE ;  /* 0x00000000000079c5 */ /* 0x000fe20000000000 */
[----:B------:R-:W-:Y:S01]  /*4ac0*/  ISETP.GT.AND P2, PT, R38, 0x20, PT ;  /* 0x000000202600780c */ /* 0x000fe20003f44270 */
[----:B------:R-:W1:Y:S01]  /*4ad0*/  MUFU.TANH R58, R58 ;  /* 0x0000003a003a7308 */ /* 0x000e620000002400 */
[----:B------:R-:W-:Y:S01]  /*4ae0*/  FSEL R43, R28, -INF , P3 ;  /* 0xff8000001c2b7808 */ /* 0x000fe20001800000 */
[----:B------:R-:W-:Y:S01]  /*4af0*/  FMUL.FTZ R28, R68, UR23 ;  /* 0x00000017441c7c20 */ /* 0x000fe20008410000 */
[----:B------:R-:W-:Y:S01]  /*4b00*/  FMNMX.FTZ R60, R21, R60, !PT ;  /* 0x0000003c153c7209 */ /* 0x000fe20007810000 */
[----:B------:R-:W-:Y:S01]  /*4b10*/  HGMMA.64x64x16.F32.BF16 R88, R140, gdesc[UR4].tnspB, R88, gsb0 ;  /* 0x40e000048c587df0 */ /* 0x000fe20008001858 */
[----:B------:R-:W-:Y:S01]  /*4b20*/  ISETP.GT.AND P3, PT, R38, 0x21, PT ;  /* 0x000000212600780c */ /* 0x000fe20003f64270 */
[----:B------:R-:W-:Y:S01]  /*4b30*/  FMUL.FTZ R145, R72, UR23 ;  /* 0x0000001748917c20 */ /* 0x000fe20008410000 */
[----:B------:R-:W-:Y:S01]  /*4b40*/  FSEL R45, R31, -INF , P2 ;  /* 0xff8000001f2d7808 */ /* 0x000fe20001000000 */
[----:B------:R-:W-:Y:S01]  /*4b50*/  MUFU.TANH R28, R28 ;  /* 0x0000001c001c7308 */ /* 0x000fe20000002400 */
[----:B------:R-:W-:Y:S01]  /*4b60*/  FMNMX.FTZ R60, R43, R60, !PT ;  /* 0x0000003c2b3c7209 */ /* 0x000fe20007810000 */
[----:B------:R-:W-:Y:S01]  /*4b70*/  FMUL.FTZ R147, R73, UR23 ;  /* 0x0000001749937c20 */ /* 0x000fe20008410000 */
[----:B------:R-:W-:Y:S01]  /*4b80*/  ISETP.GT.AND P2, PT, R38, 0x28, PT ;  /* 0x000000282600780c */ /* 0x000fe20003f44270 */
[----:B------:R-:W-:Y:S01]  /*4b90*/  UIADD3 UR6, UR10, 0x180, URZ ;  /* 0x000001800a067890 */ /* 0x000fe2000fffe03f */
[----:B------:R-:W-:Y:S01]  /*4ba0*/  FSEL R47, R40, -INF , P3 ;  /* 0xff800000282f7808 */ /* 0x000fe20001800000 */
[----:B------:R-:W-:Y:S01]  /*4bb0*/  UMOV UR7, 0x40000040 ;  /* 0x4000004000077882 */ /* 0x000fe20000000000 */
[----:B------:R-:W-:Y:S01]  /*4bc0*/  FMNMX.FTZ R60, R45, R60, !PT ;  /* 0x0000003c2d3c7209 */ /* 0x000fe20007810000 */
[----:B------:R-:W-:Y:S01]  /*4bd0*/  MUFU.TANH R145, R145 ;  /* 0x0000009100917308 */ /* 0x000fe20000002400 */
[----:B------:R-:W-:Y:S01]  /*4be0*/  ISETP.GT.AND P3, PT, R38, 0x29, PT ;  /* 0x000000292600780c */ /* 0x000fe20003f64270 */
[----:B------:R-:W-:Y:S01]  /*4bf0*/  FMUL.FTZ R31, R77, UR23 ;  /* 0x000000174d1f7c20 */ /* 0x000fe20008410000 */
[----:B------:R-:W-:Y:S01]  /*4c00*/  FSEL R49, R42, -INF , P2 ;  /* 0xff8000002a317808 */ /* 0x000fe20001000000 */
[----:B------:R-:W-:Y:S01]  /*4c10*/  FMUL.FTZ R42, R67, UR23 ;  /* 0x00000017432a7c20 */ /* 0x000fe20008410000 */
[----:B------:R-:W-:Y:S01]  /*4c20*/  FMNMX.FTZ R60, R47, R60, !PT ;  /* 0x0000003c2f3c7209 */ /* 0x000fe20007810000 */
[----:B------:R-:W-:Y:S01]  /*4c30*/  FMUL.FTZ R40, R66, UR23 ;  /* 0x0000001742287c20 */ /* 0x000fe20008410000 */
[----:B------:R-:W-:Y:S01]  /*4c40*/  ISETP.GT.AND P2, PT, R38, 0x30, PT ;  /* 0x000000302600780c */ /* 0x000fe20003f44270 */
[----:B------:R-:W-:Y:S01]  /*4c50*/  MUFU.TANH R147, R147 ;  /* 0x0000009300937308 */ /* 0x000fe20000002400 */
[----:B------:R-:W-:Y:S01]  /*4c60*/  FSEL R51, R44, -INF , P3 ;  /* 0xff8000002c337808 */ /* 0x000fe20001800000 */
[----:B------:R-:W-:Y:S01]  /*4c70*/  FMUL.FTZ R44, R70, UR23 ;  /* 0x00000017462c7c20 */ /* 0x000fe20008410000 */
[----:B------:R-:W-:-:S02]  /*4c80*/  FMNMX.FTZ R60, R49, R60, !PT ;  /* 0x0000003c313c7209 */ /* 0x000fc40007810000 */
[----:B------:R-:W-:Y:S02]  /*4c90*/  ISETP.GT.AND P3, PT, R38, 0x31, PT ;  /* 0x000000312600780c */ /* 0x000fe40003f64270 */
[----:B------:R-:W-:Y:S01]  /*4ca0*/  FSEL R53, R46, -INF , P2 ;  /* 0xff8000002e357808 */ /* 0x000fe20001000000 */
[----:B------:R-:W-:Y:S01]  /*4cb0*/  MUFU.TANH R31, R31 ;  /* 0x0000001f001f7308 */ /* 0x000fe20000002400 */
[----:B------:R-:W-:Y:S01]  /*4cc0*/  FMNMX.FTZ R60, R51, R60, !PT ;  /* 0x0000003c333c7209 */ /* 0x000fe20007810000 */
[----:B------:R-:W-:Y:S01]  /*4cd0*/  FMUL.FTZ R46, R71, UR23 ;  /* 0x00000017472e7c20 */ /* 0x000fe20008410000 */
[----:B------:R-:W-:Y:S02]  /*4ce0*/  ISETP.GT.AND P2, PT, R38, 0x38, PT ;  /* 0x000000382600780c */ /* 0x000fe40003f44270 */
[----:B------:R-:W-:Y:S01]  /*4cf0*/  FSEL R55, R48, -INF , P3 ;  /* 0xff80000030377808 */ /* 0x000fe20001800000 */
[----:B------:R-:W-:Y:S01]  /*4d00*/  FMUL.FTZ R48, R74, UR23 ;  /* 0x000000174a307c20 */ /* 0x000fe20008410000 */
[----:B------:R-:W-:Y:S01]  /*4d10*/  FMNMX.FTZ R60, R53, R60, !PT ;  /* 0x0000003c353c7209 */ /* 0x000fe20007810000 */
[----:B------:R-:W-:Y:S01]  /*4d20*/  MUFU.TANH R84, R84 ;  /* 0x0000005400547308 */ /* 0x000fe20000002400 */
[----:B------:R-:W-:-:S02]  /*4d30*/  ISETP.GT.AND P3, PT, R38, 0x39, PT ;  /* 0x000000392600780c */ /* 0x000fc40003f64270 */
[----:B------:R-:W-:Y:S01]  /*4d40*/  FSEL R59, R50, -INF , P2 ;  /* 0xff800000323b7808 */ /* 0x000fe20001000000 */
[----:B------:R-:W-:Y:S01]  /*4d50*/  FMUL.FTZ R50, R75, UR23 ;  /* 0x000000174b327c20 */ /* 0x000fe20008410000 */
[----:B------:R-:W-:Y:S02]  /*4d60*/  FMNMX.FTZ R60, R55, R60, !PT ;  /* 0x0000003c373c7209 */ /* 0x000fe40007810000 */
[----:B------:R-:W-:Y:S01]  /*4d70*/  ISETP.GT.AND P2, PT, R38, 0x40, PT ;  /* 0x000000402600780c */ /* 0x000fe20003f44270 */
[----:B------:R-:W-:Y:S01]  /*4d80*/  MUFU.TANH R7, R7 ;  /* 0x0000000700077308 */ /* 0x000fe20000002400 */
[----:B------:R-:W-:Y:S01]  /*4d90*/  FSEL R57, R52, -INF , P3 ;  /* 0xff80000034397808 */ /* 0x000fe20001800000 */
[----:B------:R-:W-:Y:S01]  /*4da0*/  FMUL.FTZ R52, R78, UR23 ;  /* 0x000000174e347c20 */ /* 0x000fe20008410000 */
[----:B------:R-:W-:Y:S02]  /*4db0*/  FMNMX.FTZ R60, R59, R60, !PT ;  /* 0x0000003c3b3c7209 */ /* 0x000fe40007810000 */
[----:B------:R-:W-:-:S02]  /*4dc0*/  ISETP.GT.AND P3, PT, R38, 0x41, PT ;  /* 0x000000412600780c */ /* 0x000fc40003f64270 */
[----:B--2---:R-:W-:Y:S01]  /*4dd0*/  FSEL R61, R54, -INF , P2 ;  /* 0xff800000363d7808 */ /* 0x004fe20001000000 */
        /* <DEDUP_REMOVED lines=9> */
[----:B------:R-:W-:Y:S02]  /*4e70*/  FMNMX.FTZ R60, R65, R60, !PT ;  /* 0x0000003c413c7209 */ /* 0x000fe40007810000 */
[----:B---3--:R-:W-:Y:S01]  /*4e80*/  FSEL R73, R10, -INF , P3 ;  /* 0xff8000000a497808 */ /* 0x008fe20001800000 */
[----:B------:R-:W-:Y:S01]  /*4e90*/  FMUL.FTZ R10, R85, UR23 ;  /* 0x00000017550a7c20 */ /* 0x000fe20008410000 */
[----:B------:R-:W-:Y:S01]  /*4ea0*/  ISETP.GT.AND P3, PT, R38, 0x51, PT ;  /* 0x000000512600780c */ /* 0x000fe20003f64270 */
[----:B------:R-:W-:Y:S03]  /*4eb0*/  MUFU.TANH R12, R12 ;  /* 0x0000000c000c7308 */ /* 0x000fe60000002400 */
[----:B-1----:R-:W-:Y:S01]  /*4ec0*/  FSEL R77, R58, -INF , P3 ;  /* 0xff8000003a4d7808 */ /* 0x002fe20001800000 */
[----:B------:R-:W-:Y:S01]  /*4ed0*/  FMUL.FTZ R58, R83, UR23 ;  /* 0x00000017533a7c20 */ /* 0x000fe20008410000 */
[----:B------:R-:W-:-:S03]  /*4ee0*/  ISETP.GT.AND P3, PT, R38, 0x59, PT ;  /* 0x000000592600780c */ /* 0x000fc60003f64270 */
[----:B------:R-:W-:Y:S01]  /*4ef0*/  MUFU.TANH R14, R14 ;  /* 0x0000000e000e7308 */ /* 0x000fe20000002400 */
[----:B------:R-:W-:Y:S02]  /*4f00*/  WARPGROUP.DEPBAR.LE gsb0, 0x0 ;  /* 0x00008000000079c5 */ /* 0x000fe40000010000 */
[----:B------:R-:W-:Y:S01]  /*4f10*/  FMUL.FTZ R141, R64, UR23 ;  /* 0x00000017408d7c20 */ /* 0x000fe20008410000 */
[----:B------:R-:W-:Y:S01]  /*4f20*/  FMUL.FTZ R143, R69, UR23 ;  /* 0x00000017458f7c20 */ /* 0x000fe20008410000 */
[----:B------:R-:W-:Y:S01]  /*4f30*/  FSEL R69, R6, -INF , P2 ;  /* 0xff80000006457808 */ /* 0x000fe20001000000 */
[----:B------:R-:W-:Y:S01]  /*4f40*/  WARPGROUP.ARRIVE ;  /* 0x00000000000079c5 */ /* 0x000fe20000000000 */
[----:B------:R-:W-:Y:S01]  /*4f50*/  ISETP.GT.AND P2, PT, R38, 0x50, PT ;  /* 0x000000502600780c */ /* 0x000fe20003f44270 */
[----:B------:R-:W-:Y:S01]  /*4f60*/  FMUL.FTZ R6, R81, UR23 ;  /* 0x0000001751067c20 */ /* 0x000fe20008410000 */
[----:B------:R-:W1:Y:S01]  /*4f70*/  MUFU.TANH R141, R141 ;  /* 0x0000008d008d7308 */ /* 0x000e620000002400 */
[----:B------:R-:W-:Y:S01]  /*4f80*/  FMNMX.FTZ R60, R69, R60, !PT ;  /* 0x0000003c453c7209 */ /* 0x000fe20007810000 */
[----:B------:R-:W-:Y:S01]  /*4f90*/  FMUL.FTZ R64, R87, UR23 ;  /* 0x0000001757407c20 */ /* 0x000fe20008410000 */
[----:B------:R-:W-:Y:S01]  /*4fa0*/  HGMMA.64x64x16.F32.BF16 R88, R136, gdesc[UR4].tnspB, R88, gsb0 ;  /* 0x40e0000488587df0 */ /* 0x000fe20008001858 */
[----:B------:R-:W-:Y:S01]  /*4fb0*/  UIADD3 UR6, UR10, 0x200, URZ ;  /* 0x000002000a067890 */ /* 0x000fe2000fffe03f */
[----:B------:R-:W-:Y:S01]  /*4fc0*/  FMNMX.FTZ R60, R73, R60, !PT ;  /* 0x0000003c493c7209 */ /* 0x000fe20007810000 */
[----:B------:R-:W-:-:S02]  /*4fd0*/  UMOV UR7, 0x40000040 ;  /* 0x4000004000077882 */ /* 0x000fc40000000000 */
[----:B------:R-:W2:Y:S08]  /*4fe0*/  MUFU.TANH R143, R143 ;  /* 0x0000008f008f7308 */ /* 0x000eb00000002400 */
[----:B------:R3:W4:Y:S01]  /*4ff0*/  MUFU.TANH R151, R6 ;  /* 0x0000000600977308 */ /* 0x0007220000002400 */
[----:B-1----:R-:W-:Y:S02]  /*5000*/  FSEL R141, R141, -INF , P2 ;  /* 0xff8000008d8d7808 */ /* 0x002fe40001000000 */
[----:B------:R-:W-:-:S02]  /*5010*/  ISETP.GT.AND P2, PT, R38, 0x58, PT ;  /* 0x000000582600780c */ /* 0x000fc40003f44270 */
[----:B------:R-:W-:Y:S02]  /*5020*/  FMNMX.FTZ R60, R141, R60, !PT ;  /* 0x0000003c8d3c7209 */ /* 0x000fe40007810000 */
[----:B------:R-:W-:Y:S01]  /*5030*/  FSEL R81, R28, -INF , P2 ;  /* 0xff8000001c517808 */ /* 0x000fe20001000000 */
[----:B------:R-:W-:Y:S01]  /*5040*/  MUFU.TANH R20, R20 ;  /* 0x0000001400147308 */ /* 0x000fe20000002400 */
[----:B------:R-:W-:Y:S01]  /*5050*/  FMNMX.FTZ R60, R77, R60, !PT ;  /* 0x0000003c4d3c7209 */ /* 0x000fe20007810000 */
[----:B---3--:R-:W-:Y:S01]  /*5060*/  FMUL.FTZ R6, R62, UR23 ;  /* 0x000000173e067c20 */ /* 0x008fe20008410000 */
[----:B------:R-:W-:Y:S01]  /*5070*/  ISETP.GT.AND P2, PT, R38, 0x60, PT ;  /* 0x000000602600780c */ /* 0x000fe20003f44270 */
[----:B------:R-:W-:Y:S01]  /*5080*/  FMUL.FTZ R62, R86, UR23 ;  /* 0x00000017563e7c20 */ /* 0x000fe20008410000 */
[----:B--2---:R-:W-:Y:S02]  /*5090*/  FSEL R143, R143, -INF , P3 ;  /* 0xff8000008f8f7808 */ /* 0x004fe40001800000 */
[----:B------:R-:W-:Y:S01]  /*50a0*/  FMNMX.FTZ R60, R81, R60, !PT ;  /* 0x0000003c513c7209 */ /* 0x000fe20007810000 */
[----:B------:R1:W2:Y:S01]  /*50b0*/  MUFU.TANH R28, R10 ;  /* 0x0000000a001c7308 */ /* 0x0002a20000002400 */
[----:B------:R-:W-:-:S02]  /*50c0*/  ISETP.GT.AND P3, PT, R38, 0x61, PT ;  /* 0x000000612600780c */ /* 0x000fc40003f64270 */
[----:B------:R-:W-:Y:S02]  /*50d0*/  FSEL R145, R145, -INF , P2 ;  /* 0xff80000091917808 */ /* 0x000fe40001000000 */
[----:B------:R-:W-:Y:S02]  /*50e0*/  FMNMX.FTZ R60, R143, R60, !PT ;  /* 0x0000003c8f3c7209 */ /* 0x000fe40007810000 */
[C---:B------:R-:W-:Y:S01]  /*50f0*/  ISETP.GT.AND P2, PT, R38.reuse, 0x68, PT ;  /* 0x000000682600780c */ /* 0x040fe20003f44270 */
[----:B------:R-:W3:Y:S01]  /*5100*/  MUFU.TANH R24, R24 ;  /* 0x0000001800187308 */ /* 0x000ee20000002400 */
[----:B------:R-:W-:Y:S01]  /*5110*/  FSEL R147, R147, -INF , P3 ;  /* 0xff80000093937808 */ /* 0x000fe20001800000 */
[----:B-1----:R-:W-:Y:S01]  /*5120*/  FMUL.FTZ R10, R63, UR23 ;  /* 0x000000173f0a7c20 */ /* 0x002fe20008410000 */
[----:B------:R-:W-:Y:S02]  /*5130*/  FMNMX.FTZ R60, R145, R60, !PT ;  /* 0x0000003c913c7209 */ /* 0x000fe40007810000 */
[----:B------:R-:W-:-:S02]  /*5140*/  ISETP.GT.AND P3, PT, R38, 0x69, PT ;  /* 0x000000692600780c */ /* 0x000fc40003f64270 */
[----:B------:R-:W-:Y:S01]  /*5150*/  FSEL R85, R76, -INF , P2 ;  /* 0xff8000004c557808 */ /* 0x000fe20001000000 */
[----:B------:R-:W1:Y:S01]  /*5160*/  MUFU.TANH R25, R25 ;  /* 0x0000001900197308 */ /* 0x000e620000002400 */
[----:B------:R-:W-:Y:S02]  /*5170*/  FMNMX.FTZ R60, R147, R60, !PT ;  /* 0x0000003c933c7209 */ /* 0x000fe40007810000 */
[C---:B------:R-:W-:Y:S02]  /*5180*/  ISETP.GT.AND P2, PT, R38.reuse, 0x70, PT ;  /* 0x000000702600780c */ /* 0x040fe40003f44270 */
[----:B------:R-:W-:Y:S02]  /*5190*/  FSEL R149, R31, -INF , P3 ;  /* 0xff8000001f957808 */ /* 0x000fe40001800000 */
[----:B------:R-:W-:Y:S01]  /*51a0*/  FMNMX.FTZ R60, R85, R60, !PT ;  /* 0x0000003c553c7209 */ /* 0x000fe20007810000 */
[----:B------:R-:W5:Y:S01]  /*51b0*/  MUFU.TANH R26, R26 ;  /* 0x0000001a001a7308 */ /* 0x000f620000002400 */
[----:B------:R-:W-:-:S02]  /*51c0*/  ISETP.GT.AND P3, PT, R38, 0x71, PT ;  /* 0x000000712600780c */ /* 0x000fc40003f64270 */
[----:B------:R-:W-:Y:S02]  /*51d0*/  FSEL R153, R80, -INF , P2 ;  /* 0xff80000050997808 */ /* 0x000fe40001000000 */
[----:B------:R-:W-:Y:S02]  /*51e0*/  FMNMX.FTZ R60, R149, R60, !PT ;  /* 0x0000003c953c7209 */ /* 0x000fe40007810000 */
[C---:B------:R-:W-:Y:S01]  /*51f0*/  ISETP.GT.AND P2, PT, R38.reuse, 0x78, PT ;  /* 0x000000782600780c */ /* 0x040fe20003f44270 */
[----:B------:R-:W5:Y:S01]  /*5200*/  MUFU.TANH R27, R27 ;  /* 0x0000001b001b7308 */ /* 0x000f620000002400 */
[----:B----4-:R-:W-:Y:S02]  /*5210*/  FSEL R151, R151, -INF , P3 ;  /* 0xff80000097977808 */ /* 0x010fe40001800000 */
[----:B------:R-:W-:Y:S02]  /*5220*/  FMNMX.FTZ R60, R153, R60, !PT ;  /* 0x0000003c993c7209 */ /* 0x000fe40007810000 */
[----:B------:R-:W-:-:S02]  /*5230*/  ISETP.GT.AND P3, PT, R38, 0x79, PT ;  /* 0x000000792600780c */ /* 0x000fc40003f64270 */
[----:B------:R-:W-:Y:S01]  /*5240*/  FSEL R155, R84, -INF , P2 ;  /* 0xff800000549b7808 */ /* 0x000fe20001000000 */
[----:B------:R-:W4:Y:S01]  /*5250*/  MUFU.TANH R29, R29 ;  /* 0x0000001d001d7308 */ /* 0x000f220000002400 */
[----:B------:R-:W-:Y:S02]  /*5260*/  FMNMX.FTZ R60, R151, R60, !PT ;  /* 0x0000003c973c7209 */ /* 0x000fe40007810000 */
[----:B--2---:R-:W-:Y:S02]  /*5270*/  FSEL R63, R28, -INF , P3 ;  /* 0xff8000001c3f7808 */ /* 0x004fe40001800000 */
[----:B------:R-:W-:Y:S01]  /*5280*/  FMNMX.FTZ R60, R155, R60, !PT ;  /* 0x0000003c9b3c7209 */ /* 0x000fe20007810000 */
[----:B------:R-:W2:Y:S01]  /*5290*/  LDC R28, c[0x0][0x988] ;  /* 0x00026200ff1c7b82 */ /* 0x000ea20000000800 */
[----:B------:R-:W-:Y:S01]  /*52a0*/  IADD3 R38, R38, 0x8, RZ ;  /* 0x0000000826267810 */ /* 0x000fe20007ffe0ff */
[----:B------:R-:W4:Y:S01]  /*52b0*/  MUFU.TANH R30, R30 ;  /* 0x0000001e001e7308 */ /* 0x000f220000002400 */
[----:B------:R-:W-:Y:S01]  /*52c0*/  FMNMX.FTZ R60, R63, R60, !PT ;  /* 0x0000003c3f3c7209 */ /* 0x000fe20007810000 */
[----:B------:R-:W-:-:S02]  /*52d0*/  WARPGROUP.DEPBAR.LE gsb0, 0x0 ;  /* 0x00008000000079c5 */ /* 0x000fc40000010000 */
[----:B------:R-:W-:Y:S01]  /*52e0*/  WARPGROUP.ARRIVE ;  /* 0x00000000000079c5 */ /* 0x000fe20000000000 */
[C---:B------:R-:W-:Y:S01]  /*52f0*/  ISETP.GT.AND P4, PT, R38.reuse, RZ, PT ;  /* 0x000000ff2600720c */ /* 0x040fe20003f84270 */
[----:B------:R-:W3:Y:S01]  /*5300*/  SHFL.BFLY PT, R31, R60, 0x2, 0x1f ;  /* 0x0c401f003c1f7f89 */ /* 0x000ee200000e0000 */
[----:B------:R-:W-:Y:S01]  /*5310*/  ISETP.GT.AND P3, PT, R38, 0x1, PT ;  /* 0x000000012600780c */ /* 0x000fe20003f64270 */
[----:B------:R-:W4:Y:S02]  /*5320*/  MUFU.TANH R32, R32 ;  /* 0x0000002000207308 */ /* 0x000f240000002400 */
[----:B------:R-:W-:Y:S01]  /*5330*/  HGMMA.64x64x16.F32.BF16 R88, R132, gdesc[UR4].tnspB, R88, gsb0 ;  /* 0x40e0000484587df0 */ /* 0x000fe20008001858 */
[----:B------:R-:W-:Y:S01]  /*5340*/  UIADD3 UR6, UR10, 0x280, URZ ;  /* 0x000002800a067890 */ /* 0x000fe2000fffe03f */
[----:B------:R-:W-:-:S04]  /*5350*/  UMOV UR7, 0x40000040 ;  /* 0x4000004000077882 */ /* 0x000fc80000000000 */
[----:B------:R-:W4:Y:S08]  /*5360*/  MUFU.TANH R33, R33 ;  /* 0x0000002100217308 */ /* 0x000f300000002400 */
[----:B------:R-:W4:Y:S01]  /*5370*/  MUFU.TANH R34, R34 ;  /* 0x0000002200227308 */ /* 0x000f220000002400 */
[----:B---3--:R-:W-:-:S07]  /*5380*/  FMNMX.FTZ R60, R60, R31, !PT ;  /* 0x0000001f3c3c7209 */ /* 0x008fce0007810000 */
[----:B------:R-:W3:Y:S01]  /*5390*/  MUFU.TANH R35, R35 ;  /* 0x0000002300237308 */ /* 0x000ee20000002400 */
[----:B------:R-:W1:Y:S07]  /*53a0*/  SHFL.BFLY PT, R31, R60, 0x1, 0x1f ;  /* 0x0c201f003c1f7f89 */ /* 0x000e6e00000e0000 */
[----:B------:R-:W3:Y:S08]  /*53b0*/  MUFU.TANH R36, R36 ;  /* 0x0000002400247308 */ /* 0x000ef00000002400 */
[----:B------:R-:W3:Y:S08]  /*53c0*/  MUFU.TANH R37, R37 ;  /* 0x0000002500257308 */ /* 0x000ef00000002400 */
[----:B------:R-:W3:Y:S01]  /*53d0*/  MUFU.TANH R6, R6 ;  /* 0x0000000600067308 */ /* 0x000ee20000002400 */
[----:B-1----:R-:W-:-:S04]  /*53e0*/  FMNMX.FTZ R31, R60, R31, !PT ;  /* 0x0000001f3c1f7209 */ /* 0x002fc80007810000 */
[C---:B------:R-:W-:Y:S01]  /*53f0*/  FSETP.NEU.FTZ.AND P2, PT, R31.reuse, -INF , PT ;  /* 0xff8000001f00780b */ /* 0x040fe20003f5d000 */
[----:B--2---:R-:W-:Y:S02]  /*5400*/  FMUL.FTZ R60, R31, R28 ;  /* 0x0000001c1f3c7220 */ /* 0x004fe40000410000 */
[----:B------:R-:W1:Y:S03]  /*5410*/  MUFU.TANH R10, R10 ;  /* 0x0000000a000a7308 */ /* 0x000e660000002400 */
[----:B------:R-:W-:-:S05]  /*5420*/  FSEL R60, R60, RZ, P2 ;  /* 0x000000ff3c3c7208 */ /* 0x000fca0001000000 */
[----:B------:R-:W2:Y:S01]  /*5430*/  MUFU.TANH R40, R40 ;  /* 0x0000002800287308 */ /* 0x000ea20000002400 */
[-CC-:B------:R-:W-:Y:S01]  /*5440*/  FFMA.FTZ R148, R39, R28.reuse, -R60.reuse ;  /* 0x0000001c27947223 */ /* 0x180fe2000001083c */
[----:B------:R-:W-:Y:S01]  /*5450*/  FSEL R39, R7, -INF , P4 ;  /* 0xff80000007277808 */ /* 0x000fe20002000000 */
[-CC-:B------:R-:W-:Y:S01]  /*5460*/  FFMA.FTZ R150, R41, R28.reuse, -R60.reuse ;  /* 0x0000001c29967223 */ /* 0x180fe2000001083c */
[----:B------:R-:W-:Y:S01]  /*5470*/  FSEL R41, R8, -INF , P3 ;  /* 0xff80000008297808 */ /* 0x000fe20001800000 */
[-CC-:B------:R-:W-:Y:S01]  /*5480*/  FFMA.FTZ R144, R15, R28.reuse, -R60.reuse ;  /* 0x0000001c0f907223 */ /* 0x180fe2000001083c */
[C---:B------:R-:W-:Y:S01]  /*5490*/  ISETP.GT.AND P4, PT, R38.reuse, 0x8, PT ;  /* 0x000000082600780c */ /* 0x040fe20003f84270 */
[-CC-:B------:R-:W-:Y:S01]  /*54a0*/  FFMA.FTZ R15, R19, R28.reuse, -R60.reuse ;  /* 0x0000001c130f7223 */ /* 0x180fe2000001083c */
[----:B------:R-:W-:Y:S01]  /*54b0*/  FMNMX.FTZ R8, R39, R5, !PT ;  /* 0x0000000527087209 */ /* 0x000fe20007810000 */
[-CC-:B------:R-:W-:Y:S01]  /*54c0*/  FFMA.FTZ R146, R21, R28.reuse, -R60.reuse ;  /* 0x0000001c15927223 */ /* 0x180fe2000001083c */
[----:B------:R-:W-:Y:S01]  /*54d0*/  ISETP.GT.AND P3, PT, R38, 0x9, PT ;  /* 0x000000092600780c */ /* 0x000fe20003f64270 */
[-CC-:B------:R-:W-:Y:S01]  /*54e0*/  FFMA.FTZ R21, R43, R28.reuse, -R60.reuse ;  /* 0x0000001c2b157223 */ /* 0x180fe2000001083c */
[----:B------:R-:W-:Y:S01]  /*54f0*/  FSEL R11, R11, -INF , P4 ;  /* 0xff8000000b0b7808 */ /* 0x000fe20002000000 */
[----:B------:R-:W-:Y:S01]  /*5500*/  FFMA.FTZ R140, R45, R28, -R60 ;  /* 0x0000001c2d8c7223 */ /* 0x000fe2000001083c */
[----:B------:R-:W-:Y:S01]  /*5510*/  FMNMX.FTZ R8, R41, R8, !PT ;  /* 0x0000000829087209 */ /* 0x000fe20007810000 */
[----:B------:R-:W-:-:S02]  /*5520*/  WARPGROUP.DEPBAR.LE gsb0, 0x0 ;  /* 0x00008000000079c5 */ /* 0x000fc40000010000 */
[----:B------:R-:W-:Y:S01]  /*5530*/  ISETP.GT.AND P4, PT, R38, 0x10, PT ;  /* 0x000000102600780c */ /* 0x000fe20003f84270 */
[----:B------:R-:W-:Y:S01]  /*5540*/  WARPGROUP.ARRIVE ;  /* 0x00000000000079c5 */ /* 0x000fe20000000000 */
[----:B------:R-:W-:Y:S01]  /*5550*/  FSEL R67, R12, -INF , P3 ;  /* 0xff8000000c437808 */ /* 0x000fe20001800000 */
[--C-:B------:R-:W-:Y:S01]  /*5560*/  FFMA.FTZ R142, R49, R28, -R60.reuse ;  /* 0x0000001c318e7223 */ /* 0x100fe2000001083c */
[----:B------:R-:W-:Y:S01]  /*5570*/  FMNMX.FTZ R8, R11, R8, !PT ;  /* 0x000000080b087209 */ /* 0x000fe20007810000 */
[----:B------:R-:W2:Y:S01]  /*5580*/  MUFU.TANH R42, R42 ;  /* 0x0000002a002a7308 */ /* 0x000ea20000002400 */
[----:B------:R-:W-:Y:S01]  /*5590*/  ISETP.GT.AND P3, PT, R38, 0x11, PT ;  /* 0x000000112600780c */ /* 0x000fe20003f64270 */
[----:B------:R-:W-:Y:S01]  /*55a0*/  HGMMA.64x64x16.F32.BF16 R88, R128, gdesc[UR4].tnspB, R88, gsb0 ;  /* 0x40e0000480587df0 */ /* 0x000fe20008001858 */
[----:B------:R-:W-:Y:S01]  /*55b0*/  FSEL R19, R14, -INF , P4 ;  /* 0xff8000000e137808 */ /* 0x000fe20002000000 */
[--C-:B------:R-:W-:Y:S01]  /*55c0*/  FFMA.FTZ R136, R53, R28, -R60.reuse ;  /* 0x0000001c35887223 */ /* 0x100fe2000001083c */
[----:B------:R-:W-:Y:S01]  /*55d0*/  FMNMX.FTZ R8, R67, R8, !PT ;  /* 0x0000000843087209 */ /* 0x000fe20007810000 */
[--C-:B------:R-:W-:Y:S01]  /*55e0*/  FFMA.FTZ R138, R59, R28, -R60.reuse ;  /* 0x0000001c3b8a7223 */ /* 0x100fe2000001083c */
[----:B------:R-:W-:Y:S01]  /*55f0*/  ISETP.GT.AND P4, PT, R38, 0x18, PT ;  /* 0x000000182600780c */ /* 0x000fe20003f84270 */
[----:B------:R-:W2:Y:S01]  /*5600*/  MUFU.TANH R44, R44 ;  /* 0x0000002c002c7308 */ /* 0x000ea20000002400 */
[----:B------:R-:W-:Y:S01]  /*5610*/  FSEL R71, R20, -INF , P3 ;  /* 0xff80000014477808 */ /* 0x000fe20001800000 */
[----:B------:R-:W-:Y:S01]  /*5620*/  UIADD3 UR6, UR10, 0x300, URZ ;  /* 0x000003000a067890 */ /* 0x000fe2000fffe03f */
[----:B------:R-:W-:Y:S01]  /*5630*/  FMNMX.FTZ R8, R19, R8, !PT ;  /* 0x0000000813087209 */ /* 0x000fe20007810000 */
[----:B------:R-:W-:Y:S01]  /*5640*/  UMOV UR7, 0x40000040 ;  /* 0x4000004000077882 */ /* 0x000fe20000000000 */
[----:B------:R-:W-:Y:S01]  /*5650*/  ISETP.GT.AND P3, PT, R38, 0x19, PT ;  /* 0x000000192600780c */ /* 0x000fe20003f64270 */
[--C-:B------:R-:W-:Y:S01]  /*5660*/  FFMA.FTZ R132, R61, R28, -R60.reuse ;  /* 0x0000001c3d847223 */ /* 0x100fe2000001083c */
[----:B------:R-:W-:Y:S01]  /*5670*/  FSEL R75, R24, -INF , P4 ;  /* 0xff800000184b7808 */ /* 0x000fe20002000000 */
[----:B------:R-:W2:Y:S01]  /*5680*/  MUFU.TANH R46, R46 ;  /* 0x0000002e002e7308 */ /* 0x000ea20000002400 */
[----:B------:R-:W-:Y:S01]  /*5690*/  FMNMX.FTZ R8, R71, R8, !PT ;  /* 0x0000000847087209 */ /* 0x000fe20007810000 */
[-CC-:B------:R-:W-:Y:S01]  /*56a0*/  FFMA.FTZ R134, R69, R28.reuse, -R60.reuse ;  /* 0x0000001c45867223 */ /* 0x180fe2000001083c */
[C---:B------:R-:W-:Y:S01]  /*56b0*/  ISETP.GT.AND P4, PT, R38.reuse, 0x20, PT ;  /* 0x000000202600780c */ /* 0x040fe20003f84270 */
[-CC-:B------:R-:W-:Y:S01]  /*56c0*/  FFMA.FTZ R69, R77, R28.reuse, -R60.reuse ;  /* 0x0000001c4d457223 */ /* 0x180fe2000001083c */
[----:B------:R-:W-:Y:S01]  /*56d0*/  FSEL R25, R25, -INF , P3 ;  /* 0xff80000019197808 */ /* 0x000fe20001800000 */
[--C-:B------:R-:W-:Y:S01]  /*56e0*/  FFMA.FTZ R9, R9, R28, -R60.reuse ;  /* 0x0000001c09097223 */ /* 0x100fe2000001083c */
[----:B------:R-:W-:Y:S01]  /*56f0*/  FMNMX.FTZ R8, R75, R8, !PT ;  /* 0x000000084b087209 */ /* 0x000fe20007810000 */
[----:B------:R-:W2:Y:S01]  /*5700*/  MUFU.TANH R48, R48 ;  /* 0x0000003000307308 */ /* 0x000ea20000002400 */
[----:B------:R-:W-:Y:S01]  /*5710*/  ISETP.GT.AND P3, PT, R38, 0x21, PT ;  /* 0x000000212600780c */ /* 0x000fe20003f64270 */
[-CC-:B------:R-:W-:Y:S01]  /*5720*/  FFMA.FTZ R13, R13, R28.reuse, -R60.reuse ;  /* 0x0000001c0d0d7223 */ /* 0x180fe2000001083c */
[----:B-----5:R-:W-:Y:S01]  /*5730*/  FSEL R43, R26, -INF , P4 ;  /* 0xff8000001a2b7808 */ /* 0x020fe20002000000 */
[--C-:B------:R-:W-:Y:S01]  /*5740*/  FFMA.FTZ R77, R147, R28, -R60.reuse ;  /* 0x0000001c934d7223 */ /* 0x100fe2000001083c */
[----:B------:R-:W-:Y:S01]  /*5750*/  FMNMX.FTZ R8, R25, R8, !PT ;  /* 0x0000000819087209 */ /* 0x000fe20007810000 */
[-CC-:B------:R-:W-:Y:S01]  /*5760*/  FFMA.FTZ R14, R153, R28.reuse, -R60.reuse ;  /* 0x0000001c990e7223 */ /* 0x180fe2000001083c */
[----:B------:R-:W-:Y:S01]  /*5770*/  ISETP.GT.AND P4, PT, R38, 0x28, PT ;  /* 0x000000282600780c */ /* 0x000fe20003f84270 */
[----:B------:R-:W5:Y:S01]  /*5780*/  MUFU.TANH R50, R50 ;  /* 0x0000003200327308 */ /* 0x000f620000002400 */
[----:B------:R-:W-:Y:S01]  /*5790*/  FSEL R27, R27, -INF , P3 ;  /* 0xff8000001b1b7808 */ /* 0x000fe20001800000 */
[----:B------:R-:W-:Y:S01]  /*57a0*/  FFMA.FTZ R155, R155, R28, -R60 ;  /* 0x0000001c9b9b7223 */ /* 0x000fe2000001083c */
[----:B------:R-:W-:-:S02]  /*57b0*/  FMNMX.FTZ R8, R43, R8, !PT ;  /* 0x000000082b087209 */ /* 0x000fc40007810000 */
[C---:B------:R-:W-:Y:S02]  /*57c0*/  ISETP.GT.AND P3, PT, R38.reuse, 0x29, PT ;  /* 0x000000292600780c */ /* 0x040fe40003f64270 */
[----:B----4-:R-:W-:Y:S01]  /*57d0*/  FSEL R45, R29, -INF , P4 ;  /* 0xff8000001d2d7808 */ /* 0x010fe20002000000 */
[----:B------:R-:W-:Y:S01]  /*57e0*/  FFMA.FTZ R29, R47, R28, -R60 ;  /* 0x0000001c2f1d7223 */ /* 0x000fe2000001083c */
[----:B------:R-:W-:Y:S01]  /*57f0*/  FMNMX.FTZ R8, R27, R8, !PT ;  /* 0x000000081b087209 */ /* 0x000fe20007810000 */
[----:B------:R-:W4:Y:S01]  /*5800*/  MUFU.TANH R52, R52 ;  /* 0x0000003400347308 */ /* 0x000f220000002400 */
[----:B------:R-:W-:Y:S02]  /*5810*/  ISETP.GT.AND P4, PT, R38, 0x30, PT ;  /* 0x000000302600780c */ /* 0x000fe40003f84270 */
[----:B------:R-:W-:Y:S02]  /*5820*/  FSEL R79, R30, -INF , P3 ;  /* 0xff8000001e4f7808 */ /* 0x000fe40001800000 */
[----:B------:R-:W-:-:S02]  /*5830*/  FMNMX.FTZ R8, R45, R8, !PT ;  /* 0x000000082d087209 */ /* 0x000fc40007810000 */
[----:B------:R-:W-:Y:S01]  /*5840*/  ISETP.GT.AND P3, PT, R38, 0x31, PT ;  /* 0x000000312600780c */ /* 0x000fe20003f64270 */
[----:B------:R-:W4:Y:S01]  /*5850*/  MUFU.TANH R54, R54 ;  /* 0x0000003600367308 */ /* 0x000f220000002400 */
[----:B------:R-:W-:Y:S02]  /*5860*/  FSEL R47, R32, -INF , P4 ;  /* 0xff800000202f7808 */ /* 0x000fe40002000000 */
[----:B------:R-:W-:Y:S02]  /*5870*/  FMNMX.FTZ R8, R79, R8, !PT ;  /* 0x000000084f087209 */ /* 0x000fe40007810000 */
[C---:B------:R-:W-:Y:S02]  /*5880*/  ISETP.GT.AND P4, PT, R38.reuse, 0x38, PT ;  /* 0x000000382600780c */ /* 0x040fe40003f84270 */
[----:B------:R-:W-:Y:S01]  /*5890*/  FSEL R83, R33, -INF , P3 ;  /* 0xff80000021537808 */ /* 0x000fe20001800000 */
[----:B------:R-:W-:Y:S01]  /*58a0*/  FFMA.FTZ R33, R51, R28, -R60 ;  /* 0x0000001c33217223 */ /* 0x000fe2000001083c */
[----:B------:R-:W-:Y:S01]  /*58b0*/  FMNMX.FTZ R8, R47, R8, !PT ;  /* 0x000000082f087209 */ /* 0x000fe20007810000 */
[----:B------:R-:W4:Y:S01]  /*58c0*/  MUFU.TANH R56, R56 ;  /* 0x0000003800387308 */ /* 0x000f220000002400 */
[----:B------:R-:W-:-:S02]  /*58d0*/  ISETP.GT.AND P3, PT, R38, 0x39, PT ;  /* 0x000000392600780c */ /* 0x000fc40003f64270 */
[----:B------:R-:W-:Y:S02]  /*58e0*/  FSEL R49, R34, -INF , P4 ;  /* 0xff80000022317808 */ /* 0x000fe40002000000 */
[----:B------:R-:W-:Y:S02]  /*58f0*/  FMNMX.FTZ R8, R83, R8, !PT ;  /* 0x0000000853087209 */ /* 0x000fe40007810000 */
[C---:B------:R-:W-:Y:S01]  /*5900*/  ISETP.GT.AND P4, PT, R38.reuse, 0x40, PT ;  /* 0x000000402600780c */ /* 0x040fe20003f84270 */
[----:B------:R-:W4:Y:S01]  /*5910*/  MUFU.TANH R58, R58 ;  /* 0x0000003a003a7308 */ /* 0x000f220000002400 */
[----:B---3--:R-:W-:Y:S02]  /*5920*/  FSEL R35, R35, -INF , P3 ;  /* 0xff80000023237808 */ /* 0x008fe40001800000 */
[----:B------:R-:W-:Y:S02]  /*5930*/  FMNMX.FTZ R8, R49, R8, !PT ;  /* 0x0000000831087209 */ /* 0x000fe40007810000 */
[----:B------:R-:W-:-:S02]  /*5940*/  ISETP.GT.AND P3, PT, R38, 0x41, PT ;  /* 0x000000412600780c */ /* 0x000fc40003f64270 */
[----:B------:R-:W-:Y:S01]  /*5950*/  FSEL R51, R36, -INF , P4 ;  /* 0xff80000024337808 */ /* 0x000fe20002000000 */
[----:B------:R-:W3:Y:S01]  /*5960*/  MUFU.TANH R62, R62 ;  /* 0x0000003e003e7308 */ /* 0x000ee20000002400 */
[----:B------:R-:W-:Y:S02]  /*5970*/  FMNMX.FTZ R8, R35, R8, !PT ;  /* 0x0000000823087209 */ /* 0x000fe40007810000 */
[C---:B------:R-:W-:Y:S01]  /*5980*/  ISETP.GT.AND P4, PT, R38.reuse, 0x48, PT ;  /* 0x000000482600780c */ /* 0x040fe20003f84270 */
[----:B------:R-:W-:Y:S02]  /*5990*/  WARPGROUP.DEPBAR.LE gsb0, 0x0 ;  /* 0x00008000000079c5 */ /* 0x000fe40000010000 */
[----:B------:R-:W-:Y:S01]  /*59a0*/  FSEL R87, R37, -INF , P3 ;  /* 0xff80000025577808 */ /* 0x000fe20001800000 */
[----:B------:R-:W-:Y:S01]  /*59b0*/  WARPGROUP.ARRIVE ;  /* 0x00000000000079c5 */ /* 0x000fe20000000000 */
[----:B------:R-:W-:Y:S01]  /*59c0*/  FMNMX.FTZ R8, R51, R8, !PT ;  /* 0x0000000833087209 */ /* 0x000fe20007810000 */
[----:B------:R-:W3:Y:S01]  /*59d0*/  MUFU.TANH R64, R64 ;  /* 0x0000004000407308 */ /* 0x000ee20000002400 */
[----:B------:R-:W-:Y:S01]  /*59e0*/  ISETP.GT.AND P3, PT, R38, 0x49, PT ;  /* 0x000000492600780c */ /* 0x000fe20003f64270 */
[--C-:B------:R-:W-:Y:S01]  /*59f0*/  FFMA.FTZ R37, R55, R28, -R60.reuse ;  /* 0x0000001c37257223 */ /* 0x100fe2000001083c */
[----:B------:R-:W-:Y:S01]  /*5a00*/  FSEL R53, R6, -INF , P4 ;  /* 0xff80000006357808 */ /* 0x000fe20002000000 */
[----:B------:R-:W-:Y:S01]  /*5a10*/  HGMMA.64x64x16.F32.BF16 R88, R124, gdesc[UR4].tnspB, R88, gsb0 ;  /* 0x40e000047c587df0 */ /* 0x000fe20008001858 */
[----:B------:R-:W-:Y:S01]  /*5a20*/  FMNMX.FTZ R8, R87, R8, !PT ;  /* 0x0000000857087209 */ /* 0x000fe20007810000 */
[-CC-:B------:R-:W-:Y:S01]  /*5a30*/  FFMA.FTZ R55, R57, R28.reuse, -R60.reuse ;  /* 0x0000001c39377223 */ /* 0x180fe2000001083c */
[----:B------:R-:W-:Y:S01]  /*5a40*/  ISETP.GT.AND P4, PT, R38, 0x50, PT ;  /* 0x000000502600780c */ /* 0x000fe20003f84270 */
[-CC-:B------:R-:W-:Y:S01]  /*5a50*/  FFMA.FTZ R57, R65, R28.reuse, -R60.reuse ;  /* 0x0000001c41397223 */ /* 0x180fe2000001083c */
[----:B-1----:R-:W-:Y:S01]  /*5a60*/  FSEL R133, R10, -INF , P3 ;  /* 0xff8000000a857808 */ /* 0x002fe20001800000 */
[--C-:B------:R-:W-:Y:S01]  /*5a70*/  FFMA.FTZ R65, R73, R28, -R60.reuse ;  /* 0x0000001c49417223 */ /* 0x100fe2000001083c */
[----:B------:R-:W-:Y:S01]  /*5a80*/  FMNMX.FTZ R8, R53, R8, !PT ;  /* 0x0000000835087209 */ /* 0x000fe20007810000 */
[-CC-:B------:R-:W-:Y:S01]  /*5a90*/  FFMA.FTZ R73, R143, R28.reuse, -R60.reuse ;  /* 0x0000001c8f497223 */ /* 0x180fe2000001083c */
[----:B------:R-:W-:Y:S01]  /*5aa0*/  ISETP.GT.AND P3, PT, R38, 0x51, PT ;  /* 0x000000512600780c */ /* 0x000fe20003f64270 */
[----:B------:R-:W-:Y:S01]  /*5ab0*/  FFMA.FTZ R10, R145, R28, -R60 ;  /* 0x0000001c910a7223 */ /* 0x000fe2000001083c */
[----:B--2---:R-:W-:Y:S01]  /*5ac0*/  FSEL R135, R40, -INF , P4 ;  /* 0xff80000028877808 */ /* 0x004fe20002000000 */
[----:B------:R-:W-:Y:S01]  /*5ad0*/  UIADD3 UR6, UR10, 0x380, URZ ;  /* 0x000003800a067890 */ /* 0x000fe2000fffe03f */
[----:B------:R-:W-:Y:S01]  /*5ae0*/  FMNMX.FTZ R8, R133, R8, !PT ;  /* 0x0000000885087209 */ /* 0x000fe20007810000 */
[----:B------:R-:W-:Y:S01]  /*5af0*/  MUFU.EX2 R148, R148 ;  /* 0x0000009400947308 */ /* 0x000fe20000000800 */
[----:B------:R-:W-:Y:S01]  /*5b00*/  ISETP.GT.AND P4, PT, R38, 0x58, PT ;  /* 0x000000582600780c */ /* 0x000fe20003f84270 */
[----:B------:R-:W-:Y:S01]  /*5b10*/  UMOV UR7, 0x40000040 ;  /* 0x4000004000077882 */ /* 0x000fe20000000000 */
[----:B------:R-:W-:-:S02]  /*5b20*/  FSEL R137, R42, -INF , P3 ;  /* 0xff8000002a897808 */ /* 0x000fc40001800000 */
[----:B------:R-:W-:Y:S02]  /*5b30*/  FMNMX.FTZ R8, R135, R8, !PT ;  /* 0x0000000887087209 */ /* 0x000fe40007810000 */
[----:B------:R-:W-:Y:S01]  /*5b40*/  ISETP.GT.AND P3, PT, R38, 0x59, PT ;  /* 0x000000592600780c */ /* 0x000fe20003f64270 */
[----:B------:R-:W-:Y:S01]  /*5b50*/  MUFU.EX2 R9, R9 ;  /* 0x0000000900097308 */ /* 0x000fe20000000800 */
[----:B------:R-:W-:Y:S02]  /*5b60*/  FSEL R59, R44, -INF , P4 ;  /* 0xff8000002c3b7808 */ /* 0x000fe40002000000 */
[----:B------:R-:W-:Y:S02]  /*5b70*/  FMNMX.FTZ R8, R137, R8, !PT ;  /* 0x0000000889087209 */ /* 0x000fe40007810000 */
[----:B------:R-:W-:Y:S02]  /*5b80*/  ISETP.GT.AND P4, PT, R38, 0x60, PT ;  /* 0x000000602600780c */ /* 0x000fe40003f84270 */
[----:B------:R-:W-:Y:S01]  /*5b90*/  FSEL R139, R46, -INF , P3 ;  /* 0xff8000002e8b7808 */ /* 0x000fe20001800000 */
[----:B------:R-:W-:Y:S01]  /*5ba0*/  MUFU.EX2 R150, R150 ;  /* 0x0000009600967308 */ /* 0x000fe20000000800 */
[----:B------:R-:W-:-:S02]  /*5bb0*/  FMNMX.FTZ R8, R59, R8, !PT ;  /* 0x000000083b087209 */ /* 0x000fc40007810000 */
[----:B------:R-:W-:Y:S02]  /*5bc0*/  ISETP.GT.AND P3, PT, R38, 0x61, PT ;  /* 0x000000612600780c */ /* 0x000fe40003f64270 */
[----:B------:R-:W-:Y:S02]  /*5bd0*/  FSEL R157, R48, -INF , P4 ;  /* 0xff800000309d7808 */ /* 0x000fe40002000000 */
[----:B------:R-:W-:Y:S01]  /*5be0*/  FMNMX.FTZ R8, R139, R8, !PT ;  /* 0x000000088b087209 */ /* 0x000fe20007810000 */
[----:B------:R-:W-:Y:S01]  /*5bf0*/  MUFU.EX2 R13, R13 ;  /* 0x0000000d000d7308 */ /* 0x000fe20000000800 */
[----:B------:R-:W-:Y:S02]  /*5c00*/  ISETP.GT.AND P4, PT, R38, 0x68, PT ;  /* 0x000000682600780c */ /* 0x000fe40003f84270 */
[----:B-----5:R-:W-:Y:S02]  /*5c10*/  FSEL R50, R50, -INF , P3 ;  /* 0xff80000032327808 */ /* 0x020fe40001800000 */
[----:B------:R-:W-:Y:S01]  /*5c20*/  FMNMX.FTZ R7, R157, R8, !PT ;  /* 0x000000089d077209 */ /* 0x000fe20007810000 */
[-CC-:B------:R-:W-:Y:S01]  /*5c30*/  FFMA.FTZ R8, R81, R28.reuse, -R60.reuse ;  /* 0x0000001c51087223 */ /* 0x180fe2000001083c */
[----:B------:R-:W-:Y:S01]  /*5c40*/  ISETP.GT.AND P3, PT, R38, 0x69, PT ;  /* 0x000000692600780c */ /* 0x000fe20003f64270 */
[----:B------:R-:W-:Y:S01]  /*5c50*/  FFMA.FTZ R81, R149, R28, -R60 ;  /* 0x0000001c95517223 */ /* 0x000fe2000001083c */
[----:B----4-:R-:W-:Y:S01]  /*5c60*/  FSEL R61, R52, -INF , P4 ;  /* 0xff800000343d7808 */ /* 0x010fe20002000000 */
[----:B------:R-:W-:Y:S01]  /*5c70*/  MUFU.EX2 R144, R144 ;  /* 0x0000009000907308 */ /* 0x000fe20000000800 */
[----:B------:R-:W-:-:S02]  /*5c80*/  FMNMX.FTZ R6, R50, R7, !PT ;  /* 0x0000000732067209 */ /* 0x000fc40007810000 */
[----:B------:R-:W-:Y:S02]  /*5c90*/  ISETP.GT.AND P4, PT, R38, 0x70, PT ;  /* 0x000000702600780c */ /* 0x000fe40003f84270 */
[----:B------:R-:W-:Y:S02]  /*5ca0*/  FSEL R54, R54, -INF , P3 ;  /* 0xff80000036367808 */ /* 0x000fe40001800000 */
[----:B------:R-:W-:Y:S01]  /*5cb0*/  FMNMX.FTZ R7, R61, R6, !PT ;  /* 0x000000063d077209 */ /* 0x000fe20007810000 */
[----:B------:R-:W-:Y:S01]  /*5cc0*/  FFMA.FTZ R6, R141, R28, -R60 ;  /* 0x0000001c8d067223 */ /* 0x000fe2000001083c */
[----:B------:R-:W-:Y:S01]  /*5cd0*/  ISETP.GT.AND P3, PT, R38, 0x71, PT ;  /* 0x000000712600780c */ /* 0x000fe20003f64270 */
[----:B------:R-:W-:Y:S01]  /*5ce0*/  MUFU.EX2 R15, R15 ;  /* 0x0000000f000f7308 */ /* 0x000fe20000000800 */
[----:B------:R-:W-:Y:S02]  /*5cf0*/  FSEL R56, R56, -INF , P4 ;  /* 0xff80000038387808 */ /* 0x000fe40002000000 */
[----:B------:R-:W-:-:S02]  /*5d00*/  FMNMX.FTZ R7, R54, R7, !PT ;  /* 0x0000000736077209 */ /* 0x000fc40007810000 */
[----:B------:R-:W-:Y:S02]  /*5d10*/  ISETP.GT.AND P4, PT, R38, 0x78, PT ;  /* 0x000000782600780c */ /* 0x000fe40003f84270 */
[----:B------:R-:W-:Y:S01]  /*5d20*/  FSEL R58, R58, -INF , P3 ;  /* 0xff8000003a3a7808 */ /* 0x000fe20001800000 */
[----:B------:R-:W-:Y:S01]  /*5d30*/  MUFU.EX2 R146, R146 ;  /* 0x0000009200927308 */ /* 0x000fe20000000800 */
[----:B------:R-:W-:Y:S02]  /*5d40*/  FMNMX.FTZ R7, R56, R7, !PT ;  /* 0x0000000738077209 */ /* 0x000fe40007810000 */
[----:B------:R-:W-:Y:S02]  /*5d50*/  ISETP.GT.AND P3, PT, R38, 0x79, PT ;  /* 0x000000792600780c */ /* 0x000fe40003f64270 */
[----:B---3--:R-:W-:Y:S02]  /*5d60*/  FSEL R62, R62, -INF , P4 ;  /* 0xff8000003e3e7808 */ /* 0x008fe40002000000 */
[----:B------:R-:W-:Y:S01]  /*5d70*/  FMNMX.FTZ R7, R58, R7, !PT ;  /* 0x000000073a077209 */ /* 0x000fe20007810000 */
[----:B------:R-:W-:Y:S01]  /*5d80*/  MUFU.EX2 R21, R21 ;  /* 0x0000001500157308 */ /* 0x000fe20000000800 */
[----:B------:R-:W-:-:S02]  /*5d90*/  FSEL R64, R64, -INF , P3 ;  /* 0xff80000040407808 */ /* 0x000fc40001800000 */
[----:B------:R-:W-:Y:S01]  /*5da0*/  FMNMX.FTZ R7, R62, R7, !PT ;  /* 0x000000073e077209 */ /* 0x000fe20007810000 */
[----:B------:R-:W-:Y:S02]  /*5db0*/  WARPGROUP.DEPBAR.LE gsb0, 0x0 ;  /* 0x00008000000079c5 */ /* 0x000fe40000010000 */
[----:B------:R-:W-:Y:S01]  /*5dc0*/  FSEL R129, R31, RZ, P2 ;  /* 0x000000ff1f817208 */ /* 0x000fe20001000000 */
[----:B------:R-:W-:Y:S01]  /*5dd0*/  WARPGROUP.ARRIVE ;  /* 0x00000000000079c5 */ /* 0x000fe20000000000 */
[----:B------:R-:W-:Y:S01]  /*5de0*/  FMNMX.FTZ R7, R64, R7, !PT ;  /* 0x0000000740077209 */ /* 0x000fe20007810000 */
[----:B------:R-:W-:Y:S04]  /*5df0*/  MUFU.EX2 R140, R140 ;  /* 0x0000008c008c7308 */ /* 0x000fe80000000800 */
[----:B------:R-:W1:Y:S01]  /*5e00*/  SHFL.BFLY PT, R12, R7, 0x2, 0x1f ;  /* 0x0c401f00070c7f89 */ /* 0x000e6200000e0000 */
[----:B------:R-:W-:Y:S03]  /*5e10*/  HGMMA.64x64x16.F32.BF16 R88, R120, gdesc[UR4].tnspB, R88, gsb0 ;  /* 0x40e0000478587df0 */ /* 0x000fe60008001858 */
[----:B------:R-:W-:Y:S08]  /*5e20*/  MUFU.EX2 R29, R29 ;  /* 0x0000001d001d7308 */ /* 0x000ff00000000800 */
[----:B------:R-:W-:Y:S08]  /*5e30*/  MUFU.EX2 R142, R142 ;  /* 0x0000008e008e7308 */ /* 0x000ff00000000800 */
[----:B------:R-:W-:Y:S01]  /*5e40*/  MUFU.EX2 R33, R33 ;  /* 0x0000002100217308 */ /* 0x000fe20000000800 */
[----:B-1----:R-:W-:Y:S01]  /*5e50*/  FMNMX.FTZ R20, R7, R12, !PT ;  /* 0x0000000c07147209 */ /* 0x002fe20007810000 */
[-CC-:B------:R-:W-:Y:S01]  /*5e60*/  FFMA.FTZ R12, R85, R28.reuse, -R60.reuse ;  /* 0x0000001c550c7223 */ /* 0x180fe2000001083c */
[-CC-:B------:R-:W-:Y:S01]  /*5e70*/  FFMA.FTZ R85, R151, R28.reuse, -R60.reuse ;  /* 0x0000001c97557223 */ /* 0x180fe2000001083c */
[-C--:B------:R-:W-:Y:S01]  /*5e80*/  FFMA.FTZ R60, R63, R28.reuse, -R60 ;  /* 0x0000001c3f3c7223 */ /* 0x080fe2000001083c */
[----:B------:R-:W-:Y:S01]  /*5e90*/  FADD.FTZ R63, -R129, R4 ;  /* 0x00000004813f7221 */ /* 0x000fe20000010100 */
[----:B------:R-:W1:Y:S02]  /*5ea0*/  SHFL.BFLY PT, R7, R20, 0x1, 0x1f ;  /* 0x0c201f0014077f89 */ /* 0x000e6400000e0000 */
[----:B------:R-:W-:Y:S01]  /*5eb0*/  MUFU.EX2 R136, R136 ;  /* 0x0000008800887308 */ /* 0x000fe20000000800 */
[----:B------:R-:W-:-:S07]  /*5ec0*/  FMUL.FTZ R63, R63, R28 ;  /* 0x0000001c3f3f7220 */ /* 0x000fce0000410000 */
[----:B------:R-:W2:Y:S08]  /*5ed0*/  MUFU.EX2 R63, R63 ;  /* 0x0000003f003f7308 */ /* 0x000eb00000000800 */
[----:B------:R-:W-:Y:S01]  /*5ee0*/  MUFU.EX2 R37, R37 ;  /* 0x0000002500257308 */ /* 0x000fe20000000800 */
[----:B-1----:R-:W-:-:S07]  /*5ef0*/  FMNMX.FTZ R7, R20, R7, !PT ;  /* 0x0000000714077209 */ /* 0x002fce0007810000 */
[----:B------:R-:W-:Y:S01]  /*5f00*/  MUFU.EX2 R138, R138 ;  /* 0x0000008a008a7308 */ /* 0x000fe20000000800 */
[----:B--2---:R-:W-:Y:S01]  /*5f10*/  FFMA.FTZ R42, R63, R3, R148 ;  /* 0x000000033f2a7223 */ /* 0x004fe20000010094 */
[----:B------:R-:W-:Y:S01]  /*5f20*/  F2FP.BF16.F32.PACK_AB R148, R9, R148 ;  /* 0x000000940994723e */ /* 0x000fe200000010ff */
[----:B------:R-:W-:Y:S02]  /*5f30*/  FMUL.FTZ R34, R7, R28 ;  /* 0x0000001c07227220 */ /* 0x000fe40000410000 */
[----:B------:R-:W-:Y:S01]  /*5f40*/  FADD.FTZ R3, R9, R42 ;  /* 0x0000002a09037221 */ /* 0x000fe20000010000 */
[----:B------:R-:W-:Y:S02]  /*5f50*/  FSETP.NEU.FTZ.AND P2, PT, R7, -INF , PT ;  /* 0xff8000000700780b */ /* 0x000fe40003f5d000 */
[----:B------:R-:W-:Y:S01]  /*5f60*/  MUFU.EX2 R55, R55 ;  /* 0x0000003700377308 */ /* 0x000fe20000000800 */
[----:B------:R-:W-:Y:S01]  /*5f70*/  FADD.FTZ R42, R150, R3 ;  /* 0x00000003962a7221 */ /* 0x000fe20000010000 */
[----:B------:R-:W-:-:S02]  /*5f80*/  FSEL R34, R34, RZ, P2 ;  /* 0x000000ff22227208 */ /* 0x000fc40001000000 */
[----:B------:R-:W-:Y:S01]  /*5f90*/  FSEL R44, R7, RZ, P2 ;  /* 0x000000ff072c7208 */ /* 0x000fe20001000000 */
[----:B------:R-:W-:Y:S01]  /*5fa0*/  FADD.FTZ R3, R13, R42 ;  /* 0x0000002a0d037221 */ /* 0x000fe20000010000 */
[----:B------:R-:W-:Y:S01]  /*5fb0*/  ISETP.GE.U32.AND P2, PT, R2, 0x180, PT ;  /* 0x000001800200780c */ /* 0x000fe20003f46070 */
[-CC-:B------:R-:W-:Y:S01]  /*5fc0*/  FFMA.FTZ R32, R27, R28.reuse, -R34.reuse ;  /* 0x0000001c1b207223 */ /* 0x180fe20000010822 */
[-CC-:B------:R-:W-:Y:S01]  /*5fd0*/  FFMA.FTZ R40, R35, R28.reuse, -R34.reuse ;  /* 0x0000001c23287223 */ /* 0x180fe20000010822 */
[----:B------:R-:W-:Y:S01]  /*5fe0*/  FADD.FTZ R46, R144, R3 ;  /* 0x00000003902e7221 */ /* 0x000fe20000010000 */
[----:B------:R-:W-:Y:S01]  /*5ff0*/  FADD.FTZ R27, -R44, R5 ;  /* 0x000000052c1b7221 */ /* 0x000fe20000010100 */
[-CC-:B------:R-:W-:Y:S01]  /*6000*/  FFMA.FTZ R149, R39, R28.reuse, -R34.reuse ;  /* 0x0000001c27957223 */ /* 0x180fe20000010822 */
[-C--:B------:R-:W-:Y:S01]  /*6010*/  FFMA.FTZ R4, R41, R28.reuse, -R34 ;  /* 0x0000001c29047223 */ /* 0x080fe20000010822 */
[----:B------:R-:W-:Y:S01]  /*6020*/  FADD.FTZ R3, R15, R46 ;  /* 0x0000002e0f037221 */ /* 0x000fe20000010000 */
[-CC-:B------:R-:W-:Y:S01]  /*6030*/  FFMA.FTZ R151, R11, R28.reuse, -R34.reuse ;  /* 0x0000001c0b977223 */ /* 0x180fe20000010822 */
[----:B------:R-:W-:Y:S01]  /*6040*/  FFMA.FTZ R24, R67, R28, -R34 ;  /* 0x0000001c43187223 */ /* 0x000fe20000010822 */
[----:B------:R-:W-:-:S02]  /*6050*/  IMAD.U32 R39, RZ, RZ, UR36 ;  /* 0x00000024ff277e24 */ /* 0x000fc4000f8e00ff */
[----:B------:R-:W-:Y:S01]  /*6060*/  FADD.FTZ R44, R146, R3 ;  /* 0x00000003922c7221 */ /* 0x000fe20000010000 */
[----:B------:R-:W-:Y:S01]  /*6070*/  MUFU.EX2 R149, R149 ;  /* 0x0000009500957308 */ /* 0x000fe20000000800 */
[----:B------:R-:W-:Y:S02]  /*6080*/  VIADD R3, R16, 0x9 ;  /* 0x0000000910037836 */ /* 0x000fe40000000000 */
[-C--:B------:R-:W-:Y:S01]  /*6090*/  FFMA.FTZ R145, R19, R28.reuse, -R34 ;  /* 0x0000001c13917223 */ /* 0x080fe20000010822 */
[----:B------:R-:W-:Y:S01]  /*60a0*/  FADD.FTZ R35, R21, R44 ;  /* 0x0000002c15237221 */ /* 0x000fe20000010000 */
[-C--:B------:R-:W-:Y:S01]  /*60b0*/  FMUL.FTZ R44, R27, R28.reuse ;  /* 0x0000001c1b2c7220 */ /* 0x080fe20000410000 */
[----:B------:R-:W-:Y:S01]  /*60c0*/  IMAD.U32 R41, RZ, RZ, UR28 ;  /* 0x0000001cff297e24 */ /* 0x000fe2000f8e00ff */
[----:B------:R-:W-:Y:S01]  /*60d0*/  @!P1 LEA R39, R39, UR40, 0x3 ;  /* 0x0000002827279c11 */ /* 0x000fe2000f8e18ff */
[----:B------:R-:W-:Y:S01]  /*60e0*/  FADD.FTZ R48, R140, R35 ;  /* 0x000000238c307221 */ /* 0x000fe20000010000 */
[----:B------:R-:W-:Y:S01]  /*60f0*/  MUFU.EX2 R4, R4 ;  /* 0x0000000400047308 */ /* 0x000fe20000000800 */
[----:B------:R-:W-:Y:S01]  /*6100*/  SEL R3, R3, 0x9, !P2 ;  /* 0x0000000903037807 */ /* 0x000fe20005000000 */
[----:B------:R-:W-:Y:S01]  /*6110*/  FFMA.FTZ R26, R71, R28, -R34 ;  /* 0x0000001c471a7223 */ /* 0x000fe20000010822 */
[----:B------:R-:W-:Y:S01]  /*6120*/  FADD.FTZ R35, R29, R48 ;  /* 0x000000301d237221 */ /* 0x000fe20000010000 */
[----:B------:R-:W-:Y:S01]  /*6130*/  @!P1 LEA R41, R41, UR40, 0x3 ;  /* 0x0000002829299c11 */ /* 0x000fe2000f8e18ff */
[----:B------:R-:W-:-:S02]  /*6140*/  WARPGROUP.DEPBAR.LE gsb0, 0x0 ;  /* 0x00008000000079c5 */ /* 0x000fc40000010000 */
[----:B------:R-:W-:Y:S01]  /*6150*/  FADD.FTZ R48, R142, R35 ;  /* 0x000000238e307221 */ /* 0x000fe20000010000 */
[----:B------:R-:W1:Y:S01]  /*6160*/  MUFU.EX2 R44, R44 ;  /* 0x0000002c002c7308 */ /* 0x000e620000000800 */
[----:B------:R-:W-:Y:S01]  /*6170*/  FFMA.FTZ R147, R75, R28, -R34 ;  /* 0x0000001c4b937223 */ /* 0x000fe20000010822 */
[----:B------:R-:W-:Y:S01]  /*6180*/  @!P1 VIADD R27, R39, 0x16840 ;  /* 0x00016840271b9836 */ /* 0x000fe20000000000 */
[----:B------:R2:W-:Y:S06]  /*6190*/  BAR.ARV R3, 0x100 ;  /* 0x000400030000751d */ /* 0x0005ec0000002000 */
[----:B------:R-:W3:Y:S01]  /*61a0*/  MUFU.EX2 R151, R151 ;  /* 0x0000009700977308 */ /* 0x000ee20000000800 */
[----:B------:R-:W-:Y:S01]  /*61b0*/  FADD.FTZ R39, R33, R48 ;  /* 0x0000003021277221 */ /* 0x000fe20000010000 */
[----:B--2---:R-:W-:-:S02]  /*61c0*/  @!P1 VIADD R3, R41, 0x16860 ;  /* 0x0001686029039836 */ /* 0x004fc40000000000 */
[-CC-:B------:R-:W-:Y:S01]  /*61d0*/  FFMA.FTZ R30, R25, R28.reuse, -R34.reuse ;  /* 0x0000001c191e7223 */ /* 0x180fe20000010822 */
[-CC-:B------:R-:W-:Y:S01]  /*61e0*/  FFMA.FTZ R141, R43, R28.reuse, -R34.reuse ;  /* 0x0000001c2b8d7223 */ /* 0x180fe20000010822 */
[----:B------:R-:W-:Y:S01]  /*61f0*/  FADD.FTZ R52, R136, R39 ;  /* 0x0000002788347221 */ /* 0x000fe20000010000 */
[--C-:B------:R-:W-:Y:S01]  /*6200*/  FFMA.FTZ R143, R45, R28, -R34.reuse ;  /* 0x0000001c2d8f7223 */ /* 0x100fe20000010822 */
[----:B------:R-:W-:Y:S01]  /*6210*/  @!P1 PRMT R39, RZ, 0x654, R3 ;  /* 0x00000654ff279816 */ /* 0x000fe20000000003 */
[----:B------:R-:W2:Y:S01]  /*6220*/  MUFU.EX2 R24, R24 ;  /* 0x0000001800187308 */ /* 0x000ea20000000800 */
[----:B-1----:R-:W-:Y:S01]  /*6230*/  FFMA.FTZ R35, R44, R0, R149 ;  /* 0x000000002c237223 */ /* 0x002fe20000010095 */
[-CC-:B------:R-:W-:Y:S01]  /*6240*/  FFMA.FTZ R36, R79, R28.reuse, -R34.reuse ;  /* 0x0000001c4f247223 */ /* 0x180fe20000010822 */
[-CC-:B------:R-:W-:Y:S01]  /*6250*/  FFMA.FTZ R11, R47, R28.reuse, -R34.reuse ;  /* 0x0000001c2f0b7223 */ /* 0x180fe20000010822 */
[-C--:B------:R-:W-:Y:S01]  /*6260*/  FFMA.FTZ R38, R83, R28.reuse, -R34 ;  /* 0x0000001c53267223 */ /* 0x080fe20000010822 */
[----:B------:R-:W-:Y:S01]  /*6270*/  FADD.FTZ R48, R4, R35 ;  /* 0x0000002304307221 */ /* 0x000fe20000010000 */
[----:B------:R-:W-:Y:S01]  /*6280*/  FADD.FTZ R35, R37, R52 ;  /* 0x0000003425237221 */ /* 0x000fe20000010000 */
[-C--:B------:R-:W-:Y:S01]  /*6290*/  FFMA.FTZ R19, R49, R28.reuse, -R34 ;  /* 0x0000001c31137223 */ /* 0x080fe20000010822 */
[----:B------:R-:W1:Y:S01]  /*62a0*/  MUFU.EX2 R145, R145 ;  /* 0x0000009100917308 */ /* 0x000e620000000800 */
[----:B---3--:R-:W-:Y:S01]  /*62b0*/  FADD.FTZ R3, R151, R48 ;  /* 0x0000003097037221 */ /* 0x008fe20000010000 */
[----:B------:R-:W-:Y:S01]  /*62c0*/  FADD.FTZ R48, R138, R35 ;  /* 0x000000238a307221 */ /* 0x000fe20000010000 */
[-CC-:B------:R-:W-:Y:S01]  /*62d0*/  FFMA.FTZ R25, R51, R28.reuse, -R34.reuse ;  /* 0x0000001c33197223 */ /* 0x180fe20000010822 */
[-CC-:B------:R-:W-:Y:S01]  /*62e0*/  FFMA.FTZ R42, R87, R28.reuse, -R34.reuse ;  /* 0x0000001c572a7223 */ /* 0x180fe20000010822 */
[-C--:B------:R-:W-:Y:S01]  /*62f0*/  FFMA.FTZ R50, R50, R28.reuse, -R34 ;  /* 0x0000001c32327223 */ /* 0x080fe20000010822 */
[----:B------:R-:W-:Y:S01]  /*6300*/  FADD.FTZ R35, R55, R48 ;  /* 0x0000003037237221 */ /* 0x000fe20000010000 */
[-CC-:B------:R-:W-:Y:S01]  /*6310*/  FFMA.FTZ R5, R53, R28.reuse, -R34.reuse ;  /* 0x0000001c35057223 */ /* 0x180fe20000010822 */
[----:B------:R-:W3:Y:S01]  /*6320*/  MUFU.EX2 R26, R26 ;  /* 0x0000001a001a7308 */ /* 0x000ee20000000800 */
[----:B--2---:R-:W-:Y:S01]  /*6330*/  FADD.FTZ R52, R24, R3 ;  /* 0x0000000318347221 */ /* 0x004fe20000010000 */
[-CC-:B------:R-:W-:Y:S01]  /*6340*/  FFMA.FTZ R46, R133, R28.reuse, -R34.reuse ;  /* 0x0000001c852e7223 */ /* 0x180fe20000010822 */
[-CC-:B------:R-:W-:Y:S01]  /*6350*/  FFMA.FTZ R135, R135, R28.reuse, -R34.reuse ;  /* 0x0000001c87877223 */ /* 0x180fe20000010822 */
[-CC-:B------:R-:W-:Y:S01]  /*6360*/  FFMA.FTZ R0, R137, R28.reuse, -R34.reuse ;  /* 0x0000001c89007223 */ /* 0x180fe20000010822 */
[-CC-:B------:R-:W-:Y:S01]  /*6370*/  FFMA.FTZ R131, R59, R28.reuse, -R34.reuse ;  /* 0x0000001c3b837223 */ /* 0x180fe20000010822 */
[-CC-:B------:R-:W-:Y:S01]  /*6380*/  FFMA.FTZ R48, R139, R28.reuse, -R34.reuse ;  /* 0x0000001c8b307223 */ /* 0x180fe20000010822 */
[-C--:B------:R-:W-:Y:S01]  /*6390*/  FFMA.FTZ R125, R157, R28.reuse, -R34 ;  /* 0x0000001c9d7d7223 */ /* 0x080fe20000010822 */
[----:B------:R-:W-:Y:S01]  /*63a0*/  MUFU.EX2 R132, R132 ;  /* 0x0000008400847308 */ /* 0x000fe20000000800 */
[----:B-1----:R-:W-:Y:S01]  /*63b0*/  FADD.FTZ R3, R145, R52 ;  /* 0x0000003491037221 */ /* 0x002fe20000010000 */
[-CC-:B------:R-:W-:Y:S01]  /*63c0*/  FFMA.FTZ R127, R61, R28.reuse, -R34.reuse ;  /* 0x0000001c3d7f7223 */ /* 0x180fe20000010822 */
[-CC-:B------:R-:W-:Y:S01]  /*63d0*/  FFMA.FTZ R54, R54, R28.reuse, -R34.reuse ;  /* 0x0000001c36367223 */ /* 0x180fe20000010822 */
[-CC-:B------:R-:W-:Y:S01]  /*63e0*/  FFMA.FTZ R56, R56, R28.reuse, -R34.reuse ;  /* 0x0000001c38387223 */ /* 0x180fe20000010822 */
[-CC-:B------:R-:W-:Y:S01]  /*63f0*/  FFMA.FTZ R58, R58, R28.reuse, -R34.reuse ;  /* 0x0000001c3a3a7223 */ /* 0x180fe20000010822 */
[-CC-:B------:R-:W-:Y:S01]  /*6400*/  FFMA.FTZ R62, R62, R28.reuse, -R34.reuse ;  /* 0x0000001c3e3e7223 */ /* 0x180fe20000010822 */
[----:B------:R-:W-:Y:S01]  /*6410*/  FFMA.FTZ R64, R64, R28, -R34 ;  /* 0x0000001c40407223 */ /* 0x000fe20000010822 */
[----:B------:R-:W1:Y:S01]  /*6420*/  MUFU.EX2 R147, R147 ;  /* 0x0000009300937308 */ /* 0x000e620000000800 */
[----:B---3--:R-:W-:Y:S01]  /*6430*/  FADD.FTZ R52, R26, R3 ;  /* 0x000000031a347221 */ /* 0x008fe20000010000 */
[----:B------:R-:W-:Y:S01]  /*6440*/  @!P1 PRMT R27, RZ, 0x654, R27 ;  /* 0x00000654ff1b9816 */ /* 0x000fe2000000001b */
[----:B------:R-:W-:Y:S01]  /*6450*/  UMOV UR28, UR36 ;  /* 0x00000024001c7c82 */ /* 0x000fe20008000000 */
[----:B------:R-:W-:Y:S01]  /*6460*/  PLOP3.LUT P2, PT, PT, PT, UP0, 0x80, 0x0 ;  /* 0x000000000000781c */ /* 0x000fe20003f4f008 */
[----:B------:R-:W-:Y:S01]  /*6470*/  FMUL.FTZ R88, R88, R63 ;  /* 0x0000003f58587220 */ /* 0x000fe20000410000 */
[----:B------:R2:W-:Y:S01]  /*6480*/  @!P1 SYNCS.ARRIVE.TRANS64.RED.A1T0 RZ, [R27+URZ], RZ ;  /* 0x000000ff1bff99a7 */ /* 0x0005e2000810043f */
[----:B------:R-:W-:Y:S01]  /*6490*/  F2FP.BF16.F32.PACK_AB R149, R4, R149 ;  /* 0x000000950495723e */ /* 0x000fe200000010ff */
[----:B------:R-:W-:Y:S01]  /*64a0*/  MUFU.EX2 R57, R57 ;  /* 0x0000003900397308 */ /* 0x000fe20000000800 */
[----:B------:R-:W-:Y:S01]  /*64b0*/  F2FP.BF16.F32.PACK_AB R150, R13, R150 ;  /* 0x000000960d96723e */ /* 0x000fe200000010ff */
[-C--:B------:R-:W-:Y:S01]  /*64c0*/  FMUL.FTZ R89, R89, R63.reuse ;  /* 0x0000003f59597220 */ /* 0x080fe20000410000 */
[----:B------:R-:W-:Y:S01]  /*64d0*/  F2FP.BF16.F32.PACK_AB R144, R15, R144 ;  /* 0x000000900f90723e */ /* 0x000fe200000010ff */
[-C--:B------:R-:W-:Y:S01]  /*64e0*/  FMUL.FTZ R92, R92, R63.reuse ;  /* 0x0000003f5c5c7220 */ /* 0x080fe20000410000 */
[----:B------:R-:W-:Y:S01]  /*64f0*/  F2FP.BF16.F32.PACK_AB R146, R21, R146 ;  /* 0x000000921592723e */ /* 0x000fe200000010ff */
[----:B------:R3:W-:Y:S01]  /*6500*/  @!P1 SYNCS.ARRIVE.TRANS64.RED.A1T0 RZ, [R39+URZ], RZ ;  /* 0x000000ff27ff99a7 */ /* 0x0007e2000810043f */
[----:B------:R-:W-:Y:S01]  /*6510*/  F2FP.BF16.F32.PACK_AB R140, R29, R140 ;  /* 0x0000008c1d8c723e */ /* 0x000fe200000010ff */
[----:B------:R-:W4:Y:S01]  /*6520*/  MUFU.EX2 R30, R30 ;  /* 0x0000001e001e7308 */ /* 0x000f220000000800 */
[----:B-1----:R-:W-:Y:S01]  /*6530*/  FADD.FTZ R3, R147, R52 ;  /* 0x0000003493037221 */ /* 0x002fe20000010000 */
[----:B------:R-:W-:Y:S01]  /*6540*/  F2FP.BF16.F32.PACK_AB R142, R33, R142 ;  /* 0x0000008e218e723e */ /* 0x000fe200000010ff */
[-C--:B------:R-:W-:Y:S01]  /*6550*/  FMUL.FTZ R93, R93, R63.reuse ;  /* 0x0000003f5d5d7220 */ /* 0x080fe20000410000 */
[----:B------:R-:W-:Y:S01]  /*6560*/  F2FP.BF16.F32.PACK_AB R136, R37, R136 ;  /* 0x000000882588723e */ /* 0x000fe200000010ff */
[-C--:B------:R-:W-:Y:S01]  /*6570*/  FMUL.FTZ R96, R96, R63.reuse ;  /* 0x0000003f60607220 */ /* 0x080fe20000410000 */
[----:B------:R-:W-:Y:S01]  /*6580*/  F2FP.BF16.F32.PACK_AB R138, R55, R138 ;  /* 0x0000008a378a723e */ /* 0x000fe200000010ff */
        /* <DEDUP_REMOVED lines=9> */
[----:B------:R-:W1:Y:S01]  /*6620*/  MUFU.EX2 R141, R141 ;  /* 0x0000008d008d7308 */ /* 0x000e620000000800 */
[----:B----4-:R-:W-:Y:S01]  /*6630*/  FADD.FTZ R52, R30, R3 ;  /* 0x000000031e347221 */ /* 0x010fe20000010000 */
[-C--:B------:R-:W-:Y:S01]  /*6640*/  FMUL.FTZ R113, R113, R63.reuse ;  /* 0x0000003f71717220 */ /* 0x080fe20000410000 */
[-C--:B------:R-:W-:Y:S01]  /*6650*/  FMUL.FTZ R116, R116, R63.reuse ;  /* 0x0000003f74747220 */ /* 0x080fe20000410000 */
[----:B------:R-:W-:Y:S01]  /*6660*/  FMUL.FTZ R117, R117, R63 ;  /* 0x0000003f75757220 */ /* 0x000fe20000410000 */
[----:B------:R-:W-:Y:S01]  /*6670*/  F2FP.BF16.F32.PACK_AB R151, R24, R151 ;  /* 0x000000971897723e */ /* 0x000fe200000010ff */
[-C--:B------:R-:W-:Y:S01]  /*6680*/  FMUL.FTZ R90, R90, R44.reuse ;  /* 0x0000002c5a5a7220 */ /* 0x080fe20000410000 */
[----:B------:R-:W-:Y:S01]  /*6690*/  F2FP.BF16.F32.PACK_AB R145, R26, R145 ;  /* 0x000000911a91723e */ /* 0x000fe200000010ff */
[----:B------:R-:W-:Y:S01]  /*66a0*/  MUFU.EX2 R65, R65 ;  /* 0x0000004100417308 */ /* 0x000fe20000000800 */
[----:B------:R-:W-:Y:S01]  /*66b0*/  F2FP.BF16.F32.PACK_AB R147, R30, R147 ;  /* 0x000000931e93723e */ /* 0x000fe200000010ff */
[-C--:B------:R-:W-:Y:S01]  /*66c0*/  FMUL.FTZ R91, R91, R44.reuse ;  /* 0x0000002c5b5b7220 */ /* 0x080fe20000410000 */
[-C--:B------:R-:W-:Y:S01]  /*66d0*/  FMUL.FTZ R94, R94, R44.reuse ;  /* 0x0000002c5e5e7220 */ /* 0x080fe20000410000 */
[-C--:B------:R-:W-:Y:S01]  /*66e0*/  FMUL.FTZ R95, R95, R44.reuse ;  /* 0x0000002c5f5f7220 */ /* 0x080fe20000410000 */
[-C--:B------:R-:W-:Y:S01]  /*66f0*/  FMUL.FTZ R98, R98, R44.reuse ;  /* 0x0000002c62627220 */ /* 0x080fe20000410000 */
[-C--:B------:R-:W-:Y:S01]  /*6700*/  FMUL.FTZ R99, R99, R44.reuse ;  /* 0x0000002c63637220 */ /* 0x080fe20000410000 */
[-C--:B------:R-:W-:Y:S01]  /*6710*/  FMUL.FTZ R102, R102, R44.reuse ;  /* 0x0000002c66667220 */ /* 0x080fe20000410000 */
[----:B------:R-:W4:Y:S01]  /*6720*/  MUFU.EX2 R32, R32 ;  /* 0x0000002000207308 */ /* 0x000f220000000800 */
[----:B-1----:R-:W-:Y:S01]  /*6730*/  FADD.FTZ R3, R141, R52 ;  /* 0x000000348d037221 */ /* 0x002fe20000010000 */
[-C--:B------:R-:W-:Y:S01]  /*6740*/  FMUL.FTZ R103, R103, R44.reuse ;  /* 0x0000002c67677220 */ /* 0x080fe20000410000 */
[-C--:B------:R-:W-:Y:S01]  /*6750*/  FMUL.FTZ R106, R106, R44.reuse ;  /* 0x0000002c6a6a7220 */ /* 0x080fe20000410000 */
[-C--:B------:R-:W-:Y:S01]  /*6760*/  FMUL.FTZ R107, R107, R44.reuse ;  /* 0x0000002c6b6b7220 */ /* 0x080fe20000410000 */
[-C--:B------:R-:W-:Y:S01]  /*6770*/  FMUL.FTZ R110, R110, R44.reuse ;  /* 0x0000002c6e6e7220 */ /* 0x080fe20000410000 */
[-C--:B------:R-:W-:Y:S01]  /*6780*/  FMUL.FTZ R111, R111, R44.reuse ;  /* 0x0000002c6f6f7220 */ /* 0x080fe20000410000 */
[-C--:B------:R-:W-:Y:S01]  /*6790*/  FMUL.FTZ R114, R114, R44.reuse ;  /* 0x0000002c72727220 */ /* 0x080fe20000410000 */
[----:B------:R-:W1:Y:S01]  /*67a0*/  MUFU.EX2 R6, R6 ;  /* 0x0000000600067308 */ /* 0x000e620000000800 */
[-C--:B------:R-:W-:Y:S01]  /*67b0*/  FMUL.FTZ R115, R115, R44.reuse ;  /* 0x0000002c73737220 */ /* 0x080fe20000410000 */
[-C--:B------:R-:W-:Y:S01]  /*67c0*/  FMUL.FTZ R118, R118, R44.reuse ;  /* 0x0000002c76767220 */ /* 0x080fe20000410000 */
[----:B------:R-:W-:Y:S01]  /*67d0*/  FMUL.FTZ R119, R119, R44 ;  /* 0x0000002c77777220 */ /* 0x000fe20000410000 */
[----:B------:R-:W-:-:S04]  /*67e0*/  MOV R4, R31 ;  /* 0x0000001f00047202 */ /* 0x000fc80000000f00 */
[----:B------:R5:W-:Y:S01]  /*67f0*/  MUFU.EX2 R129, R60 ;  /* 0x0000003c00817308 */ /* 0x000be20000000800 */
[C---:B----4-:R-:W-:Y:S01]  /*6800*/  FADD.FTZ R52, R32.reuse, R3 ;  /* 0x0000000320347221 */ /* 0x050fe20000010000 */
[----:B------:R-:W-:-:S06]  /*6810*/  F2FP.BF16.F32.PACK_AB R141, R32, R141 ;  /* 0x0000008d208d723e */ /* 0x000fcc00000010ff */
[----:B------:R-:W4:Y:S01]  /*6820*/  MUFU.EX2 R143, R143 ;  /* 0x0000008f008f7308 */ /* 0x000f220000000800 */
[----:B-----5:R-:W-:Y:S01]  /*6830*/  FADD.FTZ R60, R132, R35 ;  /* 0x00000023843c7221 */ /* 0x020fe20000010000 */
[----:B------:R-:W-:-:S03]  /*6840*/  F2FP.BF16.F32.PACK_AB R132, R57, R132 ;  /* 0x000000843984723e */ /* 0x000fc600000010ff */
[----:B------:R-:W-:-:S03]  /*6850*/  FADD.FTZ R35, R57, R60 ;  /* 0x0000003c39237221 */ /* 0x000fc60000010000 */
[----:B------:R-:W5:Y:S01]  /*6860*/  MUFU.EX2 R69, R69 ;  /* 0x0000004500457308 */ /* 0x000f620000000800 */
[----:B------:R-:W-:Y:S01]  /*6870*/  FADD.FTZ R60, R134, R35 ;  /* 0x00000023863c7221 */ /* 0x000fe20000010000 */
[----:B------:R-:W-:-:S03]  /*6880*/  F2FP.BF16.F32.PACK_AB R134, R65, R134 ;  /* 0x000000864186723e */ /* 0x000fc600000010ff */
[----:B------:R-:W-:-:S03]  /*6890*/  FADD.FTZ R35, R65, R60 ;  /* 0x0000003c41237221 */ /* 0x000fc60000010000 */
[----:B------:R-:W2:Y:S01]  /*68a0*/  MUFU.EX2 R36, R36 ;  /* 0x0000002400247308 */ /* 0x000ea20000000800 */
[----:B-1----:R-:W-:Y:S01]  /*68b0*/  FADD.FTZ R60, R6, R35 ;  /* 0x00000023063c7221 */ /* 0x002fe20000010000 */
[----:B----4-:R-:W-:-:S06]  /*68c0*/  FADD.FTZ R3, R143, R52 ;  /* 0x000000348f037221 */ /* 0x010fcc0000010000 */
[----:B------:R-:W1:Y:S01]  /*68d0*/  MUFU.EX2 R8, R8 ;  /* 0x0000000800087308 */ /* 0x000e620000000800 */
[C---:B-----5:R-:W-:Y:S01]  /*68e0*/  FADD.FTZ R35, R69.reuse, R60 ;  /* 0x0000003c45237221 */ /* 0x060fe20000010000 */
[----:B------:R-:W-:-:S06]  /*68f0*/  F2FP.BF16.F32.PACK_AB R128, R69, R6 ;  /* 0x000000064580723e */ /* 0x000fcc00000010ff */
[----:B------:R-:W4:Y:S01]  /*6900*/  MUFU.EX2 R11, R11 ;  /* 0x0000000b000b7308 */ /* 0x000f220000000800 */
[C---:B--2---:R-:W-:Y:S01]  /*6910*/  FADD.FTZ R52, R36.reuse, R3 ;  /* 0x0000000324347221 */ /* 0x044fe20000010000 */
[----:B------:R-:W-:-:S06]  /*6920*/  F2FP.BF16.F32.PACK_AB R143, R36, R143 ;  /* 0x0000008f248f723e */ /* 0x000fcc00000010ff */
[----:B------:R-:W2:Y:S01]  /*6930*/  MUFU.EX2 R73, R73 ;  /* 0x0000004900497308 */ /* 0x000ea20000000800 */
[----:B-1----:R-:W-:-:S07]  /*6940*/  FADD.FTZ R60, R8, R35 ;  /* 0x00000023083c7221 */ /* 0x002fce0000010000 */
[----:B------:R-:W1:Y:S01]  /*6950*/  MUFU.EX2 R38, R38 ;  /* 0x0000002600267308 */ /* 0x000e620000000800 */
[----:B----4-:R-:W-:-:S07]  /*6960*/  FADD.FTZ R3, R11, R52 ;  /* 0x000000340b037221 */ /* 0x010fce0000010000 */
[----:B------:R-:W4:Y:S01]  /*6970*/  MUFU.EX2 R10, R10 ;  /* 0x0000000a000a7308 */ /* 0x000f220000000800 */
[C---:B--2---:R-:W-:Y:S01]  /*6980*/  FADD.FTZ R9, R73.reuse, R60 ;  /* 0x0000003c49097221 */ /* 0x044fe20000010000 */
[----:B------:R-:W-:-:S06]  /*6990*/  F2FP.BF16.F32.PACK_AB R130, R73, R8 ;  /* 0x000000084982723e */ /* 0x000fcc00000010ff */
[----:B------:R-:W-:Y:S01]  /*69a0*/  MUFU.EX2 R19, R19 ;  /* 0x0000001300137308 */ /* 0x000fe20000000800 */
[----:B-1----:R-:W-:-:S07]  /*69b0*/  F2FP.BF16.F32.PACK_AB R137, R38, R11 ;  /* 0x0000000b2689723e */ /* 0x002fce00000010ff */
[----:B------:R-:W1:Y:S01]  /*69c0*/  MUFU.EX2 R77, R77 ;  /* 0x0000004d004d7308 */ /* 0x000e620000000800 */
[----:B----4-:R-:W-:-:S07]  /*69d0*/  FADD.FTZ R52, R10, R9 ;  /* 0x000000090a347221 */ /* 0x010fce0000010000 */
[----:B------:R-:W2:Y:S08]  /*69e0*/  MUFU.EX2 R40, R40 ;  /* 0x0000002800287308 */ /* 0x000eb00000000800 */
[----:B------:R-:W4:Y:S01]  /*69f0*/  MUFU.EX2 R12, R12 ;  /* 0x0000000c000c7308 */ /* 0x000f220000000800 */
[C---:B-1----:R-:W-:Y:S01]  /*6a00*/  FADD.FTZ R9, R77.reuse, R52 ;  /* 0x000000344d097221 */ /* 0x042fe20000010000 */
[----:B------:R-:W-:-:S06]  /*6a10*/  F2FP.BF16.F32.PACK_AB R124, R77, R10 ;  /* 0x0000000a4d7c723e */ /* 0x000fcc00000010ff */
[----:B------:R-:W-:Y:S01]  /*6a20*/  MUFU.EX2 R25, R25 ;  /* 0x0000001900197308 */ /* 0x000fe20000000800 */
[----:B--2---:R-:W-:-:S07]  /*6a30*/  F2FP.BF16.F32.PACK_AB R139, R40, R19 ;  /* 0x00000013288b723e */ /* 0x004fce00000010ff */
[----:B------:R-:W1:Y:S01]  /*6a40*/  MUFU.EX2 R81, R81 ;  /* 0x0000005100517308 */ /* 0x000e620000000800 */
[----:B----4-:R-:W-:-:S07]  /*6a50*/  FADD.FTZ R52, R12, R9 ;  /* 0x000000090c347221 */ /* 0x010fce0000010000 */
[----:B------:R-:W2:Y:S08]  /*6a60*/  MUFU.EX2 R42, R42 ;  /* 0x0000002a002a7308 */ /* 0x000eb00000000800 */
[----:B------:R4:W-:Y:S01]  /*6a70*/  MUFU.EX2 R34, R50 ;  /* 0x0000003200227308 */ /* 0x0009e20000000800 */
[C---:B-1----:R-:W-:Y:S01]  /*6a80*/  FADD.FTZ R9, R81.reuse, R52 ;  /* 0x0000003451097221 */ /* 0x042fe20000010000 */
[----:B------:R-:W-:-:S06]  /*6a90*/  F2FP.BF16.F32.PACK_AB R126, R81, R12 ;  /* 0x0000000c517e723e */ /* 0x000fcc00000010ff */
[----:B------:R-:W1:Y:S01]  /*6aa0*/  MUFU.EX2 R14, R14 ;  /* 0x0000000e000e7308 */ /* 0x000e620000000800 */
[----:B----4-:R-:W-:Y:S01]  /*6ab0*/  FADD.FTZ R50, R38, R3 ;  /* 0x0000000326327221 */ /* 0x010fe20000010000 */
[----:B--2---:R-:W-:-:S03]  /*6ac0*/  F2FP.BF16.F32.PACK_AB R133, R42, R25 ;  /* 0x000000192a85723e */ /* 0x004fc600000010ff */
[----:B------:R-:W-:-:S03]  /*6ad0*/  FADD.FTZ R3, R19, R50 ;  /* 0x0000003213037221 */ /* 0x000fc60000010000 */
[----:B------:R-:W2:Y:S01]  /*6ae0*/  MUFU.EX2 R5, R5 ;  /* 0x0000000500057308 */ /* 0x000ea20000000800 */
[----:B------:R-:W-:-:S04]  /*6af0*/  FADD.FTZ R50, R40, R3 ;  /* 0x0000000328327221 */ /* 0x000fc80000010000 */
[----:B------:R-:W-:-:S03]  /*6b00*/  FADD.FTZ R3, R25, R50 ;  /* 0x0000003219037221 */ /* 0x000fc60000010000 */
[----:B------:R-:W4:Y:S01]  /*6b10*/  MUFU.EX2 R85, R85 ;  /* 0x0000005500557308 */ /* 0x000f220000000800 */
[----:B------:R-:W-:Y:S01]  /*6b20*/  FADD.FTZ R6, R42, R3 ;  /* 0x000000032a067221 */ /* 0x000fe20000010000 */
[----:B-1----:R-:W-:-:S06]  /*6b30*/  FADD.FTZ R50, R14, R9 ;  /* 0x000000090e327221 */ /* 0x002fcc0000010000 */
[----:B------:R-:W1:Y:S01]  /*6b40*/  MUFU.EX2 R46, R46 ;  /* 0x0000002e002e7308 */ /* 0x000e620000000800 */
[----:B--2---:R-:W-:-:S07]  /*6b50*/  FADD.FTZ R3, R5, R6 ;  /* 0x0000000605037221 */ /* 0x004fce0000010000 */
[----:B------:R-:W2:Y:S01]  /*6b60*/  MUFU.EX2 R20, R155 ;  /* 0x0000009b00147308 */ /* 0x000ea20000000800 */
[C---:B----4-:R-:W-:Y:S01]  /*6b70*/  FADD.FTZ R9, R85.reuse, R50 ;  /* 0x0000003255097221 */ /* 0x050fe20000010000 */
[----:B------:R-:W-:-:S06]  /*6b80*/  F2FP.BF16.F32.PACK_AB R120, R85, R14 ;  /* 0x0000000e5578723e */ /* 0x000fcc00000010ff */
[----:B------:R4:W5:Y:S01]  /*6b90*/  MUFU.EX2 R27, R135 ;  /* 0x00000087001b7308 */ /* 0x0009620000000800 */
[----:B-1----:R-:W-:-:S07]  /*6ba0*/  FADD.FTZ R6, R46, R3 ;  /* 0x000000032e067221 */ /* 0x002fce0000010000 */
[----:B------:R-:W1:Y:S01]  /*6bb0*/  MUFU.EX2 R0, R0 ;  /* 0x0000000000007308 */ /* 0x000e620000000800 */
[----:B--2---:R-:W-:Y:S01]  /*6bc0*/  FADD.FTZ R8, R20, R9 ;  /* 0x0000000914087221 */ /* 0x004fe20000010000 */
[C---:B------:R-:W-:Y:S02]  /*6bd0*/  F2FP.BF16.F32.PACK_AB R122, R129.reuse, R20 ;  /* 0x00000014817a723e */ /* 0x040fe400000010ff */
[----:B----4-:R-:W-:Y:S01]  /*6be0*/  F2FP.BF16.F32.PACK_AB R135, R46, R5 ;  /* 0x000000052e87723e */ /* 0x010fe200000010ff */
[----:B------:R-:W-:Y:S01]  /*6bf0*/  FADD.FTZ R3, R129, R8 ;  /* 0x0000000881037221 */ /* 0x000fe20000010000 */
[----:B------:R-:W-:Y:S02]  /*6c00*/  IMAD.MOV.U32 R5, RZ, RZ, R7 ;  /* 0x000000ffff057224 */ /* 0x000fe400078e0007 */
[----:B------:R-:W2:Y:S01]  /*6c10*/  MUFU.EX2 R131, R131 ;  /* 0x0000008300837308 */ /* 0x000ea20000000800 */
[----:B-----5:R-:W-:-:S07]  /*6c20*/  FADD.FTZ R9, R27, R6 ;  /* 0x000000061b097221 */ /* 0x020fce0000010000 */
        /* <DEDUP_REMOVED lines=9> */
[----:B-1----:R-:W-:Y:S01]  /*6cc0*/  FADD.FTZ R9, R125, R6 ;  /* 0x000000067d097221 */ /* 0x002fe20000010000 */
[----:B------:R-:W-:-:S03]  /*6cd0*/  F2FP.BF16.F32.PACK_AB R125, R34, R125 ;  /* 0x0000007d227d723e */ /* 0x000fc600000010ff */
[----:B------:R-:W-:-:S03]  /*6ce0*/  FADD.FTZ R6, R34, R9 ;  /* 0x0000000922067221 */ /* 0x000fc60000010000 */
        /* <DEDUP_REMOVED lines=9> */
[----:B------:R-:W-:-:S03]  /*6d80*/  F2FP.BF16.F32.PACK_AB R121, R58, R121 ;  /* 0x000000793a79723e */ /* 0x000fc600000010ff */
[----:B----4-:R-:W-:-:S04]  /*6d90*/  FADD.FTZ R6, R123, R6 ;  /* 0x000000067b067221 */ /* 0x010fc80000010000 */
[C---:B-1----:R-:W-:Y:S01]  /*6da0*/  FADD.FTZ R0, R64.reuse, R6 ;  /* 0x0000000640007221 */ /* 0x042fe20000010000 */
[----:B------:R-:W-:Y:S01]  /*6db0*/  F2FP.BF16.F32.PACK_AB R123, R64, R123 ;  /* 0x0000007b407b723e */ /* 0x000fe200000010ff */
[----:B---3--:R-:W-:Y:S06]  /*6dc0*/  @P2 BRA `(.L_x_1576) ;  /* 0xffffffd0009c2947 */ /* 0x008fec000383ffff */
.L_x_1567:
[----:B------:R-:W-:-:S13]  /*6dd0*/  ISETP.LE.AND P2, PT, RZ, UR29, PT ;  /* 0x0000001dff007c0c */ /* 0x000fda000bf43270 */
[----:B------:R-:W-:Y:S05]  /*6de0*/  @!P2 BRA `(.L_x_1577) ;  /* 0x000000240030a947 */ /* 0x000fea0003800000 */
[----:B------:R-:W-:Y:S01]  /*6df0*/  IMAD.MOV.U32 R4, RZ, RZ, R7 ;  /* 0x000000ffff047224 */ /* 0x000fe200078e0007 */
[----:B------:R-:W-:Y:S01]  /*6e00*/  UMOV UR22, UR37 ;  /* 0x0000002500167c82 */ /* 0x000fe20008000000 */
[----:B------:R-:W-:Y:S01]  /*6e10*/  IMAD.MOV.U32 R5, RZ, RZ, R31 ;  /* 0x000000ffff057224 */ /* 0x000fe200078e001f */
[----:B------:R-:W-:Y:S01]  /*6e20*/  UMOV UR21, UR36 ;  /* 0x0000002400157c82 */ /* 0x000fe20008000000 */
[----:B------:R-:W-:-:S05]  /*6e30*/  ULDC UR23, c[0x0][0x9d8] ;  /* 0x0002760000177ab9 */ /* 0x000fca0000000800 */
.L_x_1586:
        /* <DEDUP_REMOVED lines=9> */
.L_x_1579:
[----:B------:R-:W-:Y:S01]  /*6ed0*/  ULEA UR6, UR36, UR40, 0x3 ;  /* 0x0000002824067291 */ /* 0x000fe2000f8e183f */
[----:B------:R-:W-:-:S05]  /*6ee0*/  IMAD.U32 R6, RZ, RZ, UR37 ;  /* 0x00000025ff067e24 */ /* 0x000fca000f8e00ff */
[----:B------:R-:W-:-:S04]  /*6ef0*/  SHF.L.U32 R6, R6, 0x1f, RZ ;  /* 0x0000001f06067819 */ /* 0x000fc800000006ff */
[----:B------:R1:W2:Y:S01]  /*6f00*/  SYNCS.PHASECHK.TRANS64.TRYWAIT P3, [UR6+0x16830], R6 ;  /* 0x01683006ff0075a7 */ /* 0x0002a20008060146 */
[----:B------:R-:W-:Y:S05]  /*6f10*/  @!P0 BRA `(.L_x_1580) ;  /* 0x0000000000048947 */ /* 0x000fea0003800000 */
[----:B------:R-:W-:Y:S01]  /*6f20*/  BPT.TRAP 0x1 ;  /* 0x000000040000795c */ /* 0x000fe20000300000 */
.L_x_1580:
[----:B--2---:R-:W-:Y:S05]  /*6f30*/  @P3 BRA `(.L_x_1578) ;  /* 0x0000000000083947 */ /* 0x004fea0003800000 */
[----:B------:R-:W2:Y:S02]  /*6f40*/  SYNCS.PHASECHK.TRANS64.TRYWAIT P3, [UR6+0x16830], R6 ;  /* 0x01683006ff0075a7 */ /* 0x000ea40008060146 */
[----:B--2---:R-:W-:Y:S05]  /*6f50*/  @!P3 BRA `(.L_x_1581) ;  /* 0x00000064001cb947 */ /* 0x004fea0003800000 */
.L_x_1578:
        /* <DEDUP_REMOVED lines=25> */
.L_x_1583:
[----:B------:R-:W-:Y:S01]  /*70f0*/  ULEA UR6, UR21, UR40, 0x3 ;  /* 0x0000002815067291 */ /* 0x000fe2000f8e183f */
[----:B------:R-:W-:-:S04]  /*7100*/  MOV R6, UR22 ;  /* 0x0000001600067c02 */ /* 0x000fc80008000f00 */
[----:B------:R-:W-:-:S04]  /*7110*/  SHF.L.U32 R6, R6, 0x1f, RZ ;  /* 0x0000001f06067819 */ /* 0x000fc800000006ff */
[----:B------:R1:W2:Y:S01]  /*7120*/  SYNCS.PHASECHK.TRANS64.TRYWAIT P2, [UR6+0x16850], R6 ;  /* 0x01685006ff0075a7 */ /* 0x0002a20008040146 */
[----:B------:R-:W-:Y:S05]  /*7130*/  @!P0 BRA `(.L_x_1584) ;  /* 0x0000000000048947 */ /* 0x000fea0003800000 */
[----:B------:R-:W-:Y:S01]  /*7140*/  BPT.TRAP 0x1 ;  /* 0x000000040000795c */ /* 0x000fe20000300000 */
.L_x_1584:
[----:B--2---:R-:W-:Y:S05]  /*7150*/  @P2 BRA `(.L_x_1582) ;  /* 0x0000000000082947 */ /* 0x004fea0003800000 */
[----:B------:R-:W2:Y:S02]  /*7160*/  SYNCS.PHASECHK.TRANS64.TRYWAIT P2, [UR6+0x16850], R6 ;  /* 0x01685006ff0075a7 */ /* 0x000ea40008040146 */
[----:B--2---:R-:W-:Y:S05]  /*7170*/  @!P2 BRA `(.L_x_1585) ;  /* 0x0000006000aca947 */ /* 0x004fea0003800000 */
.L_x_1582:
[----:B------:R-:W-:Y:S01]  /*7180*/  UIADD3 UR6, UR40, 0x400, URZ ;  /* 0x0000040028067890 */ /* 0x000fe2000fffe03f */
[----:B------:R-:W-:Y:S01]  /*7190*/  WARPGROUP.ARRIVE ;  /* 0x00000000000079c5 */ /* 0x000fe20000000000 */
[----:B------:R-:W-:Y:S01]  /*71a0*/  UMOV UR7, 0x40000040 ;  /* 0x4000004000077882 */ /* 0x000fe20000000000 */
[----:B-12---:R-:W-:Y:S01]  /*71b0*/  FMUL.FTZ R6, R24, UR23 ;  /* 0x0000001718067c20 */ /* 0x006fe20008410000 */
[----:B------:R-:W-:Y:S01]  /*71c0*/  USHF.R.U32.HI UR6, URZ, 0x4, UR6 ;  /* 0x000000043f067899 */ /* 0x000fe20008011606 */
[----:B------:R-:W-:Y:S01]  /*71d0*/  FMUL.FTZ R7, R25, UR23 ;  /* 0x0000001719077c20 */ /* 0x000fe20008410000 */
        /* <DEDUP_REMOVED lines=81> */
[----:B------:R-:W-:Y:S01]  /*76f0*/  UMOV UR11, 0x40000040 ;  /* 0x40000040000b7882 */ /* 0x000fe20000000000 */
[----:B------:R-:W-:Y:S01]  /*7700*/  ISETP.GE.U32.AND P2, PT, R2, 0x180, PT ;  /* 0x000001800200780c */ /* 0x000fe20003f46070 */
[----:B------:R-:W2:Y:S01]  /*7710*/  MUFU.TANH R37, R37 ;  /* 0x0000002500257308 */ /* 0x000ea20000002400 */
[----:B---3--:R-:W-:Y:S01]  /*7720*/  FMNMX.FTZ R28, R27, R28, !PT ;  /* 0x0000001c1b1c7209 */ /* 0x008fe20007810000 */
[----:B------:R-:W-:-:S06]  /*7730*/  UMOV UR22, UR37 ;  /* 0x0000002500167c82 */ /* 0x000fcc0008000000 */
[----:B------:R-:W3:Y:S01]  /*7740*/  MUFU.TANH R39, R39 ;  /* 0x0000002700277308 */ /* 0x000ee20000002400 */
        /* <DEDUP_REMOVED lines=32> */
[----:B------:R-:W-:Y:S01]  /*7950*/  FMUL.FTZ R145, R66, UR23 ;  /* 0x0000001742917c20 */ /* 0x000fe20008410000 */
[----:B------:R-:W-:Y:S01]  /*7960*/  FMUL.FTZ R147, R70, UR23 ;  /* 0x0000001746937c20 */ /* 0x000fe20008410000 */
[----:B------:R-:W-:Y:S01]  /*7970*/  HGMMA.64x64x16.F32.BF16 R88, R140, gdesc[UR4].tnspB, R88, gsb0 ;  /* 0x40e000048c587df0 */ /* 0x000fe20008001858 */
[----:B------:R-:W-:Y:S01]  /*7980*/  UIADD3 UR6, UR10, 0x180, URZ ;  /* 0x000001800a067890 */ /* 0x000fe2000fffe03f */
[----:B-1----:R-:W-:Y:S01]  /*7990*/  FMNMX.FTZ R31, R65, R28, !PT ;  /* 0x0000001c411f7209 */ /* 0x002fe20007810000 */
[----:B------:R-:W-:Y:S01]  /*79a0*/  UMOV UR7, 0x40000040 ;  /* 0x4000004000077882 */ /* 0x000fe20000000000 */
[----:B------:R-:W1:Y:S08]  /*79b0*/  MUFU.TANH R69, R69 ;  /* 0x0000004500457308 */ /* 0x000e700000002400 */
        /* <DEDUP_REMOVED lines=19> */
[----:B------:R-:W-:Y:S01]  /*7af0*/  WARPGROUP.ARRIVE ;  /* 0x00000000000079c5 */ /* 0x000fe20000000000 */
[----:B------:R-:W-:-:S03]  /*7b00*/  FMUL.FTZ R141, R86, UR23 ;  /* 0x00000017568d7c20 */ /* 0x000fc60008410000 */
[----:B------:R-:W3:Y:S01]  /*7b10*/  MUFU.TANH R8, R8 ;  /* 0x0000000800087308 */ /* 0x000ee20000002400 */
[----:B--2---:R-:W-:Y:S01]  /*7b20*/  FMNMX.FTZ R28, R85, R28, !PT ;  /* 0x0000001c551c7209 */ /* 0x004fe20007810000 */
[----:B------:R-:W-:Y:S01]  /*7b30*/  HGMMA.64x64x16.F32.BF16 R88, R136, gdesc[UR4].tnspB, R88, gsb0 ;  /* 0x40e0000488587df0 */ /* 0x000fe20008001858 */
[----:B------:R-:W-:Y:S01]  /*7b40*/  UIADD3 UR6, UR10, 0x200, URZ ;  /* 0x000002000a067890 */ /* 0x000fe2000fffe03f */
[----:B------:R-:W-:Y:S02]  /*7b50*/  UMOV UR7, 0x40000040 ;  /* 0x4000004000077882 */ /* 0x000fe40000000000 */
[----:B------:R-:W2:Y:S02]  /*7b60*/  SHFL.BFLY PT, R31, R28, 0x2, 0x1f ;  /* 0x0c401f001c1f7f89 */ /* 0x000ea400000e0000 */
[----:B------:R-:W4:Y:S08]  /*7b70*/  MUFU.TANH R12, R12 ;  /* 0x0000000c000c7308 */ /* 0x000f300000002400 */
[----:B------:R-:W5:Y:S08]  /*7b80*/  MUFU.TANH R13, R13 ;  /* 0x0000000d000d7308 */ /* 0x000f700000002400 */
[----:B------:R-:W5:Y:S01]  /*7b90*/  MUFU.TANH R19, R19 ;  /* 0x0000001300137308 */ /* 0x000f620000002400 */
[----:B--2---:R-:W-:-:S02]  /*7ba0*/  FMNMX.FTZ R31, R28, R31, !PT ;  /* 0x0000001f1c1f7209 */ /* 0x004fc40007810000 */
[----:B------:R-:W2:Y:S05]  /*7bb0*/  LDC R28, c[0x0][0x988] ;  /* 0x00026200ff1c7b82 */ /* 0x000eaa0000000800 */
[----:B------:R-:W5:Y:S01]  /*7bc0*/  MUFU.TANH R20, R20 ;  /* 0x0000001400147308 */ /* 0x000f620000002400 */
[----:B------:R-:W1:Y:S07]  /*7bd0*/  SHFL.BFLY PT, R46, R31, 0x1, 0x1f ;  /* 0x0c201f001f2e7f89 */ /* 0x000e6e00000e0000 */
[----:B------:R-:W5:Y:S08]  /*7be0*/  MUFU.TANH R25, R25 ;  /* 0x0000001900197308 */ /* 0x000f700000002400 */
[----:B------:R-:W5:Y:S08]  /*7bf0*/  MUFU.TANH R26, R26 ;  /* 0x0000001a001a7308 */ /* 0x000f700000002400 */
[----:B------:R-:W5:Y:S01]  /*7c00*/  MUFU.TANH R33, R33 ;  /* 0x0000002100217308 */ /* 0x000f620000002400 */
[----:B-1----:R-:W-:-:S05]  /*7c10*/  FMNMX.FTZ R31, R31, R46, !PT ;  /* 0x0000002e1f1f7209 */ /* 0x002fca0007810000 */
[CC--:B--2---:R-:W-:Y:S01]  /*7c20*/  FMUL.FTZ R52, R31.reuse, R28.reuse ;  /* 0x0000001c1f347220 */ /* 0x0c4fe20000410000 */
[----:B------:R-:W-:Y:S01]  /*7c30*/  FADD.FTZ R5, -R31, R5 ;  /* 0x000000051f057221 */ /* 0x000fe20000010100 */
[----:B------:R-:W1:Y:S02]  /*7c40*/  MUFU.TANH R35, R35 ;  /* 0x0000002300237308 */ /* 0x000e640000002400 */
[--C-:B------:R-:W-:Y:S01]  /*7c50*/  FFMA.FTZ R148, R7, R28, -R52.reuse ;  /* 0x0000001c07947223 */ /* 0x100fe20000010834 */
[----:B------:R-:W-:Y:S01]  /*7c60*/  FMNMX.FTZ R7, R9, R4, !PT ;  /* 0x0000000409077209 */ /* 0x000fe20007810000 */
[-C--:B------:R-:W-:Y:S01]  /*7c70*/  FMUL.FTZ R46, R5, R28.reuse ;  /* 0x0000001c052e7220 */ /* 0x080fe20000410000 */
[-CC-:B------:R-:W-:Y:S01]  /*7c80*/  FFMA.FTZ R5, R6, R28.reuse, -R52.reuse ;  /* 0x0000001c06057223 */ /* 0x180fe20000010834 */
[-CC-:B------:R-:W-:Y:S01]  /*7c90*/  FFMA.FTZ R146, R21, R28.reuse, -R52.reuse ;  /* 0x0000001c15927223 */ /* 0x180fe20000010834 */
[----:B---3--:R-:W-:Y:S01]  /*7ca0*/  FMNMX.FTZ R7, R8, R7, !PT ;  /* 0x0000000708077209 */ /* 0x008fe20007810000 */
[----:B------:R-:W2:Y:S01]  /*7cb0*/  MUFU.TANH R41, R41 ;  /* 0x0000002900297308 */ /* 0x000ea20000002400 */
[-CC-:B------:R-:W-:Y:S01]  /*7cc0*/  FFMA.FTZ R21, R24, R28.reuse, -R52.reuse ;  /* 0x0000001c18157223 */ /* 0x180fe20000010834 */
[-CC-:B------:R-:W-:Y:S01]  /*7cd0*/  FFMA.FTZ R140, R27, R28.reuse, -R52.reuse ;  /* 0x0000001c1b8c7223 */ /* 0x180fe20000010834 */
[----:B----4-:R-:W-:Y:S01]  /*7ce0*/  FMNMX.FTZ R6, R12, R7, !PT ;  /* 0x000000070c067209 */ /* 0x010fe20007810000 */
[-CC-:B------:R-:W-:Y:S01]  /*7cf0*/  FFMA.FTZ R27, R29, R28.reuse, -R52.reuse ;  /* 0x0000001c1d1b7223 */ /* 0x180fe20000010834 */
[----:B------:R-:W-:Y:S01]  /*7d00*/  FFMA.FTZ R29, R47, R28, -R52 ;  /* 0x0000001c2f1d7223 */ /* 0x000fe20000010834 */
[----:B------:R-:W-:-:S02]  /*7d10*/  WARPGROUP.DEPBAR.LE gsb0, 0x0 ;  /* 0x00008000000079c5 */ /* 0x000fc40000010000 */
[----:B------:R-:W-:Y:S01]  /*7d20*/  WARPGROUP.ARRIVE ;  /* 0x00000000000079c5 */ /* 0x000fe20000000000 */
[----:B-----5:R-:W-:Y:S01]  /*7d30*/  FMNMX.FTZ R6, R13, R6, !PT ;  /* 0x000000060d067209 */ /* 0x020fe20007810000 */
[----:B------:R-:W3:Y:S01]  /*7d40*/  MUFU.TANH R43, R43 ;  /* 0x0000002b002b7308 */ /* 0x000ee20000002400 */
[-CC-:B------:R-:W-:Y:S01]  /*7d50*/  FFMA.FTZ R47, R65, R28.reuse, -R52.reuse ;  /* 0x0000001c412f7223 */ /* 0x180fe20000010834 */
[--C-:B------:R-:W-:Y:S01]  /*7d60*/  FFMA.FTZ R65, R73, R28, -R52.reuse ;  /* 0x0000001c49417223 */ /* 0x100fe20000010834 */
[----:B------:R-:W-:Y:S01]  /*7d70*/  FMNMX.FTZ R7, R19, R6, !PT ;  /* 0x0000000613077209 */ /* 0x000fe20007810000 */
[----:B------:R-:W-:Y:S01]  /*7d80*/  HGMMA.64x64x16.F32.BF16 R88, R132, gdesc[UR4].tnspB, R88, gsb0 ;  /* 0x40e0000484587df0 */ /* 0x000fe20008001858 */
[----:B------:R-:W-:Y:S01]  /*7d90*/  UIADD3 UR6, UR10, 0x280, URZ ;  /* 0x000002800a067890 */ /* 0x000fe2000fffe03f */
[-CC-:B------:R-:W-:Y:S01]  /*7da0*/  FFMA.FTZ R73, R81, R28.reuse, -R52.reuse ;  /* 0x0000001c51497223 */ /* 0x180fe20000010834 */
[----:B------:R-:W-:Y:S01]  /*7db0*/  UMOV UR7, 0x40000040 ;  /* 0x4000004000077882 */ /* 0x000fe20000000000 */
[----:B------:R-:W-:Y:S01]  /*7dc0*/  FMNMX.FTZ R6, R20, R7, !PT ;  /* 0x0000000714067209 */ /* 0x000fe20007810000 */
[----:B------:R-:W4:Y:S01]  /*7dd0*/  MUFU.TANH R49, R49 ;  /* 0x0000003100317308 */ /* 0x000f220000002400 */
[-CC-:B------:R-:W-:Y:S01]  /*7de0*/  FFMA.FTZ R144, R14, R28.reuse, -R52.reuse ;  /* 0x0000001c0e907223 */ /* 0x180fe20000010834 */
[--C-:B------:R-:W-:Y:S01]  /*7df0*/  FFMA.FTZ R14, R149, R28, -R52.reuse ;  /* 0x0000001c950e7223 */ /* 0x100fe20000010834 */
[----:B------:R-:W-:Y:S01]  /*7e00*/  FMNMX.FTZ R7, R25, R6, !PT ;  /* 0x0000000619077209 */ /* 0x000fe20007810000 */
[-CC-:B------:R-:W-:Y:S01]  /*7e10*/  FFMA.FTZ R150, R10, R28.reuse, -R52.reuse ;  /* 0x0000001c0a967223 */ /* 0x180fe20000010834 */
[-CC-:B------:R-:W-:Y:S01]  /*7e20*/  FFMA.FTZ R11, R11, R28.reuse, -R52.reuse ;  /* 0x0000001c0b0b7223 */ /* 0x180fe20000010834 */
[-CC-:B------:R-:W-:Y:S01]  /*7e30*/  FFMA.FTZ R15, R15, R28.reuse, -R52.reuse ;  /* 0x0000001c0f0f7223 */ /* 0x180fe20000010834 */
[----:B------:R-:W-:Y:S01]  /*7e40*/  FMNMX.FTZ R6, R26, R7, !PT ;  /* 0x000000071a067209 */ /* 0x000fe20007810000 */
[----:B------:R-:W5:Y:S01]  /*7e50*/  MUFU.TANH R51, R51 ;  /* 0x0000003300337308 */ /* 0x000f620000002400 */
[-CC-:B------:R-:W-:Y:S01]  /*7e60*/  FFMA.FTZ R142, R37, R28.reuse, -R52.reuse ;  /* 0x0000001c258e7223 */ /* 0x180fe20000010834 */
[--C-:B------:R-:W-:Y:S01]  /*7e70*/  FFMA.FTZ R37, R39, R28, -R52.reuse ;  /* 0x0000001c27257223 */ /* 0x100fe20000010834 */
[----:B------:R-:W-:Y:S01]  /*7e80*/  FMNMX.FTZ R6, R33, R6, !PT ;  /* 0x0000000621067209 */ /* 0x000fe20007810000 */
[-CC-:B------:R-:W-:Y:S01]  /*7e90*/  FFMA.FTZ R10, R38, R28.reuse, -R52.reuse ;  /* 0x0000001c260a7223 */ /* 0x180fe20000010834 */
[-CC-:B------:R-:W-:Y:S01]  /*7ea0*/  FFMA.FTZ R136, R45, R28.reuse, -R52.reuse ;  /* 0x0000001c2d887223 */ /* 0x180fe20000010834 */
[--C-:B------:R-:W-:Y:S01]  /*7eb0*/  FFMA.FTZ R39, R53, R28, -R52.reuse ;  /* 0x0000001c35277223 */ /* 0x100fe20000010834 */
[----:B-1----:R-:W-:Y:S01]  /*7ec0*/  FMNMX.FTZ R6, R35, R6, !PT ;  /* 0x0000000623067209 */ /* 0x002fe20007810000 */
[----:B------:R-:W1:Y:S01]  /*7ed0*/  MUFU.TANH R155, R155 ;  /* 0x0000009b009b7308 */ /* 0x000e620000002400 */
[-CC-:B------:R-:W-:Y:S01]  /*7ee0*/  FFMA.FTZ R53, R30, R28.reuse, -R52.reuse ;  /* 0x0000001c1e357223 */ /* 0x180fe20000010834 */
[--C-:B------:R-:W-:Y:S01]  /*7ef0*/  FFMA.FTZ R30, R40, R28, -R52.reuse ;  /* 0x0000001c281e7223 */ /* 0x100fe20000010834 */
[----:B--2---:R-:W-:Y:S01]  /*7f00*/  FMNMX.FTZ R6, R41, R6, !PT ;  /* 0x0000000629067209 */ /* 0x004fe20007810000 */
[-CC-:B------:R-:W-:Y:S01]  /*7f10*/  FFMA.FTZ R138, R153, R28.reuse, -R52.reuse ;  /* 0x0000001c998a7223 */ /* 0x180fe20000010834 */
[-CC-:B------:R-:W-:Y:S01]  /*7f20*/  FFMA.FTZ R42, R42, R28.reuse, -R52.reuse ;  /* 0x0000001c2a2a7223 */ /* 0x180fe20000010834 */
[--C-:B------:R-:W-:Y:S01]  /*7f30*/  FFMA.FTZ R45, R61, R28, -R52.reuse ;  /* 0x0000001c3d2d7223 */ /* 0x100fe20000010834 */
[----:B---3--:R-:W-:Y:S01]  /*7f40*/  FMNMX.FTZ R6, R43, R6, !PT ;  /* 0x000000062b067209 */ /* 0x008fe20007810000 */
[----:B------:R-:W2:Y:S01]  /*7f50*/  MUFU.TANH R55, R55 ;  /* 0x0000003700377308 */ /* 0x000ea20000002400 */
[-CC-:B------:R-:W-:Y:S01]  /*7f60*/  FFMA.FTZ R61, R69, R28.reuse, -R52.reuse ;  /* 0x0000001c453d7223 */ /* 0x180fe20000010834 */
[--C-:B------:R-:W-:Y:S01]  /*7f70*/  FFMA.FTZ R69, R77, R28, -R52.reuse ;  /* 0x0000001c4d457223 */ /* 0x100fe20000010834 */
[----:B----4-:R-:W-:Y:S01]  /*7f80*/  FMNMX.FTZ R6, R49, R6, !PT ;  /* 0x0000000631067209 */ /* 0x010fe20007810000 */
[----:B------:R-:W-:-:S03]  /*7f90*/  FFMA.FTZ R77, R85, R28, -R52 ;  /* 0x0000001c554d7223 */ /* 0x000fc60000010834 */
[----:B-----5:R-:W-:Y:S01]  /*7fa0*/  FMNMX.FTZ R6, R51, R6, !PT ;  /* 0x0000000633067209 */ /* 0x020fe20007810000 */
[----:B------:R-:W3:Y:S03]  /*7fb0*/  MUFU.TANH R57, R57 ;  /* 0x0000003900397308 */ /* 0x000ee60000002400 */
[----:B-1----:R-:W-:-:S05]  /*7fc0*/  FMNMX.FTZ R6, R155, R6, !PT ;  /* 0x000000069b067209 */ /* 0x002fca0007810000 */
        /* <DEDUP_REMOVED lines=9> */
[----:B------:R-:W-:Y:S02]  /*8060*/  WARPGROUP.DEPBAR.LE gsb0, 0x0 ;  /* 0x00008000000079c5 */ /* 0x000fe40000010000 */
[----:B------:R-:W-:Y:S01]  /*8070*/  WARPGROUP.ARRIVE ;  /* 0x00000000000079c5 */ /* 0x000fe20000000000 */
[----:B---3--:R-:W-:Y:S01]  /*8080*/  FMNMX.FTZ R6, R63, R6, !PT ;  /* 0x000000063f067209 */ /* 0x008fe20007810000 */
[-CC-:B------:R-:W-:Y:S01]  /*8090*/  FFMA.FTZ R134, R32, R28.reuse, -R52.reuse ;  /* 0x0000001c20867223 */ /* 0x180fe20000010834 */
[----:B------:R-:W-:Y:S02]  /*80a0*/  FFMA.FTZ R132, R157, R28, -R52 ;  /* 0x0000001c9d847223 */ /* 0x000fe40000010834 */
[----:B------:R-:W3:Y:S01]  /*80b0*/  MUFU.TANH R147, R147 ;  /* 0x0000009300937308 */ /* 0x000ee20000002400 */
[----:B------:R-:W-:Y:S01]  /*80c0*/  HGMMA.64x64x16.F32.BF16 R88, R128, gdesc[UR4].tnspB, R88, gsb0 ;  /* 0x40e0000480587df0 */ /* 0x000fe20008001858 */
[----:B------:R-:W-:Y:S01]  /*80d0*/  UIADD3 UR6, UR10, 0x300, URZ ;  /* 0x000003000a067890 */ /* 0x000fe2000fffe03f */
[----:B-1----:R-:W-:Y:S01]  /*80e0*/  FMNMX.FTZ R6, R145, R6, !PT ;  /* 0x0000000691067209 */ /* 0x002fe20007810000 */
[----:B------:R-:W-:Y:S01]  /*80f0*/  UMOV UR7, 0x40000040 ;  /* 0x4000004000077882 */ /* 0x000fe20000000000 */
[----:B------:R-:W-:-:S03]  /*8100*/  UIADD3 UR10, UR10, 0x380, URZ ;  /* 0x000003800a0a7890 */ /* 0x000fc6000fffe03f */
        /* <DEDUP_REMOVED lines=19> */
[----:B------:R-:W-:Y:S01]  /*8240*/  WARPGROUP.ARRIVE ;  /* 0x00000000000079c5 */ /* 0x000fe20000000000 */
[----:B--2---:R-:W-:-:S03]  /*8250*/  FMNMX.FTZ R6, R141, R6, !PT ;  /* 0x000000068d067209 */ /* 0x004fc60007810000 */
[----:B------:R-:W-:Y:S02]  /*8260*/  MUFU.EX2 R46, R46 ;  /* 0x0000002e002e7308 */ /* 0x000fe40000000800 */
[----:B------:R-:W-:Y:S01]  /*8270*/  HGMMA.64x64x16.F32.BF16 R88, R124, gdesc[UR4].tnspB, R88, gsb0 ;  /* 0x40e000047c587df0 */ /* 0x000fe20008001858 */
[----:B------:R-:W-:Y:S01]  /*8280*/  UIADD3 UR6, UR29, -0x1, URZ ;  /* 0xffffffff1d067890 */ /* 0x000fe2000fffe03f */
[----:B---3--:R-:W-:Y:S01]  /*8290*/  FMNMX.FTZ R7, R87, R6, !PT ;  /* 0x0000000657077209 */ /* 0x008fe20007810000 */
[----:B------:R-:W-:-:S03]  /*82a0*/  FFMA.FTZ R6, R36, R28, -R52 ;  /* 0x0000001c24067223 */ /* 0x000fc60000010834 */
[----:B------:R-:W1:Y:S01]  /*82b0*/  MUFU.EX2 R5, R5 ;  /* 0x0000000500057308 */ /* 0x000e620000000800 */
[----:B------:R-:W2:Y:S07]  /*82c0*/  SHFL.BFLY PT, R24, R7, 0x2, 0x1f ;  /* 0x0c401f0007187f89 */ /* 0x000eae00000e0000 */
[----:B------:R-:W3:Y:S08]  /*82d0*/  MUFU.EX2 R148, R148 ;  /* 0x0000009400947308 */ /* 0x000ef00000000800 */
[----:B------:R-:W4:Y:S01]  /*82e0*/  MUFU.EX2 R150, R150 ;  /* 0x0000009600967308 */ /* 0x000f220000000800 */
[----:B-1----:R-:W-:-:S07]  /*82f0*/  FFMA.FTZ R3, R46, R3, R5 ;  /* 0x000000032e037223 */ /* 0x002fce0000010005 */
[----:B------:R-:W1:Y:S01]  /*8300*/  MUFU.EX2 R11, R11 ;  /* 0x0000000b000b7308 */ /* 0x000e620000000800 */
[C---:B---3--:R-:W-:Y:S01]  /*8310*/  FADD.FTZ R3, R148.reuse, R3 ;  /* 0x0000000394037221 */ /* 0x048fe20000010000 */
[----:B------:R-:W-:Y:S02]  /*8320*/  F2FP.BF16.F32.PACK_AB R148, R148, R5 ;  /* 0x000000059494723e */ /* 0x000fe400000010ff */
[----:B--2---:R-:W-:Y:S01]  /*8330*/  FMNMX.FTZ R32, R7, R24, !PT ;  /* 0x0000001807207209 */ /* 0x004fe20007810000 */
[----:B------:R-:W-:-:S03]  /*8340*/  FFMA.FTZ R24, R151, R28, -R52 ;  /* 0x0000001c97187223 */ /* 0x000fc60000010834 */
[----:B------:R-:W-:Y:S01]  /*8350*/  MUFU.EX2 R144, R144 ;  /* 0x0000009000907308 */ /* 0x000fe20000000800 */
[----:B------:R-:W2:Y:S01]  /*8360*/  SHFL.BFLY PT, R7, R32, 0x1, 0x1f ;  /* 0x0c201f0020077f89 */ /* 0x000ea200000e0000 */
[----:B----4-:R-:W-:-:S06]  /*8370*/  FADD.FTZ R54, R150, R3 ;  /* 0x0000000396367221 */ /* 0x010fcc0000010000 */
[----:B------:R-:W-:Y:S01]  /*8380*/  MUFU.EX2 R15, R15 ;  /* 0x0000000f000f7308 */ /* 0x000fe20000000800 */
[----:B-1----:R-:W-:-:S07]  /*8390*/  F2FP.BF16.F32.PACK_AB R150, R11, R150 ;  /* 0x000000960b96723e */ /* 0x002fce00000010ff */
[----:B------:R-:W-:Y:S08]  /*83a0*/  MUFU.EX2 R146, R146 ;  /* 0x0000009200927308 */ /* 0x000ff00000000800 */
[----:B------:R-:W-:Y:S01]  /*83b0*/  MUFU.EX2 R21, R21 ;  /* 0x0000001500157308 */ /* 0x000fe20000000800 */
[----:B--2---:R-:W-:-:S05]  /*83c0*/  FMNMX.FTZ R7, R32, R7, !PT ;  /* 0x0000000720077209 */ /* 0x004fca0007810000 */
[CC--:B------:R-:W-:Y:S01]  /*83d0*/  FMUL.FTZ R36, R7.reuse, R28.reuse ;  /* 0x0000001c07247220 */ /* 0x0c0fe20000410000 */
[----:B------:R-:W-:Y:S01]  /*83e0*/  FADD.FTZ R81, -R7, R4 ;  /* 0x0000000407517221 */ /* 0x000fe20000010100 */
[----:B------:R-:W-:Y:S02]  /*83f0*/  MUFU.EX2 R140, R140 ;  /* 0x0000008c008c7308 */ /* 0x000fe40000000800 */
[-CC-:B------:R-:W-:Y:S01]  /*8400*/  FFMA.FTZ R4, R9, R28.reuse, -R36.reuse ;  /* 0x0000001c09047223 */ /* 0x180fe20000010824 */
[-CC-:B------:R-:W-:Y:S01]  /*8410*/  FFMA.FTZ R9, R19, R28.reuse, -R36.reuse ;  /* 0x0000001c13097223 */ /* 0x180fe20000010824 */
[-CC-:B------:R-:W-:Y:S01]  /*8420*/  FFMA.FTZ R19, R33, R28.reuse, -R36.reuse ;  /* 0x0000001c21137223 */ /* 0x180fe20000010824 */
[----:B------:R-:W-:Y:S02]  /*8430*/  IMAD.U32 R33, RZ, RZ, UR36 ;  /* 0x00000024ff217e24 */ /* 0x000fe4000f8e00ff */
[-C--:B------:R-:W-:Y:S01]  /*8440*/  FMUL.FTZ R81, R81, R28.reuse ;  /* 0x0000001c51517220 */ /* 0x080fe20000410000 */
[-CC-:B------:R-:W-:Y:S01]  /*8450*/  FFMA.FTZ R149, R8, R28.reuse, -R36.reuse ;  /* 0x0000001c08957223 */ /* 0x180fe20000010824 */
[-CC-:B------:R-:W-:Y:S01]  /*8460*/  FFMA.FTZ R8, R13, R28.reuse, -R36.reuse ;  /* 0x0000001c0d087223 */ /* 0x180fe20000010824 */
[----:B------:R-:W-:Y:S01]  /*8470*/  FFMA.FTZ R13, R25, R28, -R36 ;  /* 0x0000001c190d7223 */ /* 0x000fe20000010824 */
[----:B------:R-:W-:-:S02]  /*8480*/  WARPGROUP.DEPBAR.LE gsb0, 0x0 ;  /* 0x00008000000079c5 */ /* 0x000fc40000010000 */
[----:B------:R-:W-:Y:S01]  /*8490*/  WARPGROUP.ARRIVE ;  /* 0x00000000000079c5 */ /* 0x000fe20000000000 */
[----:B------:R-:W-:Y:S01]  /*84a0*/  @!P1 LEA R33, R33, UR40, 0x3 ;  /* 0x0000002821219c11 */ /* 0x000fe2000f8e18ff */
[----:B------:R-:W-:Y:S01]  /*84b0*/  MUFU.EX2 R81, R81 ;  /* 0x0000005100517308 */ /* 0x000fe20000000800 */
[----:B------:R-:W-:Y:S02]  /*84c0*/  VIADD R25, R16, 0x9 ;  /* 0x0000000910197836 */ /* 0x000fe40000000000 */
[-CC-:B------:R-:W-:Y:S01]  /*84d0*/  FFMA.FTZ R151, R12, R28.reuse, -R36.reuse ;  /* 0x0000001c0c977223 */ /* 0x180fe20000010824 */
[-CC-:B------:R-:W-:Y:S01]  /*84e0*/  FFMA.FTZ R12, R20, R28.reuse, -R36.reuse ;  /* 0x0000001c140c7223 */ /* 0x180fe20000010824 */
[----:B------:R-:W-:Y:S01]  /*84f0*/  HGMMA.64x64x16.F32.BF16 R88, R120, gdesc[UR8].tnspB, R88, gsb0 ;  /* 0x40e0000878587df0 */ /* 0x000fe20008001858 */
[----:B------:R-:W-:Y:S01]  /*8500*/  @!P1 VIADD R33, R33, 0x16840 ;  /* 0x0001684021219836 */ /* 0x000fe20000000000 */
[----:B------:R-:W-:Y:S01]  /*8510*/  SEL R25, R25, 0x9, !P2 ;  /* 0x0000000919197807 */ /* 0x000fe20005000000 */
[-CC-:B------:R-:W-:Y:S01]  /*8520*/  FFMA.FTZ R135, R34, R28.reuse, -R36.reuse ;  /* 0x0000001c22877223 */ /* 0x180fe20000010824 */
[----:B------:R-:W1:Y:S01]  /*8530*/  MUFU.EX2 R4, R4 ;  /* 0x0000000400047308 */ /* 0x000e620000000800 */
[-CC-:B------:R-:W-:Y:S01]  /*8540*/  FFMA.FTZ R20, R26, R28.reuse, -R36.reuse ;  /* 0x0000001c1a147223 */ /* 0x180fe20000010824 */
[----:B------:R-:W-:Y:S01]  /*8550*/  @!P1 PRMT R33, RZ, 0x654, R33 ;  /* 0x00000654ff219816 */ /* 0x000fe20000000021 */
        /* <DEDUP_REMOVED lines=12> */
[----:B------:R-:W-:Y:S01]  /*8620*/  FFMA.FTZ R71, R71, R28, -R36 ;  /* 0x0000001c47477223 */ /* 0x000fe20000010824 */
[----:B------:R-:W3:Y:S01]  /*8630*/  MUFU.EX2 R151, R151 ;  /* 0x0000009700977308 */ /* 0x000ee20000000800 */
[----:B-1----:R-:W-:Y:S01]  /*8640*/  FFMA.FTZ R0, R81, R0, R4 ;  /* 0x0000000051007223 */ /* 0x002fe20000010004 */
[-CC-:B------:R-:W-:Y:S01]  /*8650*/  FFMA.FTZ R75, R75, R28.reuse, -R36.reuse ;  /* 0x0000001c4b4b7223 */ /* 0x180fe20000010824 */
[-CC-:B------:R-:W-:Y:S01]  /*8660*/  FFMA.FTZ R48, R48, R28.reuse, -R36.reuse ;  /* 0x0000001c30307223 */ /* 0x180fe20000010824 */
[-CC-:B------:R-:W-:Y:S01]  /*8670*/  FFMA.FTZ R79, R79, R28.reuse, -R36.reuse ;  /* 0x0000001c4f4f7223 */ /* 0x180fe20000010824 */
[-CC-:B------:R-:W-:Y:S01]  /*8680*/  FFMA.FTZ R50, R50, R28.reuse, -R36.reuse ;  /* 0x0000001c32327223 */ /* 0x180fe20000010824 */
[-C--:B------:R-:W-:Y:S01]  /*8690*/  FFMA.FTZ R83, R83, R28.reuse, -R36 ;  /* 0x0000001c53537223 */ /* 0x080fe20000010824 */
[----:B------:R-:W-:Y:S01]  /*86a0*/  ISETP.LT.AND P2, PT, RZ, UR29, PT ;  /* 0x0000001dff007c0c */ /* 0x000fe2000bf41270 */
[----:B------:R-:W1:Y:S01]  /*86b0*/  MUFU.EX2 R8, R8 ;  /* 0x0000000800087308 */ /* 0x000e620000000800 */
[----:B--2---:R-:W-:Y:S01]  /*86c0*/  FADD.FTZ R34, R149, R0 ;  /* 0x0000000095227221 */ /* 0x004fe20000010000 */
[----:B------:R-:W-:Y:S01]  /*86d0*/  FFMA.FTZ R0, R63, R28, -R36 ;  /* 0x0000001c3f007223 */ /* 0x000fe20000010824 */
[----:B------:R-:W-:Y:S01]  /*86e0*/  F2FP.BF16.F32.PACK_AB R149, R149, R4 ;  /* 0x000000049595723e */ /* 0x000fe200000010ff */
[----:B------:R-:W-:-:S04]  /*86f0*/  UMOV UR29, UR6 ;  /* 0x00000006001d7c82 */ /* 0x000fc80008000000 */
[----:B------:R-:W2:Y:S01]  /*8700*/  MUFU.EX2 R9, R9 ;  /* 0x0000000900097308 */ /* 0x000ea20000000800 */
[----:B---3--:R-:W-:-:S07]  /*8710*/  FADD.FTZ R3, R151, R34 ;  /* 0x0000002297037221 */ /* 0x008fce0000010000 */
[----:B------:R-:W3:Y:S01]  /*8720*/  MUFU.EX2 R12, R12 ;  /* 0x0000000c000c7308 */ /* 0x000ee20000000800 */
[C---:B-1----:R-:W-:Y:S01]  /*8730*/  FADD.FTZ R34, R8.reuse, R3 ;  /* 0x0000000308227221 */ /* 0x042fe20000010000 */
[----:B------:R-:W-:-:S06]  /*8740*/  F2FP.BF16.F32.PACK_AB R151, R8, R151 ;  /* 0x000000970897723e */ /* 0x000fcc00000010ff */
[----:B------:R-:W-:Y:S01]  /*8750*/  MUFU.EX2 R13, R13 ;  /* 0x0000000d000d7308 */ /* 0x000fe20000000800 */
[----:B--2---:R-:W-:Y:S01]  /*8760*/  FADD.FTZ R3, R9, R34 ;  /* 0x0000002209037221 */ /* 0x004fe20000010000 */
[----:B------:R-:W-:-:S06]  /*8770*/  FFMA.FTZ R34, R67, R28, -R36 ;  /* 0x0000001c43227223 */ /* 0x000fcc0000010824 */
[----:B------:R-:W1:Y:S01]  /*8780*/  MUFU.EX2 R20, R20 ;  /* 0x0000001400147308 */ /* 0x000e620000000800 */
[----:B---3--:R-:W-:-:S07]  /*8790*/  F2FP.BF16.F32.PACK_AB R145, R12, R9 ;  /* 0x000000090c91723e */ /* 0x008fce00000010ff */
[----:B------:R-:W2:Y:S08]  /*87a0*/  MUFU.EX2 R19, R19 ;  /* 0x0000001300137308 */ /* 0x000eb00000000800 */
[----:B------:R-:W3:Y:S01]  /*87b0*/  MUFU.EX2 R27, R27 ;  /* 0x0000001b001b7308 */ /* 0x000ee20000000800 */
[----:B-1----:R-:W-:Y:S01]  /*87c0*/  F2FP.BF16.F32.PACK_AB R147, R20, R13 ;  /* 0x0000000d1493723e */ /* 0x002fe200000010ff */
[----:B------:R-:W-:-:S02]  /*87d0*/  WARPGROUP.DEPBAR.LE gsb0, 0x0 ;  /* 0x00008000000079c5 */ /* 0x000fc40000010000 */
[----:B------:R1:W-:Y:S06]  /*87e0*/  BAR.ARV R25, 0x100 ;  /* 0x000400190000751d */ /* 0x0003ec0000002000 */
[----:B------:R4:W-:Y:S01]  /*87f0*/  @!P1 SYNCS.ARRIVE.TRANS64.RED.A1T0 RZ, [R33+URZ], RZ ;  /* 0x000000ff21ff99a7 */ /* 0x0009e2000810043f */
[----:B------:R-:W5:Y:S01]  /*8800*/  MUFU.EX2 R26, R26 ;  /* 0x0000001a001a7308 */ /* 0x000f620000000800 */
[-C--:B------:R-:W-:Y:S01]  /*8810*/  FMUL.FTZ R88, R88, R46.reuse ;  /* 0x0000002e58587220 */ /* 0x080fe20000410000 */
[-C--:B------:R-:W-:Y:S01]  /*8820*/  FMUL.FTZ R89, R89, R46.reuse ;  /* 0x0000002e59597220 */ /* 0x080fe20000410000 */
[-C--:B------:R-:W-:Y:S01]  /*8830*/  FMUL.FTZ R92, R92, R46.reuse ;  /* 0x0000002e5c5c7220 */ /* 0x080fe20000410000 */
[-C--:B------:R-:W-:Y:S01]  /*8840*/  FMUL.FTZ R93, R93, R46.reuse ;  /* 0x0000002e5d5d7220 */ /* 0x080fe20000410000 */
[-C--:B------:R-:W-:Y:S01]  /*8850*/  FMUL.FTZ R96, R96, R46.reuse ;  /* 0x0000002e60607220 */ /* 0x080fe20000410000 */
[-C--:B------:R-:W-:Y:S01]  /*8860*/  FMUL.FTZ R97, R97, R46.reuse ;  /* 0x0000002e61617220 */ /* 0x080fe20000410000 */
[----:B----4-:R-:W-:Y:S01]  /*8870*/  IMAD.U32 R33, RZ, RZ, UR21 ;  /* 0x00000015ff217e24 */ /* 0x010fe2000f8e00ff */
[----:B------:R-:W4:Y:S01]  /*8880*/  MUFU.EX2 R142, R142 ;  /* 0x0000008e008e7308 */ /* 0x000f220000000800 */
[----:B------:R-:W-:Y:S01]  /*8890*/  UMOV UR21, UR36 ;  /* 0x0000002400157c82 */ /* 0x000fe20008000000 */
[-C--:B------:R-:W-:Y:S01]  /*88a0*/  FMUL.FTZ R100, R100, R46.reuse ;  /* 0x0000002e64647220 */ /* 0x080fe20000410000 */
[-C--:B------:R-:W-:Y:S01]  /*88b0*/  FMUL.FTZ R101, R101, R46.reuse ;  /* 0x0000002e65657220 */ /* 0x080fe20000410000 */
[----:B------:R-:W-:Y:S01]  /*88c0*/  @!P1 LEA R33, R33, UR40, 0x3 ;  /* 0x0000002821219c11 */ /* 0x000fe2000f8e18ff */
[-C--:B------:R-:W-:Y:S01]  /*88d0*/  FMUL.FTZ R104, R104, R46.reuse ;  /* 0x0000002e68687220 */ /* 0x080fe20000410000 */
[-C--:B------:R-:W-:Y:S01]  /*88e0*/  FMUL.FTZ R105, R105, R46.reuse ;  /* 0x0000002e69697220 */ /* 0x080fe20000410000 */
[----:B------:R-:W-:Y:S01]  /*88f0*/  FMUL.FTZ R108, R108, R46 ;  /* 0x0000002e6c6c7220 */ /* 0x000fe20000410000 */
[----:B------:R-:W4:Y:S01]  /*8900*/  MUFU.EX2 R143, R143 ;  /* 0x0000008f008f7308 */ /* 0x000f220000000800 */
[----:B-1----:R-:W-:-:S02]  /*8910*/  @!P1 VIADD R25, R33, 0x16860 ;  /* 0x0001686021199836 */ /* 0x002fc40000000000 */
[-C--:B------:R-:W-:Y:S01]  /*8920*/  FMUL.FTZ R109, R109, R46.reuse ;  /* 0x0000002e6d6d7220 */ /* 0x080fe20000410000 */
[-C--:B------:R-:W-:Y:S01]  /*8930*/  FMUL.FTZ R112, R112, R46.reuse ;  /* 0x0000002e70707220 */ /* 0x080fe20000410000 */
[-C--:B------:R-:W-:Y:S01]  /*8940*/  FMUL.FTZ R113, R113, R46.reuse ;  /* 0x0000002e71717220 */ /* 0x080fe20000410000 */
[-C--:B------:R-:W-:Y:S01]  /*8950*/  FMUL.FTZ R116, R116, R46.reuse ;  /* 0x0000002e74747220 */ /* 0x080fe20000410000 */
[----:B------:R-:W-:Y:S01]  /*8960*/  @!P1 PRMT R33, RZ, 0x654, R25 ;  /* 0x00000654ff219816 */ /* 0x000fe20000000019 */
[----:B------:R-:W-:Y:S01]  /*8970*/  FADD.FTZ R25, R11, R54 ;  /* 0x000000360b197221 */ /* 0x000fe20000010000 */
[----:B------:R-:W1:Y:S01]  /*8980*/  MUFU.EX2 R37, R37 ;  /* 0x0000002500257308 */ /* 0x000e620000000800 */
[----:B------:R-:W-:Y:S01]  /*8990*/  FMUL.FTZ R117, R117, R46 ;  /* 0x0000002e75757220 */ /* 0x000fe20000410000 */
[----:B------:R1:W-:Y:S01]  /*89a0*/  @!P1 SYNCS.ARRIVE.TRANS64.RED.A1T0 RZ, [R33+URZ], RZ ;  /* 0x000000ff21ff99a7 */ /* 0x0003e2000810043f */
[----:B------:R-:W-:Y:S01]  /*89b0*/  FADD.FTZ R54, R144, R25 ;  /* 0x0000001990367221 */ /* 0x000fe20000010000 */
[----:B------:R-:W-:Y:S01]  /*89c0*/  F2FP.BF16.F32.PACK_AB R144, R15, R144 ;  /* 0x000000900f90723e */ /* 0x000fe200000010ff */
[-C--:B------:R-:W-:Y:S01]  /*89d0*/  FMUL.FTZ R90, R90, R81.reuse ;  /* 0x000000515a5a7220 */ /* 0x080fe20000410000 */
[-C--:B------:R-:W-:Y:S01]  /*89e0*/  FMUL.FTZ R91, R91, R81.reuse ;  /* 0x000000515b5b7220 */ /* 0x080fe20000410000 */
[----:B------:R-:W-:Y:S01]  /*89f0*/  FADD.FTZ R25, R15, R54 ;  /* 0x000000360f197221 */ /* 0x000fe20000010000 */
[----:B------:R-:W-:Y:S01]  /*8a00*/  FADD.FTZ R54, R12, R3 ;  /* 0x000000030c367221 */ /* 0x000fe20000010000 */
[----:B------:R-:W1:Y:S01]  /*8a10*/  MUFU.EX2 R38, R38 ;  /* 0x0000002600267308 */ /* 0x000e620000000800 */
[-C--:B------:R-:W-:Y:S01]  /*8a20*/  FMUL.FTZ R94, R94, R81.reuse ;  /* 0x000000515e5e7220 */ /* 0x080fe20000410000 */
[----:B------:R-:W-:Y:S01]  /*8a30*/  FADD.FTZ R56, R146, R25 ;  /* 0x0000001992387221 */ /* 0x000fe20000010000 */
[----:B------:R-:W-:Y:S01]  /*8a40*/  FADD.FTZ R3, R13, R54 ;  /* 0x000000360d037221 */ /* 0x000fe20000010000 */
[----:B------:R-:W-:Y:S01]  /*8a50*/  F2FP.BF16.F32.PACK_AB R146, R21, R146 ;  /* 0x000000921592723e */ /* 0x000fe200000010ff */
[-C--:B------:R-:W-:Y:S01]  /*8a60*/  FMUL.FTZ R95, R95, R81.reuse ;  /* 0x000000515f5f7220 */ /* 0x080fe20000410000 */
[----:B------:R-:W-:Y:S01]  /*8a70*/  FADD.FTZ R25, R21, R56 ;  /* 0x0000003815197221 */ /* 0x000fe20000010000 */
[----:B------:R-:W-:Y:S01]  /*8a80*/  FADD.FTZ R44, R20, R3 ;  /* 0x00000003142c7221 */ /* 0x000fe20000010000 */
[----:B------:R-:W1:Y:S01]  /*8a90*/  MUFU.EX2 R136, R136 ;  /* 0x0000008800887308 */ /* 0x000e620000000800 */
[-C--:B------:R-:W-:Y:S01]  /*8aa0*/  FMUL.FTZ R98, R98, R81.reuse ;  /* 0x0000005162627220 */ /* 0x080fe20000410000 */
[----:B------:R-:W-:Y:S01]  /*8ab0*/  FADD.FTZ R54, R140, R25 ;  /* 0x000000198c367221 */ /* 0x000fe20000010000 */
[----:B--2---:R-:W-:Y:S01]  /*8ac0*/  FADD.FTZ R3, R19, R44 ;  /* 0x0000002c13037221 */ /* 0x004fe20000010000 */
[----:B---3--:R-:W-:Y:S01]  /*8ad0*/  F2FP.BF16.F32.PACK_AB R140, R27, R140 ;  /* 0x0000008c1b8c723e */ /* 0x008fe200000010ff */
[----:B------:R-:W-:Y:S01]  /*8ae0*/  FMUL.FTZ R99, R99, R81 ;  /* 0x0000005163637220 */ /* 0x000fe20000410000 */
[----:B------:R-:W-:Y:S01]  /*8af0*/  FADD.FTZ R25, R27, R54 ;  /* 0x000000361b197221 */ /* 0x000fe20000010000 */
[----:B-----5:R-:W-:Y:S01]  /*8b00*/  FADD.FTZ R44, R26, R3 ;  /* 0x000000031a2c7221 */ /* 0x020fe20000010000 */
[----:B------:R-:W2:Y:S01]  /*8b10*/  MUFU.EX2 R137, R137 ;  /* 0x0000008900897308 */ /* 0x000ea20000000800 */
[----:B------:R-:W-:Y:S01]  /*8b20*/  FFMA.FTZ R3, R141, R28, -R36 ;  /* 0x0000001c8d037223 */ /* 0x000fe20000010824 */
[----:B----4-:R-:W-:Y:S01]  /*8b30*/  FADD.FTZ R54, R142, R25 ;  /* 0x000000198e367221 */ /* 0x010fe20000010000 */
[----:B------:R-:W-:Y:S01]  /*8b40*/  FADD.FTZ R25, R143, R44 ;  /* 0x0000002c8f197221 */ /* 0x000fe20000010000 */
[----:B------:R-:W-:Y:S01]  /*8b50*/  F2FP.BF16.F32.PACK_AB R141, R26, R19 ;  /* 0x000000131a8d723e */ /* 0x000fe200000010ff */
[----:B------:R-:W-:Y:S01]  /*8b60*/  FMUL.FTZ R102, R102, R81 ;  /* 0x0000005166667220 */ /* 0x000fe20000410000 */
[C---:B-1----:R-:W-:Y:S01]  /*8b70*/  FADD.FTZ R33, R37.reuse, R54 ;  /* 0x0000003625217221 */ /* 0x042fe20000010000 */
[----:B------:R-:W-:Y:S01]  /*8b80*/  FADD.FTZ R54, R38, R25 ;  /* 0x0000001926367221 */ /* 0x000fe20000010000 */
[----:B------:R-:W1:Y:S01]  /*8b90*/  MUFU.EX2 R29, R29 ;  /* 0x0000001d001d7308 */ /* 0x000e620000000800 */
[----:B------:R-:W-:Y:S01]  /*8ba0*/  F2FP.BF16.F32.PACK_AB R142, R37, R142 ;  /* 0x0000008e258e723e */ /* 0x000fe200000010ff */
[----:B------:R-:W-:Y:S01]  /*8bb0*/  FADD.FTZ R56, R136, R33 ;  /* 0x0000002188387221 */ /* 0x000fe20000010000 */
[----:B------:R-:W-:Y:S01]  /*8bc0*/  F2FP.BF16.F32.PACK_AB R143, R38, R143 ;  /* 0x0000008f268f723e */ /* 0x000fe200000010ff */
[-C--:B------:R-:W-:Y:S01]  /*8bd0*/  FMUL.FTZ R103, R103, R81.reuse ;  /* 0x0000005167677220 */ /* 0x080fe20000410000 */
[-C--:B------:R-:W-:Y:S01]  /*8be0*/  FMUL.FTZ R106, R106, R81.reuse ;  /* 0x000000516a6a7220 */ /* 0x080fe20000410000 */
[-C--:B------:R-:W-:Y:S01]  /*8bf0*/  FMUL.FTZ R107, R107, R81.reuse ;  /* 0x000000516b6b7220 */ /* 0x080fe20000410000 */
[-C--:B------:R-:W-:Y:S01]  /*8c00*/  FMUL.FTZ R110, R110, R81.reuse ;  /* 0x000000516e6e7220 */ /* 0x080fe20000410000 */
[----:B------:R-:W3:Y:S01]  /*8c10*/  MUFU.EX2 R40, R40 ;  /* 0x0000002800287308 */ /* 0x000ee20000000800 */
[----:B--2---:R-:W-:Y:S01]  /*8c20*/  FADD.FTZ R5, R137, R54 ;  /* 0x0000003689057221 */ /* 0x004fe20000010000 */
[-C--:B------:R-:W-:Y:S01]  /*8c30*/  FMUL.FTZ R111, R111, R81.reuse ;  /* 0x000000516f6f7220 */ /* 0x080fe20000410000 */
[-C--:B------:R-:W-:Y:S01]  /*8c40*/  FMUL.FTZ R114, R114, R81.reuse ;  /* 0x0000005172727220 */ /* 0x080fe20000410000 */
[-C--:B------:R-:W-:Y:S01]  /*8c50*/  FMUL.FTZ R115, R115, R81.reuse ;  /* 0x0000005173737220 */ /* 0x080fe20000410000 */
[-C--:B------:R-:W-:Y:S01]  /*8c60*/  FMUL.FTZ R118, R118, R81.reuse ;  /* 0x0000005176767220 */ /* 0x080fe20000410000 */
[----:B------:R-:W-:-:S02]  /*8c70*/  FMUL.FTZ R119, R119, R81 ;  /* 0x0000005177777220 */ /* 0x000fc40000410000 */
[----:B------:R2:W-:Y:S01]  /*8c80*/  MUFU.EX2 R32, R42 ;  /* 0x0000002a00207308 */ /* 0x0005e20000000800 */
[C---:B-1----:R-:W-:Y:S01]  /*8c90*/  FADD.FTZ R11, R29.reuse, R56 ;  /* 0x000000381d0b7221 */ /* 0x042fe20000010000 */
[----:B------:R-:W-:-:S06]  /*8ca0*/  F2FP.BF16.F32.PACK_AB R136, R29, R136 ;  /* 0x000000881d88723e */ /* 0x000fcc00000010ff */
[----:B------:R-:W1:Y:S01]  /*8cb0*/  MUFU.EX2 R138, R138 ;  /* 0x0000008a008a7308 */ /* 0x000e620000000800 */
[-CC-:B--2---:R-:W-:Y:S01]  /*8cc0*/  FFMA.FTZ R42, R55, R28.reuse, -R36.reuse ;  /* 0x0000001c372a7223 */ /* 0x184fe20000010824 */
[C---:B---3--:R-:W-:Y:S01]  /*8cd0*/  FADD.FTZ R54, R40.reuse, R5 ;  /* 0x0000000528367221 */ /* 0x048fe20000010000 */
[----:B------:R-:W-:Y:S01]  /*8ce0*/  FFMA.FTZ R36, R87, R28, -R36 ;  /* 0x0000001c57247223 */ /* 0x000fe20000010824 */
[----:B------:R-:W-:-:S04]  /*8cf0*/  F2FP.BF16.F32.PACK_AB R137, R40, R137 ;  /* 0x000000892889723e */ /* 0x000fc800000010ff */
[----:B------:R-:W2:Y:S08]  /*8d00*/  MUFU.EX2 R139, R139 ;  /* 0x0000008b008b7308 */ /* 0x000eb00000000800 */
        /* <DEDUP_REMOVED lines=71> */
[----:B--2---:R-:W-:Y:S01]  /*9180*/  FADD.FTZ R0, R30, R5 ;  /* 0x000000051e007221 */ /* 0x004fe20000010000 */
[----:B------:R-:W-:-:S06]  /*9190*/  IMAD.MOV.U32 R5, RZ, RZ, R31 ;  /* 0x000000ffff057224 */ /* 0x000fcc00078e001f */
[----:B------:R-:W2:Y:S01]  /*91a0*/  MUFU.EX2 R83, R83 ;  /* 0x0000005300537308 */ /* 0x000ea20000000800 */
[----:B---3--:R-:W-:-:S07]  /*91b0*/  FADD.FTZ R4, R121, R4 ;  /* 0x0000000479047221 */ /* 0x008fce0000010000 */
[----:B------:R3:W4:Y:S01]  /*91c0*/  MUFU.EX2 R123, R3 ;  /* 0x00000003007b7308 */ /* 0x0007220000000800 */
[----:B-1----:R-:W-:-:S07]  /*91d0*/  F2FP.BF16.F32.PACK_AB R120, R73, R30 ;  /* 0x0000001e4978723e */ /* 0x002fce00000010ff */
[----:B------:R-:W1:Y:S01]  /*91e0*/  MUFU.EX2 R77, R77 ;  /* 0x0000004d004d7308 */ /* 0x000e620000000800 */
[----:B---3--:R-:W-:Y:S01]  /*91f0*/  FADD.FTZ R3, R73, R0 ;  /* 0x0000000049037221 */ /* 0x008fe20000010000 */
[C---:B--2---:R-:W-:Y:S01]  /*9200*/  FADD.FTZ R4, R83.reuse, R4 ;  /* 0x0000000453047221 */ /* 0x044fe20000010000 */
[----:B------:R-:W-:Y:S02]  /*9210*/  F2FP.BF16.F32.PACK_AB R121, R83, R121 ;  /* 0x000000795379723e */ /* 0x000fe400000010ff */
[----:B------:R-:W-:-:S03]  /*9220*/  FADD.FTZ R0, R32, R3 ;  /* 0x0000000320007221 */ /* 0x000fc60000010000 */
[----:B------:R-:W2:Y:S01]  /*9230*/  MUFU.EX2 R36, R36 ;  /* 0x0000002400247308 */ /* 0x000ea20000000800 */
[----:B----4-:R-:W-:Y:S01]  /*9240*/  FADD.FTZ R4, R123, R4 ;  /* 0x000000047b047221 */ /* 0x010fe20000010000 */
[C---:B-1----:R-:W-:Y:S01]  /*9250*/  FADD.FTZ R3, R77.reuse, R0 ;  /* 0x000000004d037221 */ /* 0x042fe20000010000 */
[----:B------:R-:W-:Y:S02]  /*9260*/  F2FP.BF16.F32.PACK_AB R122, R77, R32 ;  /* 0x000000204d7a723e */ /* 0x000fe400000010ff */
[C---:B--2---:R-:W-:Y:S01]  /*9270*/  FADD.FTZ R0, R36.reuse, R4 ;  /* 0x0000000424007221 */ /* 0x044fe20000010000 */
[----:B------:R-:W-:Y:S02]  /*9280*/  F2FP.BF16.F32.PACK_AB R123, R36, R123 ;  /* 0x0000007b247b723e */ /* 0x000fe400000010ff */
[----:B------:R-:W-:Y:S01]  /*9290*/  MOV R4, R7 ;  /* 0x0000000700047202 */ /* 0x000fe20000000f00 */
[----:B------:R-:W-:Y:S06]  /*92a0*/  @P2 BRA `(.L_x_1586) ;  /* 0xffffffd800e42947 */ /* 0x000fec000383ffff */
.L_x_1577:
[----:B------:R-:W-:Y:S06]  /*92b0*/  BAR.ARV 0x8, 0x1a0 ;  /* 0x0206800000007b1d */ /* 0x000fec0000002000 */
[----:B------:R-:W-:Y:S05]  /*92c0*/  @!P0 BRA `(.L_x_1587) ;  /* 0x0000000000048947 */ /* 0x000fea0003800000 */
[----:B------:R-:W-:Y:S01]  /*92d0*/  BPT.TRAP 0x1 ;  /* 0x000000040000795c */ /* 0x000fe20000300000 */
.L_x_1587:
[----:B------:R-:W-:Y:S01]  /*92e0*/  ULEA UR5, UR36, UR40, 0x3 ;  /* 0x0000002824057291 */ /* 0x000fe2000f8e183f */
[----:B------:R-:W-:-:S05]  /*92f0*/  IMAD.U32 R4, RZ, RZ, UR37 ;  /* 0x00000025ff047e24 */ /* 0x000fca000f8e00ff */
[----:B------:R-:W-:-:S04]  /*9300*/  SHF.L.U32 R4, R4, 0x1f, RZ ;  /* 0x0000001f04047819 */ /* 0x000fc800000006ff */
[----:B------:R1:W2:Y:S01]  /*9310*/  SYNCS.PHASECHK.TRANS64.TRYWAIT P2, [UR5+0x16850], R4 ;  /* 0x01685004ff0075a7 */ /* 0x0002a20008040145 */
[----:B------:R-:W-:Y:S05]  /*9320*/  @!P0 BRA `(.L_x_1588) ;  /* 0x0000000000048947 */ /* 0x000fea0003800000 */
[----:B------:R-:W-:Y:S01]  /*9330*/  BPT.TRAP 0x1 ;  /* 0x000000040000795c */ /* 0x000fe20000300000 */
.L_x_1588:
[----:B--2---:R-:W-:Y:S05]  /*9340*/  @P2 BRA `(.L_x_1589) ;  /* 0x0000000000082947 */ /* 0x004fea0003800000 */
[----:B------:R-:W2:Y:S02]  /*9350*/  SYNCS.PHASECHK.TRANS64.TRYWAIT P0, [UR5+0x16850], R4 ;  /* 0x01685004ff0075a7 */ /* 0x000ea40008000145 */
[----:B--2---:R-:W-:Y:S05]  /*9360*/  @!P0 BRA `(.L_x_1590) ;  /* 0x0000004000488947 */ /* 0x004fea0003800000 */
.L_x_1589:
[----:B------:R-:W-:Y:S01]  /*9370*/  UIADD3 UR40, UR40, 0x400, URZ ;  /* 0x0000040028287890 */ /* 0x000fe2000fffe03f */
[----:B------:R-:W-:Y:S01]  /*9380*/  WARPGROUP.ARRIVE ;  /* 0x00000000000079c5 */ /* 0x000fe20000000000 */
[----:B------:R-:W-:Y:S01]  /*9390*/  UMOV UR7, 0x40000040 ;  /* 0x4000004000077882 */ /* 0x000fe20000000000 */
[----:B-12---:R-:W1:Y:S01]  /*93a0*/  SHFL.BFLY PT, R4, R3, 0x2, 0x1f ;  /* 0x0c401f0003047f89 */ /* 0x006e6200000e0000 */
[----:B------:R-:W-:Y:S01]  /*93b0*/  USHF.R.U32.HI UR40, URZ, 0x4, UR40 ;  /* 0x000000043f287899 */ /* 0x000fe20008011628 */
[----:B------:R-:W-:Y:S01]  /*93c0*/  IMAD.MOV.U32 R14, RZ, RZ, RZ ;  /* 0x000000ffff0e7224 */ /* 0x000fe200078e00ff */
[----:B------:R-:W-:Y:S01]  /*93d0*/  UIADD3 UR39, UR39, 0x1, URZ ;  /* 0x0000000127277890 */ /* 0x000fe2000fffe03f */
[----:B------:R-:W2:Y:S01]  /*93e0*/  SHFL.BFLY PT, R5, R0, 0x2, 0x1f ;  /* 0x0c401f0000057f89 */ /* 0x000ea200000e0000 */
[----:B------:R-:W-:Y:S01]  /*93f0*/  ULOP3.LUT UR4, UR40, 0x3fff, URZ, 0xc0, !UPT ;  /* 0x00003fff28047892 */ /* 0x000fe2000f8ec03f */
[----:B------:R-:W-:-:S03]  /*9400*/  IMAD.MOV.U32 R15, RZ, RZ, -0x800000 ;  /* 0xff800000ff0f7424 */ /* 0x000fc600078e00ff */
        /* <DEDUP_REMOVED lines=9> */
[----:B------:R-:W-:Y:S01]  /*94a0*/  MOV R3, 0xff800000 ;  /* 0xff80000000037802 */ /* 0x000fe20000000f00 */
[----:B--2---:R-:W-:-:S03]  /*94b0*/  FADD.FTZ R6, R5, R0 ;  /* 0x0000000005067221 */ /* 0x004fc60000010000 */
[----:B------:R-:W1:Y:S04]  /*94c0*/  SHFL.BFLY PT, R5, R4, 0x1, 0x1f ;  /* 0x0c201f0004057f89 */ /* 0x000e6800000e0000 */
[----:B------:R-:W2:Y:S01]  /*94d0*/  SHFL.BFLY PT, R9, R6, 0x1, 0x1f ;  /* 0x0c201f0006097f89 */ /* 0x000ea200000e0000 */
[----:B-1----:R-:W-:Y:S01]  /*94e0*/  FADD.FTZ R10, R4, R5 ;  /* 0x00000005040a7221 */ /* 0x002fe20000010000 */
[----:B------:R-:W-:Y:S02]  /*94f0*/  IMAD.MOV.U32 R4, RZ, RZ, RZ ;  /* 0x000000ffff047224 */ /* 0x000fe400078e00ff */
[----:B--2---:R-:W-:Y:S02]  /*9500*/  FADD.FTZ R9, R6, R9 ;  /* 0x0000000906097221 */ /* 0x004fe40000010000 */
[----:B------:R-:W-:Y:S01]  /*9510*/  FSETP.NE.FTZ.AND P0, PT, R10, RZ, PT ;  /* 0x000000ff0a00720b */ /* 0x000fe20003f15000 */
[----:B------:R-:W-:-:S02]  /*9520*/  IMAD.U32 R6, RZ, RZ, UR5 ;  /* 0x00000005ff067e24 */ /* 0x000fc4000f8e00ff */
[----:B------:R-:W-:Y:S02]  /*9530*/  FSETP.NE.FTZ.AND P2, PT, R9, RZ, PT ;  /* 0x000000ff0900720b */ /* 0x000fe40003f55000 */
[----:B------:R-:W-:-:S08]  /*9540*/  @!P1 VIADD R6, R6, 0x16860 ;  /* 0x0001686006069836 */ /* 0x000fd00000000000 */
[----:B------:R-:W1:Y:S01]  /*9550*/  @P0 MUFU.LG2 R5, R10 ;  /* 0x0000000a00050308 */ /* 0x000e620000000c00 */
[C---:B------:R-:W-:Y:S02]  /*9560*/  @P0 FMUL.FTZ R0, R28.reuse, 0.69314718246459960938 ;  /* 0x3f3172181c000820 */ /* 0x040fe40000410000 */
[----:B------:R-:W-:-:S05]  /*9570*/  @P2 FMUL.FTZ R11, R28, 0.69314718246459960938 ;  /* 0x3f3172181c0b2820 */ /* 0x000fca0000410000 */
[----:B------:R-:W2:Y:S08]  /*9580*/  @P2 MUFU.LG2 R8, R9 ;  /* 0x0000000900082308 */ /* 0x000eb00000000c00 */
[----:B------:R-:W3:Y:S01]  /*9590*/  @P0 MUFU.RCP R14, R10 ;  /* 0x0000000a000e0308 */ /* 0x000ee20000001000 */
[----:B-1----:R-:W-:-:S04]  /*95a0*/  @P0 FMUL.FTZ R5, R5, 0.69314718246459960938 ;  /* 0x3f31721805050820 */ /* 0x002fc80000410000 */
[----:B------:R-:W-:Y:S01]  /*95b0*/  @P0 FFMA.FTZ R15, R0, R31, R5 ;  /* 0x0000001f000f0223 */ /* 0x000fe20000010005 */
[----:B------:R-:W-:Y:S02]  /*95c0*/  @!P1 PRMT R0, RZ, 0x654, R6 ;  /* 0x00000654ff009816 */ /* 0x000fe40000000006 */
[----:B------:R1:W4:Y:S01]  /*95d0*/  @P2 MUFU.RCP R4, R9 ;  /* 0x0000000900042308 */ /* 0x0003220000001000 */
[----:B------:R-:W-:Y:S02]  /*95e0*/  WARPGROUP.DEPBAR.LE gsb0, 0x0 ;  /* 0x00008000000079c5 */ /* 0x000fe40000010000 */
[----:B------:R-:W-:Y:S01]  /*95f0*/  WARPGROUP.ARRIVE ;  /* 0x00000000000079c5 */ /* 0x000fe20000000000 */
[----:B--2---:R-:W-:Y:S01]  /*9600*/  @P2 FMUL.FTZ R8, R8, 0.69314718246459960938 ;  /* 0x3f31721808082820 */ /* 0x004fe20000410000 */
[----:B------:R-:W-:-:S03]  /*9610*/  PLOP3.LUT P0, PT, PT, PT, PT, 0x8, 0x0 ;  /* 0x000000000000781c */ /* 0x000fc60003f0e170 */
[----:B------:R-:W-:Y:S01]  /*9620*/  @P2 FFMA.FTZ R3, R11, R7, R8 ;  /* 0x000000070b032223 */ /* 0x000fe20000010008 */
        /* <DEDUP_REMOVED lines=35> */
[-C--:B---3--:R-:W-:Y:S01]  /*9860*/  FMUL.FTZ R42, R88, R14.reuse ;  /* 0x0000000e582a7220 */ /* 0x088fe20000410000 */
        /* <DEDUP_REMOVED lines=14> */
[----:B------:R1:W-:Y:S01]  /*9950*/  @!P1 SYNCS.ARRIVE.TRANS64.RED.A1T0 RZ, [R0+URZ], RZ ;  /* 0x000000ff00ff99a7 */ /* 0x0003e2000810043f */
[----:B------:R-:W-:Y:S01]  /*9960*/  FMUL.FTZ R14, R117, R14 ;  /* 0x0000000e750e7220 */ /* 0x000fe20000410000 */
[-C--:B----4-:R-:W-:Y:S01]  /*9970*/  FMUL.FTZ R11, R90, R4.reuse ;  /* 0x000000045a0b7220 */ /* 0x090fe20000410000 */
        /* <DEDUP_REMOVED lines=14> */
[----:B------:R-:W-:-:S07]  /*9a60*/  FMUL.FTZ R119, R119, R4 ;  /* 0x0000000477777220 */ /* 0x000fce0000410000 */
.L_x_1560:
        /* <DEDUP_REMOVED lines=11> */
[C---:B------:R-:W-:Y:S01]  /*9b20*/  LOP3.LUT R5, R22.reuse, 0x380, RZ, 0xc0, !PT ;  /* 0x0000038016057812 */ /* 0x040fe200078ec0ff */
[----:B------:R-:W-:Y:S01]  /*9b30*/  USHF.R.S32.HI UR5, URZ, 0x1f, UR43 ;  /* 0x0000001f3f057899 */ /* 0x000fe2000801142b */
[----:B------:R-:W-:Y:S02]  /*9b40*/  IADD3 R43, P3, R22, 0x20, RZ ;  /* 0x00000020162b7810 */ /* 0x000fe40007f7e0ff */
[-C--:B------:R-:W-:Y:S01]  /*9b50*/  LEA.HI R4, R45, R44.reuse, RZ, 0x7 ;  /* 0x0000002c2d047211 */ /* 0x080fe200078f38ff */
[----:B------:R-:W-:Y:S01]  /*9b60*/  ULDC.64 UR8, c[0x0][0xb70] ;  /* 0x0002dc0000087ab9 */ /* 0x000fe20000000a00 */
[----:B------:R-:W-:Y:S01]  /*9b70*/  SHF.R.U64 R5, R5, 0x3, RZ ;  /* 0x0000000305057819 */ /* 0x000fe200000012ff */
[----:B------:R-:W-:Y:S01]  /*9b80*/  UIMAD UR5, UR5, UR8, URZ ;  /* 0x00000008050572a4 */ /* 0x000fe2000f8e023f */
[----:B------:R-:W-:Y:S01]  /*9b90*/  LOP3.LUT R12, R43, 0x380, RZ, 0xc0, !PT ;  /* 0x000003802b0c7812 */ /* 0x000fe200078ec0ff */
[----:B------:R-:W-:Y:S01]  /*9ba0*/  UIMAD.WIDE.U32 UR6, UR43, UR8, URZ ;  /* 0x000000082b0672a5 */ /* 0x000fe2000f8e003f */
[----:B------:R-:W-:Y:S01]  /*9bb0*/  LOP3.LUT R49, R4, 0xffffff80, RZ, 0xc0, !PT ;  /* 0xffffff8004317812 */ /* 0x000fe200078ec0ff */
[----:B------:R-:W-:Y:S01]  /*9bc0*/  USHF.R.S32.HI UR8, URZ, 0x1f, UR44 ;  /* 0x0000001f3f087899 */ /* 0x000fe2000801142c */
[----:B------:R-:W-:Y:S01]  /*9bd0*/  LEA.HI R47, R45, R44, RZ, 0x5 ;  /* 0x0000002c2d2f7211 */ /* 0x000fe200078f28ff */
[----:B------:R-:W-:Y:S01]  /*9be0*/  UIMAD UR5, UR43, UR9, UR5 ;  /* 0x000000092b0572a4 */ /* 0x000fe2000f8e0205 */
[----:B------:R-:W-:Y:S01]  /*9bf0*/  LOP3.LUT R4, R5, R22, RZ, 0x3c, !PT ;  /* 0x0000001605047212 */ /* 0x000fe200078e3cff */
[----:B------:R-:W-:Y:S01]  /*9c00*/  IMAD.MOV.U32 R5, RZ, RZ, R23 ;  /* 0x000000ffff057224 */ /* 0x000fe200078e0017 */
[----:B------:R-:W-:Y:S01]  /*9c10*/  IADD3 R45, P2, R22, 0x40, RZ ;  /* 0x00000040162d7810 */ /* 0x000fe20007f5e0ff */
[----:B------:R-:W-:Y:S01]  /*9c20*/  IMAD.IADD R49, R44, 0x1, -R49 ;  /* 0x000000012c317824 */ /* 0x000fe200078e0a31 */
[----:B------:R-:W-:Y:S01]  /*9c30*/  SHF.R.U64 R12, R12, 0x3, RZ ;  /* 0x000000030c0c7819 */ /* 0x000fe200000012ff */
[----:B------:R-:W-:Y:S01]  /*9c40*/  UIADD3 UR5, UR7, UR5, URZ ;  /* 0x0000000507057290 */ /* 0x000fe2000fffe03f */
[----:B------:R-:W-:-:S02]  /*9c50*/  LOP3.LUT R44, R45, 0x380, RZ, 0xc0, !PT ;  /* 0x000003802d2c7812 */ /* 0x000fc400078ec0ff */
[----:B------:R-:W-:Y:S02]  /*9c60*/  LOP3.LUT R12, R12, R43, RZ, 0x3c, !PT ;  /* 0x0000002b0c0c7212 */ /* 0x000fe400078e3cff */
[----:B------:R-:W-:Y:S02]  /*9c70*/  MOV R43, R4 ;  /* 0x00000004002b7202 */ /* 0x000fe40000000f00 */
[----:B------:R-:W-:Y:S02]  /*9c80*/  F2FP.BF16.F32.PACK_AB R5, R10, R11 ;  /* 0x0000000b0a05723e */ /* 0x000fe400000010ff */
[----:B------:R-:W-:Y:S02]  /*9c90*/  SHF.R.U64 R10, R44, 0x3, RZ ;  /* 0x000000032c0a7819 */ /* 0x000fe400000012ff */
[----:B------:R-:W-:Y:S02]  /*9ca0*/  IADD3 R48, P1, R22, 0x60, RZ ;  /* 0x0000006016307810 */ /* 0x000fe40007f3e0ff */
[----:B------:R-:W-:-:S02]  /*9cb0*/  LOP3.LUT R10, R10, R45, RZ, 0x3c, !PT ;  /* 0x0000002d0a0a7212 */ /* 0x000fc400078e3cff */
[----:B------:R-:W1:Y:S01]  /*9cc0*/  LDC.64 R44, c[0x0][0xb78] ;  /* 0x0002de00ff2c7b82 */ /* 0x000e620000000a00 */
[----:B------:R-:W-:Y:S02]  /*9cd0*/  LOP3.LUT R46, R48, 0x380, RZ, 0xc0, !PT ;  /* 0x00000380302e7812 */ /* 0x000fe400078ec0ff */
[----:B------:R-:W-:Y:S02]  /*9ce0*/  F2FP.BF16.F32.PACK_AB R4, R13, R42 ;  /* 0x0000002a0d04723e */ /* 0x000fe400000010ff */
[----:B------:R-:W-:Y:S01]  /*9cf0*/  F2FP.BF16.F32.PACK_AB R6, R6, R9 ;  /* 0x000000090606723e */ /* 0x000fe200000010ff */
[--C-:B------:R-:W-:Y:S01]  /*9d00*/  IMAD.X R9, RZ, RZ, R23.reuse, P1 ;  /* 0x000000ffff097224 */ /* 0x100fe200008e0617 */
[----:B------:R-:W-:Y:S02]  /*9d10*/  F2FP.BF16.F32.PACK_AB R7, R7, R8 ;  /* 0x000000080707723e */ /* 0x000fe400000010ff */
[----:B------:R-:W-:Y:S02]  /*9d20*/  SHF.R.U64 R11, R46, 0x3, RZ ;  /* 0x000000032e0b7819 */ /* 0x000fe400000012ff */
[----:B------:R-:W-:Y:S01]  /*9d30*/  IADD3.X R13, RZ, R23, RZ, P3, !PT ;  /* 0x00000017ff0d7210 */ /* 0x000fe20001ffe4ff */
[----:B------:R2:W-:Y:S01]  /*9d40*/  STSM.16.M88.4 [R43], R4 ;  /* 0x000000042b007844 */ /* 0x0005e20000000200 */
[----:B------:R-:W-:Y:S01]  /*9d50*/  LOP3.LUT R8, R11, R48, RZ, 0x3c, !PT ;  /* 0x000000300b087212 */ /* 0x000fe200078e3cff */
[----:B------:R-:W-:Y:S01]  /*9d60*/  IMAD.X R11, RZ, RZ, R23, P2 ;  /* 0x000000ffff0b7224 */ /* 0x000fe200010e0617 */
[----:B------:R-:W-:-:S02]  /*9d70*/  MOV R12, R12 ;  /* 0x0000000c000c7202 */ /* 0x000fc40000000f00 */
[----:B------:R-:W-:Y:S02]  /*9d80*/  F2FP.BF16.F32.PACK_AB R32, R32, R33 ;  /* 0x000000212020723e */ /* 0x000fe400000010ff */
[----:B------:R-:W-:Y:S02]  /*9d90*/  MOV R11, R10 ;  /* 0x0000000a000b7202 */ /* 0x000fe40000000f00 */
[----:B------:R-:W-:Y:S02]  /*9da0*/  F2FP.BF16.F32.PACK_AB R33, R30, R31 ;  /* 0x0000001f1e21723e */ /* 0x000fe400000010ff */
[----:B------:R-:W-:Y:S02]  /*9db0*/  F2FP.BF16.F32.PACK_AB R24, R24, R25 ;  /* 0x000000191818723e */ /* 0x000fe400000010ff */
[----:B------:R-:W-:Y:S01]  /*9dc0*/  MOV R10, R8 ;  /* 0x00000008000a7202 */ /* 0x000fe20000000f00 */
[----:B------:R-:W-:Y:S01]  /*9dd0*/  IMAD.U32 R9, RZ, RZ, UR7 ;  /* 0x00000007ff097e24 */ /* 0x000fe2000f8e00ff */
[----:B------:R-:W-:Y:S01]  /*9de0*/  F2FP.BF16.F32.PACK_AB R25, R20, R21 ;  /* 0x000000151419723e */ /* 0x000fe200000010ff */
[----:B------:R-:W-:Y:S01]  /*9df0*/  IMAD.U32 R8, RZ, RZ, UR6 ;  /* 0x00000006ff087e24 */ /* 0x000fe2000f8e00ff */
[----:B--2---:R-:W-:Y:S01]  /*9e00*/  F2FP.BF16.F32.PACK_AB R7, R34, R35 ;  /* 0x000000232207723e */ /* 0x004fe200000010ff */
[----:B-1----:R-:W-:Y:S01]  /*9e10*/  IMAD R34, R44, UR8, RZ ;  /* 0x000000082c227c24 */ /* 0x002fe2000f8e02ff */
[----:B------:R-:W-:Y:S01]  /*9e20*/  F2FP.BF16.F32.PACK_AB R6, R36, R37 ;  /* 0x000000252406723e */ /* 0x000fe200000010ff */
[----:B------:R-:W-:Y:S01]  /*9e30*/  VIADD R37, R18, UR42 ;  /* 0x0000002a12257c36 */ /* 0x000fe20008000000 */
[----:B------:R-:W-:Y:S01]  /*9e40*/  F2FP.BF16.F32.PACK_AB R4, R40, R41 ;  /* 0x000000292804723e */ /* 0x000fe200000010ff */
[----:B------:R-:W-:Y:S01]  /*9e50*/  IMAD R36, R45, UR44, R34 ;  /* 0x0000002c2d247c24 */ /* 0x000fe2000f8e0222 */
[----:B------:R-:W-:Y:S01]  /*9e60*/  F2FP.BF16.F32.PACK_AB R5, R38, R39 ;  /* 0x000000272605723e */ /* 0x000fe200000010ff */
[----:B------:R-:W-:Y:S01]  /*9e70*/  VIADD R13, R37, 0x8 ;  /* 0x00000008250d7836 */ /* 0x000fe20000000000 */
[----:B------:R-:W-:Y:S01]  /*9e80*/  F2FP.BF16.F32.PACK_AB R34, R28, R29 ;  /* 0x0000001d1c22723e */ /* 0x000fe200000010ff */
[----:B------:R-:W-:Y:S01]  /*9e90*/  ULDC.64 UR6, c[0x0][0xb40] ;  /* 0x0002d00000067ab9 */ /* 0x000fe20000000a00 */
[----:B------:R-:W-:Y:S01]  /*9ea0*/  F2FP.BF16.F32.PACK_AB R35, R26, R27 ;  /* 0x0000001b1a23723e */ /* 0x000fe200000010ff */
[----:B------:R1:W-:Y:S01]  /*9eb0*/  STSM.16.M88.4 [R12], R4 ;  /* 0x000000040c007844 */ /* 0x0003e20000000200 */
[----:B------:R-:W-:-:S02]  /*9ec0*/  F2FP.BF16.F32.PACK_AB R26, R14, R19 ;  /* 0x000000130e1a723e */ /* 0x000fc400000010ff */
[----:B------:R-:W-:Y:S01]  /*9ed0*/  F2FP.BF16.F32.PACK_AB R27, R119, R0 ;  /* 0x00000000771b723e */ /* 0x000fe200000010ff */
[----:B------:R-:W-:Y:S01]  /*9ee0*/  STSM.16.M88.4 [R11], R32 ;  /* 0x000000200b007844 */ /* 0x000fe20000000200 */
[----:B------:R-:W-:Y:S01]  /*9ef0*/  MOV R9, UR5 ;  /* 0x0000000500097c02 */ /* 0x000fe20008000f00 */
[----:B------:R-:W-:Y:S01]  /*9f00*/  ULDC UR5, c[0x0][0xa88] ;  /* 0x0002a20000057ab9 */ /* 0x000fe20000000800 */
[----:B------:R-:W-:Y:S01]  /*9f10*/  SHF.R.S32.HI R47, RZ, 0x5, R47 ;  /* 0x00000005ff2f7819 */ /* 0x000fe2000001142f */
[----:B------:R-:W-:Y:S01]  /*9f20*/  STSM.16.M88.4 [R10], R24 ;  /* 0x000000180a007844 */ /* 0x000fe20000000200 */
[----:B------:R-:W-:Y:S01]  /*9f30*/  LOP3.LUT P0, RZ, R49, 0x3, RZ, 0xc0, !PT ;  /* 0x0000000331ff7812 */ /* 0x000fe2000780c0ff */
[----:B------:R-:W-:Y:S01]  /*9f40*/  IMAD.WIDE.U32 R8, R44, UR44, R8 ;  /* 0x0000002c2c087c25 */ /* 0x000fe2000f8e0008 */
[----:B------:R-:W-:Y:S01]  /*9f50*/  @!PT LDS RZ, [RZ] ;  /* 0x00000000fffff984 */ /* 0x000fe20000000800 */
[----:B------:R-:W-:Y:S01]  /*9f60*/  @!PT LDS RZ, [RZ] ;  /* 0x00000000fffff984 */ /* 0x000fe20000000800 */
[----:B------:R-:W-:Y:S01]  /*9f70*/  @!PT LDS RZ, [RZ] ;  /* 0x00000000fffff984 */ /* 0x000fe20000000800 */
[----:B------:R-:W-:Y:S01]  /*9f80*/  @!PT LDS RZ, [RZ] ;  /* 0x00000000fffff984 */ /* 0x000fe20000000800 */
[----:B------:R2:W-:Y:S06]  /*9f90*/  MEMBAR.ALL.CTA ;  /* 0x0000000000007992 */ /* 0x0005ec0000008000 */
[----:B--2---:R-:W2:Y:S02]  /*9fa0*/  FENCE.VIEW.ASYNC.S ;  /* 0x00000000000073c6 */ /* 0x004ea40000000000 */
[----:B--2---:R-:W-:Y:S06]  /*9fb0*/  BAR.ARV 0x1, 0x1a0 ;  /* 0x0046800000007b1d */ /* 0x004fec0000002000 */
[----:B------:R-:W-:Y:S01]  /*9fc0*/  ISETP.GE.OR P1, PT, R13, UR5, P0 ;  /* 0x000000050d007c0c */ /* 0x000fe20008726670 */
[----:B------:R-:W2:Y:S01]  /*9fd0*/  SHFL.IDX PT, R0, R47, RZ, 0x1f ;  /* 0x00001fff2f007589 */ /* 0x000ea200000e0000 */
[----:B------:R-:W-:-:S02]  /*9fe0*/  SHF.R.S32.HI R13, RZ, 0x1f, R37 ;  /* 0x0000001fff0d7819 */ /* 0x000fc40000011425 */
[C---:B-1----:R-:W-:Y:S02]  /*9ff0*/  IADD3 R5, P2, R37.reuse, R8, RZ ;  /* 0x0000000825057210 */ /* 0x042fe40007f5e0ff */
[----:B------:R-:W-:Y:S02]  /*a000*/  ISETP.GE.OR P0, PT, R37, UR5, P0 ;  /* 0x0000000525007c0c */ /* 0x000fe40008706670 */
[----:B------:R-:W-:Y:S02]  /*a010*/  IADD3.X R8, R13, R9, R36, P2, !PT ;  /* 0x000000090d087210 */ /* 0x000fe400017fe424 */
[----:B------:R-:W-:-:S04]  /*a020*/  LEA R4, P2, R5, UR6, 0x2 ;  /* 0x0000000605047c11 */ /* 0x000fc8000f8410ff */
[----:B------:R-:W-:-:S05]  /*a030*/  LEA.HI.X R5, R5, UR7, R8, 0x2, P2 ;  /* 0x0000000705057c11 */ /* 0x000fca00090f1408 */
[----:B------:R1:W-:Y:S04]  /*a040*/  @!P1 STG.E desc[UR48][R4.64+0x20], R3 ;  /* 0x0000200304009986 */ /* 0x0003e8000c101930 */
[----:B------:R1:W-:Y:S01]  /*a050*/  @!P0 STG.E desc[UR48][R4.64], R15 ;  /* 0x0000000f04008986 */ /* 0x0003e2000c101930 */
[----:B--2---:R-:W-:-:S13]  /*a060*/  ISETP.NE.AND P0, PT, R0, 0xb, PT ;  /* 0x0000000b0000780c */ /* 0x004fda0003f05270 */
[----:B-1----:R-:W-:Y:S05]  /*a070*/  @P0 BRA `(.L_x_1592) ;  /* 0x0000000800280947 */ /* 0x002fea0003800000 */
        /* <DEDUP_REMOVED lines=15> */
.L_x_1594:
[----:B------:R-:W-:Y:S05]  /*a170*/  BSYNC B0 ;  /* 0x0000000000007941 */ /* 0x000fea0003800000 */
.L_x_1593:
[----:B------:R-:W-:Y:S05]  /*a180*/  BRA `(.L_x_1592) ;  /* 0x0000000400e47947 */ /* 0x000fea0003800000 */
.L_x_1591:
        /* <DEDUP_REMOVED lines=31> */
[----:B------:R-:W-:-:S05]  /*a380*/  IMAD.WIDE.U32 R4, R20, UR44, R4 ;  /* 0x0000002c14047c25 */ /* 0x000fca000f8e0004 */
[----:B------:R-:W-:Y:S02]  /*a390*/  IADD3 R3, R5, R3, RZ ;  /* 0x0000000305037210 */ /* 0x000fe40007ffe0ff */
[----:B------:R-:W-:-:S04]  /*a3a0*/  LEA R6, P0, R4, UR8, 0x2 ;  /* 0x0000000804067c11 */ /* 0x000fc8000f8010ff */
[----:B------:R-:W-:Y:S01]  /*a3b0*/  LEA.HI.X R7, R4, UR9, R3, 0x2, P0 ;  /* 0x0000000904077c11 */ /* 0x000fe200080f1403 */
[----:B------:R-:W-:-:S05]  /*a3c0*/  IMAD.MOV.U32 R3, RZ, RZ, -0x800000 ;  /* 0xff800000ff037424 */ /* 0x000fca00078e00ff */
[----:B------:R1:W-:Y:S03]  /*a3d0*/  STG.E desc[UR48][R6.64], R3 ;  /* 0x0000000306007986 */ /* 0x0003e6000c101930 */
.L_x_1596:
[----:B------:R-:W-:Y:S05]  /*a3e0*/  BSYNC B0 ;  /* 0x0000000000007941 */ /* 0x000fea0003800000 */
.L_x_1595:
[----:B------:R-:W-:Y:S01]  /*a3f0*/  ULOP3.LUT UR47, URZ, UR47, URZ, 0x33, !UPT ;  /* 0x0000002f3f2f7292 */ /* 0x000fe2000f8e333f */
[----:B-1----:R-:W-:Y:S01]  /*a400*/  IMAD R3, R13, UR43, R10 ;  /* 0x0000002b0d037c24 */ /* 0x002fe2000f8e020a */
[----:B------:R-:W-:Y:S01]  /*a410*/  SHF.R.S32.HI R4, RZ, 0x3, R19 ;  /* 0x00000003ff047819 */ /* 0x000fe20000011413 */
[----:B------:R-:W-:Y:S01]  /*a420*/  IMAD.WIDE.U32 R6, R12, UR43, R8 ;  /* 0x0000002b0c067c25 */ /* 0x000fe2000f8e0008 */
[----:B---3--:R-:W-:Y:S01]  /*a430*/  ISETP.GE.AND P0, PT, R8, R25, PT ;  /* 0x000000190800720c */ /* 0x008fe20003f06270 */
[----:B------:R-:W-:Y:S01]  /*a440*/  BSSY B0, `(.L_x_1597) ;  /* 0x000001d000007945 */ /* 0x000fe20003800000 */
[----:B------:R-:W-:Y:S01]  /*a450*/  IADD3 R5, R4, 0x90, RZ ;  /* 0x0000009004057810 */ /* 0x000fe20007ffe0ff */
[----:B--2---:R-:W-:Y:S02]  /*a460*/  VIADD R11, R11, UR47 ;  /* 0x0000002f0b0b7c36 */ /* 0x004fe40008000000 */
[----:B------:R-:W-:Y:S02]  /*a470*/  IMAD.IADD R7, R7, 0x1, R3 ;  /* 0x0000000107077824 */ /* 0x000fe400078e0203 */
[----:B------:R-:W-:-:S02]  /*a480*/  IMAD R8, R11, -0xc0, R24 ;  /* 0xffffff400b087824 */ /* 0x000fc400078e0218 */
[C---:B------:R-:W-:Y:S02]  /*a490*/  VIADD R0, R4.reuse, 0x30 ;  /* 0x0000003004007836 */ /* 0x040fe40000000000 */
[----:B------:R-:W-:Y:S01]  /*a4a0*/  VIADD R3, R4, 0x60 ;  /* 0x0000006004037836 */ /* 0x000fe20000000000 */
[-C--:B------:R-:W-:Y:S02]  /*a4b0*/  ISETP.GE.OR P3, PT, R5, R8.reuse, P0 ;  /* 0x000000080500720c */ /* 0x080fe40000766670 */
[-C--:B------:R-:W-:Y:S01]  /*a4c0*/  ISETP.GE.OR P1, PT, R0, R8.reuse, P0 ;  /* 0x000000080000720c */ /* 0x080fe20000726670 */
[----:B----4-:R-:W-:Y:S01]  /*a4d0*/  IMAD R0, R14, UR6, RZ ;  /* 0x000000060e007c24 */ /* 0x010fe2000f8e02ff */
[-C--:B------:R-:W-:Y:S02]  /*a4e0*/  ISETP.GE.OR P2, PT, R3, R8.reuse, P0 ;  /* 0x000000080300720c */ /* 0x080fe40000746670 */
[----:B------:R-:W-:Y:S01]  /*a4f0*/  ISETP.GE.OR P0, PT, R4, R8, P0 ;  /* 0x000000080400720c */ /* 0x000fe20000706670 */
[----:B------:R-:W-:Y:S01]  /*a500*/  IMAD R3, R15, UR44, R0 ;  /* 0x0000002c0f037c24 */ /* 0x000fe2000f8e0200 */
[----:B------:R-:W-:Y:S01]  /*a510*/  SHF.R.S32.HI R5, RZ, 0x1f, R4 ;  /* 0x0000001fff057819 */ /* 0x000fe20000011404 */
[----:B------:R-:W-:-:S04]  /*a520*/  IMAD.WIDE.U32 R8, R14, UR44, R6 ;  /* 0x0000002c0e087c25 */ /* 0x000fc8000f8e0006 */
[----:B------:R-:W-:-:S04]  /*a530*/  IMAD.WIDE R6, R11, 0xc0, R4 ;  /* 0x000000c00b067825 */ /* 0x000fc800078e0204 */
        /* <DEDUP_REMOVED lines=13> */
.L_x_1598:
[----:B------:R-:W-:Y:S05]  /*a610*/  BSYNC B0 ;  /* 0x0000000000007941 */ /* 0x000fea0003800000 */
.L_x_1597:
        /* <DEDUP_REMOVED lines=15> */
.L_x_1600:
[----:B------:R-:W-:Y:S05]  /*a710*/  BSYNC B0 ;  /* 0x0000000000007941 */ /* 0x000fea0003800000 */
.L_x_1599:
        /* <DEDUP_REMOVED lines=11> */
[----:B-12---:R-:W-:Y:S02]  /*a7d0*/  LEA R12, P0, R4, UR6, 0x1 ;  /* 0x00000006040c7c11 */ /* 0x006fe4000f8008ff */
[----:B------:R-:W-:-:S04]  /*a7e0*/  IADD3 R3, R5, R3, RZ ;  /* 0x0000000305037210 */ /* 0x000fc80007ffe0ff */
[----:B------:R-:W-:-:S05]  /*a7f0*/  LEA.HI.X R13, R4, UR7, R3, 0x1, P0 ;  /* 0x00000007040d7c11 */ /* 0x000fca00080f0c03 */
[----:B------:R3:W-:Y:S02]  /*a800*/  STG.E.128 desc[UR48][R12.64], RZ ;  /* 0x000000ff0c007986 */ /* 0x0007e4000c101d30 */
.L_x_1602:
[----:B------:R-:W-:Y:S05]  /*a810*/  BSYNC B0 ;  /* 0x0000000000007941 */ /* 0x000fea0003800000 */
.L_x_1601:
        /* <DEDUP_REMOVED lines=15> */
.L_x_1603:
[----:B------:R-:W-:Y:S05]  /*a910*/  BSYNC B0 ;  /* 0x0000000000007941 */ /* 0x000fea0003800000 */
.L_x_1592:
[----:B------:R-:W5:Y:S02]  /*a920*/  LDC R0, c[0x0][0xda8] ;  /* 0x00036a00ff007b82 */ /* 0x000f640000000800 */
[----:B-----5:R-:W-:-:S13]  /*a930*/  ISETP.LE.AND P0, PT, R0, UR4, PT ;  /* 0x0000000400007c0c */ /* 0x020fda000bf03270 */
[----:B------:R-:W-:Y:S05]  /*a940*/  @!P0 BRA `(.L_x_1604) ;  /* 0xffffff6400048947 */ /* 0x000fea000383ffff */
[----:B------:R-:W-:Y:S05]  /*a950*/  EXIT ;  /* 0x000000000000794d */ /* 0x000fea0003800000 */
.L_x_1556:
        /* <DEDUP_REMOVED lines=8> */
[----:B------:R-:W-:Y:S01]  /*a9e0*/  IMAD.MOV.U32 R19, RZ, RZ, 0x1 ;  /* 0x00000001ff137424 */ /* 0x000fe200078e00ff */
[----:B------:R-:W-:-:S05]  /*a9f0*/  MOV R18, RZ ;  /* 0x000000ff00127202 */ /* 0x000fca0000000f00 */
[----:B------:R-:W1:Y:S02]  /*aa00*/  LDC R0, c[0x0][0xda8] ;  /* 0x00036a00ff007b82 */ /* 0x000e640000000800 */
[----:B-1----:R-:W-:-:S13]  /*aa10*/  ISETP.LE.AND P0, PT, R0, UR4, PT ;  /* 0x0000000400007c0c */ /* 0x002fda000bf03270 */
[----:B------:R-:W-:Y:S05]  /*aa20*/  @P0 BRA `(.L_x_1605) ;  /* 0x0000002400480947 */ /* 0x000fea0003800000 */
[----:B------:R-:W-:Y:S01]  /*aa30*/  LOP3.LUT R23, R2, 0x1f, RZ, 0xc0, !PT ;  /* 0x0000001f02177812 */ /* 0x000fe200078ec0ff */
[----:B------:R-:W-:Y:S01]  /*aa40*/  IMAD.U32 R22, RZ, RZ, UR4 ;  /* 0x00000004ff167e24 */ /* 0x000fe2000f8e00ff */
[----:B------:R-:W-:Y:S01]  /*aa50*/  ULDC UR46, c[0x0][0xc] ;  /* 0x00000300002e7ab9 */ /* 0x000fe20000000800 */
[----:B------:R-:W-:Y:S01]  /*aa60*/  IMAD.MOV.U32 R18, RZ, RZ, RZ ;  /* 0x000000ffff127224 */ /* 0x000fe200078e00ff */
[----:B------:R-:W-:Y:S01]  /*aa70*/  ULDC.64 UR50, c[0x0][0x198] ;  /* 0x0000660000327ab9 */ /* 0x000fe20000000a00 */
[----:B------:R-:W-:Y:S01]  /*aa80*/  IMAD.MOV.U32 R19, RZ, RZ, 0x1 ;  /* 0x00000001ff137424 */ /* 0x000fe200078e00ff */
[----:B------:R-:W-:-:S06]  /*aa90*/  UMOV UR47, URZ ;  /* 0x0000003f002f7c82 */ /* 0x000fcc0008000000 */
.L_x_1653:
        /* <DEDUP_REMOVED lines=21> */
.L_x_1606:
[----:B------:R-:W-:Y:S01]  /*abf0*/  ULDC UR9, c[0x0][0xdc4] ;  /* 0x0003710000097ab9 */ /* 0x000fe20000000800 */
[----:B------:R-:W-:Y:S01]  /*ac00*/  UMOV UR7, UR8 ;  /* 0x0000000800077c82 */ /* 0x000fe20008000000 */
[----:B------:R-:W-:-:S11]  /*ac10*/  UISETP.NE.AND UP0, UPT, UR9, 0x1, UPT ;  /* 0x000000010900788c */ /* 0x000fd6000bf05270 */
[----:B------:R-:W-:Y:S02]  /*ac20*/  @UP0 ULDC.64 UR10, c[0x0][0xdc8] ;  /* 0x00037200000a0ab9 */ /* 0x000fe40000000a00 */
[----:B------:R-:W-:-:S04]  /*ac30*/  UIMAD.WIDE.U32 UR4, UR8, UR10, URZ ;  /* 0x0000000a080472a5 */ /* 0x000fc8000f8e003f */
[----:B------:R-:W-:-:S04]  /*ac40*/  @UP0 USHF.R.U32.HI UR7, URZ, UR11, UR5 ;  /* 0x0000000b3f070299 */ /* 0x000fc80008011605 */
[----:B------:R-:W-:-:S12]  /*ac50*/  UIMAD UR4, UR7, UR9, URZ ;  /* 0x00000009070472a4 */ /* 0x000fd8000f8e023f */
.L_x_1607:
[----:B------:R-:W-:Y:S01]  /*ac60*/  ULOP3.LUT UR5, URZ, UR7, URZ, 0x33, !UPT ;  /* 0x000000073f057292 */ /* 0x000fe2000f8e333f */
[----:B------:R-:W-:Y:S01]  /*ac70*/  BSSY B6, `(.L_x_1608) ;  /* 0x000021e000067945 */ /* 0x000fe20003800000 */
[----:B------:R-:W-:Y:S01]  /*ac80*/  ULDC.64 UR10, c[0x0][0x3f8] ;  /* 0x0000fe00000a7ab9 */ /* 0x000fe20000000a00 */
[----:B------:R-:W-:Y:S01]  /*ac90*/  ULDC UR7, c[0x0][0xdac] ;  /* 0x00036b0000077ab9 */ /* 0x000fe20000000800 */
[----:B------:R-:W-:Y:S02]  /*aca0*/  UISETP.NE.U32.AND UP0, UPT, UR10, URZ, UPT ;  /* 0x0000003f0a00728c */ /* 0x000fe4000bf05070 */
[----:B------:R-:W-:Y:S02]  /*acb0*/  UIADD3 UR5, UR5, UR7, URZ ;  /* 0x0000000705057290 */ /* 0x000fe4000fffe03f */
[----:B------:R-:W-:Y:S02]  /*acc0*/  UISETP.NE.AND.EX UP0, UPT, UR11, URZ, UPT, UP0 ;  /* 0x0000003f0b00728c */ /* 0x000fe4000bf05300 */
[----:B------:R-:W-:Y:S01]  /*acd0*/  UIMAD UR41, UR5, 0xc0, URZ ;  /* 0x000000c0052978a4 */ /* 0x000fe2000f8e023f */
[----:B------:R-:W-:Y:S01]  /*ace0*/  ULDC UR7, c[0x0][0x404] ;  /* 0x0001010000077ab9 */ /* 0x000fe20000000800 */
[----:B------:R-:W-:Y:S01]  /*acf0*/  ULDC UR10, c[0x0][0x288] ;  /* 0x0000a200000a7ab9 */ /* 0x000fe20000000800 */
[----:B------:R-:W-:-:S02]  /*ad00*/  USEL UR7, UR7, 0x1, UP0 ;  /* 0x0000000107077887 */ /* 0x000fc40008000000 */
[----:B------:R-:W-:Y:S01]  /*ad10*/  UIADD3 UR5, UR41, 0x13f, -UR10 ;  /* 0x0000013f29057890 */ /* 0x000fe2000fffe80a */
[----:B------:R-:W-:Y:S02]  /*ad20*/  ULDC UR9, c[0x0][0xdb8] ;  /* 0x00036e0000097ab9 */ /* 0x000fe40000000800 */
[----:B------:R-:W-:Y:S01]  /*ad30*/  ULDC UR10, c[0x0][0x2e0] ;  /* 0x0000b800000a7ab9 */ /* 0x000fe20000000800 */
[----:B------:R-:W-:Y:S02]  /*ad40*/  UISETP.NE.AND UP1, UPT, UR9, 0x1, UPT ;  /* 0x000000010900788c */ /* 0x000fe4000bf25270 */
[----:B------:R-:W-:Y:S02]  /*ad50*/  UIMAD UR11, UR7, UR10, 0x7f ;  /* 0x0000007f070b74a4 */ /* 0x000fe4000f8e020a */
[----:B------:R-:W-:Y:S02]  /*ad60*/  UIMAD UR5, UR7, UR10, UR5 ;  /* 0x0000000a070572a4 */ /* 0x000fe4000f8e0205 */
[----:B------:R-:W-:-:S02]  /*ad70*/  USHF.R.S32.HI UR10, URZ, 0x1f, UR11 ;  /* 0x0000001f3f0a7899 */ /* 0x000fc4000801140b */
[----:B------:R-:W-:Y:S02]  /*ad80*/  USHF.R.S32.HI UR7, URZ, 0x1f, UR5 ;  /* 0x0000001f3f077899 */ /* 0x000fe40008011405 */
[----:B------:R-:W-:Y:S02]  /*ad90*/  ULEA.HI UR10, UR10, UR11, URZ, 0x7 ;  /* 0x0000000b0a0a7291 */ /* 0x000fe4000f8f383f */
[----:B------:R-:W-:Y:S02]  /*ada0*/  ULEA.HI UR7, UR7, UR5, URZ, 0x7 ;  /* 0x0000000507077291 */ /* 0x000fe4000f8f383f */
[----:B------:R-:W-:Y:S02]  /*adb0*/  USHF.R.S32.HI UR10, URZ, 0x7, UR10 ;  /* 0x000000073f0a7899 */ /* 0x000fe4000801140a */
[----:B------:R-:W-:Y:S02]  /*adc0*/  USHF.R.S32.HI UR7, URZ, 0x7, UR7 ;  /* 0x000000073f077899 */ /* 0x000fe40008011407 */
[----:B------:R-:W-:-:S02]  /*add0*/  UIADD3 UR4, UR8, -UR4, URZ ;  /* 0x8000000408047290 */ /* 0x000fc4000fffe03f */
[----:B------:R-:W-:Y:S01]  /*ade0*/  UISETP.LT.AND UP0, UPT, UR10, UR7, UPT ;  /* 0x000000070a00728c */ /* 0x000fe2000bf01270 */
[----:B------:R-:W-:-:S03]  /*adf0*/  ULDC UR8, c[0x0][0xdc4] ;  /* 0x0003710000087ab9 */ /* 0x000fc60000000800 */
[----:B------:R-:W-:Y:S02]  /*ae00*/  USEL UR45, UR10, UR7, UP0 ;  /* 0x000000070a2d7287 */ /* 0x000fe40008000000 */
[----:B------:R-:W-:-:S03]  /*ae10*/  UIMAD UR6, UR6, UR8, UR4 ;  /* 0x00000008060672a4 */ /* 0x000fc6000f8e0204 */
[----:B------:R-:W-:Y:S01]  /*ae20*/  @UP1 ULDC UR4, c[0x0][0xdbc] ;  /* 0x00036f0000041ab9 */ /* 0x000fe20000000800 */
[----:B------:R-:W-:Y:S01]  /*ae30*/  ISETP.LT.AND P0, PT, RZ, UR45, PT ;  /* 0x0000002dff007c0c */ /* 0x000fe2000bf01270 */
[----:B------:R-:W-:Y:S01]  /*ae40*/  UIMAD.WIDE.U32 UR4, UR6, UR4, URZ ;  /* 0x00000004060472a5 */ /* 0x000fe2000f8e003f */
[----:B------:R-:W-:Y:S01]  /*ae50*/  @UP1 ULDC UR8, c[0x0][0xdc0] ;  /* 0x0003700000081ab9 */ /* 0x000fe20000000800 */
[----:B------:R-:W-:Y:S02]  /*ae60*/  UMOV UR43, UR6 ;  /* 0x00000006002b7c82 */ /* 0x000fe40008000000 */
[----:B------:R-:W-:-:S04]  /*ae70*/  @UP1 USHF.R.U32.HI UR43, URZ, UR8, UR5 ;  /* 0x000000083f2b1299 */ /* 0x000fc80008011605 */
[----:B------:R-:W-:-:S04]  /*ae80*/  UIADD3 UR42, -UR43, URZ, URZ ;  /* 0x0000003f2b2a7290 */ /* 0x000fc8000fffe13f */
[----:B------:R-:W-:Y:S01]  /*ae90*/  UIMAD UR42, UR9, UR42, UR6 ;  /* 0x0000002a092a72a4 */ /* 0x000fe2000f8e0206 */
[----:B------:R-:W-:Y:S11]  /*aea0*/  @P0 BRA `(.L_x_1609) ;  /* 0x0000000000400947 */ /* 0x000ff60003800000 */
        /* <DEDUP_REMOVED lines=16> */
.L_x_1609:
        /* <DEDUP_REMOVED lines=11> */
[----:B------:R-:W-:Y:S01]  /*b060*/  MOV R5, UR5 ;  /* 0x0000000500057c02 */ /* 0x000fe20008000f00 */
[----:B------:R-:W-:Y:S01]  /*b070*/  ULDC.64 UR4, c[0x4][0x8] ;  /* 0x0100020000047ab9 */ /* 0x000fe20000000a00 */
[----:B------:R-:W1:Y:S01]  /*b080*/  LDC.64 R2, c[0x4][R2] ;  /* 0x0100000002027b82 */ /* 0x000e620000000a00 */
        /* <DEDUP_REMOVED lines=8> */
[----:B-1----:R-:W-:Y:S05]  /*b110*/  CALL.ABS.NOINC R2 ;  /* 0x0000000002007343 */ /* 0x002fea0003c00000 */
.L_x_1611:
        /* <DEDUP_REMOVED lines=20> */
.L_x_1613:
[----:B------:R1:W2:Y:S01]  /*b260*/  LDC.64 R2, c[0x4][R24] ;  /* 0x0100000018027b82 */ /* 0x0002a20000000a00 */
[----:B------:R-:W-:Y:S01]  /*b270*/  ULDC.64 UR4, c[0x4][0xa8] ;  /* 0x01002a0000047ab9 */ /* 0x000fe20000000a00 */
[----:B------:R-:W-:Y:S01]  /*b280*/  ULDC.64 UR6, c[0x4][0xb0] ;  /* 0x01002c0000067ab9 */ /* 0x000fe20000000a00 */
[----:B------:R-:W-:Y:S01]  /*b290*/  IMAD.U32 R4, RZ, RZ, UR4 ;  /* 0x00000004ff047e24 */ /* 0x000fe2000f8e00ff */
[----:B------:R-:W-:Y:S01]  /*b2a0*/  MOV R5, UR5 ;  /* 0x0000000500057c02 */ /* 0x000fe20008000f00 */
[----:B------:R-:W-:Y:S01]  /*b2b0*/  ULDC.64 UR4, c[0x4][0x18] ;  /* 0x0100060000047ab9 */ /* 0x000fe20000000a00 */
[----:B------:R-:W-:Y:S01]  /*b2c0*/  IMAD.U32 R6, RZ, RZ, UR6 ;  /* 0x00000006ff067e24 */ /* 0x000fe2000f8e00ff */
[----:B------:R-:W-:Y:S01]  /*b2d0*/  MOV R12, 0x1 ;  /* 0x00000001000c7802 */ /* 0x000fe20000000f00 */
[----:B------:R-:W-:Y:S02]  /*b2e0*/  IMAD.U32 R7, RZ, RZ, UR7 ;  /* 0x00000007ff077e24 */ /* 0x000fe4000f8e00ff */
[----:B------:R-:W-:-:S02]  /*b2f0*/  IMAD.U32 R10, RZ, RZ, UR4 ;  /* 0x00000004ff0a7e24 */ /* 0x000fc4000f8e00ff */
[----:B------:R-:W-:Y:S02]  /*b300*/  IMAD.U32 R11, RZ, RZ, UR5 ;  /* 0x00000005ff0b7e24 */ /* 0x000fe4000f8e00ff */
[----:B------:R-:W-:Y:S02]  /*b310*/  IMAD.MOV.U32 R8, RZ, RZ, 0x70 ;  /* 0x00000070ff087424 */ /* 0x000fe400078e00ff */
[----:B-1----:R-:W-:-:S07]  /*b320*/  IMAD.MOV.U32 R13, RZ, RZ, RZ ;  /* 0x000000ffff0d7224 */ /* 0x002fce00078e00ff */
[----:B------:R-:W-:-:S07]  /*b330*/  LEPC R20, `(.L_x_1612) ;  /* 0x000000001014794e */ /* 0x000fce0000000000 */
[----:B--2---:R-:W-:Y:S05]  /*b340*/  CALL.ABS.NOINC R2 ;  /* 0x0000000002007343 */ /* 0x004fea0003c00000 */
.L_x_1612:
        /* <DEDUP_REMOVED lines=10> */
[----:B------:R-:W-:Y:S01]  /*b3f0*/  IMAD.U32 R7, RZ, RZ, UR45 ;  /* 0x0000002dff077e24 */ /* 0x000fe2000f8e00ff */
[----:B------:R-:W-:Y:S01]  /*b400*/  UMOV UR40, URZ ;  /* 0x0000003f00287c82 */ /* 0x000fe20008000000 */
[----:B------:R-:W-:-:S03]  /*b410*/  UMOV UR6, 0xffffffff ;  /* 0xffffffff00067882 */ /* 0x000fc60000000000 */
[----:B------:R-:W-:-:S07]  /*b420*/  IADD3 R7, R7, -0x1, RZ ;  /* 0xffffffff07077810 */ /* 0x000fce0007ffe0ff */
        /* <DEDUP_REMOVED lines=15> */
.L_x_1665:
[----:B------:R-:W-:Y:S01]  /*b520*/  UMOV UR4, 0xffffffff ;  /* 0xffffffff00047882 */ /* 0x000fe20000000000 */
[----:B------:R-:W-:Y:S02]  /*b530*/  SHF.R.S32.HI R8, RZ, 0x1f, R0 ;  /* 0x0000001fff087819 */ /* 0x000fe40000011400 */
[----:B------:R-:W-:Y:S05]  /*b540*/  BRA.DIV UR4, `(.L_x_1615) ;  /* 0x0000002204087947 */ /* 0x000fea000b800000 */
[----:B------:R-:W-:-:S13]  /*b550*/  ELECT P0, URZ, PT ;  /* 0x00000000003f782f */ /* 0x000fda0003800000 */
.L_x_1668:
        /* <DEDUP_REMOVED lines=23> */
.L_x_1617:
[----:B------:R-:W2:Y:S01]  /*b6d0*/  SYNCS.PHASECHK.TRANS64.TRYWAIT P4, [R13+URZ+0x16840], R12 ;  /* 0x0168400c0d0075a7 */ /* 0x000ea2000808017f */
[----:B------:R-:W-:Y:S01]  /*b6e0*/  ISETP.NE.AND P3, PT, R17, RZ, PT ;  /* 0x000000ff1100720c */ /* 0x000fe20003f65270 */
[----:B--2---:R-:W-:-:S12]  /*b6f0*/  @!P4 BRA `(.L_x_1618) ;  /* 0x0000001c00c0c947 */ /* 0x004fd80003800000 */
.L_x_1669:
[----:B------:R-:W-:Y:S05]  /*b700*/  @P3 BRA `(.L_x_1619) ;  /* 0x0000000000143947 */ /* 0x000fea0003800000 */
[----:B------:R-:W-:Y:S02]  /*b710*/  ISETP.NE.AND P3, PT, R23, RZ, PT ;  /* 0x000000ff1700720c */ /* 0x000fe40003f65270 */
[----:B-1----:R-:W-:-:S04]  /*b720*/  MOV R4, 0x4000 ;  /* 0x0000400000047802 */ /* 0x002fc80000000f00 */
[----:B------:R3:W-:Y:S07]  /*b730*/  SYNCS.ARRIVE.TRANS64 RZ, [R13+URZ+0x16830], R4 ;  /* 0x016830040dff79a7 */ /* 0x0007ee000800003f */
[----:B------:R-:W-:Y:S05]  /*b740*/  @!P3 BRA `(.L_x_1619) ;  /* 0x000000000004b947 */ /* 0x000fea0003800000 */
[----:B------:R-:W-:Y:S01]  /*b750*/  BPT.TRAP 0x1 ;  /* 0x000000040000795c */ /* 0x000fe20000300000 */
.L_x_1619:
        /* <DEDUP_REMOVED lines=16> */
.L_x_1616:
        /* <DEDUP_REMOVED lines=24> */
.L_x_1670:
[----:B------:R-:W-:-:S06]  /*b9e0*/  UISETP.GE.AND UP0, UPT, UR45, 0x2, UPT ;  /* 0x000000022d00788c */ /* 0x000fcc000bf06270 */
[----:B------:R-:W-:-:S13]  /*b9f0*/  PLOP3.LUT P3, PT, PT, PT, UP0, 0x80, 0x0 ;  /* 0x000000000000781c */ /* 0x000fda0003f6f008 */
[----:B------:R-:W-:Y:S05]  /*ba00*/  @!P3 BRA `(.L_x_1621) ;  /* 0x000000100044b947 */ /* 0x000fea0003800000 */
[----:B------:R-:W-:Y:S02]  /*ba10*/  ULOP3.LUT UR4, UR45, 0x1, URZ, 0xc0, !UPT ;  /* 0x000000012d047892 */ /* 0x000fe4000f8ec03f */
[----:B------:R-:W-:Y:S02]  /*ba20*/  UIADD3 UR44, UR45, -0x2, URZ ;  /* 0xfffffffe2d2c7890 */ /* 0x000fe4000fffe03f */
[----:B------:R-:W-:Y:S01]  /*ba30*/  UISETP.NE.U32.AND UP0, UPT, UR4, 0x1, UPT ;  /* 0x000000010400788c */ /* 0x000fe2000bf05070 */
[----:B------:R-:W-:-:S03]  /*ba40*/  ULDC.64 UR36, c[0x0][0x408] ;  /* 0x0001020000247ab9 */ /* 0x000fc60000000a00 */
[----:B------:R-:W-:Y:S02]  /*ba50*/  IMAD.U32 R11, RZ, RZ, UR44 ;  /* 0x0000002cff0b7e24 */ /* 0x000fe4000f8e00ff */
[----:B------:R-:W-:-:S13]  /*ba60*/  PLOP3.LUT P3, PT, PT, PT, UP0, 0x80, 0x0 ;  /* 0x000000000000781c */ /* 0x000fda0003f6f008 */
[----:B------:R-:W-:Y:S05]  /*ba70*/  @!P3 BRA `(.L_x_1622) ;  /* 0x00000004006cb947 */ /* 0x000fea0003800000 */
[----:B------:R-:W-:Y:S01]  /*ba80*/  VIADD R10, R18, 0x1 ;  /* 0x00000001120a7836 */ /* 0x000fe20000000000 */
[----:B------:R-:W-:Y:S04]  /*ba90*/  BSSY B0, `(.L_x_1623) ;  /* 0x0000055000007945 */ /* 0x000fe80003800000 */
[----:B------:R-:W-:-:S04]  /*baa0*/  ISETP.NE.AND P3, PT, R10, 0x2, PT ;  /* 0x000000020a00780c */ /* 0x000fc80003f65270 */
[----:B-1----:R-:W-:Y:S02]  /*bab0*/  SEL R4, RZ, 0x1, P3 ;  /* 0x00000001ff047807 */ /* 0x002fe40001800000 */
[----:B------:R-:W-:Y:S02]  /*bac0*/  SEL R10, R10, RZ, P3 ;  /* 0x000000ff0a0a7207 */ /* 0x000fe40001800000 */
[----:B------:R-:W-:Y:S01]  /*bad0*/  LOP3.LUT R11, R19, R4, RZ, 0x3c, !PT ;  /* 0x00000004130b7212 */ /* 0x000fe200078e3cff */
[----:B------:R-:W-:Y:S06]  /*bae0*/  @!P0 BRA `(.L_x_1624) ;  /* 0x00000004003c8947 */ /* 0x000fec0003800000 */
[----:B------:R-:W-:Y:S01]  /*baf0*/  IMAD.MOV.U32 R4, RZ, RZ, R9 ;  /* 0x000000ffff047224 */ /* 0x000fe200078e0009 */
[----:B------:R-:W-:Y:S01]  /*bb00*/  MOV R5, UR44 ;  /* 0x0000002c00057c02 */ /* 0x000fe20008000f00 */
[----:B------:R-:W-:Y:S06]  /*bb10*/  @!P1 BRA `(.L_x_1625) ;  /* 0x0000000000509947 */ /* 0x000fec0003800000 */
[----:B------:R-:W-:Y:S01]  /*bb20*/  ULDC UR7, c[0x0][0x41c] ;  /* 0x0001070000077ab9 */ /* 0x000fe20000000800 */
[----:B------:R-:W-:Y:S01]  /*bb30*/  UMOV UR6, UR44 ;  /* 0x0000002c00067c82 */ /* 0x000fe20008000000 */
[----:B------:R-:W-:-:S11]  /*bb40*/  UISETP.NE.AND UP0, UPT, UR7, 0x1, UPT ;  /* 0x000000010700788c */ /* 0x000fd6000bf05270 */
[----:B------:R-:W-:Y:S02]  /*bb50*/  @UP0 ULDC.64 UR8, c[0x0][0x420] ;  /* 0x0001080000080ab9 */ /* 0x000fe40000000a00 */
[----:B------:R-:W-:-:S04]  /*bb60*/  UIMAD.WIDE.U32 UR4, UR44, UR8, URZ ;  /* 0x000000082c0472a5 */ /* 0x000fc8000f8e003f */
[----:B------:R-:W-:-:S04]  /*bb70*/  @UP0 USHF.R.U32.HI UR6, URZ, UR9, UR5 ;  /* 0x000000093f060299 */ /* 0x000fc80008011605 */
[----:B------:R-:W-:Y:S02]  /*bb80*/  USHF.R.S32.HI UR4, URZ, 0x1f, UR6 ;  /* 0x0000001f3f047899 */ /* 0x000fe40008011406 */
[----:B------:R-:W-:-:S04]  /*bb90*/  IMAD.U32 R4, RZ, RZ, UR6 ;  /* 0x00000006ff047e24 */ /* 0x000fc8000f8e00ff */
[----:B------:R-:W-:Y:S01]  /*bba0*/  IMAD.U32 R5, RZ, RZ, UR4 ;  /* 0x00000004ff057e24 */ /* 0x000fe2000f8e00ff */
[----:B------:R-:W-:Y:S02]  /*bbb0*/  ULDC.64 UR4, c[0x0][0x408] ;  /* 0x0001020000047ab9 */ /* 0x000fe40000000a00 */
[----:B--2---:R-:W-:Y:S02]  /*bbc0*/  IMAD R13, R8, UR4, RZ ;  /* 0x00000004080d7c24 */ /* 0x004fe4000f8e02ff */
[----:B------:R-:W-:-:S04]  /*bbd0*/  IMAD.WIDE.U32 R4, R0, UR4, R4 ;  /* 0x0000000400047c25 */ /* 0x000fc8000f8e0004 */
[----:B------:R-:W-:Y:S01]  /*bbe0*/  IMAD R13, R0, UR5, R13 ;  /* 0x00000005000d7c24 */ /* 0x000fe2000f8e020d */
[----:B------:R-:W-:-:S03]  /*bbf0*/  LEA R2, P3, R4, R2, 0x2 ;  /* 0x0000000204027211 */ /* 0x000fc600078610ff */
[----:B------:R-:W-:-:S05]  /*bc00*/  IMAD.IADD R5, R13, 0x1, R5 ;  /* 0x000000010d057824 */ /* 0x000fca00078e0205 */
[----:B------:R-:W-:-:S05]  /*bc10*/  LEA.HI.X R3, R4, R3, R5, 0x2, P3 ;  /* 0x0000000304037211 */ /* 0x000fca00018f1405 */
[----:B------:R1:W5:Y:S01]  /*bc20*/  LDG.E R4, desc[UR48][R2.64] ;  /* 0x0000003002047981 */ /* 0x000362000c1e1900 */
[----:B------:R-:W-:-:S04]  /*bc30*/  UIADD3 UR4, -UR6, URZ, URZ ;  /* 0x0000003f06047290 */ /* 0x000fc8000fffe13f */
[----:B------:R-:W-:-:S06]  /*bc40*/  UIMAD UR4, UR7, UR4, UR44 ;  /* 0x00000004070472a4 */ /* 0x000fcc000f8e022c */
[----:B-1----:R-:W-:-:S07]  /*bc50*/  IMAD.U32 R5, RZ, RZ, UR4 ;  /* 0x00000004ff057e24 */ /* 0x002fce000f8e00ff */
.L_x_1625:
[----:B------:R-:W-:Y:S02]  /*bc60*/  LEA R3, R10, UR39, 0x3 ;  /* 0x000000270a037c11 */ /* 0x000fe4000f8e18ff */
[----:B------:R-:W-:Y:S02]  /*bc70*/  SHF.L.U32 R2, R11, 0x1f, RZ ;  /* 0x0000001f0b027819 */ /* 0x000fe400000006ff */
[----:B------:R-:W-:Y:S02]  /*bc80*/  ISETP.NE.AND P3, PT, R17, RZ, PT ;  /* 0x000000ff1100720c */ /* 0x000fe40003f65270 */
[----:B------:R-:W1:Y:S02]  /*bc90*/  SYNCS.PHASECHK.TRANS64.TRYWAIT P4, [R3+URZ+0x16840], R2 ;  /* 0x01684002030075a7 */ /* 0x000e64000808017f */
[----:B-1----:R-:W-:Y:S09]  /*bca0*/  @!P4 BRA `(.L_x_1626) ;  /* 0x000000180080c947 */ /* 0x002ff20003800000 */
.L_x_1671:
[----:B------:R-:W-:Y:S05]  /*bcb0*/  @P3 BRA `(.L_x_1627) ;  /* 0x0000000000143947 */ /* 0x000fea0003800000 */
[----:B------:R-:W-:Y:S01]  /*bcc0*/  ISETP.NE.AND P4, PT, R23, RZ, PT ;  /* 0x000000ff1700720c */ /* 0x000fe20003f85270 */
[----:B-1----:R-:W-:-:S04]  /*bcd0*/  IMAD.MOV.U32 R2, RZ, RZ, 0x4000 ;  /* 0x00004000ff027424 */ /* 0x002fc800078e00ff */
[----:B------:R3:W-:Y:S08]  /*bce0*/  SYNCS.ARRIVE.TRANS64 RZ, [R3+URZ+0x16830], R2 ;  /* 0x0168300203ff79a7 */ /* 0x0007f0000800003f */
[----:B------:R-:W-:Y:S05]  /*bcf0*/  @!P4 BRA `(.L_x_1627) ;  /* 0x000000000004c947 */ /* 0x000fea0003800000 */
[----:B------:R-:W-:Y:S01]  /*bd00*/  BPT.TRAP 0x1 ;  /* 0x000000040000795c */ /* 0x000fe20000300000 */
.L_x_1627:
        /* <DEDUP_REMOVED lines=10> */
[----:B-1-3--:R-:W-:Y:S01]  /*bdb0*/  SHF.L.U32 R3, R19, 0x1f, RZ ;  /* 0x0000001f13037819 */ /* 0x00afe200000006ff */
[----:B------:R-:W-:Y:S01]  /*bdc0*/  UMOV UR10, URZ ;  /* 0x0000003f000a7c82 */ /* 0x000fe20008000000 */
[----:B------:R-:W-:Y:S01]  /*bdd0*/  LEA R2, R18, UR4, 0x3 ;  /* 0x0000000412027c11 */ /* 0x000fe2000f8e18ff */
[----:B------:R-:W-:-:S02]  /*bde0*/  ULEA UR8, UR8, UR39, 0xe ;  /* 0x0000002708087291 */ /* 0x000fc4000f8e703f */
[----:B------:R-:W-:Y:S02]  /*bdf0*/  USHF.L.U32 UR11, UR11, 0x7, URZ ;  /* 0x000000070b0b7899 */ /* 0x000fe4000800063f */
[----:B------:R-:W-:Y:S02]  /*be00*/  UIADD3 UR9, UR9, 0x16830, URZ ;  /* 0x0001683009097890 */ /* 0x000fe4000fffe03f */
[----:B------:R-:W-:-:S09]  /*be10*/  UIADD3 UR8, UR8, 0xe400, URZ ;  /* 0x0000e40008087890 */ /* 0x000fd2000fffe03f */
[----:B------:R1:W-:Y:S01]  /*be20*/  UTMALDG.4D [UR8], [UR6], desc[UR14] ;  /* 0x00000e08060075b4 */ /* 0x0003e20008019000 */
[----:B------:R-:W3:Y:S02]  /*be30*/  SYNCS.PHASECHK.TRANS64.TRYWAIT P4, [R2+URZ+0x60], R3 ;  /* 0x00006003020075a7 */ /* 0x000ee4000808017f */
[----:B-1-3--:R-:W-:Y:S05]  /*be40*/  @!P4 BRA `(.L_x_1628) ;  /* 0x00000018002cc947 */ /* 0x00afea0003800000 */
.L_x_1672:
[----:B------:R-:W-:Y:S05]  /*be50*/  @P3 BRA `(.L_x_1629) ;  /* 0x0000000000183947 */ /* 0x000fea0003800000 */
[----:B------:R-:W-:Y:S02]  /*be60*/  ISETP.NE.AND P3, PT, R23, RZ, PT ;  /* 0x000000ff1700720c */ /* 0x000fe40003f65270 */
[----:B-1----:R-:W-:Y:S02]  /*be70*/  LEA R2, R18, UR39, 0x3 ;  /* 0x0000002712027c11 */ /* 0x002fe4000f8e18ff */
[----:B------:R-:W-:-:S04]  /*be80*/  MOV R3, 0x4000 ;  /* 0x0000400000037802 */ /* 0x000fc80000000f00 */
[----:B------:R3:W-:Y:S05]  /*be90*/  SYNCS.ARRIVE.TRANS64 RZ, [R2+URZ+0x16850], R3 ;  /* 0x0168500302ff79a7 */ /* 0x0007ea000800003f */
[----:B------:R-:W-:Y:S05]  /*bea0*/  @!P3 BRA `(.L_x_1629) ;  /* 0x000000000004b947 */ /* 0x000fea0003800000 */
[----:B------:R-:W-:Y:S01]  /*beb0*/  BPT.TRAP 0x1 ;  /* 0x000000040000795c */ /* 0x000fe20000300000 */
.L_x_1629:
        /* <DEDUP_REMOVED lines=17> */
[----:B----4-:R-:W-:Y:S01]  /*bfd0*/  NOP ;  /* 0x0000000000007918 */ /* 0x010fe20000000000 */
.L_x_1624:
[----:B------:R-:W-:Y:S05]  /*bfe0*/  BSYNC B0 ;  /* 0x0000000000007941 */ /* 0x000fea0003800000 */
.L_x_1623:
[----:B------:R-:W-:Y:S01]  /*bff0*/  UIADD3 UR4, UR45, -0x3, URZ ;  /* 0xfffffffd2d047890 */ /* 0x000fe2000fffe03f */
[----:B------:R-:W-:Y:S02]  /*c000*/  IMAD.MOV.U32 R19, RZ, RZ, R11 ;  /* 0x000000ffff137224 */ /* 0x000fe400078e000b */
[----:B------:R-:W-:-:S03]  /*c010*/  IMAD.MOV.U32 R18, RZ, RZ, R10 ;  /* 0x000000ffff127224 */ /* 0x000fc600078e000a */
[----:B------:R-:W-:-:S07]  /*c020*/  IMAD.U32 R11, RZ, RZ, UR4 ;  /* 0x00000004ff0b7e24 */ /* 0x000fce000f8e00ff */
.L_x_1622:
[----:B------:R-:W-:Y:S01]  /*c030*/  ISETP.NE.AND P3, PT, RZ, UR44, PT ;  /* 0x0000002cff007c0c */ /* 0x000fe2000bf65270 */
[----:B------:R-:W-:-:S12]  /*c040*/  BSSY B0, `(.L_x_1621) ;  /* 0x00000ad000007945 */ /* 0x000fd80003800000 */
[----:B------:R-:W-:Y:S05]  /*c050*/  @!P3 BRA `(.L_x_1630) ;  /* 0x0000000800acb947 */ /* 0x000fea0003800000 */
[----:B-1-3--:R-:W-:-:S07]  /*c060*/  MOV R2, R9 ;  /* 0x0000000900027202 */ /* 0x00afce0000000f00 */
.L_x_1645:
        /* <DEDUP_REMOVED lines=26> */
[----:B------:R-:W-:-:S05]  /*c210*/  IADD3 R4, -R13, RZ, RZ ;  /* 0x000000ff0d047210 */ /* 0x000fca0007ffe1ff */
[----:B------:R-:W-:-:S07]  /*c220*/  IMAD R14, R14, R4, R11 ;  /* 0x000000040e0e7224 */ /* 0x000fce00078e020b */
.L_x_1633:
[----:B------:R-:W-:Y:S02]  /*c230*/  LEA R4, R10, UR39, 0x3 ;  /* 0x000000270a047c11 */ /* 0x000fe4000f8e18ff */
[----:B-1----:R-:W-:Y:S02]  /*c240*/  SHF.L.U32 R3, R12, 0x1f, RZ ;  /* 0x0000001f0c037819 */ /* 0x002fe400000006ff */
[----:B------:R-:W-:Y:S02]  /*c250*/  ISETP.NE.AND P3, PT, R17, RZ, PT ;  /* 0x000000ff1100720c */ /* 0x000fe40003f65270 */
[----:B------:R-:W1:Y:S02]  /*c260*/  SYNCS.PHASECHK.TRANS64.TRYWAIT P4, [R4+URZ+0x16840], R3 ;  /* 0x01684003040075a7 */ /* 0x000e64000808017f */
[----:B-1----:R-:W-:Y:S09]  /*c270*/  @!P4 BRA `(.L_x_1634) ;  /* 0x000000140034c947 */ /* 0x002ff20003800000 */
.L_x_1673:
[----:B------:R-:W-:Y:S05]  /*c280*/  @P3 BRA `(.L_x_1635) ;  /* 0x0000000000143947 */ /* 0x000fea0003800000 */
[----:B------:R-:W-:Y:S01]  /*c290*/  ISETP.NE.AND P4, PT, R23, RZ, PT ;  /* 0x000000ff1700720c */ /* 0x000fe20003f85270 */
[----:B-1----:R-:W-:-:S04]  /*c2a0*/  IMAD.MOV.U32 R3, RZ, RZ, 0x4000 ;  /* 0x00004000ff037424 */ /* 0x002fc800078e00ff */
[----:B------:R2:W-:Y:S08]  /*c2b0*/  SYNCS.ARRIVE.TRANS64 RZ, [R4+URZ+0x16830], R3 ;  /* 0x0168300304ff79a7 */ /* 0x0005f0000800003f */
[----:B------:R-:W-:Y:S05]  /*c2c0*/  @!P4 BRA `(.L_x_1635) ;  /* 0x000000000004c947 */ /* 0x000fea0003800000 */
[----:B------:R-:W-:Y:S01]  /*c2d0*/  BPT.TRAP 0x1 ;  /* 0x000000040000795c */ /* 0x000fe20000300000 */
.L_x_1635:
        /* <DEDUP_REMOVED lines=20> */
.L_x_1674:
[----:B------:R-:W-:Y:S05]  /*c420*/  @P3 BRA `(.L_x_1637) ;  /* 0x0000000000143947 */ /* 0x000fea0003800000 */
[----:B------:R-:W-:Y:S01]  /*c430*/  ISETP.NE.AND P3, PT, R23, RZ, PT ;  /* 0x000000ff1700720c */ /* 0x000fe20003f65270 */
[----:B------:R-:W-:-:S04]  /*c440*/  IMAD.MOV.U32 R3, RZ, RZ, 0x4000 ;  /* 0x00004000ff037424 */ /* 0x000fc800078e00ff */
[----:B------:R2:W-:Y:S08]  /*c450*/  SYNCS.ARRIVE.TRANS64 RZ, [R4+URZ+0x50], R3 ;  /* 0x0000500304ff79a7 */ /* 0x0005f0000800003f */
[----:B------:R-:W-:Y:S05]  /*c460*/  @!P3 BRA `(.L_x_1637) ;  /* 0x000000000004b947 */ /* 0x000fea0003800000 */
[----:B------:R-:W-:Y:S01]  /*c470*/  BPT.TRAP 0x1 ;  /* 0x000000040000795c */ /* 0x000fe20000300000 */
.L_x_1637:
        /* <DEDUP_REMOVED lines=18> */
.L_x_1632:
[----:B------:R-:W-:Y:S05]  /*c5a0*/  BSYNC B1 ;  /* 0x0000000000017941 */ /* 0x000fea0003800000 */
.L_x_1631:
[----:B------:R-:W-:Y:S01]  /*c5b0*/  IADD3 R18, R10, 0x1, RZ ;  /* 0x000000010a127810 */ /* 0x000fe20007ffe0ff */
[----:B------:R-:W-:Y:S03]  /*c5c0*/  BSSY B1, `(.L_x_1638) ;  /* 0x0000051000017945 */ /* 0x000fe60003800000 */
[----:B------:R-:W-:-:S04]  /*c5d0*/  ISETP.NE.AND P3, PT, R18, 0x2, PT ;  /* 0x000000021200780c */ /* 0x000fc80003f65270 */
[----:B-1----:R-:W-:Y:S02]  /*c5e0*/  SEL R19, RZ, 0x1, P3 ;  /* 0x00000001ff137807 */ /* 0x002fe40001800000 */
[----:B------:R-:W-:Y:S02]  /*c5f0*/  SEL R18, R18, RZ, P3 ;  /* 0x000000ff12127207 */ /* 0x000fe40001800000 */
[----:B------:R-:W-:Y:S01]  /*c600*/  LOP3.LUT R19, R12, R19, RZ, 0x3c, !PT ;  /* 0x000000130c137212 */ /* 0x000fe200078e3cff */
[----:B------:R-:W-:Y:S06]  /*c610*/  @!P0 BRA `(.L_x_1639) ;  /* 0x00000004002c8947 */ /* 0x000fec0003800000 */
[----:B------:R-:W-:Y:S01]  /*c620*/  VIADD R14, R11, 0xffffffff ;  /* 0xffffffff0b0e7836 */ /* 0x000fe20000000000 */
[----:B------:R-:W-:Y:S06]  /*c630*/  @!P1 BRA `(.L_x_1640) ;  /* 0x0000000000489947 */ /* 0x000fec0003800000 */
[----:B------:R-:W1:Y:S01]  /*c640*/  LDC R13, c[0x0][0x41c] ;  /* 0x00010700ff0d7b82 */ /* 0x000e620000000800 */
[----:B------:R-:W-:Y:S02]  /*c650*/  IMAD.MOV.U32 R15, RZ, RZ, R14 ;  /* 0x000000ffff0f7224 */ /* 0x000fe400078e000e */
[----:B------:R-:W-:-:S04]  /*c660*/  IMAD R21, R8, UR36, RZ ;  /* 0x0000002408157c24 */ /* 0x000fc8000f8e02ff */
[----:B------:R-:W-:Y:S01]  /*c670*/  IMAD R21, R0, UR37, R21 ;  /* 0x0000002500157c24 */ /* 0x000fe2000f8e0215 */
[----:B-1----:R-:W-:-:S13]  /*c680*/  ISETP.NE.AND P3, PT, R13, 0x1, PT ;  /* 0x000000010d00780c */ /* 0x002fda0003f65270 */
[----:B--2---:R-:W1:Y:S02]  /*c690*/  @P3 LDC.64 R2, c[0x0][0x420] ;  /* 0x00010800ff023b82 */ /* 0x004e640000000a00 */
        /* <DEDUP_REMOVED lines=10> */
[----:B------:R-:W-:-:S05]  /*c740*/  IADD3 R4, -R15, RZ, RZ ;  /* 0x000000ff0f047210 */ /* 0x000fca0007ffe1ff */
[----:B------:R-:W-:-:S07]  /*c750*/  IMAD R14, R13, R4, R14 ;  /* 0x000000040d0e7224 */ /* 0x000fce00078e020e */
.L_x_1640:
[----:B-12---:R-:W-:Y:S02]  /*c760*/  LEA R3, R18, UR39, 0x3 ;  /* 0x0000002712037c11 */ /* 0x006fe4000f8e18ff */
[----:B------:R-:W-:Y:S02]  /*c770*/  SHF.L.U32 R4, R19, 0x1f, RZ ;  /* 0x0000001f13047819 */ /* 0x000fe400000006ff */
[----:B------:R-:W-:Y:S02]  /*c780*/  ISETP.NE.AND P3, PT, R17, RZ, PT ;  /* 0x000000ff1100720c */ /* 0x000fe40003f65270 */
[----:B------:R-:W1:Y:S02]  /*c790*/  SYNCS.PHASECHK.TRANS64.TRYWAIT P4, [R3+URZ+0x16840], R4 ;  /* 0x01684004030075a7 */ /* 0x000e64000808017f */
[----:B-1----:R-:W-:Y:S09]  /*c7a0*/  @!P4 BRA `(.L_x_1641) ;  /* 0x000000100010c947 */ /* 0x002ff20003800000 */
.L_x_1675:
[----:B------:R-:W-:Y:S05]  /*c7b0*/  @P3 BRA `(.L_x_1642) ;  /* 0x0000000000143947 */ /* 0x000fea0003800000 */
[----:B------:R-:W-:Y:S01]  /*c7c0*/  ISETP.NE.AND P4, PT, R23, RZ, PT ;  /* 0x000000ff1700720c */ /* 0x000fe20003f85270 */
[----:B-1----:R-:W-:-:S04]  /*c7d0*/  IMAD.MOV.U32 R4, RZ, RZ, 0x4000 ;  /* 0x00004000ff047424 */ /* 0x002fc800078e00ff */
[----:B------:R2:W-:Y:S08]  /*c7e0*/  SYNCS.ARRIVE.TRANS64 RZ, [R3+URZ+0x16830], R4 ;  /* 0x0168300403ff79a7 */ /* 0x0005f0000800003f */
[----:B------:R-:W-:Y:S05]  /*c7f0*/  @!P4 BRA `(.L_x_1642) ;  /* 0x000000000004c947 */ /* 0x000fea0003800000 */
[----:B------:R-:W-:Y:S01]  /*c800*/  BPT.TRAP 0x1 ;  /* 0x000000040000795c */ /* 0x000fe20000300000 */
.L_x_1642:
        /* <DEDUP_REMOVED lines=20> */
.L_x_1676:
[----:B------:R-:W-:Y:S05]  /*c950*/  @P3 BRA `(.L_x_1644) ;  /* 0x0000000000143947 */ /* 0x000fea0003800000 */
[----:B------:R-:W-:Y:S01]  /*c960*/  ISETP.NE.AND P3, PT, R23, RZ, PT ;  /* 0x000000ff1700720c */ /* 0x000fe20003f65270 */
[----:B------:R-:W-:-:S04]  /*c970*/  IMAD.MOV.U32 R4, RZ, RZ, 0x4000 ;  /* 0x00004000ff047424 */ /* 0x000fc800078e00ff */
[----:B------:R2:W-:Y:S08]  /*c980*/  SYNCS.ARRIVE.TRANS64 RZ, [R3+URZ+0x50], R4 ;  /* 0x0000500403ff79a7 */ /* 0x0005f0000800003f */
[----:B------:R-:W-:Y:S05]  /*c990*/  @!P3 BRA `(.L_x_1644) ;  /* 0x000000000004b947 */ /* 0x000fea0003800000 */
[----:B------:R-:W-:Y:S01]  /*c9a0*/  BPT.TRAP 0x1 ;  /* 0x000000040000795c */ /* 0x000fe20000300000 */
.L_x_1644:
        /* <DEDUP_REMOVED lines=18> */
.L_x_1639:
[----:B------:R-:W-:Y:S05]  /*cad0*/  BSYNC B1 ;  /* 0x0000000000017941 */ /* 0x000fea0003800000 */
.L_x_1638:
[C---:B------:R-:W-:Y:S02]  /*cae0*/  ISETP.GT.AND P3, PT, R11.reuse, 0x1, PT ;  /* 0x000000010b00780c */ /* 0x040fe40003f64270 */
[----:B------:R-:W-:-:S11]  /*caf0*/  IADD3 R11, R11, -0x2, RZ ;  /* 0xfffffffe0b0b7810 */ /* 0x000fd60007ffe0ff */
[----:B------:R-:W-:Y:S05]  /*cb00*/  @P3 BRA `(.L_x_1645) ;  /* 0xfffffff400583947 */ /* 0x000fea000383ffff */
.L_x_1630:
[----:B------:R-:W-:Y:S05]  /*cb10*/  BSYNC B0 ;  /* 0x0000000000007941 */ /* 0x000fea0003800000 */
.L_x_1621:
[----:B------:R-:W-:Y:S04]  /*cb20*/  BSSY B0, `(.L_x_1646) ;  /* 0x000000e000007945 */ /* 0x000fe80003800000 */
[----:B------:R-:W-:Y:S05]  /*cb30*/  @P2 BRA `(.L_x_1647) ;  /* 0x0000000000302947 */ /* 0x000fea0003800000 */
[----:B------:R-:W4:Y:S01]  /*cb40*/  S2R R11, SR_LANEID ;  /* 0x00000000000b7919 */ /* 0x000f220000000000 */
[----:B------:R-:W-:Y:S01]  /*cb50*/  VOTEU.ANY UR4, UPT, PT ;  /* 0x0000000000047886 */ /* 0x000fe200038e0100 */
[----:B-123--:R-:W1:Y:S01]  /*cb60*/  LDC.64 R2, c[0x0][0xdf0] ;  /* 0x00037c00ff027b82 */ /* 0x00ee620000000a00 */
[----:B------:R-:W4:Y:S08]  /*cb70*/  FLO.U32 R0, UR4 ;  /* 0x0000000400007d00 */ /* 0x000f3000080e0000 */
[----:B------:R-:W1:Y:S01]  /*cb80*/  POPC R5, UR4 ;  /* 0x0000000400057d09 */ /* 0x000e620008000000 */
[----:B----4-:R-:W-:-:S13]  /*cb90*/  ISETP.EQ.U32.AND P1, PT, R0, R11, PT ;  /* 0x0000000b0000720c */ /* 0x010fda0003f22070 */
[----:B-1----:R-:W2:Y:S01]  /*cba0*/  @P1 ATOMG.E.ADD.STRONG.GPU PT, R3, desc[UR48][R2.64], R5 ;  /* 0x00000005020319a8 */ /* 0x002ea200081ee1f0 */
[----:B------:R-:W1:Y:S02]  /*cbb0*/  S2R R4, SR_LTMASK ;  /* 0x0000000000047919 */ /* 0x000e640000003900 */
[----:B-1----:R-:W-:-:S04]  /*cbc0*/  LOP3.LUT R4, R4, UR4, RZ, 0xc0, !PT ;  /* 0x0000000404047c12 */ /* 0x002fc8000f8ec0ff */
[----:B------:R-:W1:Y:S01]  /*cbd0*/  POPC R11, R4 ;  /* 0x00000004000b7309 */ /* 0x000e620000000000 */
[----:B--2---:R-:W1:Y:S02]  /*cbe0*/  SHFL.IDX PT, R0, R3, R0, 0x1f ;  /* 0x00001f0003007589 */ /* 0x004e6400000e0000 */
[----:B-1----:R-:W-:-:S07]  /*cbf0*/  IADD3 R22, R0, UR46, R11 ;  /* 0x0000002e00167c10 */ /* 0x002fce000fffe00b */
.L_x_1647:
[----:B------:R-:W-:Y:S05]  /*cc00*/  BSYNC B0 ;  /* 0x0000000000007941 */ /* 0x000fea0003800000 */
.L_x_1646:
[----:B------:R-:W-:Y:S04]  /*cc10*/  BSSY B0, `(.L_x_1648) ;  /* 0x000001d000007945 */ /* 0x000fe80003800000 */
[----:B------:R-:W-:Y:S05]  /*cc20*/  @!P0 BRA `(.L_x_1649) ;  /* 0x00000000006c8947 */ /* 0x000fea0003800000 */
[----:B-123--:R-:W-:Y:S02]  /*cc30*/  LEA R3, R18, UR39, 0x3 ;  /* 0x0000002712037c11 */ /* 0x00efe4000f8e18ff */
[----:B------:R-:W-:Y:S02]  /*cc40*/  SHF.L.U32 R0, R19, 0x1f, RZ ;  /* 0x0000001f13007819 */ /* 0x000fe400000006ff */
[----:B------:R-:W-:Y:S02]  /*cc50*/  ISETP.NE.AND P1, PT, R17, RZ, PT ;  /* 0x000000ff1100720c */ /* 0x000fe40003f25270 */
[----:B------:R-:W1:Y:S02]  /*cc60*/  SYNCS.PHASECHK.TRANS64.TRYWAIT P0, [R3+URZ+0x16860], R0 ;  /* 0x01686000030075a7 */ /* 0x000e64000800017f */
[----:B-1----:R-:W-:Y:S09]  /*cc70*/  @!P0 BRA `(.L_x_1650) ;  /* 0x0000000c00048947 */ /* 0x002ff20003800000 */
.L_x_1677:
[----:B------:R-:W-:Y:S05]  /*cc80*/  @P1 BRA `(.L_x_1651) ;  /* 0x0000000000141947 */ /* 0x000fea0003800000 */
[----:B------:R-:W-:Y:S01]  /*cc90*/  ISETP.NE.AND P0, PT, R23, RZ, PT ;  /* 0x000000ff1700720c */ /* 0x000fe20003f05270 */
[----:B-1----:R-:W-:-:S04]  /*cca0*/  IMAD.MOV.U32 R0, RZ, RZ, 0x4000 ;  /* 0x00004000ff007424 */ /* 0x002fc800078e00ff */
[----:B------:R2:W-:Y:S08]  /*ccb0*/  SYNCS.ARRIVE.TRANS64 RZ, [R3+URZ+0x16850], R0 ;  /* 0x0168500003ff79a7 */ /* 0x0005f0000800003f */
[----:B------:R-:W-:Y:S05]  /*ccc0*/  @!P0 BRA `(.L_x_1651) ;  /* 0x0000000000048947 */ /* 0x000fea0003800000 */
[----:B------:R-:W-:Y:S01]  /*ccd0*/  BPT.TRAP 0x1 ;  /* 0x000000040000795c */ /* 0x000fe20000300000 */
.L_x_1651:
        /* <DEDUP_REMOVED lines=15> */
[----:B----4-:R-:W-:Y:S01]  /*cdd0*/  NOP ;  /* 0x0000000000007918 */ /* 0x010fe20000000000 */
.L_x_1649:
[----:B------:R-:W-:Y:S05]  /*cde0*/  BSYNC B0 ;  /* 0x0000000000007941 */ /* 0x000fea0003800000 */
.L_x_1648:
[----:B------:R-:W-:Y:S02]  /*cdf0*/  VIADD R18, R18, 0x1 ;  /* 0x0000000112127836 */ /* 0x000fe40000000000 */
[----:B--2---:R-:W-:-:S03]  /*ce00*/  IMAD.MOV.U32 R13, RZ, RZ, R22 ;  /* 0x000000ffff0d7224 */ /* 0x004fc600078e0016 */
[----:B------:R-:W-:-:S04]  /*ce10*/  ISETP.NE.AND P0, PT, R18, 0x2, PT ;  /* 0x000000021200780c */ /* 0x000fc80003f05270 */
[----:B-1----:R-:W-:Y:S02]  /*ce20*/  SEL R0, RZ, 0x1, P0 ;  /* 0x00000001ff007807 */ /* 0x002fe40000000000 */
[----:B------:R-:W-:Y:S02]  /*ce30*/  SEL R18, R18, RZ, P0 ;  /* 0x000000ff12127207 */ /* 0x000fe40000000000 */
[----:B------:R-:W-:-:S07]  /*ce40*/  LOP3.LUT R19, R19, R0, RZ, 0x3c, !PT ;  /* 0x0000000013137212 */ /* 0x000fce00078e3cff */
.L_x_1610:
[----:B------:R-:W-:Y:S05]  /*ce50*/  BSYNC B6 ;  /* 0x0000000000067941 */ /* 0x000fea0003800000 */
.L_x_1608:
[----:B------:R-:W-:-:S03]  /*ce60*/  UMOV UR4, 0xffffffff ;  /* 0xffffffff00047882 */ /* 0x000fc60000000000 */
[----:B------:R-:W-:Y:S05]  /*ce70*/  BRA.DIV UR4, `(.L_x_1652) ;  /* 0x0000000a04987947 */ /* 0x000fea000b800000 */
[----:B------:R1:W2:Y:S02]  /*ce80*/  SHFL.IDX PT, R14, R13, RZ, 0x1f ;  /* 0x00001fff0d0e7589 */ /* 0x0002a400000e0000 */
.L_x_1680:
[----:B------:R-:W-:Y:S01]  /*ce90*/  ISETP.NE.AND P0, PT, R23, RZ, PT ;  /* 0x000000ff1700720c */ /* 0x000fe20003f05270 */
[----:B------:R-:W-:Y:S05]  /*cea0*/  WARPSYNC.ALL ;  /* 0x0000000000007948 */ /* 0x000fea0003800000 */
[----:B------:R-:W-:Y:S01]  /*ceb0*/  BAR.SYNC.DEFER_BLOCKING 0x4, 0x1a0 ;  /* 0x0106800000007b1d */ /* 0x000fe20000010000 */
[----:B--2---:R-:W-:-:S05]  /*cec0*/  IMAD.MOV.U32 R22, RZ, RZ, R14 ;  /* 0x000000ffff167224 */ /* 0x004fca00078e000e */
[----:B------:R-:W-:Y:S01]  /*ced0*/  ULDC UR4, c[0x0][0xda8] ;  /* 0x00036a0000047ab9 */ /* 0x000fe20000000800 */
[----:B------:R-:W-:Y:S01]  /*cee0*/  @!P0 MOV R0, 0x400 ;  /* 0x0000040000008802 */ /* 0x000fe20000000f00 */
[----:B---3--:R-:W2:Y:S03]  /*cef0*/  @!P0 S2R R3, SR_CgaCtaId ;  /* 0x0000000000038919 */ /* 0x008ea60000008800 */
[----:B--2---:R-:W-:-:S05]  /*cf00*/  @!P0 LEA R0, R3, R0, 0x18 ;  /* 0x0000000003008211 */ /* 0x004fca00078ec0ff */
[----:B------:R2:W-:Y:S01]  /*cf10*/  @!P0 STS [R0+0x168d0], R13 ;  /* 0x0168d00d00008388 */ /* 0x0005e20000000800 */
[----:B------:R-:W-:Y:S06]  /*cf20*/  BAR.ARV 0x5, 0x1a0 ;  /* 0x0146800000007b1d */ /* 0x000fec0000002000 */
[----:B------:R-:W-:-:S13]  /*cf30*/  ISETP.GE.AND P0, PT, R22, UR4, PT ;  /* 0x0000000416007c0c */ /* 0x000fda000bf06270 */
[----:B--2---:R-:W-:Y:S05]  /*cf40*/  @!P0 BRA `(.L_x_1653) ;  /* 0xffffffd800d48947 */ /* 0x004fea000383ffff */
.L_x_1605:
[----:B------:R-:W2:Y:S01]  /*cf50*/  S2R R3, SR_CgaCtaId ;  /* 0x0000000000037919 */ /* 0x000ea20000008800 */
[----:B------:R-:W-:Y:S01]  /*cf60*/  UIADD3 UR47, UR47, 0x1, URZ ;  /* 0x000000012f2f7890 */ /* 0x000fe2000fffe03f */
[----:B------:R-:W-:-:S03]  /*cf70*/  MOV R0, 0x400 ;  /* 0x0000040000007802 */ /* 0x000fc60000000f00 */
[----:B------:R-:W-:-:S04]  /*cf80*/  ULEA.HI UR4, UR47, UR47, URZ, 0x1 ;  /* 0x0000002f2f047291 */ /* 0x000fc8000f8f083f */
[----:B------:R-:W-:-:S04]  /*cf90*/  ULOP3.LUT UR4, UR4, 0xfffffffe, URZ, 0xc0, !UPT ;  /* 0xfffffffe04047892 */ /* 0x000fc8000f8ec03f */
[----:B------:R-:W-:-:S06]  /*cfa0*/  UIADD3 UR4, UR47, -UR4, URZ ;  /* 0x800000042f047290 */ /* 0x000fcc000fffe03f */
[----:B------:R-:W-:Y:S02]  /*cfb0*/  MOV R2, UR4 ;  /* 0x0000000400027c02 */ /* 0x000fe40008000f00 */
[----:B--2---:R-:W-:Y:S02]  /*cfc0*/  LEA R7, R3, R0, 0x18 ;  /* 0x0000000003077211 */ /* 0x004fe400078ec0ff */
[----:B------:R-:W-:-:S04]  /*cfd0*/  SHF.L.U32 R0, R2, 0x1f, RZ ;  /* 0x0000001f02007819 */ /* 0x000fc800000006ff */
[----:B------:R-:W2:Y:S02]  /*cfe0*/  SYNCS.PHASECHK.TRANS64.TRYWAIT P0, [R7+URZ+0x16820], R0 ;  /* 0x01682000070075a7 */ /* 0x000ea4000800017f */
[----:B--2---:R-:W-:Y:S05]  /*cff0*/  @!P0 BRA `(.L_x_1654) ;  /* 0x00000008005c8947 */ /* 0x004fea0003800000 */
.L_x_1681:
        /* <DEDUP_REMOVED lines=11> */
.L_x_1657:
        /* <DEDUP_REMOVED lines=8> */
[----:B------:R-:W-:Y:S02]  /*d130*/  LOP3.LUT R0, R19, R2, RZ, 0x3c, !PT ;  /* 0x0000000213007212 */ /* 0x000fe400078e3cff */
[----:B------:R-:W-:-:S02]  /*d140*/  LEA R3, R6, R3, 0x3 ;  /* 0x0000000306037211 */ /* 0x000fc400078e18ff */
[----:B------:R-:W-:Y:S01]  /*d150*/  SHF.L.U32 R0, R0, 0x1f, RZ ;  /* 0x0000001f00007819 */ /* 0x000fe200000006ff */
[----:B--2---:R-:W-:Y:S06]  /*d160*/  @!P1 BRA `(.L_x_1658) ;  /* 0x0000000800149947 */ /* 0x004fec0003800000 */
.L_x_1682:
[----:B------:R-:W3:Y:S02]  /*d170*/  SYNCS.PHASECHK.TRANS64.TRYWAIT P1, [R3+URZ], R0 ;  /* 0x00000000030075a7 */ /* 0x000ee4000802017f */
[----:B---3--:R-:W-:Y:S05]  /*d180*/  @!P1 BRA `(.L_x_1659) ;  /* 0x0000000800209947 */ /* 0x008fea0003800000 */
.L_x_1683:
[----:B------:R-:W-:Y:S05]  /*d190*/  @!P0 BRA `(.L_x_1660) ;  /* 0x0000000000048947 */ /* 0x000fea0003800000 */
[----:B------:R-:W-:Y:S01]  /*d1a0*/  BPT.TRAP 0x1 ;  /* 0x000000040000795c */ /* 0x000fe20000300000 */
.L_x_1660:
[----:B---3--:R-:W-:-:S04]  /*d1b0*/  VIADD R3, R7, 0x16860 ;  /* 0x0001686007037836 */ /* 0x008fc80000000000 */
[----:B--2---:R-:W-:-:S04]  /*d1c0*/  IMAD R5, R18, 0x8, R3 ;  /* 0x0000000812057824 */ /* 0x004fc800078e0203 */
[----:B------:R-:W2:Y:S02]  /*d1d0*/  SYNCS.PHASECHK.TRANS64.TRYWAIT P0, [R5+URZ], R4 ;  /* 0x00000004050075a7 */ /* 0x000ea4000800017f */
[----:B--2---:R-:W-:Y:S05]  /*d1e0*/  @!P0 BRA `(.L_x_1661) ;  /* 0x00000008001c8947 */ /* 0x004fea0003800000 */
.L_x_1684:
[----:B------:R-:W-:-:S07]  /*d1f0*/  IMAD R3, R6, 0x8, R3 ;  /* 0x0000000806037824 */ /* 0x000fce00078e0203 */
.L_x_1662:
[----:B---3--:R3:W4:Y:S02]  /*d200*/  SYNCS.PHASECHK.TRANS64.TRYWAIT P0, [R3+URZ], R0 ;  /* 0x00000000030075a7 */ /* 0x008724000800017f */
[----:B----4-:R-:W-:Y:S05]  /*d210*/  @!P0 NANOSLEEP.SYNCS 0x989680 ;  /* 0x009896800000895d */ /* 0x010fea0003900000 */
[----:B------:R-:W4:Y:S02]  /*d220*/  @!P0 SYNCS.PHASECHK.TRANS64 P0, [R3+URZ], R0 ;  /* 0x00000000030085a7 */ /* 0x000f24000800007f */
[----:B----4-:R-:W-:Y:S05]  /*d230*/  @!P0 BRA `(.L_x_1662) ;  /* 0xfffffffc00f08947 */ /* 0x010fea000383ffff */
.L_x_1656:
[----:B------:R-:W-:Y:S05]  /*d240*/  BSYNC B0 ;  /* 0x0000000000007941 */ /* 0x000fea0003800000 */
.L_x_1655:
[----:B------:R-:W-:Y:S05]  /*d250*/  EXIT ;  /* 0x000000000000794d */ /* 0x000fea0003800000 */
.L_x_1562:
[----:B-1----:R-:W-:-:S04]  /*d260*/  IMAD.U32 R3, RZ, RZ, UR40 ;  /* 0x00000028ff037e24 */ /* 0x002fc8000f8e00ff */
[----:B------:R1:W2:Y:S03]  /*d270*/  SYNCS.PHASECHK.TRANS64.TRYWAIT P1, [R3+URZ+0x16800], R0 ;  /* 0x01680000030075a7 */ /* 0x0002a6000802017f */
[----:B--2---:R-:W-:Y:S05]  /*d280*/  @!P1 NANOSLEEP.SYNCS 0x989680 ;  /* 0x009896800000995d */ /* 0x004fea0003900000 */
[----:B------:R-:W2:Y:S02]  /*d290*/  @!P1 SYNCS.PHASECHK.TRANS64 P1, [R3+URZ+0x16800], R0 ;  /* 0x01680000030095a7 */ /* 0x000ea4000802007f */
[----:B--2---:R-:W-:Y:S05]  /*d2a0*/  @!P1 BRA `(.L_x_1562) ;  /* 0xfffffffc00ec9947 */ /* 0x004fea000383ffff */
[----:B------:R-:W-:Y:S05]  /*d2b0*/  BRA `(.L_x_1663) ;  /* 0xffffff4000a07947 */ /* 0x000fea000383ffff */
.L_x_1566:
[----:B--2---:R2:W3:Y:S02]  /*d2c0*/  SYNCS.PHASECHK.TRANS64.TRYWAIT P2, [R0+URZ+0x16830], R3 ;  /* 0x01683003000075a7 */ /* 0x0044e4000804017f */
[----:B---3--:R-:W-:Y:S05]  /*d2d0*/  @!P2 NANOSLEEP.SYNCS 0x989680 ;  /* 0x009896800000a95d */ /* 0x008fea0003900000 */
[----:B------:R-:W3:Y:S02]  /*d2e0*/  @!P2 SYNCS.PHASECHK.TRANS64 P2, [R0+URZ+0x16830], R3 ;  /* 0x016830030000a5a7 */ /* 0x000ee4000804007f */
[----:B---3--:R-:W-:Y:S05]  /*d2f0*/  @!P2 BRA `(.L_x_1566) ;  /* 0xfffffffc00f0a947 */ /* 0x008fea000383ffff */
[----:B------:R-:W-:Y:S05]  /*d300*/  BRA `(.L_x_1565) ;  /* 0xffffff4000c47947 */ /* 0x000fea000383ffff */
.L_x_1571:
[----:B--2---:R-:W-:-:S04]  /*d310*/  MOV R7, UR6 ;  /* 0x0000000600077c02 */ /* 0x004fc80008000f00 */
[----:B------:R2:W3:Y:S03]  /*d320*/  SYNCS.PHASECHK.TRANS64.TRYWAIT P3, [R7+URZ+0x16830], R6 ;  /* 0x01683006070075a7 */ /* 0x0004e6000806017f */
[----:B---3--:R-:W-:Y:S05]  /*d330*/  @!P3 NANOSLEEP.SYNCS 0x989680 ;  /* 0x009896800000b95d */ /* 0x008fea0003900000 */
[----:B------:R-:W3:Y:S02]  /*d340*/  @!P3 SYNCS.PHASECHK.TRANS64 P3, [R7+URZ+0x16830], R6 ;  /* 0x016830060700b5a7 */ /* 0x000ee4000806007f */
[----:B---3--:R-:W-:Y:S05]  /*d350*/  @!P3 BRA `(.L_x_1571) ;  /* 0xfffffffc00ecb947 */ /* 0x008fea000383ffff */
[----:B------:R-:W-:Y:S05]  /*d360*/  BRA `(.L_x_1568) ;  /* 0xffffff6c007c7947 */ /* 0x000fea000383ffff */
.L_x_1575:
[----:B--2---:R-:W-:-:S04]  /*d370*/  IMAD.U32 R7, RZ, RZ, UR6 ;  /* 0x00000006ff077e24 */ /* 0x004fc8000f8e00ff */
[----:B------:R2:W3:Y:S03]  /*d380*/  SYNCS.PHASECHK.TRANS64.TRYWAIT P2, [R7+URZ+0x16850], R6 ;  /* 0x01685006070075a7 */ /* 0x0004e6000804017f */
[----:B---3--:R-:W-:Y:S05]  /*d390*/  @!P2 NANOSLEEP.SYNCS 0x989680 ;  /* 0x009896800000a95d */ /* 0x008fea0003900000 */
[----:B------:R-:W3:Y:S02]  /*d3a0*/  @!P2 SYNCS.PHASECHK.TRANS64 P2, [R7+URZ+0x16850], R6 ;  /* 0x016850060700a5a7 */ /* 0x000ee4000804007f */
[----:B---3--:R-:W-:Y:S05]  /*d3b0*/  @!P2 BRA `(.L_x_1575) ;  /* 0xfffffffc00eca947 */ /* 0x008fea000383ffff */
[----:B------:R-:W-:Y:S05]  /*d3c0*/  BRA `(.L_x_1572) ;  /* 0xffffff6c00ec7947 */ /* 0x000fea000383ffff */
.L_x_1581:
[----:B--2---:R-:W-:-:S04]  /*d3d0*/  IMAD.U32 R7, RZ, RZ, UR6 ;  /* 0x00000006ff077e24 */ /* 0x004fc8000f8e00ff */
[----:B------:R2:W3:Y:S03]  /*d3e0*/  SYNCS.PHASECHK.TRANS64.TRYWAIT P3, [R7+URZ+0x16830], R6 ;  /* 0x01683006070075a7 */ /* 0x0004e6000806017f */
[----:B---3--:R-:W-:Y:S05]  /*d3f0*/  @!P3 NANOSLEEP.SYNCS 0x989680 ;  /* 0x009896800000b95d */ /* 0x008fea0003900000 */
[----:B------:R-:W3:Y:S02]  /*d400*/  @!P3 SYNCS.PHASECHK.TRANS64 P3, [R7+URZ+0x16830], R6 ;  /* 0x016830060700b5a7 */ /* 0x000ee4000806007f */
[----:B---3--:R-:W-:Y:S05]  /*d410*/  @!P3 BRA `(.L_x_1581) ;  /* 0xfffffffc00ecb947 */ /* 0x008fea000383ffff */
[----:B------:R-:W-:Y:S05]  /*d420*/  BRA `(.L_x_1578) ;  /* 0xffffff9800cc7947 */ /* 0x000fea000383ffff */
.L_x_1585:
[----:B--2---:R-:W-:-:S04]  /*d430*/  IMAD.U32 R7, RZ, RZ, UR6 ;  /* 0x00000006ff077e24 */ /* 0x004fc8000f8e00ff */
[----:B------:R2:W3:Y:S03]  /*d440*/  SYNCS.PHASECHK.TRANS64.TRYWAIT P2, [R7+URZ+0x16850], R6 ;  /* 0x01685006070075a7 */ /* 0x0004e6000804017f */
[----:B---3--:R-:W-:Y:S05]  /*d450*/  @!P2 NANOSLEEP.SYNCS 0x989680 ;  /* 0x009896800000a95d */ /* 0x008fea0003900000 */
[----:B------:R-:W3:Y:S02]  /*d460*/  @!P2 SYNCS.PHASECHK.TRANS64 P2, [R7+URZ+0x16850], R6 ;  /* 0x016850060700a5a7 */ /* 0x000ee4000804007f */
[----:B---3--:R-:W-:Y:S05]  /*d470*/  @!P2 BRA `(.L_x_1585) ;  /* 0xfffffffc00eca947 */ /* 0x008fea000383ffff */
[----:B------:R-:W-:Y:S05]  /*d480*/  BRA `(.L_x_1582) ;  /* 0xffffff9c003c7947 */ /* 0x000fea000383ffff */
.L_x_1590:
[----:B--2---:R-:W-:-:S04]  /*d490*/  IMAD.U32 R5, RZ, RZ, UR5 ;  /* 0x00000005ff057e24 */ /* 0x004fc8000f8e00ff */
[----:B------:R2:W3:Y:S03]  /*d4a0*/  SYNCS.PHASECHK.TRANS64.TRYWAIT P0, [R5+URZ+0x16850], R4 ;  /* 0x01685004050075a7 */ /* 0x0004e6000800017f */
[----:B---3--:R-:W-:Y:S05]  /*d4b0*/  @!P0 NANOSLEEP.SYNCS 0x989680 ;  /* 0x009896800000895d */ /* 0x008fea0003900000 */
[----:B------:R-:W3:Y:S02]  /*d4c0*/  @!P0 SYNCS.PHASECHK.TRANS64 P0, [R5+URZ+0x16850], R4 ;  /* 0x01685004050085a7 */ /* 0x000ee4000800007f */
[----:B---3--:R-:W-:Y:S05]  /*d4d0*/  @!P0 BRA `(.L_x_1590) ;  /* 0xfffffffc00ec8947 */ /* 0x008fea000383ffff */
[----:B------:R-:W-:Y:S05]  /*d4e0*/  BRA `(.L_x_1589) ;  /* 0xffffffbc00a07947 */ /* 0x000fea000383ffff */
.L_x_1614:
[----:B------:R-:W-:Y:S01]  /*d4f0*/  MOV R13, R16 ;  /* 0x00000010000d7202 */ /* 0x000fe20000000f00 */
[----:B------:R-:W-:Y:S02]  /*d500*/  IMAD.MOV.U32 R12, RZ, RZ, RZ ;  /* 0x000000ffff0c7224 */ /* 0x000fe400078e00ff */
[----:B------:R-:W-:Y:S02]  /*d510*/  IMAD.MOV.U32 R11, RZ, RZ, 0x1f ;  /* 0x0000001fff0b7424 */ /* 0x000fe400078e00ff */
[----:B------:R-:W-:-:S07]  /*d520*/  IMAD.MOV.U32 R15, RZ, RZ, -0x1 ;  /* 0xffffffffff0f7424 */ /* 0x000fce00078e00ff */
[----:B------:R-:W-:Y:S05]  /*d530*/  WARPSYNC.COLLECTIVE R15, `(.L_x_1664) ;  /* 0x000000000f087348 */ /* 0x000fea0003c00000 */
[----:B------:R1:W2:Y:S02]  /*d540*/  SHFL.IDX P6, R14, R13, R12, R11 ;  /* 0x0000000c0d0e7389 */ /* 0x0002a400000c000b */
[----:B-12---:R-:W-:Y:S01]  /*d550*/  ENDCOLLECTIVE ;  /* 0x000000000000791b */ /* 0x006fe20003800000 */
.L_x_1664:
[----:B------:R-:W-:Y:S05]  /*d560*/  BRA `(.L_x_1665) ;  /* 0xffffffdc00ec7947 */ /* 0x000fea000383ffff */
.L_x_1615:
[----:B------:R-:W-:Y:S01]  /*d570*/  BSSY B0, `(.L_x_1666) ;  /* 0x0000006000007945 */ /* 0x000fe20003800000 */
[----:B------:R-:W-:-:S07]  /*d580*/  IMAD.MOV.U32 R15, RZ, RZ, -0x1 ;  /* 0xffffffffff0f7424 */ /* 0x000fce00078e00ff */
[----:B------:R-:W-:Y:S05]  /*d590*/  WARPSYNC.COLLECTIVE R15, `(.L_x_1667) ;  /* 0x000000000f0c7348 */ /* 0x000fea0003c00000 */
[----:B------:R-:W-:Y:S02]  /*d5a0*/  ELECT P6, UR62, PT ;  /* 0x00000000003e782f */ /* 0x000fe400038c0000 */
[----:B------:R-:W-:Y:S01]  /*d5b0*/  MOV R14, UR62 ;  /* 0x0000003e000e7c02 */ /* 0x000fe20008000f00 */
[----:B------:R-:W-:Y:S10]  /*d5c0*/  ENDCOLLECTIVE ;  /* 0x000000000000791b */ /* 0x000ff40003800000 */
.L_x_1667:
[----:B------:R-:W-:Y:S05]  /*d5d0*/  BSYNC B0 ;  /* 0x0000000000007941 */ /* 0x000fea0003800000 */
.L_x_1666:
[----:B------:R-:W-:Y:S01]  /*d5e0*/  PLOP3.LUT P0, PT, P6, PT, PT, 0x80, 0x0 ;  /* 0x000000000000781c */ /* 0x000fe2000370f070 */
[----:B------:R-:W-:-:S12]  /*d5f0*/  BRA `(.L_x_1668) ;  /* 0xffffffdc00d87947 */ /* 0x000fd8000383ffff */
.L_x_1618:
[----:B--2---:R2:W3:Y:S02]  /*d600*/  SYNCS.PHASECHK.TRANS64.TRYWAIT P4, [R13+URZ+0x16840], R12 ;  /* 0x0168400c0d0075a7 */ /* 0x0044e4000808017f */
[----:B---3--:R-:W-:Y:S05]  /*d610*/  @!P4 NANOSLEEP.SYNCS 0x989680 ;  /* 0x009896800000c95d */ /* 0x008fea0003900000 */
[----:B------:R-:W3:Y:S02]  /*d620*/  @!P4 SYNCS.PHASECHK.TRANS64 P4, [R13+URZ+0x16840], R12 ;  /* 0x0168400c0d00c5a7 */ /* 0x000ee4000808007f */
[----:B---3--:R-:W-:Y:S05]  /*d630*/  @!P4 BRA `(.L_x_1618) ;  /* 0xfffffffc00f0c947 */ /* 0x008fea000383ffff */
[----:B------:R-:W-:Y:S05]  /*d640*/  BRA `(.L_x_1669) ;  /* 0xffffffe0002c7947 */ /* 0x000fea000383ffff */
.L_x_1620:
[----:B-1----:R-:W-:-:S04]  /*d650*/  MOV R5, UR39 ;  /* 0x0000002700057c02 */ /* 0x002fc80008000f00 */
[----:B------:R1:W3:Y:S03]  /*d660*/  SYNCS.PHASECHK.TRANS64.TRYWAIT P3, [R5+URZ+0x16820], R4 ;  /* 0x01682004050075a7 */ /* 0x0002e6000806017f */
[----:B---3--:R-:W-:Y:S05]  /*d670*/  @!P3 NANOSLEEP.SYNCS 0x989680 ;  /* 0x009896800000b95d */ /* 0x008fea0003900000 */
[----:B------:R-:W3:Y:S02]  /*d680*/  @!P3 SYNCS.PHASECHK.TRANS64 P3, [R5+URZ+0x16820], R4 ;  /* 0x016820040500b5a7 */ /* 0x000ee4000806007f */
[----:B---3--:R-:W-:Y:S05]  /*d690*/  @!P3 BRA `(.L_x_1620) ;  /* 0xfffffffc00ecb947 */ /* 0x008fea000383ffff */
[----:B------:R-:W-:Y:S05]  /*d6a0*/  BRA `(.L_x_1670) ;  /* 0xffffffe000cc7947 */ /* 0x000fea000383ffff */
.L_x_1626:
[----:B-1----:R1:W3:Y:S02]  /*d6b0*/  SYNCS.PHASECHK.TRANS64.TRYWAIT P4, [R3+URZ+0x16840], R2 ;  /* 0x01684002030075a7 */ /* 0x0022e4000808017f */
[----:B---3--:R-:W-:Y:S05]  /*d6c0*/  @!P4 NANOSLEEP.SYNCS 0x989680 ;  /* 0x009896800000c95d */ /* 0x008fea0003900000 */
[----:B------:R-:W3:Y:S02]  /*d6d0*/  @!P4 SYNCS.PHASECHK.TRANS64 P4, [R3+URZ+0x16840], R2 ;  /* 0x016840020300c5a7 */ /* 0x000ee4000808007f */
[----:B---3--:R-:W-:Y:S05]  /*d6e0*/  @!P4 BRA `(.L_x_1626) ;  /* 0xfffffffc00f0c947 */ /* 0x008fea000383ffff */
[----:B------:R-:W-:Y:S05]  /*d6f0*/  BRA `(.L_x_1671) ;  /* 0xffffffe4006c7947 */ /* 0x000fea000383ffff */
.L_x_1628:
[----:B-1----:R1:W3:Y:S02]  /*d700*/  SYNCS.PHASECHK.TRANS64.TRYWAIT P4, [R2+URZ+0x60], R3 ;  /* 0x00006003020075a7 */ /* 0x0022e4000808017f */
[----:B---3--:R-:W-:Y:S05]  /*d710*/  @!P4 NANOSLEEP.SYNCS 0x989680 ;  /* 0x009896800000c95d */ /* 0x008fea0003900000 */
[----:B------:R-:W3:Y:S02]  /*d720*/  @!P4 SYNCS.PHASECHK.TRANS64 P4, [R2+URZ+0x60], R3 ;  /* 0x000060030200c5a7 */ /* 0x000ee4000808007f */
[----:B---3--:R-:W-:Y:S05]  /*d730*/  @!P4 BRA `(.L_x_1628) ;  /* 0xfffffffc00f0c947 */ /* 0x008fea000383ffff */
[----:B------:R-:W-:Y:S05]  /*d740*/  BRA `(.L_x_1672) ;  /* 0xffffffe400c07947 */ /* 0x000fea000383ffff */
.L_x_1634:
[----:B-1----:R1:W2:Y:S02]  /*d750*/  SYNCS.PHASECHK.TRANS64.TRYWAIT P4, [R4+URZ+0x16840], R3 ;  /* 0x01684003040075a7 */ /* 0x0022a4000808017f */
[----:B--2---:R-:W-:Y:S05]  /*d760*/  @!P4 NANOSLEEP.SYNCS 0x989680 ;  /* 0x009896800000c95d */ /* 0x004fea0003900000 */
[----:B------:R-:W2:Y:S02]  /*d770*/  @!P4 SYNCS.PHASECHK.TRANS64 P4, [R4+URZ+0x16840], R3 ;  /* 0x016840030400c5a7 */ /* 0x000ea4000808007f */
[----:B--2---:R-:W-:Y:S05]  /*d780*/  @!P4 BRA `(.L_x_1634) ;  /* 0xfffffffc00f0c947 */ /* 0x004fea000383ffff */
[----:B------:R-:W-:Y:S05]  /*d790*/  BRA `(.L_x_1673) ;  /* 0xffffffe800b87947 */ /* 0x000fea000383ffff */
.L_x_1636:
[----:B-1----:R1:W2:Y:S02]  /*d7a0*/  SYNCS.PHASECHK.TRANS64.TRYWAIT P4, [R4+URZ+0x60], R19 ;  /* 0x00006013040075a7 */ /* 0x0022a4000808017f */
[----:B--2---:R-:W-:Y:S05]  /*d7b0*/  @!P4 NANOSLEEP.SYNCS 0x989680 ;  /* 0x009896800000c95d */ /* 0x004fea0003900000 */
[----:B------:R-:W2:Y:S02]  /*d7c0*/  @!P4 SYNCS.PHASECHK.TRANS64 P4, [R4+URZ+0x60], R19 ;  /* 0x000060130400c5a7 */ /* 0x000ea4000808007f */
[----:B--2---:R-:W-:Y:S05]  /*d7d0*/  @!P4 BRA `(.L_x_1636) ;  /* 0xfffffffc00f0c947 */ /* 0x004fea000383ffff */
[----:B------:R-:W-:Y:S05]  /*d7e0*/  BRA `(.L_x_1674) ;  /* 0xffffffec000c7947 */ /* 0x000fea000383ffff */
.L_x_1641:
[----:B-1----:R1:W2:Y:S02]  /*d7f0*/  SYNCS.PHASECHK.TRANS64.TRYWAIT P4, [R3+URZ+0x16840], R4 ;  /* 0x01684004030075a7 */ /* 0x0022a4000808017f */
[----:B--2---:R-:W-:Y:S05]  /*d800*/  @!P4 NANOSLEEP.SYNCS 0x989680 ;  /* 0x009896800000c95d */ /* 0x004fea0003900000 */
[----:B------:R-:W2:Y:S02]  /*d810*/  @!P4 SYNCS.PHASECHK.TRANS64 P4, [R3+URZ+0x16840], R4 ;  /* 0x016840040300c5a7 */ /* 0x000ea4000808007f */
[----:B--2---:R-:W-:Y:S05]  /*d820*/  @!P4 BRA `(.L_x_1641) ;  /* 0xfffffffc00f0c947 */ /* 0x004fea000383ffff */
[----:B------:R-:W-:Y:S05]  /*d830*/  BRA `(.L_x_1675) ;  /* 0xffffffec00dc7947 */ /* 0x000fea000383ffff */
.L_x_1643:
[----:B-1----:R1:W2:Y:S02]  /*d840*/  SYNCS.PHASECHK.TRANS64.TRYWAIT P4, [R3+URZ+0x60], R12 ;  /* 0x0000600c030075a7 */ /* 0x0022a4000808017f */
[----:B--2---:R-:W-:Y:S05]  /*d850*/  @!P4 NANOSLEEP.SYNCS 0x989680 ;  /* 0x009896800000c95d */ /* 0x004fea0003900000 */
[----:B------:R-:W2:Y:S02]  /*d860*/  @!P4 SYNCS.PHASECHK.TRANS64 P4, [R3+URZ+0x60], R12 ;  /* 0x0000600c0300c5a7 */ /* 0x000ea4000808007f */
[----:B--2---:R-:W-:Y:S05]  /*d870*/  @!P4 BRA `(.L_x_1643) ;  /* 0xfffffffc00f0c947 */ /* 0x004fea000383ffff */
[----:B------:R-:W-:Y:S05]  /*d880*/  BRA `(.L_x_1676) ;  /* 0xfffffff000307947 */ /* 0x000fea000383ffff */
.L_x_1650:
[----:B-1----:R1:W2:Y:S02]  /*d890*/  SYNCS.PHASECHK.TRANS64.TRYWAIT P0, [R3+URZ+0x16860], R0 ;  /* 0x01686000030075a7 */ /* 0x0022a4000800017f */
[----:B--2---:R-:W-:Y:S05]  /*d8a0*/  @!P0 NANOSLEEP.SYNCS 0x989680 ;  /* 0x009896800000895d */ /* 0x004fea0003900000 */
[----:B------:R-:W2:Y:S02]  /*d8b0*/  @!P0 SYNCS.PHASECHK.TRANS64 P0, [R3+URZ+0x16860], R0 ;  /* 0x01686000030085a7 */ /* 0x000ea4000800007f */
[----:B--2---:R-:W-:Y:S05]  /*d8c0*/  @!P0 BRA `(.L_x_1650) ;  /* 0xfffffffc00f08947 */ /* 0x004fea000383ffff */
[----:B------:R-:W-:Y:S05]  /*d8d0*/  BRA `(.L_x_1677) ;  /* 0xfffffff000e87947 */ /* 0x000fea000383ffff */
.L_x_1652:
[----:B------:R-:W-:Y:S01]  /*d8e0*/  BSSY B0, `(.L_x_1678) ;  /* 0x0000007000007945 */ /* 0x000fe20003800000 */
[----:B------:R-:W-:Y:S02]  /*d8f0*/  IMAD.MOV.U32 R12, RZ, RZ, RZ ;  /* 0x000000ffff0c7224 */ /* 0x000fe400078e00ff */
[----:B------:R-:W-:Y:S02]  /*d900*/  IMAD.MOV.U32 R11, RZ, RZ, 0x1f ;  /* 0x0000001fff0b7424 */ /* 0x000fe400078e00ff */
[----:B------:R-:W-:-:S07]  /*d910*/  IMAD.MOV.U32 R15, RZ, RZ, -0x1 ;  /* 0xffffffffff0f7424 */ /* 0x000fce00078e00ff */
[----:B---3--:R-:W-:Y:S05]  /*d920*/  WARPSYNC.COLLECTIVE R15, `(.L_x_1679) ;  /* 0x000000000f087348 */ /* 0x008fea0003c00000 */
[----:B------:R1:W2:Y:S02]  /*d930*/  SHFL.IDX P6, R14, R13, R12, R11 ;  /* 0x0000000c0d0e7389 */ /* 0x0002a400000c000b */
[----:B-123--:R-:W-:Y:S01]  /*d940*/  ENDCOLLECTIVE ;  /* 0x000000000000791b */ /* 0x00efe20003800000 */
.L_x_1679:
[----:B------:R-:W-:Y:S05]  /*d950*/  BSYNC B0 ;  /* 0x0000000000007941 */ /* 0x000fea0003800000 */
.L_x_1678:
[----:B------:R-:W-:Y:S05]  /*d960*/  BRA `(.L_x_1680) ;  /* 0xfffffff400487947 */ /* 0x000fea000383ffff */
.L_x_1654:
[----:B--2---:R2:W3:Y:S02]  /*d970*/  SYNCS.PHASECHK.TRANS64.TRYWAIT P0, [R7+URZ+0x16820], R0 ;  /* 0x01682000070075a7 */ /* 0x0044e4000800017f */
[----:B---3--:R-:W-:Y:S05]  /*d980*/  @!P0 NANOSLEEP.SYNCS 0x989680 ;  /* 0x009896800000895d */ /* 0x008fea0003900000 */
[----:B------:R-:W3:Y:S02]  /*d990*/  @!P0 SYNCS.PHASECHK.TRANS64 P0, [R7+URZ+0x16820], R0 ;  /* 0x01682000070085a7 */ /* 0x000ee4000800007f */
[----:B---3--:R-:W-:Y:S05]  /*d9a0*/  @!P0 BRA `(.L_x_1654) ;  /* 0xfffffffc00f08947 */ /* 0x008fea000383ffff */
[----:B------:R-:W-:Y:S05]  /*d9b0*/  BRA `(.L_x_1681) ;  /* 0xfffffff400907947 */ /* 0x000fea000383ffff */
.L_x_1658:
[----:B--2---:R2:W3:Y:S02]  /*d9c0*/  SYNCS.PHASECHK.TRANS64.TRYWAIT P1, [R5+URZ], R4 ;  /* 0x00000004050075a7 */ /* 0x0044e4000802017f */
[----:B---3--:R-:W-:Y:S05]  /*d9d0*/  @!P1 NANOSLEEP.SYNCS 0x989680 ;  /* 0x009896800000995d */ /* 0x008fea0003900000 */
[----:B------:R-:W3:Y:S02]  /*d9e0*/  @!P1 SYNCS.PHASECHK.TRANS64 P1, [R5+URZ], R4 ;  /* 0x00000004050095a7 */ /* 0x000ee4000802007f */
[----:B---3--:R-:W-:Y:S05]  /*d9f0*/  @!P1 BRA `(.L_x_1658) ;  /* 0xfffffffc00f09947 */ /* 0x008fea000383ffff */
[----:B------:R-:W-:Y:S05]  /*da00*/  BRA `(.L_x_1682) ;  /* 0xfffffff400d87947 */ /* 0x000fea000383ffff */
.L_x_1659:
[----:B---3--:R3:W4:Y:S02]  /*da10*/  SYNCS.PHASECHK.TRANS64.TRYWAIT P1, [R3+URZ], R0 ;  /* 0x00000000030075a7 */ /* 0x008724000802017f */
[----:B----4-:R-:W-:Y:S05]  /*da20*/  @!P1 NANOSLEEP.SYNCS 0x989680 ;  /* 0x009896800000995d */ /* 0x010fea0003900000 */
[----:B------:R-:W4:Y:S02]  /*da30*/  @!P1 SYNCS.PHASECHK.TRANS64 P1, [R3+URZ], R0 ;  /* 0x00000000030095a7 */ /* 0x000f24000802007f */
[----:B----4-:R-:W-:Y:S05]  /*da40*/  @!P1 BRA `(.L_x_1659) ;  /* 0xfffffffc00f09947 */ /* 0x010fea000383ffff */
[----:B------:R-:W-:Y:S05]  /*da50*/  BRA `(.L_x_1683) ;  /* 0xfffffff400cc7947 */ /* 0x000fea000383ffff */
.L_x_1661:
[----:B--2---:R2:W3:Y:S02]  /*da60*/  SYNCS.PHASECHK.TRANS64.TRYWAIT P0, [R5+URZ], R4 ;  /* 0x00000004050075a7 */ /* 0x0044e4000800017f */
[----:B---3--:R-:W-:Y:S05]  /*da70*/  @!P0 NANOSLEEP.SYNCS 0x989680 ;  /* 0x009896800000895d */ /* 0x008fea0003900000 */
[----:B------:R-:W3:Y:S02]  /*da80*/  @!P0 SYNCS.PHASECHK.TRANS64 P0, [R5+URZ], R4 ;  /* 0x00000004050085a7 */ /* 0x000ee4000800007f */
[----:B---3--:R-:W-:Y:S05]  /*da90*/  @!P0 BRA `(.L_x_1661) ;  /* 0xfffffffc00f08947 */ /* 0x008fea000383ffff */
[----:B------:R-:W-:Y:S05]  /*daa0*/  BRA `(.L_x_1684) ;  /* 0xfffffff400d07947 */ /* 0x000fea000383ffff */
.L_x_1685:
        /* <DEDUP_REMOVED lines=13> */
.L_x_2281:


//--------------------- .text._ZN7cutlass13device_kernelIN5flash11enable_sm90INS1_16FlashAttnFwdSm90INS1_25CollectiveMainloopFwdSm90ILi2EN4cute5tupleIJNS5_1CILi1EEES8_S8_EEENS6_IJNS7_ILi192EEENS7_ILi128EEENS7_ILi64EEEEEELi64ENS_10bfloat16_tEfNS_4arch4Sm90ELb1ELb0ELb1ELb1ELb0ELb0ELb0ELb1ELb1ELb0ELb0ELb0EEENS1_21CollectiveEpilogueFwdINS6_IJSA_SC_SB_EEES9_SE_SG_Li384ELb1ELb0ELb0ELb0EEENS1_36VarlenDynamicPersistentTileSchedulerILi192ELi128ELi384ELi32ELb0ELb0ELb1ELb1ELb1ELb1EEEEEEEEEvNT_6ParamsE --------------------------
	.section	.text._ZN7cutlass13device_kernelIN5flash11enable_sm90INS1_16FlashAttnFwdSm90INS1_25CollectiveMainloopFwdSm90ILi2EN4cute5tupleIJNS5_1CILi1EEES8_S8_EEENS6_IJNS7_ILi192EEENS7_ILi128EEENS7_ILi64EEEEEELi64ENS_10bfloat16_tEfNS_4arch4Sm90ELb1ELb0ELb1ELb1ELb0ELb0ELb0ELb1ELb1ELb0ELb0ELb0EEENS1_21CollectiveEpilogueFwdINS6_IJSA_SC_SB_EEES9_SE_SG_Li384ELb1ELb0ELb0ELb0EEENS1_36VarlenDynamicPersistentTileSchedulerILi192ELi128ELi384ELi32ELb0ELb0ELb1ELb1ELb1ELb1EEEEEEEEEvNT_6ParamsE,"ax",@progbits
	.align	128
.text._ZN7cutlass13device_kernelIN5flash11enable_sm90INS1_16FlashAttnFwdSm90INS1_25CollectiveMainloopFwdSm90ILi2EN4cute5tupleIJNS5_1CILi1EEES8_S8_EEENS6_IJNS7_ILi192EEENS7_ILi128EEENS7_ILi64EEEEEELi64ENS_10bfloat16_tEfNS_4arch4Sm90ELb1ELb0ELb1ELb1ELb0ELb0ELb0ELb1ELb1ELb0ELb0ELb0EEENS1_21CollectiveEpilogueFwdINS6_IJSA_SC_SB_EEES9_SE_SG_Li384ELb1ELb0ELb0ELb0EEENS1_36VarlenDynamicPersistentTileSchedulerILi192ELi128ELi384ELi32ELb0ELb0ELb1ELb1ELb1ELb1EEEEEEEEEvNT_6ParamsE:
        .type           _ZN7cutlass13device_kernelIN5flash11enable_sm90INS1_16FlashAttnFwdSm90INS1_25CollectiveMainloopFwdSm90ILi2EN4cute5tupleIJNS5_1CILi1EEES8_S8_EEENS6_IJNS7_ILi192EEENS7_ILi128EEENS7_ILi64EEEEEELi64ENS_10bfloat16_tEfNS_4arch4Sm90ELb1ELb0ELb1ELb1ELb0ELb0ELb0ELb1ELb1ELb0ELb0ELb0EEENS1_21CollectiveEpilogueFwdINS6_IJSA_SC_SB_EEES9_SE_SG_Li384ELb1ELb0ELb0ELb0EEENS1_36VarlenDynamicPersistentTileSchedulerILi192ELi128ELi384ELi32ELb0ELb0ELb1ELb1ELb1ELb1EEEEEEEEEvNT_6ParamsE,@function
        .size           _ZN7cutlass13device_kernelIN5flash11enable_sm90INS1_16FlashAttnFwdSm90INS1_25CollectiveMainloopFwdSm90ILi2EN4cute5tupleIJNS5_1CILi1EEES8_S8_EEENS6_IJNS7_ILi192EEENS7_ILi128EEENS7_ILi64EEEEEELi64ENS_10bfloat16_tEfNS_4arch4Sm90ELb1ELb0ELb1ELb1ELb0ELb0ELb0ELb1ELb1ELb0ELb0ELb0EEENS1_21CollectiveEpilogueFwdINS6_IJSA_SC_SB_EEES9_SE_SG_Li384ELb1ELb0ELb0ELb0EEENS1_36VarlenDynamicPersistentTileSchedulerILi192ELi128ELi384ELi32ELb0ELb0ELb1ELb1ELb1ELb1EEEEEEEEEvNT_6ParamsE,(.L_x_2282 - _ZN7cutlass13device_kernelIN5flash11enable_sm90INS1_16FlashAttnFwdSm90INS1_25CollectiveMainloopFwdSm90ILi2EN4cute5tupleIJNS5_1CILi1EEES8_S8_EEENS6_IJNS7_ILi192EEENS7_ILi128EEENS7_ILi64EEEEEELi64ENS_10bfloat16_tEfNS_4arch4Sm90ELb1ELb0ELb1ELb1ELb0ELb0ELb0ELb1ELb1ELb0ELb0ELb0EEENS1_21CollectiveEpilogueFwdINS6_IJSA_SC_SB_EEES9_SE_SG_Li384ELb1ELb0ELb0ELb0EEENS1_36VarlenDynamicPersistentTileSchedulerILi192ELi128ELi384ELi32ELb0ELb0ELb1ELb1ELb1ELb1EEEEEEEEEvNT_6ParamsE)
        .other          _ZN7cutlass13device_kernelIN5flash11enable_sm90INS1_16FlashAttnFwdSm90INS1_25CollectiveMainloopFwdSm90ILi2EN4cute5tupleIJNS5_1CILi1EEES8_S8_EEENS6_IJNS7_ILi192EEENS7_ILi128EEENS7_ILi64EEEEEELi64ENS_10bfloat16_tEfNS_4arch4Sm90ELb1ELb0ELb1ELb1ELb0ELb0ELb0ELb1ELb1ELb0ELb0ELb0EEENS1_21CollectiveEpilogueFwdINS6_IJSA_SC_SB_EEES9_SE_SG_Li384ELb1ELb0ELb0ELb0EEENS1_36VarlenDynamicPersistentTileSchedulerILi192ELi128ELi384ELi32ELb0ELb0ELb1ELb1ELb1ELb1EEEEEEEEEvNT_6ParamsE,@"STO_CUDA_ENTRY STV_DEFAULT"
_ZN7cutlass13device_kernelIN5flash11enable_sm90INS1_16FlashAttnFwdSm90INS1_25CollectiveMainloopFwdSm90ILi2EN4cute5tupleIJNS5_1CILi1EEES8_S8_EEENS6_IJNS7_ILi192EEENS7_ILi128EEENS7_ILi64EEEEEELi64ENS_10bfloat16_tEfNS_4arch4Sm90ELb1ELb0ELb1ELb1ELb0ELb0ELb0ELb1ELb1ELb0ELb0ELb0EEENS1_21CollectiveEpilogueFwdINS6_IJSA_SC_SB_EEES9_SE_SG_Li384ELb1ELb0ELb0ELb0EEENS1_36VarlenDynamicPersistentTileSchedulerILi192ELi128ELi384ELi32ELb0ELb0ELb1ELb1ELb1ELb1EEEEEEEEEvNT_6ParamsE:
        /* <DEDUP_REMOVED lines=21> */
.L_x_1687:
[----:B------:R-:W-:Y:S05]  /*0150*/  BSYNC B0 ;  /* 0x0000000000007941 */ /* 0x000fea0003800000 */
.L_x_1686:
        /* <DEDUP_REMOVED lines=41> */
.L_x_1688:
        /* <DEDUP_REMOVED lines=22> */
.L_x_1689:
        /* <DEDUP_REMOVED lines=18> */
.L_x_1690:
        /* <DEDUP_REMOVED lines=22> */
.L_x_1691:
        /* <DEDUP_REMOVED lines=22> */
.L_x_1692:
[----:B------:R-:W-:Y:S01]  /*0930*/  PLOP3.LUT P0, PT, PT, PT, UP0, 0x80, 0x0 ;  /* 0x000000000000781c */ /* 0x000fe20003f0f008 */
[----:B------:R-:W-:Y:S01]  /*0940*/  UMOV UR36, 0x1 ;  /* 0x0000000100247882 */ /* 0x000fe20000000000 */
[----:B------:R-:W-:Y:S01]  /*0950*/  NOP ;  /* 0x0000000000007918 */ /* 0x000fe20000000000 */
[----:B------:R-:W-:Y:S01]  /*0960*/  USEL UR36, UR36, 0x2, !UP0 ;  /* 0x0000000224247887 */ /* 0x000fe2000c000000 */
[----:B------:R-:W-:Y:S01]  /*0970*/  ULDC.64 UR38, c[0x0][0x208] ;  /* 0x0000820000267ab9 */ /* 0x000fe20000000a00 */
[----:B012-4-:R-:W-:Y:S08]  /*0980*/  BAR.SYNC.DEFER_BLOCKING 0x0 ;  /* 0x0000000000007b1d */ /* 0x017ff00000010000 */
[----:B------:R-:W-:Y:S05]  /*0990*/  @!P0 BRA `(.L_x_1693) ;  /* 0x000000a800f48947 */ /* 0x000fea0003800000 */
.L_x_1694:
        /* <DEDUP_REMOVED lines=29> */
[----:B------:R-:W-:Y:S01]  /*0b70*/  LEA.HI R2, R0, R155, RZ, 0x4 ;  /* 0x0000009b00027211 */ /* 0x000fe200078f20ff */
[----:B------:R-:W-:Y:S01]  /*0b80*/  IMAD.SHL.U32 R5, R3, 0x20, RZ ;  /* 0x0000002003057824 */ /* 0x000fe200078e00ff */
[----:B------:R-:W-:Y:S01]  /*0b90*/  SHF.R.S32.HI R153, RZ, 0x7, R153 ;  /* 0x00000007ff997819 */ /* 0x000fe20000011499 */
[----:B------:R-:W-:Y:S01]  /*0ba0*/  IMAD.IADD R152, R155, 0x1, -R152 ;  /* 0x000000019b987824 */ /* 0x000fe200078e0a98 */
[----:B------:R-:W-:Y:S02]  /*0bb0*/  SHF.R.S32.HI R3, RZ, 0x4, R2 ;  /* 0x00000004ff037819 */ /* 0x000fe40000011402 */
[----:B------:R-:W-:Y:S02]  /*0bc0*/  LOP3.LUT R4, R2, 0x3fffff0, RZ, 0xc0, !PT ;  /* 0x03fffff002047812 */ /* 0x000fe400078ec0ff */
[----:B------:R-:W-:-:S02]  /*0bd0*/  SHF.R.S32.HI R7, RZ, 0x1f, R152 ;  /* 0x0000001fff077819 */ /* 0x000fc40000011498 */
[----:B------:R-:W-:Y:S01]  /*0be0*/  LEA.HI R2, R2, R3, RZ, 0x1 ;  /* 0x0000000302027211 */ /* 0x000fe200078f08ff */
[----:B------:R-:W-:Y:S01]  /*0bf0*/  IMAD.IADD R4, R155, 0x1, -R4 ;  /* 0x000000019b047824 */ /* 0x000fe200078e0a04 */
[----:B------:R-:W-:Y:S02]  /*0c00*/  LEA.HI R8, R7, R152, RZ, 0x2 ;  /* 0x0000009807087211 */ /* 0x000fe400078f10ff */
[----:B------:R-:W-:Y:S02]  /*0c10*/  LOP3.LUT R5, R5, 0xfffffc00, RZ, 0xc0, !PT ;  /* 0xfffffc0005057812 */ /* 0x000fe400078ec0ff */
[--C-:B------:R-:W-:Y:S02]  /*0c20*/  SHF.R.S32.HI R9, RZ, 0x2, R8.reuse ;  /* 0x00000002ff097819 */ /* 0x100fe40000011408 */
[----:B------:R-:W-:Y:S01]  /*0c30*/  SHF.R.S32.HI R6, RZ, 0x1f, R8 ;  /* 0x0000001fff067819 */ /* 0x000fe20000011408 */
[----:B------:R-:W-:Y:S01]  /*0c40*/  IMAD R5, R4, 0x40, R5 ;  /* 0x0000004004057824 */ /* 0x000fe200078e0205 */
[----:B------:R-:W-:-:S02]  /*0c50*/  LOP3.LUT R2, R2, 0x1ffffffe, RZ, 0xc0, !PT ;  /* 0x1ffffffe02027812 */ /* 0x000fc400078ec0ff */
[----:B------:R-:W-:Y:S01]  /*0c60*/  LEA.HI R10, R6, R9, RZ, 0x3 ;  /* 0x00000009060a7211 */ /* 0x000fe200078f18ff */
[----:B------:R-:W-:Y:S01]  /*0c70*/  IMAD.HI R6, R153, 0x55555556, RZ ;  /* 0x5555555699067827 */ /* 0x000fe200078e02ff */
[----:B------:R-:W-:Y:S02]  /*0c80*/  LEA.HI R7, R7, R152, RZ, 0x5 ;  /* 0x0000009807077211 */ /* 0x000fe400078f28ff */
[----:B------:R-:W-:Y:S01]  /*0c90*/  LOP3.LUT R10, R10, 0xfffffff8, RZ, 0xc0, !PT ;  /* 0xfffffff80a0a7812 */ /* 0x000fe200078ec0ff */
[----:B------:R-:W-:Y:S01]  /*0ca0*/  IMAD.IADD R2, R3, 0x1, -R2 ;  /* 0x0000000103027824 */ /* 0x000fe200078e0a02 */
[----:B------:R-:W-:Y:S02]  /*0cb0*/  LEA.HI R0, R0, R155, RZ, 0x3 ;  /* 0x0000009b00007211 */ /* 0x000fe400078f18ff */
[----:B------:R-:W-:Y:S01]  /*0cc0*/  LEA.HI R6, R6, R6, RZ, 0x1 ;  /* 0x0000000606067211 */ /* 0x000fe200078f08ff */
[----:B------:R-:W-:Y:S01]  /*0cd0*/  IMAD.IADD R10, R9, 0x1, -R10 ;  /* 0x00000001090a7824 */ /* 0x000fe200078e0a0a */
[----:B------:R-:W-:Y:S01]  /*0ce0*/  SHF.R.S32.HI R7, RZ, 0x5, R7 ;  /* 0x00000005ff077819 */ /* 0x000fe20000011407 */
[----:B------:R-:W-:Y:S01]  /*0cf0*/  IMAD R154, R2, 0x8, R5 ;  /* 0x00000008029a7824 */ /* 0x000fe200078e0205 */
[----:B------:R-:W-:Y:S01]  /*0d00*/  LOP3.LUT R2, R0, 0x1ffffff8, RZ, 0xc0, !PT ;  /* 0x1ffffff800027812 */ /* 0x000fe200078ec0ff */
[----:B------:R-:W-:Y:S01]  /*0d10*/  IMAD R6, R6, -0x3, R153 ;  /* 0xfffffffd06067824 */ /* 0x000fe200078e0299 */
[----:B------:R-:W-:-:S02]  /*0d20*/  LEA R7, R7, R10, 0x4 ;  /* 0x0000000a07077211 */ /* 0x000fc400078e20ff */
[----:B------:R-:W-:Y:S01]  /*0d30*/  LOP3.LUT R3, R8, 0x7ffffffc, RZ, 0xc0, !PT ;  /* 0x7ffffffc08037812 */ /* 0x000fe200078ec0ff */
[----:B------:R-:W-:Y:S01]  /*0d40*/  IMAD.IADD R2, R155, 0x1, -R2 ;  /* 0x000000019b027824 */ /* 0x000fe200078e0a02 */
[----:B------:R-:W-:Y:S01]  /*0d50*/  SHF.R.S32.HI R16, RZ, 0x3, R0 ;  /* 0x00000003ff107819 */ /* 0x000fe20000011400 */
[----:B------:R-:W-:Y:S02]  /*0d60*/  IMAD R19, R6, 0x40, R7 ;  /* 0x0000004006137824 */ /* 0x000fe400078e0207 */
[----:B------:R-:W-:Y:S02]  /*0d70*/  IMAD.SHL.U32 R22, R2, 0x8, RZ ;  /* 0x0000000802167824 */ /* 0x000fe400078e00ff */
[----:B------:R-:W-:-:S07]  /*0d80*/  IMAD.IADD R18, R152, 0x1, -R3 ;  /* 0x0000000198127824 */ /* 0x000fce00078e0a03 */
.L_x_1748:
[----:B0-----:R-:W0:Y:S01]  /*0d90*/  LDC.64 R2, c[0x0][0xc60] ;  /* 0x00031800ff027b82 */ /* 0x001e220000000a00 */
        /* <DEDUP_REMOVED lines=13> */
[----:B------:R-:W-:-:S04]  /*0e70*/  @UP0 ULEA UR6, UP2, UR46, UR6, 0x2 ;  /* 0x000000062e060291 */ /* 0x000fc8000f84103f */
[----:B------:R-:W-:Y:S02]  /*0e80*/  @UP0 ULEA.HI.X UR7, UR46, UR7, UR45, 0x2, UP2 ;  /* 0x000000072e070291 */ /* 0x000fe400090f142d */
[----:B------:R-:W-:Y:S01]  /*0e90*/  @UP1 ULEA UR8, UP0, UR46, UR8, 0x2 ;  /* 0x000000082e081291 */ /* 0x000fe2000f80103f */
[----:B------:R-:W-:-:S03]  /*0ea0*/  IMAD.U32 R2, RZ, RZ, UR6 ;  /* 0x00000006ff027e24 */ /* 0x000fc6000f8e00ff */
[----:B------:R-:W-:Y:S01]  /*0eb0*/  @UP1 ULEA.HI.X UR9, UR46, UR9, UR45, 0x2, UP0 ;  /* 0x000000092e091291 */ /* 0x000fe200080f142d */
[----:B------:R-:W-:Y:S01]  /*0ec0*/  IMAD.U32 R3, RZ, RZ, UR7 ;  /* 0x00000007ff037e24 */ /* 0x000fe2000f8e00ff */
[----:B------:R-:W-:Y:S01]  /*0ed0*/  ULDC.64 UR6, c[0x0][0x3f8] ;  /* 0x0000fe0000067ab9 */ /* 0x000fe20000000a00 */
[----:B---345:R-:W-:-:S03]  /*0ee0*/  IMAD.U32 R4, RZ, RZ, UR8 ;  /* 0x00000008ff047e24 */ /* 0x038fc6000f8e00ff */
[----:B------:R-:W-:Y:S01]  /*0ef0*/  MOV R5, UR9 ;  /* 0x0000000900057c02 */ /* 0x000fe20008000f00 */
[----:B------:R-:W2:Y:S01]  /*0f00*/  @P0 LDG.E R2, desc[UR38][R2.64] ;  /* 0x0000002602020981 */ /* 0x000ea2000c1e1900 */
[----:B------:R-:W-:Y:S01]  /*0f10*/  UISETP.NE.U32.AND UP0, UPT, UR6, URZ, UPT ;  /* 0x0000003f0600728c */ /* 0x000fe2000bf05070 */
[----:B------:R-:W-:Y:S02]  /*0f20*/  ULDC.64 UR8, c[0x0][0xa20] ;  /* 0x0002880000087ab9 */ /* 0x000fe40000000a00 */
[----:B------:R-:W3:Y:S01]  /*0f30*/  @P2 LDG.E R4, desc[UR38][R4.64] ;  /* 0x0000002604042981 */ /* 0x000ee2000c1e1900 */
[----:B------:R-:W-:Y:S01]  /*0f40*/  UISETP.NE.AND.EX UP0, UPT, UR7, URZ, UPT, UP0 ;  /* 0x0000003f0700728c */ /* 0x000fe2000bf05300 */
[----:B------:R-:W-:Y:S01]  /*0f50*/  ISETP.NE.U32.AND P1, PT, RZ, UR8, PT ;  /* 0x00000008ff007c0c */ /* 0x000fe2000bf25070 */
[----:B------:R-:W-:Y:S01]  /*0f60*/  ULDC UR6, c[0x0][0x2e0] ;  /* 0x0000b80000067ab9 */ /* 0x000fe20000000800 */
[----:B------:R-:W-:Y:S01]  /*0f70*/  UMOV UR49, URZ ;  /* 0x0000003f00317c82 */ /* 0x000fe20008000000 */
[----:B------:R-:W-:Y:S01]  /*0f80*/  USEL UR4, UR4, 0x1, UP0 ;  /* 0x0000000104047887 */ /* 0x000fe20008000000 */
[----:B------:R-:W-:Y:S01]  /*0f90*/  ISETP.NE.AND.EX P1, PT, RZ, UR9, PT, P1 ;  /* 0x00000009ff007c0c */ /* 0x000fe2000bf25310 */
[----:B------:R-:W-:Y:S01]  /*0fa0*/  ULDC UR50, c[0x0][0x288] ;  /* 0x0000a20000327ab9 */ /* 0x000fe20000000800 */
[----:B------:R-:W-:Y:S01]  /*0fb0*/  UMOV UR44, UR5 ;  /* 0x00000005002c7c82 */ /* 0x000fe20008000000 */
[----:B------:R-:W-:Y:S01]  /*0fc0*/  UIMAD UR6, UR4, UR6, URZ ;  /* 0x00000006040672a4 */ /* 0x000fe2000f8e023f */
[----:B--2---:R-:W-:-:S02]  /*0fd0*/  @P0 R2UR UR49, R2 ;  /* 0x00000000023102ca */ /* 0x004fc400000e0000 */
[----:B---3--:R-:W-:Y:S01]  /*0fe0*/  @P2 R2UR UR50, R4 ;  /* 0x00000000043222ca */ /* 0x008fe200000e0000 */
[----:B-1----:R-:W-:-:S14]  /*0ff0*/  @P2 BRA `(.L_x_1695) ;  /* 0x0000000000342947 */ /* 0x002fdc0003800000 */
        /* <DEDUP_REMOVED lines=13> */
.L_x_1695:
[----:B------:R-:W-:Y:S01]  /*10d0*/  UMOV UR43, UR51 ;  /* 0x00000033002b7c82 */ /* 0x000fe20008000000 */
[----:B------:R-:W-:Y:S05]  /*10e0*/  @!P1 BRA `(.L_x_1696) ;  /* 0x00000000001c9947 */ /* 0x000fea0003800000 */
[----:B------:R-:W-:-:S04]  /*10f0*/  ULEA UR4, UP0, UR46, UR8, 0x2 ;  /* 0x000000082e047291 */ /* 0x000fc8000f80103f */
[----:B------:R-:W-:Y:S02]  /*1100*/  ULEA.HI.X UR5, UR46, UR9, UR45, 0x2, UP0 ;  /* 0x000000092e057291 */ /* 0x000fe400080f142d */
[----:B------:R-:W-:-:S04]  /*1110*/  IMAD.U32 R2, RZ, RZ, UR4 ;  /* 0x00000004ff027e24 */ /* 0x000fc8000f8e00ff */
[----:B------:R-:W-:-:S05]  /*1120*/  IMAD.U32 R3, RZ, RZ, UR5 ;  /* 0x00000005ff037e24 */ /* 0x000fca000f8e00ff */
[----:B------:R-:W2:Y:S02]  /*1130*/  LDG.E R2, desc[UR38][R2.64] ;  /* 0x0000002602027981 */ /* 0x000ea4000c1e1900 */
[----:B--2---:R-:W-:Y:S01]  /*1140*/  R2UR UR6, R2 ;  /* 0x00000000020672ca */ /* 0x004fe200000e0000 */
[----:B------:R-:W-:-:S14]  /*1150*/  BRA `(.L_x_1697) ;  /* 0x0000000000347947 */ /* 0x000fdc0003800000 */
.L_x_1696:
        /* <DEDUP_REMOVED lines=13> */
.L_x_1697:
[----:B------:R-:W-:Y:S01]  /*1230*/  UMOV UR5, 0xc0 ;  /* 0x000000c000057882 */ /* 0x000fe20000000000 */
[----:B------:R-:W-:Y:S01]  /*1240*/  UIADD3 UR49, -UR49, UR6, URZ ;  /* 0x0000000631317290 */ /* 0x000fe2000fffe13f */
[----:B------:R-:W-:Y:S01]  /*1250*/  PLOP3.LUT P0, PT, PT, PT, PT, 0x80, 0x0 ;  /* 0x000000000000781c */ /* 0x000fe20003f0f070 */
[----:B------:R-:W-:Y:S01]  /*1260*/  UIMAD UR5, UR51, UR5, 0x13f ;  /* 0x0000013f330574a4 */ /* 0x000fe2000f8e0205 */
[----:B------:R-:W-:Y:S01]  /*1270*/  IMAD.MOV.U32 R0, RZ, RZ, RZ ;  /* 0x000000ffff007224 */ /* 0x000fe200078e00ff */
[----:B------:R-:W-:Y:S01]  /*1280*/  UIADD3 UR4, UR49, 0x7f, URZ ;  /* 0x0000007f31047890 */ /* 0x000fe2000fffe03f */
[----:B------:R-:W-:Y:S01]  /*1290*/  IMAD.MOV.U32 R2, RZ, RZ, RZ ;  /* 0x000000ffff027224 */ /* 0x000fe200078e00ff */
[----:B------:R-:W-:Y:S01]  /*12a0*/  UIADD3 UR6, UR49, UR5, -UR50 ;  /* 0x0000000531067290 */ /* 0x000fe2000fffe832 */
[----:B------:R-:W-:Y:S01]  /*12b0*/  MOV R119, RZ ;  /* 0x000000ff00777202 */ /* 0x000fe20000000f00 */
        /* <DEDUP_REMOVED lines=18> */
[----:B------:R-:W-:Y:S01]  /*13e0*/  USEL UR52, UR5, UR7, UP0 ;  /* 0x0000000705347287 */ /* 0x000fe20008000000 */
[----:B------:R-:W-:-:S02]  /*13f0*/  CS2R R48, SRZ ;  /* 0x0000000000307805 */ /* 0x000fc4000001ff00 */
[----:B------:R-:W-:Y:S01]  /*1400*/  CS2R R6, SRZ ;  /* 0x0000000000067805 */ /* 0x000fe2000001ff00 */
[----:B------:R-:W-:Y:S01]  /*1410*/  IMAD.MOV.U32 R14, RZ, RZ, RZ ;  /* 0x000000ffff0e7224 */ /* 0x000fe200078e00ff */
[----:B------:R-:W-:Y:S01]  /*1420*/  UISETP.GE.AND UP0, UPT, UR52, 0x1, UPT ;  /* 0x000000013400788c */ /* 0x000fe2000bf06270 */
[----:B------:R-:W-:Y:S02]  /*1430*/  CS2R R50, SRZ ;  /* 0x0000000000327805 */ /* 0x000fe4000001ff00 */
[----:B------:R-:W-:-:S03]  /*1440*/  CS2R R52, SRZ ;  /* 0x0000000000347805 */ /* 0x000fc6000001ff00 */
[----:B------:R-:W-:-:S13]  /*1450*/  PLOP3.LUT P1, PT, PT, PT, UP0, 0x80, 0x0 ;  /* 0x000000000000781c */ /* 0x000fda0003f2f008 */
[----:B------:R-:W-:Y:S05]  /*1460*/  @!P1 BRA `(.L_x_1698) ;  /* 0x0000008400e09947 */ /* 0x000fea0003800000 */
[----:B------:R-:W0:Y:S01]  /*1470*/  SHFL.IDX PT, R0, R153, RZ, 0x1f ;  /* 0x00001fff99007589 */ /* 0x000e2200000e0000 */
[----:B------:R-:W1:Y:S01]  /*1480*/  S2UR UR6, SR_CgaCtaId ;  /* 0x00000000000679c3 */ /* 0x000e620000008800 */
[----:B------:R-:W-:Y:S01]  /*1490*/  UMOV UR41, 0x400 ;  /* 0x0000040000297882 */ /* 0x000fe20000000000 */
[----:B0-----:R-:W-:Y:S01]  /*14a0*/  R2UR UR42, R0 ;  /* 0x00000000002a72ca */ /* 0x001fe200000e0000 */
[----:B-1----:R-:W-:-:S12]  /*14b0*/  ULEA UR41, UR6, UR41, 0x18 ;  /* 0x0000002906297291 */ /* 0x002fd8000f8ec03f */
        /* <DEDUP_REMOVED lines=18> */
[----:B------:R-:W-:Y:S01]  /*15e0*/  MOV R12, 0x1 ;  /* 0x00000001000c7802 */ /* 0x000fe20000000f00 */
[----:B------:R-:W-:Y:S02]  /*15f0*/  IMAD.U32 R6, RZ, RZ, UR4 ;  /* 0x00000004ff067e24 */ /* 0x000fe4000f8e00ff */
[----:B------:R-:W-:-:S02]  /*1600*/  IMAD.U32 R7, RZ, RZ, UR5 ;  /* 0x00000005ff077e24 */ /* 0x000fc4000f8e00ff */
[----:B------:R-:W-:Y:S02]  /*1610*/  IMAD.U32 R11, RZ, RZ, UR7 ;  /* 0x00000007ff0b7e24 */ /* 0x000fe4000f8e00ff */
[----:B------:R-:W-:Y:S02]  /*1620*/  IMAD.MOV.U32 R8, RZ, RZ, 0x70 ;  /* 0x00000070ff087424 */ /* 0x000fe400078e00ff */
[----:B0-----:R-:W-:-:S07]  /*1630*/  IMAD.MOV.U32 R13, RZ, RZ, RZ ;  /* 0x000000ffff0d7224 */ /* 0x001fce00078e00ff */
[----:B------:R-:W-:-:S07]  /*1640*/  LEPC R20, `(.L_x_1699) ;  /* 0x000000001014794e */ /* 0x000fce0000000000 */
[----:B-1----:R-:W-:Y:S05]  /*1650*/  CALL.ABS.NOINC R2 ;  /* 0x0000000002007343 */ /* 0x002fea0003c00000 */
.L_x_1699:
        /* <DEDUP_REMOVED lines=9> */
.L_x_1834:
[----:B------:R-:W-:Y:S05]  /*16f0*/  @!P0 BRA `(.L_x_1701) ;  /* 0x0000000000048947 */ /* 0x000fea0003800000 */
[----:B------:R-:W-:Y:S01]  /*1700*/  BPT.TRAP 0x1 ;  /* 0x000000040000795c */ /* 0x000fe20000300000 */
.L_x_1701:
[----:B0-----:R-:W-:Y:S02]  /*1710*/  IMAD.U32 R0, RZ, RZ, UR37 ;  /* 0x00000025ff007e24 */ /* 0x001fe4000f8e00ff */
[----:B------:R-:W-:-:S03]  /*1720*/  IMAD.U32 R3, RZ, RZ, UR40 ;  /* 0x00000028ff037e24 */ /* 0x000fc6000f8e00ff */
[----:B------:R-:W-:Y:S02]  /*1730*/  LEA R0, R0, UR41, 0x3 ;  /* 0x0000002900007c11 */ /* 0x000fe4000f8e18ff */
[----:B------:R-:W-:-:S04]  /*1740*/  SHF.L.U32 R3, R3, 0x1f, RZ ;  /* 0x0000001f03037819 */ /* 0x000fc800000006ff */
[----:B------:R0:W1:Y:S01]  /*1750*/  SYNCS.PHASECHK.TRANS64.TRYWAIT P2, [R0+URZ+0x16830], R3 ;  /* 0x01683003000075a7 */ /* 0x000062000804017f */
[----:B------:R-:W-:Y:S05]  /*1760*/  @!P0 BRA `(.L_x_1702) ;  /* 0x0000000000048947 */ /* 0x000fea0003800000 */
[----:B------:R-:W-:Y:S01]  /*1770*/  BPT.TRAP 0x1 ;  /* 0x000000040000795c */ /* 0x000fe20000300000 */
.L_x_1702:
[----:B------:R-:W2:Y:S01]  /*1780*/  S2R R2, SR_TID.X ;  /* 0x0000000000027919 */ /* 0x000ea20000002100 */
[----:B------:R-:W-:Y:S01]  /*1790*/  IMAD.MOV.U32 R119, RZ, RZ, RZ ;  /* 0x000000ffff777224 */ /* 0x000fe200078e00ff */
[----:B--2---:R-:W-:Y:S01]  /*17a0*/  LOP3.LUT P1, RZ, R2, 0x7f, RZ, 0xc0, !PT ;  /* 0x0000007f02ff7812 */ /* 0x004fe2000782c0ff */
[----:B-1----:R-:W-:-:S12]  /*17b0*/  @P2 BRA `(.L_x_1703) ;  /* 0x0000000000082947 */ /* 0x002fd80003800000 */
[----:B------:R-:W1:Y:S02]  /*17c0*/  SYNCS.PHASECHK.TRANS64.TRYWAIT P2, [R0+URZ+0x16830], R3 ;  /* 0x01683003000075a7 */ /* 0x000e64000804017f */
[----:B-1----:R-:W-:Y:S05]  /*17d0*/  @!P2 BRA `(.L_x_1704) ;  /* 0x000000e00040a947 */ /* 0x002fea0003800000 */
.L_x_1703:
[----:B------:R-:W-:Y:S05]  /*17e0*/  WARPSYNC.ALL ;  /* 0x0000000000007948 */ /* 0x000fea0003800000 */
[----:B------:R-:W-:Y:S01]  /*17f0*/  UIADD3 UR4, UR41, 0xe400, URZ ;  /* 0x0000e40029047890 */ /* 0x000fe2000fffe03f */
[----:B------:R-:W-:Y:S01]  /*1800*/  WARPGROUP.ARRIVE ;  /* 0x00000000000079c5 */ /* 0x000fe20000000000 */
[----:B------:R-:W-:Y:S01]  /*1810*/  ULOP3.LUT UR16, UR53, 0x10000, URZ, 0xfc, !UPT ;  /* 0x0001000035107892 */ /* 0x000fe2000f8efc3f */
[----:B------:R-:W-:Y:S01]  /*1820*/  IMAD.U32 R2, RZ, RZ, UR51 ;  /* 0x00000033ff027e24 */ /* 0x000fe2000f8e00ff */
[----:B------:R-:W-:Y:S01]  /*1830*/  USHF.R.U32.HI UR4, URZ, 0x4, UR4 ;  /* 0x000000043f047899 */ /* 0x000fe20008011604 */
[----:B01----:R-:W-:Y:S01]  /*1840*/  @!P1 VIADD R0, R0, 0x16840 ;  /* 0x0001684000009836 */ /* 0x003fe20000000000 */
[----:B------:R-:W-:Y:S01]  /*1850*/  UMOV UR17, 0x40000040 ;  /* 0x4000004000117882 */ /* 0x000fe20000000000 */
[----:B------:R-:W-:Y:S01]  /*1860*/  UMOV UR19, 0x40000040 ;  /* 0x4000004000137882 */ /* 0x000fe20000000000 */
[----:B------:R-:W-:Y:S01]  /*1870*/  ULOP3.LUT UR4, UR4, 0x3fff, URZ, 0xc0, !UPT ;  /* 0x00003fff04047892 */ /* 0x000fe2000f8ec03f */
[--C-:B------:R-:W-:Y:S01]  /*1880*/  IMAD.MOV.U32 R118, RZ, RZ, R119.reuse ;  /* 0x000000ffff767224 */ /* 0x100fe200078e0077 */
[----:B------:R-:W-:Y:S01]  /*1890*/  UMOV UR5, 0x40000040 ;  /* 0x4000004000057882 */ /* 0x000fe20000000000 */
[----:B------:R-:W-:Y:S01]  /*18a0*/  UMOV UR7, 0x40000040 ;  /* 0x4000004000077882 */ /* 0x000fe20000000000 */
[----:B------:R-:W-:Y:S01]  /*18b0*/  ULOP3.LUT UR20, UR4, 0x10000, URZ, 0xfc, !UPT ;  /* 0x0001000004147892 */ /* 0x000fe2000f8efc3f */
[----:B------:R-:W-:Y:S01]  /*18c0*/  @!P1 PRMT R0, RZ, 0x654, R0 ;  /* 0x00000654ff009816 */ /* 0x000fe20000000000 */
[----:B------:R-:W-:Y:S01]  /*18d0*/  UIADD3 UR4, UR16, 0x2, URZ ;  /* 0x0000000210047890 */ /* 0x000fe2000fffe03f */
[--C-:B------:R-:W-:Y:S01]  /*18e0*/  IMAD.MOV.U32 R117, RZ, RZ, R119.reuse ;  /* 0x000000ffff757224 */ /* 0x100fe200078e0077 */
[----:B------:R-:W-:Y:S01]  /*18f0*/  ULEA UR18, UR37, UR20, 0xa ;  /* 0x0000001425127291 */ /* 0x000fe2000f8e503f */
[--C-:B------:R-:W-:Y:S01]  /*1900*/  IMAD.MOV.U32 R116, RZ, RZ, R119.reuse ;  /* 0x000000ffff747224 */ /* 0x100fe200078e0077 */
[----:B------:R-:W-:Y:S01]  /*1910*/  UIADD3 UR8, UR16, 0x4, URZ ;  /* 0x0000000410087890 */ /* 0x000fe2000fffe03f */
[--C-:B------:R-:W-:Y:S01]  /*1920*/  IMAD.MOV.U32 R115, RZ, RZ, R119.reuse ;  /* 0x000000ffff737224 */ /* 0x100fe200078e0077 */
[----:B------:R-:W-:Y:S01]  /*1930*/  UIADD3 UR6, UR18, 0x2, URZ ;  /* 0x0000000212067890 */ /* 0x000fe2000fffe03f */
[--C-:B------:R-:W-:Y:S01]  /*1940*/  IMAD.MOV.U32 R114, RZ, RZ, R119.reuse ;  /* 0x000000ffff727224 */ /* 0x100fe200078e0077 */
[----:B------:R-:W-:Y:S01]  /*1950*/  UIADD3 UR10, UR18, 0x4, URZ ;  /* 0x00000004120a7890 */ /* 0x000fe2000fffe03f */
[--C-:B------:R-:W-:Y:S01]  /*1960*/  IMAD.MOV.U32 R113, RZ, RZ, R119.reuse ;  /* 0x000000ffff717224 */ /* 0x100fe200078e0077 */
[----:B------:R-:W-:Y:S01]  /*1970*/  UMOV UR9, 0x40000040 ;  /* 0x4000004000097882 */ /* 0x000fe20000000000 */
[----:B------:R-:W-:Y:S01]  /*1980*/  HGMMA.64x128x16.F32.BF16 R24, gdesc[UR16], RZ, !UPT, gsb0 ;  /* 0x01e00000101879f0 */ /* 0x000fe2000c0018ff */
[----:B------:R-:W-:Y:S01]  /*1990*/  UMOV UR11, 0x40000040 ;  /* 0x40000040000b7882 */ /* 0x000fe20000000000 */
[----:B------:R-:W-:Y:S01]  /*19a0*/  UIADD3 UR12, UR16, 0x6, URZ ;  /* 0x00000006100c7890 */ /* 0x000fe2000fffe03f */
[--C-:B------:R-:W-:Y:S01]  /*19b0*/  IMAD.MOV.U32 R112, RZ, RZ, R119.reuse ;  /* 0x000000ffff707224 */ /* 0x100fe200078e0077 */
[----:B------:R-:W-:Y:S01]  /*19c0*/  UIADD3 UR14, UR18, 0x6, URZ ;  /* 0x00000006120e7890 */ /* 0x000fe2000fffe03f */
[-C--:B------:R-:W-:Y:S01]  /*19d0*/  MOV R111, R119.reuse ;  /* 0x00000077006f7202 */ /* 0x080fe20000000f00 */
[----:B------:R-:W-:Y:S01]  /*19e0*/  UMOV UR13, 0x40000040 ;  /* 0x40000040000d7882 */ /* 0x000fe20000000000 */
[----:B------:R-:W-:Y:S01]  /*19f0*/  UMOV UR15, 0x40000040 ;  /* 0x40000040000f7882 */ /* 0x000fe20000000000 */
[----:B------:R-:W-:Y:S01]  /*1a00*/  UIADD3 UR25, UR52, -0x2, URZ ;  /* 0xfffffffe34197890 */ /* 0x000fe2000fffe03f */
        /* <DEDUP_REMOVED lines=20> */
[----:B------:R-:W-:Y:S02]  /*1b50*/  WARPGROUP.DEPBAR.LE gsb0, 0x0 ;  /* 0x00008000000079c5 */ /* 0x000fe40000010000 */
[----:B------:R-:W-:-:S06]  /*1b60*/  WARPGROUP.ARRIVE ;  /* 0x00000000000079c5 */ /* 0x000fcc0000000000 */
[----:B------:R-:W-:Y:S01]  /*1b70*/  HGMMA.64x128x16.F32.BF16 R24, gdesc[UR4], R24, gsb0 ;  /* 0x01e00000041879f0 */ /* 0x000fe20008001818 */
[----:B------:R-:W-:Y:S02]  /*1b80*/  UMOV UR6, 0xffffff80 ;  /* 0xffffff8000067882 */ /* 0x000fe40000000000 */
[----:B------:R-:W-:-:S04]  /*1b90*/  UIMAD UR6, UR52, UR6, 0x80 ;  /* 0x00000080340674a4 */ /* 0x000fc8000f8e0206 */
[----:B------:R-:W-:-:S04]  /*1ba0*/  UIADD3 UR6, UR49, UR6, URZ ;  /* 0x0000000631067290 */ /* 0x000fc8000fffe03f */
[----:B------:R-:W-:Y:S01]  /*1bb0*/  UIADD3 UR7, -UR50, 0x1, UR6 ;  /* 0x0000000132077890 */ /* 0x000fe2000fffe106 */
[----:B------:R-:W-:Y:S02]  /*1bc0*/  WARPGROUP.DEPBAR.LE gsb0, 0x0 ;  /* 0x00008000000079c5 */ /* 0x000fe40000010000 */
[----:B------:R-:W-:-:S06]  /*1bd0*/  WARPGROUP.ARRIVE ;  /* 0x00000000000079c5 */ /* 0x000fcc0000000000 */
[----:B------:R-:W-:Y:S01]  /*1be0*/  HGMMA.64x128x16.F32.BF16 R24, gdesc[UR8], R24, gsb0 ;  /* 0x01e00000081879f0 */ /* 0x000fe20008001818 */
[----:B------:R-:W-:Y:S01]  /*1bf0*/  ULDC UR11, c[0x0][0x9d8] ;  /* 0x00027600000b7ab9 */ /* 0x000fe20000000800 */
[----:B------:R-:W-:Y:S01]  /*1c00*/  ULDC UR10, c[0x0][0x988] ;  /* 0x00026200000a7ab9 */ /* 0x000fe20000000800 */
[----:B------:R-:W-:Y:S02]  /*1c10*/  WARPGROUP.DEPBAR.LE gsb0, 0x0 ;  /* 0x00008000000079c5 */ /* 0x000fe40000010000 */
[----:B------:R-:W-:-:S07]  /*1c20*/  WARPGROUP.ARRIVE ;  /* 0x00000000000079c5 */ /* 0x000fce0000000000 */
[----:B------:R-:W-:Y:S03]  /*1c30*/  HGMMA.64x128x16.F32.BF16 R24, gdesc[UR12], R24, gsb0 ;  /* 0x01e000000c1879f0 */ /* 0x000fe60008001818 */
[----:B------:R-:W-:Y:S02]  /*1c40*/  WARPGROUP.DEPBAR.LE gsb0, 0x0 ;  /* 0x00008000000079c5 */ /* 0x000fe40000010000 */
[----:B------:R-:W-:Y:S01]  /*1c50*/  FMUL.FTZ R26, R26, UR11 ;  /* 0x0000000b1a1a7c20 */ /* 0x000fe20008410000 */
[----:B------:R-:W-:Y:S01]  /*1c60*/  FMUL.FTZ R27, R27, UR11 ;  /* 0x0000000b1b1b7c20 */ /* 0x000fe20008410000 */
[----:B------:R-:W-:Y:S01]  /*1c70*/  FMUL.FTZ R12, R37, UR11 ;  /* 0x0000000b250c7c20 */ /* 0x000fe20008410000 */
[----:B------:R-:W-:Y:S02]  /*1c80*/  IMAD.U32 R37, RZ, RZ, UR7 ;  /* 0x00000007ff257e24 */ /* 0x000fe4000f8e00ff */
[----:B------:R-:W-:Y:S01]  /*1c90*/  FMUL.FTZ R90, R29, UR11 ;  /* 0x0000000b1d5a7c20 */ /* 0x000fe20008410000 */
[----:B------:R-:W-:Y:S01]  /*1ca0*/  FMUL.FTZ R29, R33, UR11 ;  /* 0x0000000b211d7c20 */ /* 0x000fe20008410000 */
[----:B------:R-:W-:Y:S01]  /*1cb0*/  FMUL.FTZ R30, R30, UR11 ;  /* 0x0000000b1e1e7c20 */ /* 0x000fe20008410000 */
[----:B------:R-:W-:Y:S01]  /*1cc0*/  FMUL.FTZ R14, R49, UR11 ;  /* 0x0000000b310e7c20 */ /* 0x000fe20008410000 */
[----:B------:R-:W-:Y:S01]  /*1cd0*/  FMUL.FTZ R51, R51, UR11 ;  /* 0x0000000b33337c20 */ /* 0x000fe20008410000 */
[----:B------:R-:W-:Y:S01]  /*1ce0*/  MOV R33, UR6 ;  /* 0x0000000600217c02 */ /* 0x000fe20008000f00 */
[----:B------:R-:W0:Y:S01]  /*1cf0*/  MUFU.TANH R26, R26 ;  /* 0x0000001a001a7308 */ /* 0x000e220000002400 */
[----:B------:R-:W-:-:S02]  /*1d00*/  IMAD R49, R2, 0xc0, R19 ;  /* 0x000000c002317824 */ /* 0x000fc400078e0213 */
[----:B------:R-:W-:Y:S01]  /*1d10*/  FMUL.FTZ R31, R31, UR11 ;  /* 0x0000000b1f1f7c20 */ /* 0x000fe20008410000 */
[----:B------:R-:W-:Y:S02]  /*1d20*/  IMAD R8, R18, -0x2, R37 ;  /* 0xfffffffe12087824 */ /* 0x000fe400078e0225 */
[----:B------:R-:W-:Y:S01]  /*1d30*/  FMUL.FTZ R34, R34, UR11 ;  /* 0x0000000b22227c20 */ /* 0x000fe20008410000 */
[----:B------:R-:W-:Y:S01]  /*1d40*/  FMUL.FTZ R35, R35, UR11 ;  /* 0x0000000b23237c20 */ /* 0x000fe20008410000 */
[----:B------:R-:W-:Y:S01]  /*1d50*/  FMUL.FTZ R38, R38, UR11 ;  /* 0x0000000b26267c20 */ /* 0x000fe20008410000 */
[----:B------:R-:W-:Y:S01]  /*1d60*/  FMUL.FTZ R5, R56, UR11 ;  /* 0x0000000b38057c20 */ /* 0x000fe20008410000 */
[----:B------:R-:W1:Y:S01]  /*1d70*/  MUFU.TANH R27, R27 ;  /* 0x0000001b001b7308 */ /* 0x000e620000002400 */
[----:B------:R-:W-:Y:S01]  /*1d80*/  IADD3 R2, R8, 0x8, R49 ;  /* 0x0000000808027810 */ /* 0x000fe20007ffe031 */
[----:B------:R-:W-:Y:S01]  /*1d90*/  FMUL.FTZ R6, R59, UR11 ;  /* 0x0000000b3b067c20 */ /* 0x000fe20008410000 */
[----:B------:R-:W-:Y:S01]  /*1da0*/  FMUL.FTZ R39, R39, UR11 ;  /* 0x0000000b27277c20 */ /* 0x000fe20008410000 */
[----:B------:R-:W-:Y:S01]  /*1db0*/  FMUL.FTZ R7, R57, UR11 ;  /* 0x0000000b39077c20 */ /* 0x000fe20008410000 */
[----:B------:R-:W-:Y:S01]  /*1dc0*/  FMUL.FTZ R55, R55, UR11 ;  /* 0x0000000b37377c20 */ /* 0x000fe20008410000 */
[----:B------:R-:W-:Y:S01]  /*1dd0*/  FMUL.FTZ R88, R24, UR11 ;  /* 0x0000000b18587c20 */ /* 0x000fe20008410000 */
[----:B------:R-:W-:Y:S01]  /*1de0*/  FMUL.FTZ R42, R42, UR11 ;  /* 0x0000000b2a2a7c20 */ /* 0x000fe20008410000 */
[----:B------:R2:W-:Y:S01]  /*1df0*/  MUFU.TANH R3, R51 ;  /* 0x0000003300037308 */ /* 0x0005e20000002400 */
        /* <DEDUP_REMOVED lines=8> */
[----:B--2---:R-:W-:-:S02]  /*1e80*/  IMAD R51, R18, -0x2, R33 ;  /* 0xfffffffe12337824 */ /* 0x004fc400078e0221 */
[----:B------:R-:W-:Y:S01]  /*1e90*/  FMUL.FTZ R50, R50, UR11 ;  /* 0x0000000b32327c20 */ /* 0x000fe20008410000 */
[----:B------:R-:W-:Y:S01]  /*1ea0*/  FMUL.FTZ R20, R44, UR11 ;  /* 0x0000000b2c147c20 */ /* 0x000fe20008410000 */
[----:B------:R-:W-:Y:S01]  /*1eb0*/  FMUL.FTZ R15, R45, UR11 ;  /* 0x0000000b2d0f7c20 */ /* 0x000fe20008410000 */
[----:B------:R-:W-:Y:S01]  /*1ec0*/  FMUL.FTZ R13, R48, UR11 ;  /* 0x0000000b300d7c20 */ /* 0x000fe20008410000 */
[----:B------:R-:W-:Y:S01]  /*1ed0*/  VIMNMX R2, R51, R2, PT ;  /* 0x0000000233027248 */ /* 0x000fe20003fe0100 */
[----:B------:R-:W-:Y:S01]  /*1ee0*/  FMUL.FTZ R58, R58, UR11 ;  /* 0x0000000b3a3a7c20 */ /* 0x000fe20008410000 */
[----:B------:R-:W2:Y:S01]  /*1ef0*/  MUFU.TANH R31, R31 ;  /* 0x0000001f001f7308 */ /* 0x000ea20000002400 */
[----:B------:R-:W-:Y:S01]  /*1f00*/  FMUL.FTZ R21, R40, UR11 ;  /* 0x0000000b28157c20 */ /* 0x000fe20008410000 */
[----:B------:R-:W-:Y:S01]  /*1f10*/  ISETP.GT.AND P2, PT, R2, RZ, PT ;  /* 0x000000ff0200720c */ /* 0x000fe20003f44270 */
[----:B------:R-:W-:Y:S01]  /*1f20*/  FMUL.FTZ R62, R62, UR11 ;  /* 0x0000000b3e3e7c20 */ /* 0x000fe20008410000 */
[C---:B------:R-:W-:Y:S01]  /*1f30*/  ISETP.GT.AND P3, PT, R2.reuse, 0x1, PT ;  /* 0x000000010200780c */ /* 0x040fe20003f64270 */
[----:B------:R-:W-:Y:S01]  /*1f40*/  FMUL.FTZ R63, R63, UR11 ;  /* 0x0000000b3f3f7c20 */ /* 0x000fe20008410000 */
[----:B------:R-:W-:Y:S01]  /*1f50*/  ISETP.GT.AND P4, PT, R2, 0x8, PT ;  /* 0x000000080200780c */ /* 0x000fe20003f84270 */
[----:B------:R-:W-:Y:S01]  /*1f60*/  FMUL.FTZ R66, R66, UR11 ;  /* 0x0000000b42427c20 */ /* 0x000fe20008410000 */
[----:B------:R-:W-:Y:S01]  /*1f70*/  MUFU.TANH R34, R34 ;  /* 0x0000002200227308 */ /* 0x000fe20000002400 */
[----:B0-----:R-:W-:Y:S01]  /*1f80*/  FSEL R56, R26, -INF , P2 ;  /* 0xff8000001a387808 */ /* 0x001fe20001000000 */
[----:B------:R-:W-:Y:S01]  /*1f90*/  FMUL.FTZ R67, R67, UR11 ;  /* 0x0000000b43437c20 */ /* 0x000fe20008410000 */
[----:B-1----:R-:W-:Y:S01]  /*1fa0*/  FSEL R59, R27, -INF , P3 ;  /* 0xff8000001b3b7808 */ /* 0x002fe20001800000 */
[----:B------:R-:W-:Y:S01]  /*1fb0*/  FMUL.FTZ R10, R25, UR11 ;  /* 0x0000000b190a7c20 */ /* 0x000fe20008410000 */
[----:B------:R-:W-:Y:S01]  /*1fc0*/  ISETP.GT.AND P2, PT, R2, 0x9, PT ;  /* 0x000000090200780c */ /* 0x000fe20003f44270 */
[----:B------:R-:W-:Y:S01]  /*1fd0*/  FMUL.FTZ R25, R36, UR11 ;  /* 0x0000000b24197c20 */ /* 0x000fe20008410000 */
[----:B---3--:R-:W-:Y:S01]  /*1fe0*/  FSEL R57, R30, -INF , P4 ;  /* 0xff8000001e397808 */ /* 0x008fe20002000000 */
[----:B------:R-:W0:Y:S01]  /*1ff0*/  MUFU.TANH R35, R35 ;  /* 0x0000002300237308 */ /* 0x000e220000002400 */
[----:B------:R-:W-:Y:S01]  /*2000*/  FMNMX.FTZ R26, R56, R59, !PT ;  /* 0x0000003b381a7209 */ /* 0x000fe20007810000 */
[----:B------:R-:W-:Y:S01]  /*2010*/  FMUL.FTZ R70, R70, UR11 ;  /* 0x0000000b46467c20 */ /* 0x000fe20008410000 */
[----:B------:R-:W-:Y:S01]  /*2020*/  ISETP.GT.AND P3, PT, R2, 0x10, PT ;  /* 0x000000100200780c */ /* 0x000fe20003f64270 */
[----:B------:R-:W-:Y:S01]  /*2030*/  FMUL.FTZ R71, R71, UR11 ;  /* 0x0000000b47477c20 */ /* 0x000fe20008410000 */
[----:B------:R-:W-:Y:S01]  /*2040*/  FMNMX.FTZ R26, R57, R26, !PT ;  /* 0x0000001a391a7209 */ /* 0x000fe20007810000 */
        /* <DEDUP_REMOVED lines=13> */
[----:B------:R3:W-:Y:S01]  /*2120*/  @!P1 SYNCS.ARRIVE.TRANS64.RED.A1T0 RZ, [R0+URZ], RZ ;  /* 0x000000ff00ff99a7 */ /* 0x0007e2000810043f */
[----:B------:R-:W-:-:S04]  /*2130*/  UIADD3 UR6, UR49, -UR50, URZ ;  /* 0x8000003231067290 */ /* 0x000fc8000fffe03f */
[----:B------:R2:W-:Y:S01]  /*2140*/  MUFU.TANH R41, R55 ;  /* 0x0000003700297308 */ /* 0x0005e20000002400 */
[----:B------:R-:W-:-:S04]  /*2150*/  UIMAD UR6, UR51, 0xc0, UR6 ;  /* 0x000000c0330678a4 */ /* 0x000fc8000f8e0206 */
[----:B------:R-:W-:-:S03]  /*2160*/  USHF.R.S32.HI UR7, URZ, 0x1f, UR6 ;  /* 0x0000001f3f077899 */ /* 0x000fc60008011406 */
[----:B------:R-:W4:Y:S01]  /*2170*/  MUFU.TANH R42, R42 ;  /* 0x0000002a002a7308 */ /* 0x000f220000002400 */
[----:B--2---:R-:W-:Y:S01]  /*2180*/  FSEL R55, R31, -INF , P2 ;  /* 0xff8000001f377808 */ /* 0x004fe20001000000 */
[----:B------:R-:W-:Y:S01]  /*2190*/  ULEA.HI UR7, UR7, UR6, URZ, 0x7 ;  /* 0x0000000607077291 */ /* 0x000fe2000f8f383f */
[C---:B------:R-:W-:Y:S02]  /*21a0*/  ISETP.GT.AND P2, PT, R2.reuse, 0x11, PT ;  /* 0x000000110200780c */ /* 0x040fe40003f44270 */
[----:B------:R-:W-:Y:S01]  /*21b0*/  FMNMX.FTZ R27, R55, R26, !PT ;  /* 0x0000001a371b7209 */ /* 0x000fe20007810000 */
[----:B------:R-:W-:Y:S01]  /*21c0*/  USHF.R.S32.HI UR7, URZ, 0x7, UR7 ;  /* 0x000000073f077899 */ /* 0x000fe20008011407 */
[----:B0-----:R-:W-:Y:S01]  /*21d0*/  FSEL R53, R35, -INF , P2 ;  /* 0xff80000023357808 */ /* 0x001fe20001000000 */
[----:B------:R0:W-:Y:S01]  /*21e0*/  MUFU.TANH R4, R54 ;  /* 0x0000003600047308 */ /* 0x0001e20000002400 */
[----:B------:R-:W-:Y:S01]  /*21f0*/  ISETP.GT.AND P2, PT, R2, 0x19, PT ;  /* 0x000000190200780c */ /* 0x000fe20003f44270 */
[----:B------:R-:W-:-:S04]  /*2200*/  UISETP.LT.AND UP0, UPT, URZ, UR7, UPT ;  /* 0x000000073f00728c */ /* 0x000fc8000bf01270 */
[----:B------:R-:W-:Y:S02]  /*2210*/  USEL UR23, URZ, UR7, !UP0 ;  /* 0x000000073f177287 */ /* 0x000fe4000c000000 */
[----:B------:R-:W-:Y:S01]  /*2220*/  MUFU.TANH R43, R43 ;  /* 0x0000002b002b7308 */ /* 0x000fe20000002400 */
[----:B0-----:R-:W-:Y:S01]  /*2230*/  FSEL R54, R34, -INF , P3 ;  /* 0xff80000022367808 */ /* 0x001fe20001800000 */
[----:B------:R-:W-:Y:S01]  /*2240*/  UISETP.GE.AND UP0, UPT, UR25, UR23, UPT ;  /* 0x000000171900728c */ /* 0x000fe2000bf06270 */
[----:B------:R-:W-:Y:S02]  /*2250*/  ISETP.GT.AND P3, PT, R2, 0x18, PT ;  /* 0x000000180200780c */ /* 0x000fe40003f64270 */
[----:B------:R-:W-:Y:S02]  /*2260*/  FMNMX.FTZ R26, R54, R27, !PT ;  /* 0x0000001b361a7209 */ /* 0x000fe40007810000 */
[----:B-1----:R-:W-:Y:S01]  /*2270*/  FSEL R52, R38, -INF , P3 ;  /* 0xff80000026347808 */ /* 0x002fe20001800000 */
[----:B------:R-:W0:Y:S01]  /*2280*/  MUFU.TANH R46, R46 ;  /* 0x0000002e002e7308 */ /* 0x000e220000002400 */
[----:B------:R-:W-:-:S02]  /*2290*/  FMNMX.FTZ R27, R53, R26, !PT ;  /* 0x0000001a351b7209 */ /* 0x000fc40007810000 */
[----:B------:R-:W-:Y:S02]  /*22a0*/  ISETP.GT.AND P3, PT, R2, 0x20, PT ;  /* 0x000000200200780c */ /* 0x000fe40003f64270 */
[----:B------:R-:W-:Y:S02]  /*22b0*/  FMNMX.FTZ R27, R52, R27, !PT ;  /* 0x0000001b341b7209 */ /* 0x000fe40007810000 */
[----:B----4-:R-:W-:Y:S01]  /*22c0*/  FSEL R48, R42, -INF , P3 ;  /* 0xff8000002a307808 */ /* 0x010fe20001800000 */
[----:B------:R-:W1:Y:S01]  /*22d0*/  MUFU.TANH R45, R47 ;  /* 0x0000002f002d7308 */ /* 0x000e620000002400 */
[----:B------:R-:W-:-:S07]  /*22e0*/  ISETP.GT.AND P3, PT, R2, 0x28, PT ;  /* 0x000000280200780c */ /* 0x000fce0003f64270 */
[----:B------:R2:W4:Y:S01]  /*22f0*/  MUFU.TANH R44, R50 ;  /* 0x00000032002c7308 */ /* 0x0005220000002400 */
[----:B0-----:R-:W-:Y:S02]  /*2300*/  FSEL R46, R46, -INF , P3 ;  /* 0xff8000002e2e7808 */ /* 0x001fe40001800000 */
[----:B------:R-:W-:-:S05]  /*2310*/  ISETP.GT.AND P3, PT, R2, 0x30, PT ;  /* 0x000000300200780c */ /* 0x000fca0003f64270 */
[----:B------:R0:W5:Y:S01]  /*2320*/  MUFU.TANH R40, R58 ;  /* 0x0000003a00287308 */ /* 0x0001620000002400 */
[----:B--2---:R-:W-:Y:S02]  /*2330*/  FSEL R50, R39, -INF , P2 ;  /* 0xff80000027327808 */ /* 0x004fe40001000000 */
[----:B------:R-:W-:Y:S02]  /*2340*/  ISETP.GT.AND P2, PT, R2, 0x21, PT ;  /* 0x000000210200780c */ /* 0x000fe40003f44270 */
[----:B------:R-:W-:Y:S02]  /*2350*/  FMNMX.FTZ R27, R50, R27, !PT ;  /* 0x0000001b321b7209 */ /* 0x000fe40007810000 */
[----:B------:R-:W-:Y:S01]  /*2360*/  FSEL R47, R43, -INF , P2 ;  /* 0xff8000002b2f7808 */ /* 0x000fe20001000000 */
[----:B------:R-:W2:Y:S01]  /*2370*/  MUFU.TANH R6, R6 ;  /* 0x0000000600067308 */ /* 0x000ea20000002400 */
[----:B------:R-:W-:Y:S01]  /*2380*/  FMNMX.FTZ R26, R48, R27, !PT ;  /* 0x0000001b301a7209 */ /* 0x000fe20007810000 */
[----:B0-----:R-:W-:Y:S01]  /*2390*/  FMUL.FTZ R58, R60, UR11 ;  /* 0x0000000b3c3a7c20 */ /* 0x001fe20008410000 */
[----:B------:R-:W-:Y:S01]  /*23a0*/  ISETP.GT.AND P2, PT, R2, 0x29, PT ;  /* 0x000000290200780c */ /* 0x000fe20003f44270 */
[----:B------:R-:W-:Y:S01]  /*23b0*/  FMUL.FTZ R60, R76, UR11 ;  /* 0x0000000b4c3c7c20 */ /* 0x000fe20008410000 */
[----:B------:R-:W-:-:S02]  /*23c0*/  FMNMX.FTZ R27, R47, R26, !PT ;  /* 0x0000001a2f1b7209 */ /* 0x000fc40007810000 */
[----:B-1----:R-:W-:Y:S01]  /*23d0*/  FSEL R45, R45, -INF , P2 ;  /* 0xff8000002d2d7808 */ /* 0x002fe20001000000 */
[----:B------:R0:W1:Y:S01]  /*23e0*/  MUFU.TANH R37, R62 ;  /* 0x0000003e00257308 */ /* 0x0000620000002400 */
[----:B------:R-:W-:Y:S02]  /*23f0*/  FMNMX.FTZ R26, R46, R27, !PT ;  /* 0x0000001b2e1a7209 */ /* 0x000fe40007810000 */
[----:B------:R-:W-:Y:S02]  /*2400*/  ISETP.GT.AND P2, PT, R2, 0x31, PT ;  /* 0x000000310200780c */ /* 0x000fe40003f44270 */
[----:B----4-:R-:W-:Y:S02]  /*2410*/  FSEL R44, R44, -INF , P3 ;  /* 0xff8000002c2c7808 */ /* 0x010fe40001800000 */
[----:B------:R-:W-:Y:S01]  /*2420*/  FMNMX.FTZ R27, R45, R26, !PT ;  /* 0x0000001a2d1b7209 */ /* 0x000fe20007810000 */
[----:B------:R-:W4:Y:S01]  /*2430*/  MUFU.TANH R63, R63 ;  /* 0x0000003f003f7308 */ /* 0x000f220000002400 */
[----:B------:R-:W-:Y:S01]  /*2440*/  ISETP.GT.AND P3, PT, R2, 0x38, PT ;  /* 0x000000380200780c */ /* 0x000fe20003f64270 */
[----:B0-----:R-:W-:Y:S01]  /*2450*/  FMUL.FTZ R62, R80, UR11 ;  /* 0x0000000b503e7c20 */ /* 0x001fe20008410000 */
[----:B------:R-:W-:-:S02]  /*2460*/  FSEL R43, R3, -INF , P2 ;  /* 0xff800000032b7808 */ /* 0x000fc40001000000 */
[----:B------:R-:W-:Y:S02]  /*2470*/  FMNMX.FTZ R26, R44, R27, !PT ;  /* 0x0000001b2c1a7209 */ /* 0x000fe40007810000 */
[----:B------:R-:W-:Y:S01]  /*2480*/  ISETP.GT.AND P2, PT, R2, 0x39, PT ;  /* 0x000000390200780c */ /* 0x000fe20003f44270 */
[----:B------:R-:W0:Y:S01]  /*2490*/  MUFU.TANH R66, R66 ;  /* 0x0000004200427308 */ /* 0x000e220000002400 */
[----:B------:R-:W-:Y:S02]  /*24a0*/  FSEL R42, R4, -INF , P3 ;  /* 0xff800000042a7808 */ /* 0x000fe40001800000 */
[----:B------:R-:W-:Y:S02]  /*24b0*/  FMNMX.FTZ R3, R43, R26, !PT ;  /* 0x0000001a2b037209 */ /* 0x000fe40007810000 */
[----:B------:R-:W-:Y:S02]  /*24c0*/  ISETP.GT.AND P3, PT, R2, 0x40, PT ;  /* 0x000000400200780c */ /* 0x000fe40003f64270 */
[----:B------:R-:W-:Y:S01]  /*24d0*/  FSEL R41, R41, -INF , P2 ;  /* 0xff80000029297808 */ /* 0x000fe20001000000 */
[----:B------:R3:W0:Y:S01]  /*24e0*/  MUFU.TANH R35, R67 ;  /* 0x0000004300237308 */ /* 0x0006220000002400 */
[----:B------:R-:W-:-:S02]  /*24f0*/  FMNMX.FTZ R4, R42, R3, !PT ;  /* 0x000000032a047209 */ /* 0x000fc40007810000 */
[----:B------:R-:W-:Y:S02]  /*2500*/  ISETP.GT.AND P2, PT, R2, 0x41, PT ;  /* 0x000000410200780c */ /* 0x000fe40003f44270 */
[----:B-----5:R-:W-:Y:S02]  /*2510*/  FSEL R40, R40, -INF , P3 ;  /* 0xff80000028287808 */ /* 0x020fe40001800000 */
[----:B------:R-:W-:Y:S01]  /*2520*/  FMNMX.FTZ R3, R41, R4, !PT ;  /* 0x0000000429037209 */ /* 0x000fe20007810000 */
[----:B------:R5:W0:Y:S01]  /*2530*/  MUFU.TANH R34, R70 ;  /* 0x0000004600227308 */ /* 0x000a220000002400 */
[----:B------:R-:W-:Y:S01]  /*2540*/  ISETP.GT.AND P3, PT, R2, 0x48, PT ;  /* 0x000000480200780c */ /* 0x000fe20003f64270 */
[----:B---3--:R-:W-:Y:S01]  /*2550*/  FMUL.FTZ R67, R61, UR11 ;  /* 0x0000000b3d437c20 */ /* 0x008fe20008410000 */
[----:B--2---:R-:W-:Y:S02]  /*2560*/  FSEL R36, R6, -INF , P2 ;  /* 0xff80000006247808 */ /* 0x004fe40001000000 */
[----:B------:R-:W-:-:S02]  /*2570*/  FMNMX.FTZ R3, R40, R3, !PT ;  /* 0x0000000328037209 */ /* 0x000fc40007810000 */
[----:B------:R-:W-:Y:S01]  /*2580*/  ISETP.GT.AND P2, PT, R2, 0x49, PT ;  /* 0x000000490200780c */ /* 0x000fe20003f44270 */
[----:B------:R2:W3:Y:S01]  /*2590*/  MUFU.TANH R33, R71 ;  /* 0x0000004700217308 */ /* 0x0004e20000002400 */
[----:B-1----:R-:W-:Y:S01]  /*25a0*/  FSEL R37, R37, -INF , P3 ;  /* 0xff80000025257808 */ /* 0x002fe20001800000 */
[----:B-----5:R-:W-:Y:S01]  /*25b0*/  FMUL.FTZ R70, R68, UR11 ;  /* 0x0000000b44467c20 */ /* 0x020fe20008410000 */
[----:B------:R-:W-:Y:S01]  /*25c0*/  FMNMX.FTZ R4, R36, R3, !PT ;  /* 0x0000000324047209 */ /* 0x000fe20007810000 */
[----:B------:R-:W-:Y:S01]  /*25d0*/  FMUL.FTZ R68, R72, UR11 ;  /* 0x0000000b48447c20 */ /* 0x000fe20008410000 */
[----:B------:R-:W-:Y:S01]  /*25e0*/  ISETP.GT.AND P3, PT, R2, 0x50, PT ;  /* 0x000000500200780c */ /* 0x000fe20003f64270 */
[----:B------:R-:W-:Y:S01]  /*25f0*/  FMUL.FTZ R72, R73, UR11 ;  /* 0x0000000b49487c20 */ /* 0x000fe20008410000 */
[----:B----4-:R-:W-:Y:S01]  /*2600*/  FSEL R38, R63, -INF , P2 ;  /* 0xff8000003f267808 */ /* 0x010fe20001000000 */
[----:B------:R1:W4:Y:S01]  /*2610*/  MUFU.TANH R32, R74 ;  /* 0x0000004a00207308 */ /* 0x0003220000002400 */
[----:B------:R-:W-:Y:S01]  /*2620*/  FMNMX.FTZ R3, R37, R4, !PT ;  /* 0x0000000425037209 */ /* 0x000fe20007810000 */
[----:B--2---:R-:W-:Y:S01]  /*2630*/  FMUL.FTZ R71, R64, UR11 ;  /* 0x0000000b40477c20 */ /* 0x004fe20008410000 */
[----:B------:R-:W-:Y:S01]  /*2640*/  ISETP.GT.AND P2, PT, R2, 0x51, PT ;  /* 0x000000510200780c */ /* 0x000fe20003f44270 */
[----:B------:R-:W-:Y:S01]  /*2650*/  FMUL.FTZ R64, R81, UR11 ;  /* 0x0000000b51407c20 */ /* 0x000fe20008410000 */
[----:B0-----:R-:W-:-:S02]  /*2660*/  FSEL R39, R66, -INF , P3 ;  /* 0xff80000042277808 */ /* 0x001fc40001800000 */
[----:B------:R-:W-:Y:S01]  /*2670*/  FMNMX.FTZ R4, R38, R3, !PT ;  /* 0x0000000326047209 */ /* 0x000fe20007810000 */
[----:B------:R-:W0:Y:S01]  /*2680*/  MUFU.TANH R30, R75 ;  /* 0x0000004b001e7308 */ /* 0x000e220000002400 */
[----:B------:R-:W-:Y:S01]  /*2690*/  ISETP.GT.AND P3, PT, R2, 0x58, PT ;  /* 0x000000580200780c */ /* 0x000fe20003f64270 */
[----:B-1----:R-:W-:Y:S01]  /*26a0*/  FMUL.FTZ R74, R65, UR11 ;  /* 0x0000000b414a7c20 */ /* 0x002fe20008410000 */
[----:B------:R-:W-:Y:S01]  /*26b0*/  FSEL R35, R35, -INF , P2 ;  /* 0xff80000023237808 */ /* 0x000fe20001000000 */
[----:B------:R-:W-:Y:S01]  /*26c0*/  FMUL.FTZ R65, R84, UR11 ;  /* 0x0000000b54417c20 */ /* 0x000fe20008410000 */
[----:B------:R-:W-:Y:S02]  /*26d0*/  FMNMX.FTZ R4, R39, R4, !PT ;  /* 0x0000000427047209 */ /* 0x000fe40007810000 */
[----:B------:R-:W-:Y:S01]  /*26e0*/  ISETP.GT.AND P2, PT, R2, 0x59, PT ;  /* 0x000000590200780c */ /* 0x000fe20003f44270 */
[----:B------:R-:W1:Y:S01]  /*26f0*/  MUFU.TANH R31, R78 ;  /* 0x0000004e001f7308 */ /* 0x000e620000002400 */
[----:B------:R-:W-:-:S02]  /*2700*/  FSEL R34, R34, -INF , P3 ;  /* 0xff80000022227808 */ /* 0x000fc40001800000 */
[----:B------:R-:W-:Y:S02]  /*2710*/  FMNMX.FTZ R3, R35, R4, !PT ;  /* 0x0000000423037209 */ /* 0x000fe40007810000 */
[----:B------:R-:W-:Y:S02]  /*2720*/  ISETP.GT.AND P3, PT, R2, 0x60, PT ;  /* 0x000000600200780c */ /* 0x000fe40003f64270 */
[----:B---3--:R-:W-:Y:S01]  /*2730*/  FSEL R33, R33, -INF , P2 ;  /* 0xff80000021217808 */ /* 0x008fe20001000000 */
[----:B------:R-:W2:Y:S01]  /*2740*/  MUFU.TANH R26, R79 ;  /* 0x0000004f001a7308 */ /* 0x000ea20000002400 */
[----:B------:R-:W-:Y:S02]  /*2750*/  FMNMX.FTZ R6, R34, R3, !PT ;  /* 0x0000000322067209 */ /* 0x000fe40007810000 */
[----:B------:R-:W-:Y:S02]  /*2760*/  ISETP.GT.AND P2, PT, R2, 0x61, PT ;  /* 0x000000610200780c */ /* 0x000fe40003f44270 */
[----:B----4-:R-:W-:-:S02]  /*2770*/  FSEL R32, R32, -INF , P3 ;  /* 0xff80000020207808 */ /* 0x010fc40001800000 */
[----:B------:R-:W-:Y:S01]  /*2780*/  FMNMX.FTZ R63, R33, R6, !PT ;  /* 0x00000006213f7209 */ /* 0x000fe20007810000 */
[----:B------:R-:W3:Y:S01]  /*2790*/  MUFU.TANH R27, R82 ;  /* 0x00000052001b7308 */ /* 0x000ee20000002400 */
[----:B------:R-:W-:Y:S02]  /*27a0*/  ISETP.GT.AND P3, PT, R2, 0x68, PT ;  /* 0x000000680200780c */ /* 0x000fe40003f64270 */
[----:B0-----:R-:W-:Y:S02]  /*27b0*/  FSEL R30, R30, -INF , P2 ;  /* 0xff8000001e1e7808 */ /* 0x001fe40001000000 */
[----:B------:R-:W-:Y:S02]  /*27c0*/  FMNMX.FTZ R63, R32, R63, !PT ;  /* 0x0000003f203f7209 */ /* 0x000fe40007810000 */
[----:B------:R-:W-:Y:S01]  /*27d0*/  ISETP.GT.AND P2, PT, R2, 0x69, PT ;  /* 0x000000690200780c */ /* 0x000fe20003f44270 */
[----:B------:R-:W0:Y:S01]  /*27e0*/  MUFU.TANH R4, R83 ;  /* 0x0000005300047308 */ /* 0x000e220000002400 */
[----:B-1----:R-:W-:-:S02]  /*27f0*/  FSEL R31, R31, -INF , P3 ;  /* 0xff8000001f1f7808 */ /* 0x002fc40001800000 */
[----:B------:R-:W-:Y:S02]  /*2800*/  FMNMX.FTZ R6, R30, R63, !PT ;  /* 0x0000003f1e067209 */ /* 0x000fe40007810000 */
[----:B------:R-:W-:Y:S02]  /*2810*/  ISETP.GT.AND P3, PT, R2, 0x70, PT ;  /* 0x000000700200780c */ /* 0x000fe40003f64270 */
[----:B--2---:R-:W-:Y:S01]  /*2820*/  FSEL R26, R26, -INF , P2 ;  /* 0xff8000001a1a7808 */ /* 0x004fe20001000000 */
[----:B------:R-:W1:Y:S01]  /*2830*/  MUFU.TANH R3, R86 ;  /* 0x0000005600037308 */ /* 0x000e620000002400 */
[----:B------:R-:W-:Y:S02]  /*2840*/  FMNMX.FTZ R63, R31, R6, !PT ;  /* 0x000000061f3f7209 */ /* 0x000fe40007810000 */
[----:B------:R-:W-:Y:S02]  /*2850*/  ISETP.GT.AND P2, PT, R2, 0x71, PT ;  /* 0x000000710200780c */ /* 0x000fe40003f44270 */
[----:B---3--:R-:W-:-:S02]  /*2860*/  FSEL R27, R27, -INF , P3 ;  /* 0xff8000001b1b7808 */ /* 0x008fc40001800000 */
[----:B------:R-:W-:Y:S01]  /*2870*/  FMNMX.FTZ R6, R26, R63, !PT ;  /* 0x0000003f1a067209 */ /* 0x000fe20007810000 */
[----:B------:R-:W2:Y:S01]  /*2880*/  MUFU.TANH R87, R87 ;  /* 0x0000005700577308 */ /* 0x000ea20000002400 */
[----:B------:R-:W-:Y:S02]  /*2890*/  ISETP.GT.AND P3, PT, R2, 0x78, PT ;  /* 0x000000780200780c */ /* 0x000fe40003f64270 */
[----:B0-----:R-:W-:Y:S02]  /*28a0*/  FSEL R4, R4, -INF , P2 ;  /* 0xff80000004047808 */ /* 0x001fe40001000000 */
[----:B------:R-:W-:Y:S02]  /*28b0*/  FMNMX.FTZ R63, R27, R6, !PT ;  /* 0x000000061b3f7209 */ /* 0x000fe40007810000 */
[----:B------:R-:W-:Y:S01]  /*28c0*/  ISETP.GT.AND P2, PT, R2, 0x79, PT ;  /* 0x000000790200780c */ /* 0x000fe20003f44270 */
[----:B------:R-:W0:Y:S01]  /*28d0*/  MUFU.TANH R88, R88 ;  /* 0x0000005800587308 */ /* 0x000e220000002400 */
[----:B-1----:R-:W-:-:S02]  /*28e0*/  FSEL R3, R3, -INF , P3 ;  /* 0xff80000003037808 */ /* 0x002fc40001800000 */
[----:B------:R-:W-:Y:S01]  /*28f0*/  FMNMX.FTZ R6, R4, R63, !PT ;  /* 0x0000003f04067209 */ /* 0x000fe20007810000 */
[----:B------:R-:W-:-:S03]  /*2900*/  FMUL.FTZ R63, R77, UR11 ;  /* 0x0000000b4d3f7c20 */ /* 0x000fc60008410000 */
[----:B------:R-:W-:Y:S01]  /*2910*/  FMNMX.FTZ R61, R3, R6, !PT ;  /* 0x00000006033d7209 */ /* 0x000fe20007810000 */
[----:B------:R-:W1:Y:S01]  /*2920*/  MUFU.TANH R10, R10 ;  /* 0x0000000a000a7308 */ /* 0x000e620000002400 */
[----:B--2---:R-:W-:-:S04]  /*2930*/  FSEL R2, R87, -INF , P2 ;  /* 0xff80000057027808 */ /* 0x004fc80001000000 */
[----:B------:R-:W-:-:S03]  /*2940*/  FMNMX.FTZ R61, R2, R61, !PT ;  /* 0x0000003d023d7209 */ /* 0x000fc60007810000 */
[----:B------:R-:W2:Y:S02]  /*2950*/  MUFU.TANH R89, R89 ;  /* 0x0000005900597308 */ /* 0x000ea40000002400 */
[----:B------:R-:W3:Y:S06]  /*2960*/  SHFL.BFLY PT, R6, R61, 0x2, 0x1f ;  /* 0x0c401f003d067f89 */ /* 0x000eec00000e0000 */
[----:B------:R-:W4:Y:S08]  /*2970*/  MUFU.TANH R90, R90 ;  /* 0x0000005a005a7308 */ /* 0x000f300000002400 */
[----:B------:R-:W5:Y:S08]  /*2980*/  MUFU.TANH R28, R28 ;  /* 0x0000001c001c7308 */ /* 0x000f700000002400 */
[----:B------:R-:W5:Y:S01]  /*2990*/  MUFU.TANH R29, R29 ;  /* 0x0000001d001d7308 */ /* 0x000f620000002400 */
[----:B---3--:R-:W-:-:S05]  /*29a0*/  FMNMX.FTZ R66, R61, R6, !PT ;  /* 0x000000063d427209 */ /* 0x008fca0007810000 */
[----:B------:R-:W3:Y:S02]  /*29b0*/  SHFL.BFLY PT, R61, R66, 0x1, 0x1f ;  /* 0x0c201f00423d7f89 */ /* 0x000ee400000e0000 */
[----:B------:R-:W5:Y:S08]  /*29c0*/  MUFU.TANH R25, R25 ;  /* 0x0000001900197308 */ /* 0x000f700000002400 */
[----:B------:R-:W5:Y:S08]  /*29d0*/  MUFU.TANH R12, R12 ;  /* 0x0000000c000c7308 */ /* 0x000f700000002400 */
[----:B------:R-:W5:Y:S01]  /*29e0*/  MUFU.TANH R21, R21 ;  /* 0x0000001500157308 */ /* 0x000f620000002400 */
[----:B---3--:R-:W-:-:S07]  /*29f0*/  FMNMX.FTZ R6, R66, R61, !PT ;  /* 0x0000003d42067209 */ /* 0x008fce0007810000 */
[----:B------:R-:W3:Y:S01]  /*2a00*/  MUFU.TANH R24, R24 ;  /* 0x0000001800187308 */ /* 0x000ee20000002400 */
[----:B------:R-:W-:Y:S01]  /*2a10*/  FMUL.FTZ R66, R85, UR11 ;  /* 0x0000000b55427c20 */ /* 0x000fe20008410000 */
[C---:B------:R-:W-:Y:S01]  /*2a20*/  FSETP.NEU.FTZ.AND P2, PT, R6.reuse, -INF , PT ;  /* 0xff8000000600780b */ /* 0x040fe20003f5d000 */
[----:B------:R-:W-:-:S05]  /*2a30*/  FMUL.FTZ R61, R6, UR10 ;  /* 0x0000000a063d7c20 */ /* 0x000fca0008410000 */
[----:B------:R-:W3:Y:S01]  /*2a40*/  MUFU.TANH R20, R20 ;  /* 0x0000001400147308 */ /* 0x000ee20000002400 */
[----:B------:R-:W-:-:S05]  /*2a50*/  FSEL R61, R61, RZ, P2 ;  /* 0x000000ff3d3d7208 */ /* 0x000fca0001000000 */
[----:B------:R-:W-:Y:S01]  /*2a60*/  FFMA.FTZ R149, R56, UR10, -R61 ;  /* 0x0000000a38957c23 */ /* 0x000fe2000801083d */
[----:B------:R-:W-:Y:S01]  /*2a70*/  VIADDMNMX R56, R49, R8, R51, PT ;  /* 0x0000000831387246 */ /* 0x000fe20003800133 */
[--C-:B------:R-:W-:Y:S01]  /*2a80*/  FFMA.FTZ R145, R54, UR10, -R61.reuse ;  /* 0x0000000a36917c23 */ /* 0x100fe2000801083d */
[----:B------:R-:W3:Y:S01]  /*2a90*/  MUFU.TANH R15, R15 ;  /* 0x0000000f000f7308 */ /* 0x000ee20000002400 */
[--C-:B------:R-:W-:Y:S01]  /*2aa0*/  FFMA.FTZ R147, R52, UR10, -R61.reuse ;  /* 0x0000000a34937c23 */ /* 0x100fe2000801083d */
[----:B------:R-:W-:Y:S01]  /*2ab0*/  ISETP.GT.AND P2, PT, R56, RZ, PT ;  /* 0x000000ff3800720c */ /* 0x000fe20003f44270 */
[--C-:B------:R-:W-:Y:S01]  /*2ac0*/  FFMA.FTZ R141, R48, UR10, -R61.reuse ;  /* 0x0000000a308d7c23 */ /* 0x100fe2000801083d */
[----:B------:R-:W-:Y:S01]  /*2ad0*/  ISETP.GT.AND P3, PT, R56, 0x1, PT ;  /* 0x000000013800780c */ /* 0x000fe20003f64270 */
[--C-:B------:R-:W-:Y:S01]  /*2ae0*/  FFMA.FTZ R143, R46, UR10, -R61.reuse ;  /* 0x0000000a2e8f7c23 */ /* 0x100fe2000801083d */
[----:B------:R-:W-:Y:S01]  /*2af0*/  ISETP.GT.AND P4, PT, R56, 0x8, PT ;  /* 0x000000083800780c */ /* 0x000fe20003f84270 */
[--C-:B------:R-:W-:Y:S01]  /*2b00*/  FFMA.FTZ R46, R45, UR10, -R61.reuse ;  /* 0x0000000a2d2e7c23 */ /* 0x100fe2000801083d */
[----:B0-----:R-:W-:Y:S01]  /*2b10*/  FSEL R88, R88, -INF , P2 ;  /* 0xff80000058587808 */ /* 0x001fe20001000000 */
[----:B------:R-:W0:Y:S01]  /*2b20*/  MUFU.TANH R13, R13 ;  /* 0x0000000d000d7308 */ /* 0x000e220000002400 */
[----:B-1----:R-:W-:Y:S01]  /*2b30*/  FSEL R49, R10, -INF , P3 ;  /* 0xff8000000a317808 */ /* 0x002fe20001800000 */
[--C-:B------:R-:W-:Y:S01]  /*2b40*/  FFMA.FTZ R10, R55, UR10, -R61.reuse ;  /* 0x0000000a370a7c23 */ /* 0x100fe2000801083d */
[----:B------:R-:W-:Y:S01]  /*2b50*/  ISETP.GT.AND P2, PT, R56, 0x9, PT ;  /* 0x000000093800780c */ /* 0x000fe20003f44270 */
[--C-:B------:R-:W-:Y:S01]  /*2b60*/  FFMA.FTZ R55, R53, UR10, -R61.reuse ;  /* 0x0000000a35377c23 */ /* 0x100fe2000801083d */
[----:B--2---:R-:W-:Y:S01]  /*2b70*/  FSEL R89, R89, -INF , P4 ;  /* 0xff80000059597808 */ /* 0x004fe20002000000 */
[--C-:B------:R-:W-:Y:S01]  /*2b80*/  FFMA.FTZ R137, R44, UR10, -R61.reuse ;  /* 0x0000000a2c897c23 */ /* 0x100fe2000801083d */
[----:B------:R-:W-:Y:S01]  /*2b90*/  FMNMX.FTZ R76, R88, R49, !PT ;  /* 0x00000031584c7209 */ /* 0x000fe20007810000 */
[----:B------:R-:W1:Y:S01]  /*2ba0*/  MUFU.TANH R14, R14 ;  /* 0x0000000e000e7308 */ /* 0x000e620000002400 */
[----:B------:R-:W-:Y:S01]  /*2bb0*/  ISETP.GT.AND P3, PT, R56, 0x10, PT ;  /* 0x000000103800780c */ /* 0x000fe20003f64270 */
[--C-:B------:R-:W-:Y:S01]  /*2bc0*/  FFMA.FTZ R44, R43, UR10, -R61.reuse ;  /* 0x0000000a2b2c7c23 */ /* 0x100fe2000801083d */
[----:B----4-:R-:W-:Y:S01]  /*2bd0*/  FSEL R90, R90, -INF , P2 ;  /* 0xff8000005a5a7808 */ /* 0x010fe20001000000 */
[--C-:B------:R-:W-:Y:S01]  /*2be0*/  FFMA.FTZ R139, R42, UR10, -R61.reuse ;  /* 0x0000000a2a8b7c23 */ /* 0x100fe2000801083d */
[----:B------:R-:W-:Y:S01]  /*2bf0*/  FMNMX.FTZ R51, R89, R76, !PT ;  /* 0x0000004c59337209 */ /* 0x000fe20007810000 */
[--C-:B------:R-:W-:Y:S01]  /*2c00*/  FFMA.FTZ R42, R41, UR10, -R61.reuse ;  /* 0x0000000a292a7c23 */ /* 0x100fe2000801083d */
[----:B------:R-:W-:Y:S01]  /*2c10*/  ISETP.GT.AND P2, PT, R56, 0x11, PT ;  /* 0x000000113800780c */ /* 0x000fe20003f44270 */
[----:B------:R-:W2:Y:S01]  /*2c20*/  MUFU.TANH R11, R11 ;  /* 0x0000000b000b7308 */ /* 0x000ea20000002400 */
[----:B-----5:R-:W-:Y:S01]  /*2c30*/  FSEL R28, R28, -INF , P3 ;  /* 0xff8000001c1c7808 */ /* 0x020fe20001800000 */
[--C-:B------:R-:W-:Y:S01]  /*2c40*/  FFMA.FTZ R133, R40, UR10, -R61.reuse ;  /* 0x0000000a28857c23 */ /* 0x100fe2000801083d */
[----:B------:R-:W-:Y:S01]  /*2c50*/  FMNMX.FTZ R51, R90, R51, !PT ;  /* 0x000000335a337209 */ /* 0x000fe20007810000 */
[--C-:B------:R-:W-:Y:S01]  /*2c60*/  FFMA.FTZ R131, R34, UR10, -R61.reuse ;  /* 0x0000000a22837c23 */ /* 0x100fe2000801083d */
[----:B------:R-:W-:Y:S01]  /*2c70*/  ISETP.GT.AND P3, PT, R56, 0x18, PT ;  /* 0x000000183800780c */ /* 0x000fe20003f64270 */
[--C-:B------:R-:W-:Y:S01]  /*2c80*/  FFMA.FTZ R34, R33, UR10, -R61.reuse ;  /* 0x0000000a21227c23 */ /* 0x100fe2000801083d */
[----:B------:R-:W-:Y:S01]  /*2c90*/  FSEL R29, R29, -INF , P2 ;  /* 0xff8000001d1d7808 */ /* 0x000fe20001000000 */
[----:B------:R-:W4:Y:S01]  /*2ca0*/  MUFU.TANH R9, R9 ;  /* 0x0000000900097308 */ /* 0x000f220000002400 */
[----:B------:R-:W-:Y:S01]  /*2cb0*/  FMNMX.FTZ R54, R28, R51, !PT ;  /* 0x000000331c367209 */ /* 0x000fe20007810000 */
[--C-:B------:R-:W-:Y:S01]  /*2cc0*/  FFMA.FTZ R59, R59, UR10, -R61.reuse ;  /* 0x0000000a3b3b7c23 */ /* 0x100fe2000801083d */
[C---:B------:R-:W-:Y:S01]  /*2cd0*/  ISETP.GT.AND P2, PT, R56.reuse, 0x19, PT ;  /* 0x000000193800780c */ /* 0x040fe20003f44270 */
[--C-:B------:R-:W-:Y:S01]  /*2ce0*/  FFMA.FTZ R151, R57, UR10, -R61.reuse ;  /* 0x0000000a39977c23 */ /* 0x100fe2000801083d */
[----:B------:R-:W-:Y:S01]  /*2cf0*/  FSEL R25, R25, -INF , P3 ;  /* 0xff80000019197808 */ /* 0x000fe20001800000 */
[--C-:B------:R-:W-:Y:S01]  /*2d00*/  FFMA.FTZ R121, R27, UR10, -R61.reuse ;  /* 0x0000000a1b797c23 */ /* 0x100fe2000801083d */
[----:B------:R-:W-:Y:S01]  /*2d10*/  FMNMX.FTZ R54, R29, R54, !PT ;  /* 0x000000361d367209 */ /* 0x000fe20007810000 */
[----:B------:R-:W5:Y:S01]  /*2d20*/  MUFU.TANH R5, R5 ;  /* 0x0000000500057308 */ /* 0x000f620000002400 */
[----:B------:R-:W-:Y:S01]  /*2d30*/  ISETP.GT.AND P3, PT, R56, 0x20, PT ;  /* 0x000000203800780c */ /* 0x000fe20003f64270 */
[--C-:B------:R-:W-:Y:S01]  /*2d40*/  FFMA.FTZ R125, R32, UR10, -R61.reuse ;  /* 0x0000000a207d7c23 */ /* 0x100fe2000801083d */
[----:B------:R-:W-:Y:S01]  /*2d50*/  FSEL R51, R12, -INF , P2 ;  /* 0xff8000000c337808 */ /* 0x000fe20001000000 */
[--C-:B------:R-:W-:Y:S01]  /*2d60*/  FFMA.FTZ R123, R3, UR10, -R61.reuse ;  /* 0x0000000a037b7c23 */ /* 0x100fe2000801083d */
[----:B------:R-:W-:Y:S01]  /*2d70*/  FMNMX.FTZ R54, R25, R54, !PT ;  /* 0x0000003619367209 */ /* 0x000fe20007810000 */
[--C-:B------:R-:W-:Y:S01]  /*2d80*/  FFMA.FTZ R127, R31, UR10, -R61.reuse ;  /* 0x0000000a1f7f7c23 */ /* 0x100fe2000801083d */
[----:B------:R-:W-:Y:S01]  /*2d90*/  ISETP.GT.AND P2, PT, R56, 0x21, PT ;  /* 0x000000213800780c */ /* 0x000fe20003f44270 */
[----:B------:R-:W5:Y:S01]  /*2da0*/  MUFU.TANH R7, R7 ;  /* 0x0000000700077308 */ /* 0x000f620000002400 */
[----:B------:R-:W-:Y:S01]  /*2db0*/  FSEL R21, R21, -INF , P3 ;  /* 0xff80000015157808 */ /* 0x000fe20001800000 */
[--C-:B------:R-:W-:Y:S01]  /*2dc0*/  FFMA.FTZ R36, R36, UR10, -R61.reuse ;  /* 0x0000000a24247c23 */ /* 0x100fe2000801083d */
[----:B------:R-:W-:Y:S01]  /*2dd0*/  FMNMX.FTZ R54, R51, R54, !PT ;  /* 0x0000003633367209 */ /* 0x000fe20007810000 */
[--C-:B------:R-:W-:Y:S01]  /*2de0*/  FFMA.FTZ R135, R37, UR10, -R61.reuse ;  /* 0x0000000a25877c23 */ /* 0x100fe2000801083d */
[----:B------:R-:W-:Y:S01]  /*2df0*/  ISETP.GT.AND P3, PT, R56, 0x28, PT ;  /* 0x000000283800780c */ /* 0x000fe20003f64270 */
[--C-:B------:R-:W-:Y:S01]  /*2e00*/  FFMA.FTZ R38, R38, UR10, -R61.reuse ;  /* 0x0000000a26267c23 */ /* 0x100fe2000801083d */
[----:B---3--:R-:W-:Y:S01]  /*2e10*/  FSEL R24, R24, -INF , P2 ;  /* 0xff80000018187808 */ /* 0x008fe20001000000 */
[----:B------:R-:W3:Y:S01]  /*2e20*/  MUFU.TANH R58, R58 ;  /* 0x0000003a003a7308 */ /* 0x000ee20000002400 */
[----:B------:R-:W-:Y:S01]  /*2e30*/  FMNMX.FTZ R53, R21, R54, !PT ;  /* 0x0000003615357209 */ /* 0x000fe20007810000 */
[--C-:B------:R-:W-:Y:S01]  /*2e40*/  FFMA.FTZ R129, R39, UR10, -R61.reuse ;  /* 0x0000000a27817c23 */ /* 0x100fe2000801083d */
[----:B------:R-:W-:Y:S01]  /*2e50*/  ISETP.GT.AND P2, PT, R56, 0x29, PT ;  /* 0x000000293800780c */ /* 0x000fe20003f44270 */
[--C-:B------:R-:W-:Y:S01]  /*2e60*/  FFMA.FTZ R30, R30, UR10, -R61.reuse ;  /* 0x0000000a1e1e7c23 */ /* 0x100fe2000801083d */
[----:B------:R-:W-:Y:S01]  /*2e70*/  FSEL R52, R20, -INF , P3 ;  /* 0xff80000014347808 */ /* 0x000fe20001800000 */
[--C-:B------:R-:W-:Y:S01]  /*2e80*/  FFMA.FTZ R20, R50, UR10, -R61.reuse ;  /* 0x0000000a32147c23 */ /* 0x100fe2000801083d */
[----:B------:R-:W-:Y:S01]  /*2e90*/  FMNMX.FTZ R53, R24, R53, !PT ;  /* 0x0000003518357209 */ /* 0x000fe20007810000 */
[----:B------:R-:W3:Y:S01]  /*2ea0*/  MUFU.TANH R67, R67 ;  /* 0x0000004300437308 */ /* 0x000ee20000002400 */
[----:B------:R-:W-:Y:S01]  /*2eb0*/  ISETP.GT.AND P3, PT, R56, 0x30, PT ;  /* 0x000000303800780c */ /* 0x000fe20003f64270 */
[--C-:B------:R-:W-:Y:S01]  /*2ec0*/  FFMA.FTZ R26, R26, UR10, -R61.reuse ;  /* 0x0000000a1a1a7c23 */ /* 0x100fe2000801083d */
[----:B------:R-:W-:Y:S01]  /*2ed0*/  FSEL R15, R15, -INF , P2 ;  /* 0xff8000000f0f7808 */ /* 0x000fe20001000000 */
[--C-:B------:R-:W-:Y:S01]  /*2ee0*/  FFMA.FTZ R4, R4, UR10, -R61.reuse ;  /* 0x0000000a04047c23 */ /* 0x100fe2000801083d */
[----:B------:R-:W-:Y:S01]  /*2ef0*/  FMNMX.FTZ R50, R52, R53, !PT ;  /* 0x0000003534327209 */ /* 0x000fe20007810000 */
[----:B------:R-:W-:Y:S01]  /*2f00*/  FFMA.FTZ R2, R2, UR10, -R61 ;  /* 0x0000000a02027c23 */ /* 0x000fe2000801083d */
[----:B------:R-:W-:Y:S01]  /*2f10*/  ISETP.GT.AND P2, PT, R56, 0x31, PT ;  /* 0x000000313800780c */ /* 0x000fe20003f44270 */
[----:B------:R-:W3:Y:S01]  /*2f20*/  MUFU.TANH R71, R71 ;  /* 0x0000004700477308 */ /* 0x000ee20000002400 */
[----:B0-----:R-:W-:-:S02]  /*2f30*/  FSEL R13, R13, -INF , P3 ;  /* 0xff8000000d0d7808 */ /* 0x001fc40001800000 */
[----:B------:R-:W-:Y:S02]  /*2f40*/  FMNMX.FTZ R50, R15, R50, !PT ;  /* 0x000000320f327209 */ /* 0x000fe40007810000 */
[----:B------:R-:W-:Y:S02]  /*2f50*/  ISETP.GT.AND P3, PT, R56, 0x38, PT ;  /* 0x000000383800780c */ /* 0x000fe40003f64270 */
[----:B-1----:R-:W-:Y:S01]  /*2f60*/  FSEL R48, R14, -INF , P2 ;  /* 0xff8000000e307808 */ /* 0x002fe20001000000 */
[----:B------:R-:W0:Y:S01]  /*2f70*/  MUFU.TANH R74, R74 ;  /* 0x0000004a004a7308 */ /* 0x000e220000002400 */
[----:B------:R-:W-:Y:S01]  /*2f80*/  FMNMX.FTZ R53, R13, R50, !PT ;  /* 0x000000320d357209 */ /* 0x000fe20007810000 */
[----:B------:R-:W-:Y:S01]  /*2f90*/  FFMA.FTZ R14, R47, UR10, -R61 ;  /* 0x0000000a2f0e7c23 */ /* 0x000fe2000801083d */
[----:B------:R-:W-:Y:S02]  /*2fa0*/  ISETP.GT.AND P2, PT, R56, 0x39, PT ;  /* 0x000000393800780c */ /* 0x000fe40003f44270 */
[----:B--2---:R-:W-:-:S02]  /*2fb0*/  FSEL R11, R11, -INF , P3 ;  /* 0xff8000000b0b7808 */ /* 0x004fc40001800000 */
[----:B------:R-:W-:Y:S01]  /*2fc0*/  FMNMX.FTZ R50, R48, R53, !PT ;  /* 0x0000003530327209 */ /* 0x000fe20007810000 */
[----:B------:R-:W1:Y:S01]  /*2fd0*/  MUFU.TANH R70, R70 ;  /* 0x0000004600467308 */ /* 0x000e620000002400 */
[C---:B------:R-:W-:Y:S02]  /*2fe0*/  ISETP.GT.AND P3, PT, R56.reuse, 0x40, PT ;  /* 0x000000403800780c */ /* 0x040fe40003f64270 */
[----:B----4-:R-:W-:Y:S02]  /*2ff0*/  FSEL R9, R9, -INF , P2 ;  /* 0xff80000009097808 */ /* 0x010fe40001000000 */
[----:B------:R-:W-:Y:S02]  /*3000*/  FMNMX.FTZ R50, R11, R50, !PT ;  /* 0x000000320b327209 */ /* 0x000fe40007810000 */
[----:B------:R-:W-:Y:S01]  /*3010*/  ISETP.GT.AND P2, PT, R56, 0x41, PT ;  /* 0x000000413800780c */ /* 0x000fe20003f44270 */
[----:B------:R-:W2:Y:S01]  /*3020*/  MUFU.TANH R69, R69 ;  /* 0x0000004500457308 */ /* 0x000ea20000002400 */
[----:B-----5:R-:W-:-:S02]  /*3030*/  FSEL R5, R5, -INF , P3 ;  /* 0xff80000005057808 */ /* 0x020fc40001800000 */
[----:B------:R-:W-:Y:S02]  /*3040*/  FMNMX.FTZ R50, R9, R50, !PT ;  /* 0x0000003209327209 */ /* 0x000fe40007810000 */
[C---:B------:R-:W-:Y:S02]  /*3050*/  ISETP.GT.AND P3, PT, R56.reuse, 0x48, PT ;  /* 0x000000483800780c */ /* 0x040fe40003f64270 */
[----:B------:R-:W-:Y:S01]  /*3060*/  FSEL R7, R7, -INF , P2 ;  /* 0xff80000007077808 */ /* 0x000fe20001000000 */
[----:B------:R-:W4:Y:S01]  /*3070*/  MUFU.TANH R68, R68 ;  /* 0x0000004400447308 */ /* 0x000f220000002400 */
[----:B------:R-:W-:Y:S02]  /*3080*/  FMNMX.FTZ R50, R5, R50, !PT ;  /* 0x0000003205327209 */ /* 0x000fe40007810000 */
[----:B------:R-:W-:Y:S02]  /*3090*/  ISETP.GT.AND P2, PT, R56, 0x49, PT ;  /* 0x000000493800780c */ /* 0x000fe40003f44270 */
[----:B---3--:R-:W-:-:S02]  /*30a0*/  FSEL R58, R58, -INF , P3 ;  /* 0xff8000003a3a7808 */ /* 0x008fc40001800000 */
[----:B------:R-:W-:Y:S01]  /*30b0*/  FMNMX.FTZ R45, R7, R50, !PT ;  /* 0x00000032072d7209 */ /* 0x000fe20007810000 */
[----:B------:R-:W3:Y:S01]  /*30c0*/  MUFU.TANH R72, R72 ;  /* 0x0000004800487308 */ /* 0x000ee20000002400 */
[----:B------:R-:W-:Y:S02]  /*30d0*/  ISETP.GT.AND P3, PT, R56, 0x50, PT ;  /* 0x000000503800780c */ /* 0x000fe40003f64270 */
[----:B------:R-:W-:Y:S02]  /*30e0*/  FSEL R67, R67, -INF , P2 ;  /* 0xff80000043437808 */ /* 0x000fe40001000000 */
[----:B------:R-:W-:Y:S02]  /*30f0*/  FMNMX.FTZ R50, R58, R45, !PT ;  /* 0x0000002d3a327209 */ /* 0x000fe40007810000 */
[----:B------:R-:W-:Y:S01]  /*3100*/  ISETP.GT.AND P2, PT, R56, 0x51, PT ;  /* 0x000000513800780c */ /* 0x000fe20003f44270 */
[----:B------:R-:W5:Y:S01]  /*3110*/  MUFU.TANH R60, R60 ;  /* 0x0000003c003c7308 */ /* 0x000f620000002400 */
[----:B------:R-:W-:-:S02]  /*3120*/  FSEL R71, R71, -INF , P3 ;  /* 0xff80000047477808 */ /* 0x000fc40001800000 */
[----:B------:R-:W-:Y:S02]  /*3130*/  FMNMX.FTZ R50, R67, R50, !PT ;  /* 0x0000003243327209 */ /* 0x000fe40007810000 */
[----:B------:R-:W-:Y:S02]  /*3140*/  ISETP.GT.AND P3, PT, R56, 0x58, PT ;  /* 0x000000583800780c */ /* 0x000fe40003f64270 */
[----:B0-----:R-:W-:Y:S01]  /*3150*/  FSEL R74, R74, -INF , P2 ;  /* 0xff8000004a4a7808 */ /* 0x001fe20001000000 */
[----:B------:R-:W0:Y:S01]  /*3160*/  MUFU.TANH R63, R63 ;  /* 0x0000003f003f7308 */ /* 0x000e220000002400 */
[----:B------:R-:W-:Y:S02]  /*3170*/  FMNMX.FTZ R45, R71, R50, !PT ;  /* 0x00000032472d7209 */ /* 0x000fe40007810000 */
[----:B------:R-:W-:Y:S02]  /*3180*/  ISETP.GT.AND P2, PT, R56, 0x59, PT ;  /* 0x000000593800780c */ /* 0x000fe40003f44270 */
[----:B-1----:R-:W-:-:S02]  /*3190*/  FSEL R70, R70, -INF , P3 ;  /* 0xff80000046467808 */ /* 0x002fc40001800000 */
[----:B------:R-:W-:Y:S01]  /*31a0*/  FMNMX.FTZ R45, R74, R45, !PT ;  /* 0x0000002d4a2d7209 */ /* 0x000fe20007810000 */
[----:B------:R-:W1:Y:S01]  /*31b0*/  MUFU.TANH R62, R62 ;  /* 0x0000003e003e7308 */ /* 0x000e620000002400 */
[----:B------:R-:W-:Y:S02]  /*31c0*/  ISETP.GT.AND P3, PT, R56, 0x60, PT ;  /* 0x000000603800780c */ /* 0x000fe40003f64270 */
[----:B--2---:R-:W-:Y:S02]  /*31d0*/  FSEL R69, R69, -INF , P2 ;  /* 0xff80000045457808 */ /* 0x004fe40001000000 */
[----:B------:R-:W-:Y:S02]  /*31e0*/  FMNMX.FTZ R50, R70, R45, !PT ;  /* 0x0000002d46327209 */ /* 0x000fe40007810000 */
[----:B------:R-:W-:Y:S01]  /*31f0*/  ISETP.GT.AND P2, PT, R56, 0x61, PT ;  /* 0x000000613800780c */ /* 0x000fe20003f44270 */
[----:B------:R-:W2:Y:S01]  /*3200*/  MUFU.TANH R64, R64 ;  /* 0x0000004000407308 */ /* 0x000ea20000002400 */
[----:B----4-:R-:W-:-:S02]  /*3210*/  FSEL R68, R68, -INF , P3 ;  /* 0xff80000044447808 */ /* 0x010fc40001800000 */
[----:B------:R-:W-:Y:S02]  /*3220*/  FMNMX.FTZ R43, R69, R50, !PT ;  /* 0x00000032452b7209 */ /* 0x000fe40007810000 */
[----:B------:R-:W-:Y:S02]  /*3230*/  ISETP.GT.AND P3, PT, R56, 0x68, PT ;  /* 0x000000683800780c */ /* 0x000fe40003f64270 */
[----:B---3--:R-:W-:Y:S01]  /*3240*/  FSEL R72, R72, -INF , P2 ;  /* 0xff80000048487808 */ /* 0x008fe20001000000 */
[----:B------:R-:W3:Y:S01]  /*3250*/  MUFU.TANH R65, R65 ;  /* 0x0000004100417308 */ /* 0x000ee20000002400 */
[----:B------:R-:W-:Y:S02]  /*3260*/  FMNMX.FTZ R43, R68, R43, !PT ;  /* 0x0000002b442b7209 */ /* 0x000fe40007810000 */
[----:B------:R-:W-:Y:S02]  /*3270*/  ISETP.GT.AND P2, PT, R56, 0x69, PT ;  /* 0x000000693800780c */ /* 0x000fe40003f44270 */
[----:B-----5:R-:W-:-:S02]  /*3280*/  FSEL R60, R60, -INF , P3 ;  /* 0xff8000003c3c7808 */ /* 0x020fc40001800000 */
[----:B------:R-:W-:Y:S01]  /*3290*/  FMNMX.FTZ R43, R72, R43, !PT ;  /* 0x0000002b482b7209 */ /* 0x000fe20007810000 */
[----:B------:R-:W4:Y:S01]  /*32a0*/  MUFU.TANH R66, R66 ;  /* 0x0000004200427308 */ /* 0x000f220000002400 */
[----:B------:R-:W-:Y:S02]  /*32b0*/  ISETP.GT.AND P3, PT, R56, 0x70, PT ;  /* 0x000000703800780c */ /* 0x000fe40003f64270 */
[----:B0-----:R-:W-:Y:S02]  /*32c0*/  FSEL R63, R63, -INF , P2 ;  /* 0xff8000003f3f7808 */ /* 0x001fe40001000000 */
[----:B------:R-:W-:Y:S02]  /*32d0*/  FMNMX.FTZ R50, R60, R43, !PT ;  /* 0x0000002b3c327209 */ /* 0x000fe40007810000 */
[----:B------:R-:W-:Y:S01]  /*32e0*/  ISETP.GT.AND P2, PT, R56, 0x71, PT ;  /* 0x000000713800780c */ /* 0x000fe20003f44270 */
[----:B------:R-:W-:Y:S01]  /*32f0*/  MUFU.EX2 R149, R149 ;  /* 0x0000009500957308 */ /* 0x000fe20000000800 */
[----:B-1----:R-:W-:-:S02]  /*3300*/  FSEL R62, R62, -INF , P3 ;  /* 0xff8000003e3e7808 */ /* 0x002fc40001800000 */
[----:B------:R-:W-:Y:S02]  /*3310*/  FMNMX.FTZ R41, R63, R50, !PT ;  /* 0x000000323f297209 */ /* 0x000fe40007810000 */
[----:B------:R-:W-:Y:S02]  /*3320*/  ISETP.GT.AND P3, PT, R56, 0x78, PT ;  /* 0x000000783800780c */ /* 0x000fe40003f64270 */
[----:B--2---:R-:W-:Y:S01]  /*3330*/  FSEL R64, R64, -INF , P2 ;  /* 0xff80000040407808 */ /* 0x004fe20001000000 */
[----:B------:R-:W0:Y:S01]  /*3340*/  MUFU.EX2 R8, R59 ;  /* 0x0000003b00087308 */ /* 0x000e220000000800 */
[----:B------:R-:W-:Y:S02]  /*3350*/  FMNMX.FTZ R41, R62, R41, !PT ;  /* 0x000000293e297209 */ /* 0x000fe40007810000 */
[----:B------:R-:W-:Y:S02]  /*3360*/  ISETP.GT.AND P2, PT, R56, 0x79, PT ;  /* 0x000000793800780c */ /* 0x000fe40003f44270 */
[----:B---3--:R-:W-:-:S02]  /*3370*/  FSEL R65, R65, -INF , P3 ;  /* 0xff80000041417808 */ /* 0x008fc40001800000 */
[----:B------:R-:W-:Y:S01]  /*3380*/  FMNMX.FTZ R40, R64, R41, !PT ;  /* 0x0000002940287209 */ /* 0x000fe20007810000 */
[----:B------:R-:W1:Y:S01]  /*3390*/  MUFU.EX2 R151, R151 ;  /* 0x0000009700977308 */ /* 0x000e620000000800 */
[----:B----4-:R-:W-:Y:S02]  /*33a0*/  FSEL R66, R66, -INF , P2 ;  /* 0xff80000042427808 */ /* 0x010fe40001000000 */
[----:B------:R-:W-:Y:S01]  /*33b0*/  FMNMX.FTZ R41, R65, R40, !PT ;  /* 0x0000002841297209 */ /* 0x000fe20007810000 */
[----:B------:R-:W-:-:S03]  /*33c0*/  FFMA.FTZ R40, R35, UR10, -R61 ;  /* 0x0000000a23287c23 */ /* 0x000fc6000801083d */
[----:B------:R-:W-:Y:S01]  /*33d0*/  FMNMX.FTZ R41, R66, R41, !PT ;  /* 0x0000002942297209 */ /* 0x000fe20007810000 */
[----:B------:R-:W2:Y:S04]  /*33e0*/  MUFU.EX2 R10, R10 ;  /* 0x0000000a000a7308 */ /* 0x000ea80000000800 */
[----:B------:R-:W3:Y:S04]  /*33f0*/  SHFL.BFLY PT, R50, R41, 0x2, 0x1f ;  /* 0x0c401f0029327f89 */ /* 0x000ee800000e0000 */
[----:B------:R-:W4:Y:S08]  /*3400*/  MUFU.EX2 R145, R145 ;  /* 0x0000009100917308 */ /* 0x000f300000000800 */
[----:B------:R-:W5:Y:S08]  /*3410*/  MUFU.EX2 R12, R55 ;  /* 0x00000037000c7308 */ /* 0x000f700000000800 */
[----:B------:R-:W5:Y:S01]  /*3420*/  MUFU.EX2 R147, R147 ;  /* 0x0000009300937308 */ /* 0x000f620000000800 */
[----:B---3--:R-:W-:-:S07]  /*3430*/  FMNMX.FTZ R50, R41, R50, !PT ;  /* 0x0000003229327209 */ /* 0x008fce0007810000 */
[----:B------:R-:W3:Y:S01]  /*3440*/  MUFU.EX2 R20, R20 ;  /* 0x0000001400147308 */ /* 0x000ee20000000800 */
[----:B------:R-:W0:Y:S07]  /*3450*/  SHFL.BFLY PT, R33, R50, 0x1, 0x1f ;  /* 0x0c201f0032217f89 */ /* 0x000e2e00000e0000 */
        /* <DEDUP_REMOVED lines=9> */
[--C-:B------:R-:W-:Y:S01]  /*34f0*/  FFMA.FTZ R148, R88, UR10, -R32.reuse ;  /* 0x0000000a58947c23 */ /* 0x100fe20008010820 */
[--C-:B------:R-:W-:Y:S01]  /*3500*/  FFMA.FTZ R3, R49, UR10, -R32.reuse ;  /* 0x0000000a31037c23 */ /* 0x100fe20008010820 */
[--C-:B------:R-:W-:Y:S01]  /*3510*/  FFMA.FTZ R140, R21, UR10, -R32.reuse ;  /* 0x0000000a158c7c23 */ /* 0x100fe20008010820 */
[----:B------:R-:W-:Y:S01]  /*3520*/  FFMA.FTZ R21, R24, UR10, -R32 ;  /* 0x0000000a18157c23 */ /* 0x000fe20008010820 */
[----:B------:R-:W-:Y:S01]  /*3530*/  FADD.FTZ R24, R149, R8 ;  /* 0x0000000895187221 */ /* 0x000fe20000010000 */
[--C-:B------:R-:W-:Y:S01]  /*3540*/  FFMA.FTZ R150, R89, UR10, -R32.reuse ;  /* 0x0000000a59967c23 */ /* 0x100fe20008010820 */
[----:B------:R-:W-:Y:S01]  /*3550*/  FFMA.FTZ R132, R5, UR10, -R32 ;  /* 0x0000000a05847c23 */ /* 0x000fe20008010820 */
[----:B------:R-:W-:Y:S01]  /*3560*/  MUFU.EX2 R148, R148 ;  /* 0x0000009400947308 */ /* 0x000fe20000000800 */
[----:B-1----:R-:W-:Y:S01]  /*3570*/  FADD.FTZ R5, R151, R24 ;  /* 0x0000001897057221 */ /* 0x002fe20000010000 */
[--C-:B------:R-:W-:Y:S01]  /*3580*/  FFMA.FTZ R31, R90, UR10, -R32.reuse ;  /* 0x0000000a5a1f7c23 */ /* 0x100fe20008010820 */
[--C-:B------:R-:W-:Y:S01]  /*3590*/  FFMA.FTZ R144, R28, UR10, -R32.reuse ;  /* 0x0000000a1c907c23 */ /* 0x100fe20008010820 */
[--C-:B------:R-:W-:Y:S01]  /*35a0*/  FFMA.FTZ R29, R29, UR10, -R32.reuse ;  /* 0x0000000a1d1d7c23 */ /* 0x100fe20008010820 */
[----:B--2---:R-:W-:Y:S01]  /*35b0*/  FADD.FTZ R24, R10, R5 ;  /* 0x000000050a187221 */ /* 0x004fe20000010000 */
[--C-:B------:R-:W-:Y:S01]  /*35c0*/  FFMA.FTZ R5, R7, UR10, -R32.reuse ;  /* 0x0000000a07057c23 */ /* 0x100fe20008010820 */
[----:B------:R-:W-:Y:S01]  /*35d0*/  FFMA.FTZ R146, R25, UR10, -R32 ;  /* 0x0000000a19927c23 */ /* 0x000fe20008010820 */
[----:B------:R-:W0:Y:S01]  /*35e0*/  MUFU.EX2 R3, R3 ;  /* 0x0000000300037308 */ /* 0x000e220000000800 */
        /* <DEDUP_REMOVED lines=12> */
[----:B---3--:R-:W-:Y:S01]  /*36b0*/  FADD.FTZ R28, R20, R7 ;  /* 0x00000007141c7221 */ /* 0x008fe20000010000 */
[--C-:B------:R-:W-:Y:S01]  /*36c0*/  FFMA.FTZ R7, R67, UR10, -R32.reuse ;  /* 0x0000000a43077c23 */ /* 0x100fe20008010820 */
[----:B------:R-:W-:Y:S01]  /*36d0*/  FFMA.FTZ R128, R71, UR10, -R32 ;  /* 0x0000000a47807c23 */ /* 0x000fe20008010820 */
[----:B------:R-:W2:Y:S01]  /*36e0*/  MUFU.EX2 R31, R31 ;  /* 0x0000001f001f7308 */ /* 0x000ea20000000800 */
[----:B0-----:R-:W-:Y:S01]  /*36f0*/  FADD.FTZ R11, R148, R3 ;  /* 0x00000003940b7221 */ /* 0x001fe20000010000 */
[----:B------:R-:W-:Y:S01]  /*3700*/  FADD.FTZ R33, R141, R28 ;  /* 0x0000001c8d217221 */ /* 0x000fe20000010000 */
[--C-:B------:R-:W-:Y:S01]  /*3710*/  FFMA.FTZ R130, R70, UR10, -R32.reuse ;  /* 0x0000000a46827c23 */ /* 0x100fe20008010820 */
[--C-:B------:R-:W-:Y:S01]  /*3720*/  FFMA.FTZ R69, R69, UR10, -R32.reuse ;  /* 0x0000000a45457c23 */ /* 0x100fe20008010820 */
[----:B------:R-:W-:Y:S01]  /*3730*/  F2FP.BF16.F32.PACK_AB R149, R8, R149 ;  /* 0x000000950895723e */ /* 0x000fe200000010ff */
[----:B------:R-:W-:Y:S01]  /*3740*/  FADD.FTZ R28, R14, R33 ;  /* 0x000000210e1c7221 */ /* 0x000fe20000010000 */
[--C-:B------:R-:W-:Y:S01]  /*3750*/  FFMA.FTZ R68, R68, UR10, -R32.reuse ;  /* 0x0000000a44447c23 */ /* 0x100fe20008010820 */
[----:B------:R-:W0:Y:S01]  /*3760*/  MUFU.EX2 R144, R144 ;  /* 0x0000009000907308 */ /* 0x000e220000000800 */
[----:B-1----:R-:W-:Y:S01]  /*3770*/  FADD.FTZ R24, R150, R11 ;  /* 0x0000000b96187221 */ /* 0x002fe20000010000 */
[--C-:B------:R-:W-:Y:S01]  /*3780*/  FFMA.FTZ R72, R72, UR10, -R32.reuse ;  /* 0x0000000a48487c23 */ /* 0x100fe20008010820 */
[--C-:B------:R-:W-:Y:S01]  /*3790*/  FFMA.FTZ R60, R60, UR10, -R32.reuse ;  /* 0x0000000a3c3c7c23 */ /* 0x100fe20008010820 */
[--C-:B------:R-:W-:Y:S01]  /*37a0*/  FFMA.FTZ R63, R63, UR10, -R32.reuse ;  /* 0x0000000a3f3f7c23 */ /* 0x100fe20008010820 */
[--C-:B------:R-:W-:Y:S01]  /*37b0*/  FFMA.FTZ R62, R62, UR10, -R32.reuse ;  /* 0x0000000a3e3e7c23 */ /* 0x100fe20008010820 */
[--C-:B------:R-:W-:Y:S01]  /*37c0*/  FFMA.FTZ R64, R64, UR10, -R32.reuse ;  /* 0x0000000a40407c23 */ /* 0x100fe20008010820 */
[----:B------:R-:W-:Y:S01]  /*37d0*/  FFMA.FTZ R65, R65, UR10, -R32 ;  /* 0x0000000a41417c23 */ /* 0x000fe20008010820 */
[----:B------:R-:W1:Y:S01]  /*37e0*/  MUFU.EX2 R29, R29 ;  /* 0x0000001d001d7308 */ /* 0x000e620000000800 */
[----:B--2---:R-:W-:Y:S01]  /*37f0*/  FADD.FTZ R11, R31, R24 ;  /* 0x000000181f0b7221 */ /* 0x004fe20000010000 */
[----:B------:R-:W-:Y:S01]  /*3800*/  F2FP.BF16.F32.PACK_AB R148, R3, R148 ;  /* 0x000000940394723e */ /* 0x000fe200000010ff */
[--C-:B------:R-:W-:Y:S01]  /*3810*/  IMAD.MOV.U32 R90, RZ, RZ, R119.reuse ;  /* 0x000000ffff5a7224 */ /* 0x100fe200078e0077 */
[----:B------:R-:W-:Y:S01]  /*3820*/  F2FP.BF16.F32.PACK_AB R151, R10, R151 ;  /* 0x000000970a97723e */ /* 0x000fe200000010ff */
[--C-:B------:R-:W-:Y:S01]  /*3830*/  IMAD.MOV.U32 R89, RZ, RZ, R119.reuse ;  /* 0x000000ffff597224 */ /* 0x100fe200078e0077 */
[----:B------:R-:W-:Y:S01]  /*3840*/  F2FP.BF16.F32.PACK_AB R145, R12, R145 ;  /* 0x000000910c91723e */ /* 0x000fe200000010ff */
[----:B------:R-:W-:Y:S01]  /*3850*/  IMAD.MOV.U32 R88, RZ, RZ, R119 ;  /* 0x000000ffff587224 */ /* 0x000fe200078e0077 */
        /* <DEDUP_REMOVED lines=9> */
[----:B------:R-:W-:Y:S01]  /*38f0*/  FFMA.FTZ R32, R66, UR10, -R32 ;  /* 0x0000000a42207c23 */ /* 0x000fe20008010820 */
[----:B------:R-:W-:Y:S02]  /*3900*/  F2FP.BF16.F32.PACK_AB R143, R46, R143 ;  /* 0x0000008f2e8f723e */ /* 0x000fe400000010ff */
[----:B------:R-:W-:Y:S02]  /*3910*/  F2FP.BF16.F32.PACK_AB R150, R31, R150 ;  /* 0x000000961f96723e */ /* 0x000fe400000010ff */
[----:B------:R-:W-:Y:S01]  /*3920*/  F2FP.BF16.F32.PACK_AB R144, R29, R144 ;  /* 0x000000901d90723e */ /* 0x000fe200000010ff */
        /* <DEDUP_REMOVED lines=109> */
[----:B------:R-:W-:-:S03]  /*4000*/  F2FP.BF16.F32.PACK_AB R120, R35, R62 ;  /* 0x0000003e2378723e */ /* 0x000fc600000010ff */
[----:B-1----:R-:W-:-:S04]  /*4010*/  FADD.FTZ R3, R65, R2 ;  /* 0x0000000241037221 */ /* 0x002fc80000010000 */
[C---:B--2---:R-:W-:Y:S01]  /*4020*/  FADD.FTZ R2, R32.reuse, R3 ;  /* 0x0000000320027221 */ /* 0x044fe20000010000 */
[----:B------:R-:W-:Y:S01]  /*4030*/  F2FP.BF16.F32.PACK_AB R122, R32, R65 ;  /* 0x00000041207a723e */ /* 0x000fe200000010ff */
[----:B------:R-:W-:Y:S06]  /*4040*/  @!P2 BRA `(.L_x_1705) ;  /* 0x0000002c00b0a947 */ /* 0x000fec0003800000 */
        /* <DEDUP_REMOVED lines=18> */
[----:B------:R-:W-:Y:S01]  /*4170*/  UMOV UR26, UR40 ;  /* 0x00000028001a7c82 */ /* 0x000fe20008000000 */
[----:B------:R-:W-:Y:S01]  /*4180*/  UMOV UR24, UR37 ;  /* 0x0000002500187c82 */ /* 0x000fe20008000000 */
[----:B------:R-:W-:Y:S01]  /*4190*/  ULDC UR22, c[0x0][0x9d8] ;  /* 0x0002760000167ab9 */ /* 0x000fe20000000800 */
[----:B------:R-:W-:-:S05]  /*41a0*/  ULDC UR21, c[0x0][0x988] ;  /* 0x0002620000157ab9 */ /* 0x000fca0000000800 */
.L_x_1714:
        /* <DEDUP_REMOVED lines=9> */
.L_x_1707:
[----:B------:R-:W-:Y:S01]  /*4240*/  ULEA UR6, UR37, UR41, 0x3 ;  /* 0x0000002925067291 */ /* 0x000fe2000f8e183f */
[----:B------:R-:W-:-:S05]  /*4250*/  IMAD.U32 R5, RZ, RZ, UR40 ;  /* 0x00000028ff057e24 */ /* 0x000fca000f8e00ff */
[----:B------:R-:W-:-:S04]  /*4260*/  SHF.L.U32 R5, R5, 0x1f, RZ ;  /* 0x0000001f05057819 */ /* 0x000fc800000006ff */
[----:B------:R0:W1:Y:S01]  /*4270*/  SYNCS.PHASECHK.TRANS64.TRYWAIT P2, [UR6+0x16830], R5 ;  /* 0x01683005ff0075a7 */ /* 0x0000620008040146 */
[----:B------:R-:W-:Y:S05]  /*4280*/  @!P0 BRA `(.L_x_1708) ;  /* 0x0000000000048947 */ /* 0x000fea0003800000 */
[----:B------:R-:W-:Y:S01]  /*4290*/  BPT.TRAP 0x1 ;  /* 0x000000040000795c */ /* 0x000fe20000300000 */
.L_x_1708:
[----:B-1----:R-:W-:Y:S05]  /*42a0*/  @P2 BRA `(.L_x_1706) ;  /* 0x0000000000082947 */ /* 0x002fea0003800000 */
[----:B------:R-:W1:Y:S02]  /*42b0*/  SYNCS.PHASECHK.TRANS64.TRYWAIT P2, [UR6+0x16830], R5 ;  /* 0x01683005ff0075a7 */ /* 0x000e640008040146 */
[----:B-1----:R-:W-:Y:S05]  /*42c0*/  @!P2 BRA `(.L_x_1709) ;  /* 0x000000b40098a947 */ /* 0x002fea0003800000 */
.L_x_1706:
[----:B01----:R-:W-:Y:S01]  /*42d0*/  IADD3 R5, R23, 0x8, RZ ;  /* 0x0000000817057810 */ /* 0x003fe20007ffe0ff */
        /* <DEDUP_REMOVED lines=24> */
.L_x_1711:
[----:B------:R-:W-:Y:S01]  /*4460*/  ULEA UR6, UR24, UR41, 0x3 ;  /* 0x0000002918067291 */ /* 0x000fe2000f8e183f */
[----:B------:R-:W-:-:S05]  /*4470*/  IMAD.U32 R5, RZ, RZ, UR26 ;  /* 0x0000001aff057e24 */ /* 0x000fca000f8e00ff */
[----:B------:R-:W-:-:S04]  /*4480*/  SHF.L.U32 R5, R5, 0x1f, RZ ;  /* 0x0000001f05057819 */ /* 0x000fc800000006ff */
[----:B------:R0:W1:Y:S01]  /*4490*/  SYNCS.PHASECHK.TRANS64.TRYWAIT P2, [UR6+0x16850], R5 ;  /* 0x01685005ff0075a7 */ /* 0x0000620008040146 */
[----:B------:R-:W-:Y:S05]  /*44a0*/  @!P0 BRA `(.L_x_1712) ;  /* 0x0000000000048947 */ /* 0x000fea0003800000 */
[----:B------:R-:W-:Y:S01]  /*44b0*/  BPT.TRAP 0x1 ;  /* 0x000000040000795c */ /* 0x000fe20000300000 */
.L_x_1712:
[----:B-1----:R-:W-:Y:S05]  /*44c0*/  @P2 BRA `(.L_x_1710) ;  /* 0x0000000000082947 */ /* 0x002fea0003800000 */
[----:B------:R-:W1:Y:S02]  /*44d0*/  SYNCS.PHASECHK.TRANS64.TRYWAIT P2, [UR6+0x16850], R5 ;  /* 0x01685005ff0075a7 */ /* 0x000e640008040146 */
[----:B-1----:R-:W-:Y:S05]  /*44e0*/  @!P2 BRA `(.L_x_1713) ;  /* 0x000000b40028a947 */ /* 0x002fea0003800000 */
.L_x_1710:
[----:B------:R-:W-:Y:S01]  /*44f0*/  UIADD3 UR6, UR41, 0x400, URZ ;  /* 0x0000040029067890 */ /* 0x000fe2000fffe03f */
[----:B------:R-:W-:Y:S01]  /*4500*/  WARPGROUP.ARRIVE ;  /* 0x00000000000079c5 */ /* 0x000fe20000000000 */
[----:B------:R-:W-:Y:S01]  /*4510*/  UMOV UR7, 0x40000040 ;  /* 0x4000004000077882 */ /* 0x000fe20000000000 */
[----:B01----:R-:W-:Y:S01]  /*4520*/  FMUL.FTZ R5, R24, UR22 ;  /* 0x0000001618057c20 */ /* 0x003fe20008410000 */
[----:B------:R-:W-:Y:S01]  /*4530*/  USHF.R.U32.HI UR6, URZ, 0x4, UR6 ;  /* 0x000000043f067899 */ /* 0x000fe20008011606 */
[----:B------:R-:W-:Y:S01]  /*4540*/  FMUL.FTZ R6, R25, UR22 ;  /* 0x0000001619067c20 */ /* 0x000fe20008410000 */
[----:B------:R-:W-:Y:S01]  /*4550*/  FMUL.FTZ R10, R29, UR22 ;  /* 0x000000161d0a7c20 */ /* 0x000fe20008410000 */
[----:B------:R-:W-:Y:S01]  /*4560*/  FMUL.FTZ R29, R41, UR22 ;  /* 0x00000016291d7c20 */ /* 0x000fe20008410000 */
[----:B------:R-:W-:Y:S01]  /*4570*/  ULOP3.LUT UR6, UR6, 0x3fff, URZ, 0xc0, !UPT ;  /* 0x00003fff06067892 */ /* 0x000fe2000f8ec03f */
[----:B------:R-:W0:Y:S01]  /*4580*/  MUFU.TANH R5, R5 ;  /* 0x0000000500057308 */ /* 0x000e220000002400 */
[----:B------:R-:W-:-:S02]  /*4590*/  IMAD.MOV.U32 R41, RZ, RZ, -0x2 ;  /* 0xfffffffeff297424 */ /* 0x000fc400078e00ff */
        /* <DEDUP_REMOVED lines=53> */
[----:B------:R-:W-:Y:S01]  /*48f0*/  UMOV UR10, UR21 ;  /* 0x00000015000a7c82 */ /* 0x000fe20008000000 */
[----:B------:R-:W5:Y:S01]  /*4900*/  MUFU.TANH R24, R24 ;  /* 0x0000001800187308 */ /* 0x000f620000002400 */
[----:B------:R-:W-:Y:S01]  /*4910*/  FMUL.FTZ R65, R66, UR22 ;  /* 0x0000001642417c20 */ /* 0x000fe20008410000 */
[----:B------:R-:W-:Y:S01]  /*4920*/  FMUL.FTZ R66, R67, UR22 ;  /* 0x0000001643427c20 */ /* 0x000fe20008410000 */
[----:B------:R-:W-:Y:S01]  /*4930*/  FMUL.FTZ R67, R70, UR22 ;  /* 0x0000001646437c20 */ /* 0x000fe20008410000 */
[----:B------:R-:W-:Y:S01]  /*4940*/  FMUL.FTZ R70, R75, UR22 ;  /* 0x000000164b467c20 */ /* 0x000fe20008410000 */
[----:B------:R-:W-:Y:S01]  /*4950*/  FMUL.FTZ R75, R86, UR22 ;  /* 0x00000016564b7c20 */ /* 0x000fe20008410000 */
[----:B------:R-:W-:-:S02]  /*4960*/  UISETP.GT.AND UP0, UPT, UR25, UR23, UPT ;  /* 0x000000171900728c */ /* 0x000fc4000bf04270 */
[----:B------:R-:W5:Y:S01]  /*4970*/  MUFU.TANH R27, R27 ;  /* 0x0000001b001b7308 */ /* 0x000f620000002400 */
[----:B------:R-:W-:-:S07]  /*4980*/  UMOV UR26, UR40 ;  /* 0x00000028001a7c82 */ /* 0x000fce0008000000 */
        /* <DEDUP_REMOVED lines=8> */
[----:B------:R-:W-:Y:S01]  /*4a10*/  UMOV UR7, 0x40000040 ;  /* 0x4000004000077882 */ /* 0x000fe20000000000 */
[----:B------:R-:W-:Y:S02]  /*4a20*/  UIMAD UR6, UR25, UR6, 0x1 ;  /* 0x00000001190674a4 */ /* 0x000fe4000f8e0206 */
[----:B------:R-:W-:Y:S02]  /*4a30*/  UIADD3 UR25, UR25, -0x1, URZ ;  /* 0xffffffff19197890 */ /* 0x000fe4000fffe03f */
[----:B------:R-:W5:Y:S01]  /*4a40*/  MUFU.TANH R43, R43 ;  /* 0x0000002b002b7308 */ /* 0x000f620000002400 */
[----:B------:R-:W-:-:S04]  /*4a50*/  UIMAD UR6, UR51, 0xc0, UR6 ;  /* 0x000000c0330678a4 */ /* 0x000fc8000f8e0206 */
[----:B------:R-:W-:-:S03]  /*4a60*/  UIADD3 UR6, -UR50, UR6, UR49 ;  /* 0x0000000632067290 */ /* 0x000fc6000fffe131 */
[----:B------:R-:W5:Y:S03]  /*4a70*/  MUFU.TANH R46, R46 ;  /* 0x0000002e002e7308 */ /* 0x000f660000002400 */
[----:B------:R-:W-:Y:S01]  /*4a80*/  IMAD R42, R18, R41, UR6 ;  /* 0x00000006122a7e24 */ /* 0x000fe2000f8e0229 */
[----:B------:R-:W-:Y:S01]  /*4a90*/  UIADD3 UR6, UR11, 0x100, URZ ;  /* 0x000001000b067890 */ /* 0x000fe2000fffe03f */
[----:B------:R-:W-:Y:S02]  /*4aa0*/  FMUL.FTZ R41, R59, UR22 ;  /* 0x000000163b297c20 */ /* 0x000fe40008410000 */
[----:B------:R-:W-:Y:S01]  /*4ab0*/  IMAD.IADD R42, R19, 0x1, R42 ;  /* 0x00000001132a7824 */ /* 0x000fe200078e022a */
[----:B------:R-:W5:Y:S04]  /*4ac0*/  MUFU.TANH R45, R45 ;  /* 0x0000002d002d7308 */ /* 0x000f680000002400 */
[----:B------:R-:W-:-:S02]  /*4ad0*/  ISETP.GT.AND P2, PT, R42, RZ, PT ;  /* 0x000000ff2a00720c */ /* 0x000fc40003f44270 */
[C---:B------:R-:W-:Y:S02]  /*4ae0*/  ISETP.GT.AND P3, PT, R42.reuse, 0x1, PT ;  /* 0x000000012a00780c */ /* 0x040fe40003f64270 */
[----:B0-----:R-:W-:Y:S01]  /*4af0*/  FSEL R44, R5, -INF , P2 ;  /* 0xff800000052c7808 */ /* 0x001fe20001000000 */
[----:B------:R-:W0:Y:S01]  /*4b00*/  MUFU.TANH R47, R47 ;  /* 0x0000002f002f7308 */ /* 0x000e220000002400 */
[----:B------:R-:W-:Y:S02]  /*4b10*/  ISETP.GT.AND P2, PT, R42, 0x8, PT ;  /* 0x000000082a00780c */ /* 0x000fe40003f44270 */
[----:B-1----:R-:W-:Y:S02]  /*4b20*/  FSEL R6, R6, -INF , P3 ;  /* 0xff80000006067808 */ /* 0x002fe40001800000 */
[----:B------:R-:W-:Y:S02]  /*4b30*/  FMNMX.FTZ R5, R44, R3, !PT ;  /* 0x000000032c057209 */ /* 0x000fe40007810000 */
[----:B------:R-:W-:Y:S01]  /*4b40*/  ISETP.GT.AND P3, PT, R42, 0x9, PT ;  /* 0x000000092a00780c */ /* 0x000fe20003f64270 */
[----:B------:R-:W1:Y:S01]  /*4b50*/  MUFU.TANH R48, R48 ;  /* 0x0000003000307308 */ /* 0x000e620000002400 */
[----:B--2---:R-:W-:-:S02]  /*4b60*/  FSEL R9, R9, -INF , P2 ;  /* 0xff80000009097808 */ /* 0x004fc40001000000 */
[----:B------:R-:W-:Y:S02]  /*4b70*/  FMNMX.FTZ R52, R6, R5, !PT ;  /* 0x0000000506347209 */ /* 0x000fe40007810000 */
[----:B------:R-:W-:Y:S02]  /*4b80*/  ISETP.GT.AND P2, PT, R42, 0x10, PT ;  /* 0x000000102a00780c */ /* 0x000fe40003f44270 */
[----:B---3--:R-:W-:Y:S01]  /*4b90*/  FSEL R10, R10, -INF , P3 ;  /* 0xff8000000a0a7808 */ /* 0x008fe20001800000 */
[----:B------:R-:W2:Y:S01]  /*4ba0*/  MUFU.TANH R49, R49 ;  /* 0x0000003100317308 */ /* 0x000ea20000002400 */
[----:B------:R-:W-:Y:S01]  /*4bb0*/  FMNMX.FTZ R5, R9, R52, !PT ;  /* 0x0000003409057209 */ /* 0x000fe20007810000 */
[----:B------:R-:W-:Y:S01]  /*4bc0*/  FMUL.FTZ R52, R64, UR22 ;  /* 0x0000001640347c20 */ /* 0x000fe20008410000 */
[----:B------:R-:W-:Y:S02]  /*4bd0*/  ISETP.GT.AND P3, PT, R42, 0x11, PT ;  /* 0x000000112a00780c */ /* 0x000fe40003f64270 */
[----:B----4-:R-:W-:-:S02]  /*4be0*/  FSEL R13, R13, -INF , P2 ;  /* 0xff8000000d0d7808 */ /* 0x010fc40001000000 */
[----:B------:R-:W-:Y:S01]  /*4bf0*/  FMNMX.FTZ R54, R10, R5, !PT ;  /* 0x000000050a367209 */ /* 0x000fe20007810000 */
[----:B------:R-:W3:Y:S01]  /*4c00*/  MUFU.TANH R50, R50 ;  /* 0x0000003200327308 */ /* 0x000ee20000002400 */
[----:B------:R-:W-:Y:S02]  /*4c10*/  ISETP.GT.AND P2, PT, R42, 0x18, PT ;  /* 0x000000182a00780c */ /* 0x000fe40003f44270 */
[----:B-----5:R-:W-:Y:S02]  /*4c20*/  FSEL R14, R14, -INF , P3 ;  /* 0xff8000000e0e7808 */ /* 0x020fe40001800000 */
[----:B------:R-:W-:Y:S02]  /*4c30*/  FMNMX.FTZ R5, R13, R54, !PT ;  /* 0x000000360d057209 */ /* 0x000fe40007810000 */
[----:B------:R-:W-:Y:S01]  /*4c40*/  ISETP.GT.AND P3, PT, R42, 0x19, PT ;  /* 0x000000192a00780c */ /* 0x000fe20003f64270 */
[----:B------:R-:W4:Y:S01]  /*4c50*/  MUFU.TANH R52, R52 ;  /* 0x0000003400347308 */ /* 0x000f220000002400 */
[----:B------:R-:W-:-:S02]  /*4c60*/  FSEL R21, R21, -INF , P2 ;  /* 0xff80000015157808 */ /* 0x000fc40001000000 */
[----:B------:R-:W-:Y:S02]  /*4c70*/  FMNMX.FTZ R54, R14, R5, !PT ;  /* 0x000000050e367209 */ /* 0x000fe40007810000 */
[----:B------:R-:W-:Y:S02]  /*4c80*/  ISETP.GT.AND P2, PT, R42, 0x20, PT ;  /* 0x000000202a00780c */ /* 0x000fe40003f44270 */
[----:B------:R-:W-:Y:S01]  /*4c90*/  FSEL R24, R24, -INF , P3 ;  /* 0xff80000018187808 */ /* 0x000fe20001800000 */
[----:B------:R-:W5:Y:S01]  /*4ca0*/  MUFU.TANH R51, R51 ;  /* 0x0000003300337308 */ /* 0x000f620000002400 */
[----:B------:R-:W-:Y:S02]  /*4cb0*/  FMNMX.FTZ R55, R21, R54, !PT ;  /* 0x0000003615377209 */ /* 0x000fe40007810000 */
[----:B------:R-:W-:Y:S02]  /*4cc0*/  ISETP.GT.AND P3, PT, R42, 0x21, PT ;  /* 0x000000212a00780c */ /* 0x000fe40003f64270 */
[----:B------:R-:W-:Y:S01]  /*4cd0*/  FSEL R5, R27, -INF , P2 ;  /* 0xff8000001b057808 */ /* 0x000fe20001000000 */
[----:B------:R-:W-:-:S02]  /*4ce0*/  WARPGROUP.DEPBAR.LE gsb0, 0x0 ;  /* 0x00008000000079c5 */ /* 0x000fc40000010000 */
[----:B------:R-:W-:Y:S01]  /*4cf0*/  WARPGROUP.ARRIVE ;  /* 0x00000000000079c5 */ /* 0x000fe20000000000 */
[----:B------:R-:W-:Y:S01]  /*4d00*/  FMNMX.FTZ R54, R24, R55, !PT ;  /* 0x0000003718367209 */ /* 0x000fe20007810000 */
[----:B------:R-:W5:Y:S01]  /*4d10*/  MUFU.TANH R53, R53 ;  /* 0x0000003500357308 */ /* 0x000f620000002400 */
[----:B------:R-:W-:Y:S01]  /*4d20*/  ISETP.GT.AND P2, PT, R42, 0x28, PT ;  /* 0x000000282a00780c */ /* 0x000fe20003f44270 */
[----:B------:R-:W-:Y:S01]  /*4d30*/  FMUL.FTZ R55, R72, UR22 ;  /* 0x0000001648377c20 */ /* 0x000fe20008410000 */
[----:B------:R-:W-:Y:S01]  /*4d40*/  FSEL R29, R29, -INF , P3 ;  /* 0xff8000001d1d7808 */ /* 0x000fe20001800000 */
[----:B------:R-:W-:Y:S01]  /*4d50*/  HGMMA.64x64x16.F32.BF16 R88, R140, gdesc[UR4].tnspB, R88, gsb0 ;  /* 0x40e000048c587df0 */ /* 0x000fe20008001858 */
[----:B------:R-:W-:Y:S01]  /*4d60*/  FMNMX.FTZ R56, R5, R54, !PT ;  /* 0x0000003605387209 */ /* 0x000fe20007810000 */
[----:B------:R-:W-:Y:S01]  /*4d70*/  FMUL.FTZ R54, R69, UR22 ;  /* 0x0000001645367c20 */ /* 0x000fe20008410000 */
[C---:B------:R-:W-:Y:S01]  /*4d80*/  ISETP.GT.AND P3, PT, R42.reuse, 0x29, PT ;  /* 0x000000292a00780c */ /* 0x040fe20003f64270 */
[----:B------:R-:W-:Y:S01]  /*4d90*/  MUFU.TANH R55, R55 ;  /* 0x0000003700377308 */ /* 0x000fe20000002400 */
[----:B------:R-:W-:Y:S01]  /*4da0*/  FSEL R31, R31, -INF , P2 ;  /* 0xff8000001f1f7808 */ /* 0x000fe20001000000 */
[----:B------:R-:W-:Y:S01]  /*4db0*/  UIADD3 UR6, UR11, 0x180, URZ ;  /* 0x000001800b067890 */ /* 0x000fe2000fffe03f */
[----:B------:R-:W-:Y:S01]  /*4dc0*/  FMNMX.FTZ R56, R29, R56, !PT ;  /* 0x000000381d387209 */ /* 0x000fe20007810000 */
[----:B------:R-:W-:Y:S01]  /*4dd0*/  UMOV UR7, 0x40000040 ;  /* 0x4000004000077882 */ /* 0x000fe20000000000 */
[----:B------:R-:W-:Y:S01]  /*4de0*/  ISETP.GT.AND P2, PT, R42, 0x30, PT ;  /* 0x000000302a00780c */ /* 0x000fe20003f44270 */
[----:B------:R-:W-:Y:S01]  /*4df0*/  FMUL.FTZ R69, R74, UR22 ;  /* 0x000000164a457c20 */ /* 0x000fe20008410000 */
[----:B------:R-:W-:Y:S01]  /*4e00*/  FSEL R32, R32, -INF , P3 ;  /* 0xff80000020207808 */ /* 0x000fe20001800000 */
[----:B------:R-:W5:Y:S01]  /*4e10*/  MUFU.TANH R54, R54 ;  /* 0x0000003600367308 */ /* 0x000f620000002400 */
[----:B------:R-:W-:Y:S01]  /*4e20*/  FMNMX.FTZ R27, R31, R56, !PT ;  /* 0x000000381f1b7209 */ /* 0x000fe20007810000 */
[----:B------:R-:W-:Y:S01]  /*4e30*/  FMUL.FTZ R74, R83, UR22 ;  /* 0x00000016534a7c20 */ /* 0x000fe20008410000 */
[----:B------:R-:W-:-:S02]  /*4e40*/  ISETP.GT.AND P3, PT, R42, 0x31, PT ;  /* 0x000000312a00780c */ /* 0x000fc40003f64270 */
[----:B------:R-:W-:Y:S02]  /*4e50*/  FSEL R35, R35, -INF , P2 ;  /* 0xff80000023237808 */ /* 0x000fe40001000000 */
[----:B------:R-:W-:Y:S01]  /*4e60*/  FMNMX.FTZ R56, R32, R27, !PT ;  /* 0x0000001b20387209 */ /* 0x000fe20007810000 */
[----:B------:R-:W-:Y:S01]  /*4e70*/  MUFU.TANH R57, R57 ;  /* 0x0000003900397308 */ /* 0x000fe20000002400 */
[C---:B------:R-:W-:Y:S02]  /*4e80*/  ISETP.GT.AND P2, PT, R42.reuse, 0x38, PT ;  /* 0x000000382a00780c */ /* 0x040fe40003f44270 */
[----:B------:R-:W-:Y:S02]  /*4e90*/  FSEL R43, R43, -INF , P3 ;  /* 0xff8000002b2b7808 */ /* 0x000fe40001800000 */
        /* <DEDUP_REMOVED lines=9> */
[----:B------:R-:W5:Y:S01]  /*4f30*/  MUFU.TANH R56, R56 ;  /* 0x0000003800387308 */ /* 0x000f620000002400 */
[----:B------:R-:W-:Y:S02]  /*4f40*/  FMNMX.FTZ R58, R46, R27, !PT ;  /* 0x0000001b2e3a7209 */ /* 0x000fe40007810000 */
[C---:B------:R-:W-:Y:S02]  /*4f50*/  ISETP.GT.AND P3, PT, R42.reuse, 0x41, PT ;  /* 0x000000412a00780c */ /* 0x040fe40003f64270 */
[----:B0-----:R-:W-:Y:S02]  /*4f60*/  FSEL R47, R47, -INF , P2 ;  /* 0xff8000002f2f7808 */ /* 0x001fe40001000000 */
[----:B------:R-:W-:Y:S01]  /*4f70*/  FMNMX.FTZ R58, R45, R58, !PT ;  /* 0x0000003a2d3a7209 */ /* 0x000fe20007810000 */
[----:B------:R-:W-:Y:S01]  /*4f80*/  MUFU.TANH R59, R81 ;  /* 0x00000051003b7308 */ /* 0x000fe20000002400 */
[----:B------:R-:W-:-:S02]  /*4f90*/  ISETP.GT.AND P2, PT, R42, 0x48, PT ;  /* 0x000000482a00780c */ /* 0x000fc40003f44270 */
[----:B-1----:R-:W-:Y:S02]  /*4fa0*/  FSEL R48, R48, -INF , P3 ;  /* 0xff80000030307808 */ /* 0x002fe40001800000 */
[----:B------:R-:W-:Y:S02]  /*4fb0*/  FMNMX.FTZ R27, R47, R58, !PT ;  /* 0x0000003a2f1b7209 */ /* 0x000fe40007810000 */
[----:B------:R-:W-:Y:S01]  /*4fc0*/  ISETP.GT.AND P3, PT, R42, 0x49, PT ;  /* 0x000000492a00780c */ /* 0x000fe20003f64270 */
[----:B------:R0:W1:Y:S01]  /*4fd0*/  MUFU.TANH R58, R77 ;  /* 0x0000004d003a7308 */ /* 0x0000620000002400 */
[----:B--2---:R-:W-:Y:S02]  /*4fe0*/  FSEL R49, R49, -INF , P2 ;  /* 0xff80000031317808 */ /* 0x004fe40001000000 */
[----:B------:R-:W-:Y:S02]  /*4ff0*/  FMNMX.FTZ R60, R48, R27, !PT ;  /* 0x0000001b303c7209 */ /* 0x000fe40007810000 */
[----:B------:R-:W-:-:S02]  /*5000*/  ISETP.GT.AND P2, PT, R42, 0x50, PT ;  /* 0x000000502a00780c */ /* 0x000fc40003f44270 */
[----:B---3--:R-:W-:Y:S01]  /*5010*/  FSEL R50, R50, -INF , P3 ;  /* 0xff80000032327808 */ /* 0x008fe20001800000 */
[----:B------:R-:W2:Y:S01]  /*5020*/  MUFU.TANH R84, R84 ;  /* 0x0000005400547308 */ /* 0x000ea20000002400 */
[----:B------:R-:W-:Y:S01]  /*5030*/  FMNMX.FTZ R27, R49, R60, !PT ;  /* 0x0000003c311b7209 */ /* 0x000fe20007810000 */
[----:B0-----:R-:W-:Y:S01]  /*5040*/  FMUL.FTZ R77, R87, UR22 ;  /* 0x00000016574d7c20 */ /* 0x001fe20008410000 */
[----:B------:R-:W-:Y:S02]  /*5050*/  ISETP.GT.AND P3, PT, R42, 0x51, PT ;  /* 0x000000512a00780c */ /* 0x000fe40003f64270 */
[----:B----4-:R-:W-:Y:S02]  /*5060*/  FSEL R52, R52, -INF , P2 ;  /* 0xff80000034347808 */ /* 0x010fe40001000000 */
[----:B------:R-:W-:Y:S01]  /*5070*/  FMNMX.FTZ R27, R50, R27, !PT ;  /* 0x0000001b321b7209 */ /* 0x000fe20007810000 */
[----:B------:R-:W-:Y:S01]  /*5080*/  MUFU.TANH R7, R7 ;  /* 0x0000000700077308 */ /* 0x000fe20000002400 */
[----:B------:R-:W-:-:S02]  /*5090*/  ISETP.GT.AND P2, PT, R42, 0x58, PT ;  /* 0x000000582a00780c */ /* 0x000fc40003f44270 */
[----:B-----5:R-:W-:Y:S02]  /*50a0*/  FSEL R51, R51, -INF , P3 ;  /* 0xff80000033337808 */ /* 0x020fe40001800000 */
[----:B------:R-:W-:Y:S02]  /*50b0*/  FMNMX.FTZ R60, R52, R27, !PT ;  /* 0x0000001b343c7209 */ /* 0x000fe40007810000 */
[----:B------:R-:W-:Y:S01]  /*50c0*/  ISETP.GT.AND P3, PT, R42, 0x59, PT ;  /* 0x000000592a00780c */ /* 0x000fe20003f64270 */
[----:B------:R-:W-:Y:S01]  /*50d0*/  MUFU.TANH R8, R8 ;  /* 0x0000000800087308 */ /* 0x000fe20000002400 */
[----:B------:R-:W-:Y:S01]  /*50e0*/  FSEL R53, R53, -INF , P2 ;  /* 0xff80000035357808 */ /* 0x000fe20001000000 */
[----:B------:R-:W-:Y:S02]  /*50f0*/  WARPGROUP.DEPBAR.LE gsb0, 0x0 ;  /* 0x00008000000079c5 */ /* 0x000fe40000010000 */
[----:B------:R-:W-:Y:S01]  /*5100*/  WARPGROUP.ARRIVE ;  /* 0x00000000000079c5 */ /* 0x000fe20000000000 */
[----:B------:R-:W-:-:S02]  /*5110*/  FMNMX.FTZ R60, R51, R60, !PT ;  /* 0x0000003c333c7209 */ /* 0x000fc40007810000 */
[----:B------:R-:W-:Y:S01]  /*5120*/  ISETP.GT.AND P2, PT, R42, 0x60, PT ;  /* 0x000000602a00780c */ /* 0x000fe20003f44270 */
[----:B------:R-:W-:Y:S01]  /*5130*/  MUFU.TANH R11, R11 ;  /* 0x0000000b000b7308 */ /* 0x000fe20000002400 */
[----:B------:R-:W-:Y:S01]  /*5140*/  FSEL R54, R54, -INF , P3 ;  /* 0xff80000036367808 */ /* 0x000fe20001800000 */
[----:B------:R-:W-:Y:S01]  /*5150*/  HGMMA.64x64x16.F32.BF16 R88, R136, gdesc[UR4].tnspB, R88, gsb0 ;  /* 0x40e0000488587df0 */ /* 0x000fe20008001858 */
[----:B------:R-:W-:Y:S01]  /*5160*/  FMNMX.FTZ R27, R53, R60, !PT ;  /* 0x0000003c351b7209 */ /* 0x000fe20007810000 */
[----:B------:R-:W-:Y:S01]  /*5170*/  UIADD3 UR6, UR11, 0x200, URZ ;  /* 0x000002000b067890 */ /* 0x000fe2000fffe03f */
[----:B------:R-:W-:Y:S01]  /*5180*/  ISETP.GT.AND P3, PT, R42, 0x61, PT ;  /* 0x000000612a00780c */ /* 0x000fe20003f64270 */
[----:B------:R-:W-:Y:S01]  /*5190*/  UMOV UR7, 0x40000040 ;  /* 0x4000004000077882 */ /* 0x000fe20000000000 */
[----:B------:R-:W-:Y:S01]  /*51a0*/  FSEL R55, R55, -INF , P2 ;  /* 0xff80000037377808 */ /* 0x000fe20001000000 */
[----:B------:R-:W-:Y:S01]  /*51b0*/  MUFU.TANH R12, R12 ;  /* 0x0000000c000c7308 */ /* 0x000fe20000002400 */
[----:B------:R-:W-:-:S02]  /*51c0*/  FMNMX.FTZ R60, R54, R27, !PT ;  /* 0x0000001b363c7209 */ /* 0x000fc40007810000 */
[----:B------:R-:W-:Y:S02]  /*51d0*/  ISETP.GT.AND P2, PT, R42, 0x68, PT ;  /* 0x000000682a00780c */ /* 0x000fe40003f44270 */
[----:B------:R-:W-:Y:S02]  /*51e0*/  FSEL R56, R56, -INF , P3 ;  /* 0xff80000038387808 */ /* 0x000fe40001800000 */
[----:B------:R-:W-:Y:S01]  /*51f0*/  FMNMX.FTZ R27, R55, R60, !PT ;  /* 0x0000003c371b7209 */ /* 0x000fe20007810000 */
[----:B------:R-:W-:Y:S01]  /*5200*/  MUFU.TANH R15, R15 ;  /* 0x0000000f000f7308 */ /* 0x000fe20000002400 */
[----:B------:R-:W-:Y:S02]  /*5210*/  ISETP.GT.AND P3, PT, R42, 0x69, PT ;  /* 0x000000692a00780c */ /* 0x000fe40003f64270 */
[----:B------:R-:W-:Y:S02]  /*5220*/  FSEL R57, R57, -INF , P2 ;  /* 0xff80000039397808 */ /* 0x000fe40001000000 */
[----:B------:R-:W-:-:S02]  /*5230*/  FMNMX.FTZ R64, R56, R27, !PT ;  /* 0x0000001b38407209 */ /* 0x000fc40007810000 */
[----:B------:R-:W-:Y:S01]  /*5240*/  ISETP.GT.AND P2, PT, R42, 0x70, PT ;  /* 0x000000702a00780c */ /* 0x000fe20003f44270 */
[----:B------:R0:W3:Y:S01]  /*5250*/  MUFU.TANH R60, R85 ;  /* 0x00000055003c7308 */ /* 0x0000e20000002400 */
[----:B-1----:R-:W-:Y:S02]  /*5260*/  FSEL R58, R58, -INF , P3 ;  /* 0xff8000003a3a7808 */ /* 0x002fe40001800000 */
[----:B------:R-:W-:Y:S01]  /*5270*/  FMNMX.FTZ R27, R57, R64, !PT ;  /* 0x00000040391b7209 */ /* 0x000fe20007810000 */
[----:B------:R-:W-:Y:S01]  /*5280*/  FMUL.FTZ R64, R63, UR22 ;  /* 0x000000163f407c20 */ /* 0x000fe20008410000 */
[----:B------:R-:W-:Y:S02]  /*5290*/  ISETP.GT.AND P3, PT, R42, 0x71, PT ;  /* 0x000000712a00780c */ /* 0x000fe40003f64270 */
[----:B------:R-:W-:Y:S01]  /*52a0*/  FSEL R62, R80, -INF , P2 ;  /* 0xff800000503e7808 */ /* 0x000fe20001000000 */
[----:B------:R-:W1:Y:S01]  /*52b0*/  MUFU.TANH R20, R20 ;  /* 0x0000001400147308 */ /* 0x000e620000002400 */
[----:B------:R-:W-:Y:S01]  /*52c0*/  FMNMX.FTZ R27, R58, R27, !PT ;  /* 0x0000001b3a1b7209 */ /* 0x000fe20007810000 */
[----:B0-----:R-:W0:Y:S01]  /*52d0*/  S2R R85, SR_TID.X ;  /* 0x0000000000557919 */ /* 0x001e220000002100 */
[----:B------:R-:W-:-:S02]  /*52e0*/  ISETP.GT.AND P2, PT, R42, 0x78, PT ;  /* 0x000000782a00780c */ /* 0x000fc40003f44270 */
[----:B------:R-:W-:Y:S02]  /*52f0*/  FSEL R59, R59, -INF , P3 ;  /* 0xff8000003b3b7808 */ /* 0x000fe40001800000 */
[----:B------:R-:W-:Y:S01]  /*5300*/  FMNMX.FTZ R68, R62, R27, !PT ;  /* 0x0000001b3e447209 */ /* 0x000fe20007810000 */
[----:B------:R-:W4:Y:S01]  /*5310*/  MUFU.TANH R25, R25 ;  /* 0x0000001900197308 */ /* 0x000f220000002400 */
[C---:B------:R-:W-:Y:S01]  /*5320*/  ISETP.GT.AND P3, PT, R42.reuse, 0x79, PT ;  /* 0x000000792a00780c */ /* 0x040fe20003f64270 */
[----:B------:R-:W-:Y:S01]  /*5330*/  VIADD R42, R42, 0x8 ;  /* 0x000000082a2a7836 */ /* 0x000fe20000000000 */
[----:B--2---:R-:W-:Y:S02]  /*5340*/  FSEL R63, R84, -INF , P2 ;  /* 0xff800000543f7808 */ /* 0x004fe40001000000 */
[----:B------:R-:W-:Y:S02]  /*5350*/  FMNMX.FTZ R68, R59, R68, !PT ;  /* 0x000000443b447209 */ /* 0x000fe40007810000 */
[----:B---3--:R-:W-:Y:S01]  /*5360*/  FSEL R60, R60, -INF , P3 ;  /* 0xff8000003c3c7808 */ /* 0x008fe20001800000 */
[----:B------:R-:W2:Y:S01]  /*5370*/  MUFU.TANH R26, R26 ;  /* 0x0000001a001a7308 */ /* 0x000ea20000002400 */
[----:B------:R-:W-:Y:S01]  /*5380*/  FMNMX.FTZ R27, R63, R68, !PT ;  /* 0x000000443f1b7209 */ /* 0x000fe20007810000 */
[----:B------:R-:W-:Y:S01]  /*5390*/  FMUL.FTZ R68, R71, UR22 ;  /* 0x0000001647447c20 */ /* 0x000fe20008410000 */
[----:B------:R-:W-:Y:S01]  /*53a0*/  ISETP.GT.AND P3, PT, R42, RZ, PT ;  /* 0x000000ff2a00720c */ /* 0x000fe20003f64270 */
[----:B------:R-:W-:Y:S01]  /*53b0*/  FMUL.FTZ R71, R78, UR22 ;  /* 0x000000164e477c20 */ /* 0x000fe20008410000 */
[----:B------:R-:W-:-:S02]  /*53c0*/  FMNMX.FTZ R27, R60, R27, !PT ;  /* 0x0000001b3c1b7209 */ /* 0x000fc40007810000 */
[C---:B------:R-:W-:Y:S01]  /*53d0*/  ISETP.GT.AND P4, PT, R42.reuse, 0x1, PT ;  /* 0x000000012a00780c */ /* 0x040fe20003f84270 */
[----:B------:R-:W3:Y:S01]  /*53e0*/  MUFU.TANH R28, R28 ;  /* 0x0000001c001c7308 */ /* 0x000ee20000002400 */
[----:B------:R-:W-:Y:S01]  /*53f0*/  FSEL R7, R7, -INF , P3 ;  /* 0xff80000007077808 */ /* 0x000fe20001800000 */
[----:B------:R-:W5:Y:S01]  /*5400*/  SHFL.BFLY PT, R72, R27, 0x2, 0x1f ;  /* 0x0c401f001b487f89 */ /* 0x000f6200000e0000 */
[----:B------:R-:W-:Y:S02]  /*5410*/  ISETP.GT.AND P3, PT, R42, 0x8, PT ;  /* 0x000000082a00780c */ /* 0x000fe40003f64270 */
[----:B------:R-:W-:Y:S02]  /*5420*/  FSEL R8, R8, -INF , P4 ;  /* 0xff80000008087808 */ /* 0x000fe40002000000 */
[----:B------:R-:W-:Y:S01]  /*5430*/  ISETP.GT.AND P4, PT, R42, 0x9, PT ;  /* 0x000000092a00780c */ /* 0x000fe20003f84270 */
[----:B------:R-:W0:Y:S01]  /*5440*/  MUFU.TANH R30, R30 ;  /* 0x0000001e001e7308 */ /* 0x000e220000002400 */
[----:B------:R-:W-:-:S02]  /*5450*/  FSEL R11, R11, -INF , P3 ;  /* 0xff8000000b0b7808 */ /* 0x000fc40001800000 */
[----:B------:R-:W-:Y:S02]  /*5460*/  ISETP.GT.AND P3, PT, R42, 0x10, PT ;  /* 0x000000102a00780c */ /* 0x000fe40003f64270 */
[----:B------:R-:W-:Y:S02]  /*5470*/  FSEL R12, R12, -INF , P4 ;  /* 0xff8000000c0c7808 */ /* 0x000fe40002000000 */
[C---:B------:R-:W-:Y:S01]  /*5480*/  ISETP.GT.AND P4, PT, R42.reuse, 0x11, PT ;  /* 0x000000112a00780c */ /* 0x040fe20003f84270 */
[----:B------:R-:W0:Y:S01]  /*5490*/  MUFU.TANH R33, R33 ;  /* 0x0000002100217308 */ /* 0x000e220000002400 */
[----:B------:R-:W-:Y:S02]  /*54a0*/  FSEL R15, R15, -INF , P3 ;  /* 0xff8000000f0f7808 */ /* 0x000fe40001800000 */
[----:B------:R-:W-:Y:S02]  /*54b0*/  ISETP.GT.AND P3, PT, R42, 0x18, PT ;  /* 0x000000182a00780c */ /* 0x000fe40003f64270 */
[----:B-1----:R-:W-:-:S02]  /*54c0*/  FSEL R20, R20, -INF , P4 ;  /* 0xff80000014147808 */ /* 0x002fc40002000000 */
[C---:B------:R-:W-:Y:S01]  /*54d0*/  ISETP.GT.AND P4, PT, R42.reuse, 0x19, PT ;  /* 0x000000192a00780c */ /* 0x040fe20003f84270 */
[----:B------:R-:W-:Y:S02]  /*54e0*/  WARPGROUP.DEPBAR.LE gsb0, 0x0 ;  /* 0x00008000000079c5 */ /* 0x000fe40000010000 */
[----:B-----5:R-:W-:Y:S01]  /*54f0*/  FMNMX.FTZ R76, R27, R72, !PT ;  /* 0x000000481b4c7209 */ /* 0x020fe20007810000 */
[----:B------:R-:W-:Y:S01]  /*5500*/  WARPGROUP.ARRIVE ;  /* 0x00000000000079c5 */ /* 0x000fe20000000000 */
[----:B----4-:R-:W-:Y:S01]  /*5510*/  FSEL R25, R25, -INF , P3 ;  /* 0xff80000019197808 */ /* 0x010fe20001800000 */
[----:B------:R-:W1:Y:S01]  /*5520*/  MUFU.TANH R34, R34 ;  /* 0x0000002200227308 */ /* 0x000e620000002400 */
[----:B------:R-:W-:Y:S01]  /*5530*/  ISETP.GT.AND P3, PT, R42, 0x20, PT ;  /* 0x000000202a00780c */ /* 0x000fe20003f64270 */
[----:B------:R-:W4:Y:S01]  /*5540*/  SHFL.BFLY PT, R27, R76, 0x1, 0x1f ;  /* 0x0c201f004c1b7f89 */ /* 0x000f2200000e0000 */
[----:B--2---:R-:W-:Y:S01]  /*5550*/  FSEL R26, R26, -INF , P4 ;  /* 0xff8000001a1a7808 */ /* 0x004fe20002000000 */
[----:B------:R-:W-:Y:S01]  /*5560*/  HGMMA.64x64x16.F32.BF16 R88, R132, gdesc[UR4].tnspB, R88, gsb0 ;  /* 0x40e0000484587df0 */ /* 0x000fe20008001858 */
[----:B------:R-:W-:Y:S01]  /*5570*/  UIADD3 UR6, UR11, 0x280, URZ ;  /* 0x000002800b067890 */ /* 0x000fe2000fffe03f */
[----:B------:R-:W-:Y:S01]  /*5580*/  ISETP.GT.AND P4, PT, R42, 0x21, PT ;  /* 0x000000212a00780c */ /* 0x000fe20003f84270 */
[----:B------:R-:W-:Y:S01]  /*5590*/  UMOV UR7, 0x40000040 ;  /* 0x4000004000077882 */ /* 0x000fe20000000000 */
[----:B------:R-:W2:Y:S01]  /*55a0*/  MUFU.TANH R36, R36 ;  /* 0x0000002400247308 */ /* 0x000ea20000002400 */
[----:B---3--:R-:W-:Y:S01]  /*55b0*/  FSEL R28, R28, -INF , P3 ;  /* 0xff8000001c1c7808 */ /* 0x008fe20001800000 */
[----:B------:R-:W-:Y:S01]  /*55c0*/  FMUL.FTZ R72, R79, UR22 ;  /* 0x000000164f487c20 */ /* 0x000fe20008410000 */
[----:B------:R-:W-:-:S02]  /*55d0*/  ISETP.GT.AND P3, PT, R42, 0x28, PT ;  /* 0x000000282a00780c */ /* 0x000fc40003f64270 */
[----:B0-----:R-:W-:Y:S02]  /*55e0*/  FSEL R30, R30, -INF , P4 ;  /* 0xff8000001e1e7808 */ /* 0x001fe40002000000 */
[C---:B------:R-:W-:Y:S01]  /*55f0*/  ISETP.GT.AND P4, PT, R42.reuse, 0x29, PT ;  /* 0x000000292a00780c */ /* 0x040fe20003f84270 */
[----:B------:R-:W0:Y:S01]  /*5600*/  MUFU.TANH R37, R37 ;  /* 0x0000002500257308 */ /* 0x000e220000002400 */
[----:B------:R-:W-:Y:S02]  /*5610*/  FSEL R33, R33, -INF , P3 ;  /* 0xff80000021217808 */ /* 0x000fe40001800000 */
[----:B------:R-:W-:Y:S02]  /*5620*/  ISETP.GT.AND P3, PT, R42, 0x30, PT ;  /* 0x000000302a00780c */ /* 0x000fe40003f64270 */
[----:B-1----:R-:W-:Y:S02]  /*5630*/  FSEL R34, R34, -INF , P4 ;  /* 0xff80000022227808 */ /* 0x002fe40002000000 */
[----:B------:R-:W-:Y:S01]  /*5640*/  ISETP.GT.AND P4, PT, R42, 0x31, PT ;  /* 0x000000312a00780c */ /* 0x000fe20003f84270 */
[----:B------:R-:W1:Y:S01]  /*5650*/  MUFU.TANH R38, R38 ;  /* 0x0000002600267308 */ /* 0x000e620000002400 */
[----:B--2---:R-:W-:-:S02]  /*5660*/  FSEL R36, R36, -INF , P3 ;  /* 0xff80000024247808 */ /* 0x004fc40001800000 */
[----:B----4-:R-:W-:Y:S02]  /*5670*/  FMNMX.FTZ R27, R76, R27, !PT ;  /* 0x0000001b4c1b7209 */ /* 0x010fe40007810000 */
[C---:B------:R-:W-:Y:S02]  /*5680*/  ISETP.GT.AND P3, PT, R42.reuse, 0x38, PT ;  /* 0x000000382a00780c */ /* 0x040fe40003f64270 */
[C---:B------:R-:W-:Y:S01]  /*5690*/  FSETP.NEU.FTZ.AND P2, PT, R27.reuse, -INF , PT ;  /* 0xff8000001b00780b */ /* 0x040fe20003f5d000 */
[----:B------:R-:W-:Y:S01]  /*56a0*/  FMUL.FTZ R76, R27, UR10 ;  /* 0x0000000a1b4c7c20 */ /* 0x000fe20008410000 */
[----:B------:R-:W2:Y:S01]  /*56b0*/  MUFU.TANH R39, R39 ;  /* 0x0000002700277308 */ /* 0x000ea20000002400 */
[----:B0-----:R-:W-:Y:S02]  /*56c0*/  FSEL R37, R37, -INF , P4 ;  /* 0xff80000025257808 */ /* 0x001fe40002000000 */
[----:B------:R-:W-:Y:S02]  /*56d0*/  ISETP.GT.AND P4, PT, R42, 0x39, PT ;  /* 0x000000392a00780c */ /* 0x000fe40003f84270 */
[----:B------:R-:W-:-:S03]  /*56e0*/  FSEL R76, R76, RZ, P2 ;  /* 0x000000ff4c4c7208 */ /* 0x000fc60001000000 */
[----:B------:R-:W0:Y:S01]  /*56f0*/  MUFU.TANH R40, R40 ;  /* 0x0000002800287308 */ /* 0x000e220000002400 */
[----:B-1----:R-:W-:Y:S01]  /*5700*/  FSEL R38, R38, -INF , P3 ;  /* 0xff80000026267808 */ /* 0x002fe20001800000 */
[--C-:B------:R-:W-:Y:S01]  /*5710*/  FFMA.FTZ R144, R13, UR10, -R76.reuse ;  /* 0x0000000a0d907c23 */ /* 0x100fe2000801084c */
[----:B------:R-:W-:Y:S01]  /*5720*/  FMNMX.FTZ R13, R7, R4, !PT ;  /* 0x00000004070d7209 */ /* 0x000fe20007810000 */
[--C-:B------:R-:W-:Y:S01]  /*5730*/  FFMA.FTZ R148, R6, UR10, -R76.reuse ;  /* 0x0000000a06947c23 */ /* 0x100fe2000801084c */
[--C-:B------:R-:W-:Y:S01]  /*5740*/  FFMA.FTZ R146, R21, UR10, -R76.reuse ;  /* 0x0000000a15927c23 */ /* 0x100fe2000801084c */
[--C-:B------:R-:W-:Y:S01]  /*5750*/  FFMA.FTZ R140, R5, UR10, -R76.reuse ;  /* 0x0000000a058c7c23 */ /* 0x100fe2000801084c */
[----:B------:R-:W-:Y:S01]  /*5760*/  FMNMX.FTZ R6, R8, R13, !PT ;  /* 0x0000000d08067209 */ /* 0x000fe20007810000 */
[--C-:B------:R-:W-:Y:S01]  /*5770*/  FFMA.FTZ R5, R29, UR10, -R76.reuse ;  /* 0x0000000a1d057c23 */ /* 0x100fe2000801084c */
[----:B------:R-:W1:Y:S01]  /*5780*/  MUFU.TANH R41, R41 ;  /* 0x0000002900297308 */ /* 0x000e620000002400 */
[----:B------:R-:W-:Y:S01]  /*5790*/  ISETP.GT.AND P3, PT, R42, 0x40, PT ;  /* 0x000000402a00780c */ /* 0x000fe20003f64270 */
[--C-:B------:R-:W-:Y:S01]  /*57a0*/  FFMA.FTZ R142, R31, UR10, -R76.reuse ;  /* 0x0000000a1f8e7c23 */ /* 0x100fe2000801084c */
[----:B------:R-:W-:Y:S01]  /*57b0*/  FMNMX.FTZ R81, R11, R6, !PT ;  /* 0x000000060b517209 */ /* 0x000fe20007810000 */
[--C-:B------:R-:W-:Y:S01]  /*57c0*/  FFMA.FTZ R136, R35, UR10, -R76.reuse ;  /* 0x0000000a23887c23 */ /* 0x100fe2000801084c */
[----:B--2---:R-:W-:Y:S01]  /*57d0*/  FSEL R39, R39, -INF , P4 ;  /* 0xff80000027277808 */ /* 0x004fe20002000000 */
[--C-:B------:R-:W-:Y:S01]  /*57e0*/  FFMA.FTZ R138, R46, UR10, -R76.reuse ;  /* 0x0000000a2e8a7c23 */ /* 0x100fe2000801084c */
[----:B------:R-:W-:Y:S01]  /*57f0*/  FMNMX.FTZ R6, R12, R81, !PT ;  /* 0x000000510c067209 */ /* 0x000fe20007810000 */
[----:B------:R-:W2:Y:S01]  /*5800*/  MUFU.TANH R61, R61 ;  /* 0x0000003d003d7308 */ /* 0x000ea20000002400 */
[----:B------:R-:W-:Y:S01]  /*5810*/  ISETP.GT.AND P4, PT, R42, 0x41, PT ;  /* 0x000000412a00780c */ /* 0x000fe20003f84270 */
[--C-:B------:R-:W-:Y:S01]  /*5820*/  FFMA.FTZ R79, R44, UR10, -R76.reuse ;  /* 0x0000000a2c4f7c23 */ /* 0x100fe2000801084c */
[----:B------:R-:W-:Y:S01]  /*5830*/  FMNMX.FTZ R21, R15, R6, !PT ;  /* 0x000000060f157209 */ /* 0x000fe20007810000 */
[--C-:B------:R-:W-:Y:S01]  /*5840*/  FFMA.FTZ R150, R9, UR10, -R76.reuse ;  /* 0x0000000a09967c23 */ /* 0x100fe2000801084c */
[----:B0-----:R-:W-:Y:S01]  /*5850*/  FSEL R40, R40, -INF , P3 ;  /* 0xff80000028287808 */ /* 0x001fe20001800000 */
[--C-:B------:R-:W-:Y:S01]  /*5860*/  FFMA.FTZ R9, R10, UR10, -R76.reuse ;  /* 0x0000000a0a097c23 */ /* 0x100fe2000801084c */
[----:B------:R-:W-:Y:S01]  /*5870*/  FMNMX.FTZ R6, R20, R21, !PT ;  /* 0x0000001514067209 */ /* 0x000fe20007810000 */
[----:B------:R-:W0:Y:S01]  /*5880*/  MUFU.TANH R64, R64 ;  /* 0x0000004000407308 */ /* 0x000e220000002400 */
[----:B------:R-:W-:Y:S01]  /*5890*/  ISETP.GT.AND P3, PT, R42, 0x48, PT ;  /* 0x000000482a00780c */ /* 0x000fe20003f64270 */
[--C-:B------:R-:W-:Y:S01]  /*58a0*/  FFMA.FTZ R13, R14, UR10, -R76.reuse ;  /* 0x0000000a0e0d7c23 */ /* 0x100fe2000801084c */
[----:B------:R-:W-:Y:S01]  /*58b0*/  FMNMX.FTZ R81, R25, R6, !PT ;  /* 0x0000000619517209 */ /* 0x000fe20007810000 */
[--C-:B------:R-:W-:Y:S01]  /*58c0*/  FFMA.FTZ R21, R24, UR10, -R76.reuse ;  /* 0x0000000a18157c23 */ /* 0x100fe2000801084c */
[----:B-1----:R-:W-:Y:S01]  /*58d0*/  FSEL R41, R41, -INF , P4 ;  /* 0xff80000029297808 */ /* 0x002fe20002000000 */
[--C-:B------:R-:W-:Y:S01]  /*58e0*/  FFMA.FTZ R32, R32, UR10, -R76.reuse ;  /* 0x0000000a20207c23 */ /* 0x100fe2000801084c */
[----:B------:R-:W-:Y:S01]  /*58f0*/  FMNMX.FTZ R81, R26, R81, !PT ;  /* 0x000000511a517209 */ /* 0x000fe20007810000 */
[----:B------:R-:W1:Y:S01]  /*5900*/  MUFU.TANH R65, R65 ;  /* 0x0000004100417308 */ /* 0x000e620000002400 */
[----:B------:R-:W-:Y:S01]  /*5910*/  ISETP.GT.AND P4, PT, R42, 0x49, PT ;  /* 0x000000492a00780c */ /* 0x000fe20003f84270 */
[--C-:B------:R-:W-:Y:S01]  /*5920*/  FFMA.FTZ R10, R52, UR10, -R76.reuse ;  /* 0x0000000a340a7c23 */ /* 0x100fe2000801084c */
[----:B------:R-:W-:Y:S01]  /*5930*/  FMNMX.FTZ R81, R28, R81, !PT ;  /* 0x000000511c517209 */ /* 0x000fe20007810000 */
[--C-:B------:R-:W-:Y:S01]  /*5940*/  FFMA.FTZ R14, R53, UR10, -R76.reuse ;  /* 0x0000000a350e7c23 */ /* 0x100fe2000801084c */
[----:B--2---:R-:W-:Y:S01]  /*5950*/  FSEL R61, R61, -INF , P3 ;  /* 0xff8000003d3d7808 */ /* 0x004fe20001800000 */
[----:B------:R-:W-:Y:S01]  /*5960*/  FFMA.FTZ R24, R55, UR10, -R76 ;  /* 0x0000000a37187c23 */ /* 0x000fe2000801084c */
[----:B------:R-:W-:Y:S01]  /*5970*/  FMNMX.FTZ R6, R30, R81, !PT ;  /* 0x000000511e067209 */ /* 0x000fe20007810000 */
[----:B------:R-:W-:-:S02]  /*5980*/  WARPGROUP.DEPBAR.LE gsb0, 0x0 ;  /* 0x00008000000079c5 */ /* 0x000fc40000010000 */
[----:B------:R-:W-:Y:S01]  /*5990*/  WARPGROUP.ARRIVE ;  /* 0x00000000000079c5 */ /* 0x000fe20000000000 */
[----:B------:R-:W-:Y:S01]  /*59a0*/  FMNMX.FTZ R29, R33, R6, !PT ;  /* 0x00000006211d7209 */ /* 0x000fe20007810000 */
[----:B------:R-:W2:Y:S01]  /*59b0*/  MUFU.TANH R66, R66 ;  /* 0x0000004200427308 */ /* 0x000ea20000002400 */
[----:B------:R-:W-:Y:S01]  /*59c0*/  ISETP.GT.AND P3, PT, R42, 0x50, PT ;  /* 0x000000502a00780c */ /* 0x000fe20003f64270 */
[--C-:B------:R-:W-:Y:S01]  /*59d0*/  FFMA.FTZ R132, R47, UR10, -R76.reuse ;  /* 0x0000000a2f847c23 */ /* 0x100fe2000801084c */
[----:B------:R-:W-:Y:S01]  /*59e0*/  FMNMX.FTZ R29, R34, R29, !PT ;  /* 0x0000001d221d7209 */ /* 0x000fe20007810000 */
[----:B------:R-:W-:Y:S01]  /*59f0*/  HGMMA.64x64x16.F32.BF16 R88, R128, gdesc[UR4].tnspB, R88, gsb0 ;  /* 0x40e0000480587df0 */ /* 0x000fe20008001858 */
[----:B0-----:R-:W-:Y:S01]  /*5a00*/  FSEL R64, R64, -INF , P4 ;  /* 0xff80000040407808 */ /* 0x001fe20002000000 */
[----:B------:R-:W-:Y:S01]  /*5a10*/  UIADD3 UR6, UR11, 0x300, URZ ;  /* 0x000003000b067890 */ /* 0x000fe2000fffe03f */
[----:B------:R-:W-:Y:S01]  /*5a20*/  FMNMX.FTZ R6, R36, R29, !PT ;  /* 0x0000001d24067209 */ /* 0x000fe20007810000 */
[----:B------:R-:W0:Y:S01]  /*5a30*/  MUFU.TANH R67, R67 ;  /* 0x0000004300437308 */ /* 0x000e220000002400 */
[----:B------:R-:W-:Y:S01]  /*5a40*/  ISETP.GT.AND P4, PT, R42, 0x51, PT ;  /* 0x000000512a00780c */ /* 0x000fe20003f84270 */
[----:B------:R-:W-:Y:S01]  /*5a50*/  UMOV UR7, 0x40000040 ;  /* 0x4000004000077882 */ /* 0x000fe20000000000 */
        /* <DEDUP_REMOVED lines=14> */
[C---:B------:R-:W-:Y:S01]  /*5b40*/  ISETP.GT.AND P4, PT, R42.reuse, 0x59, PT ;  /* 0x000000592a00780c */ /* 0x040fe20003f84270 */
        /* <DEDUP_REMOVED lines=8> */
[----:B------:R-:W-:Y:S01]  /*5bd0*/  FFMA.FTZ R60, R60, UR10, -R76 ;  /* 0x0000000a3c3c7c23 */ /* 0x000fe2000801084c */
[----:B------:R-:W-:-:S02]  /*5be0*/  FMNMX.FTZ R6, R64, R35, !PT ;  /* 0x0000002340067209 */ /* 0x000fc40007810000 */
[----:B-1----:R-:W-:Y:S02]  /*5bf0*/  FSEL R68, R68, -INF , P4 ;  /* 0xff80000044447808 */ /* 0x002fe40002000000 */
[----:B------:R-:W-:Y:S01]  /*5c00*/  FMNMX.FTZ R35, R65, R6, !PT ;  /* 0x0000000641237209 */ /* 0x000fe20007810000 */
[----:B------:R-:W1:Y:S01]  /*5c10*/  MUFU.TANH R71, R71 ;  /* 0x0000004700477308 */ /* 0x000e620000002400 */
[----:B------:R-:W-:Y:S02]  /*5c20*/  ISETP.GT.AND P4, PT, R42, 0x61, PT ;  /* 0x000000612a00780c */ /* 0x000fe40003f84270 */
[----:B------:R-:W-:Y:S01]  /*5c30*/  FMNMX.FTZ R6, R66, R35, !PT ;  /* 0x0000002342067209 */ /* 0x000fe20007810000 */
[----:B------:R-:W-:Y:S01]  /*5c40*/  FFMA.FTZ R35, R45, UR10, -R76 ;  /* 0x0000000a2d237c23 */ /* 0x000fe2000801084c */
[----:B--2---:R-:W-:Y:S02]  /*5c50*/  FSEL R69, R69, -INF , P3 ;  /* 0xff80000045457808 */ /* 0x004fe40001800000 */
[----:B------:R-:W-:Y:S01]  /*5c60*/  FMNMX.FTZ R43, R67, R6, !PT ;  /* 0x00000006432b7209 */ /* 0x000fe20007810000 */
[----:B------:R-:W2:Y:S01]  /*5c70*/  MUFU.TANH R72, R72 ;  /* 0x0000004800487308 */ /* 0x000ea20000002400 */
[----:B------:R-:W-:-:S02]  /*5c80*/  ISETP.GT.AND P3, PT, R42, 0x68, PT ;  /* 0x000000682a00780c */ /* 0x000fc40003f64270 */
[----:B------:R-:W-:Y:S02]  /*5c90*/  FMNMX.FTZ R6, R68, R43, !PT ;  /* 0x0000002b44067209 */ /* 0x000fe40007810000 */
[----:B0-----:R-:W-:Y:S02]  /*5ca0*/  FSEL R70, R70, -INF , P4 ;  /* 0xff80000046467808 */ /* 0x001fe40002000000 */
[----:B------:R-:W-:Y:S01]  /*5cb0*/  FMNMX.FTZ R43, R69, R6, !PT ;  /* 0x00000006452b7209 */ /* 0x000fe20007810000 */
[----:B------:R-:W0:Y:S01]  /*5cc0*/  MUFU.TANH R73, R73 ;  /* 0x0000004900497308 */ /* 0x000e220000002400 */
[----:B------:R-:W-:Y:S02]  /*5cd0*/  ISETP.GT.AND P4, PT, R42, 0x69, PT ;  /* 0x000000692a00780c */ /* 0x000fe40003f84270 */
[----:B-1----:R-:W-:Y:S02]  /*5ce0*/  FSEL R71, R71, -INF , P3 ;  /* 0xff80000047477808 */ /* 0x002fe40001800000 */
[----:B------:R-:W-:Y:S01]  /*5cf0*/  FMNMX.FTZ R6, R70, R43, !PT ;  /* 0x0000002b46067209 */ /* 0x000fe20007810000 */
[----:B------:R-:W-:Y:S01]  /*5d00*/  FFMA.FTZ R43, R48, UR10, -R76 ;  /* 0x0000000a302b7c23 */ /* 0x000fe2000801084c */
[----:B------:R-:W-:Y:S01]  /*5d10*/  ISETP.GT.AND P3, PT, R42, 0x70, PT ;  /* 0x000000702a00780c */ /* 0x000fe20003f64270 */
[----:B------:R-:W1:Y:S01]  /*5d20*/  MUFU.TANH R74, R74 ;  /* 0x0000004a004a7308 */ /* 0x000e620000002400 */
[----:B--2---:R-:W-:-:S02]  /*5d30*/  FSEL R72, R72, -INF , P4 ;  /* 0xff80000048487808 */ /* 0x004fc40002000000 */
[----:B------:R-:W-:Y:S02]  /*5d40*/  FMNMX.FTZ R45, R71, R6, !PT ;  /* 0x00000006472d7209 */ /* 0x000fe40007810000 */
[----:B------:R-:W-:Y:S02]  /*5d50*/  ISETP.GT.AND P4, PT, R42, 0x71, PT ;  /* 0x000000712a00780c */ /* 0x000fe40003f84270 */
[----:B------:R-:W-:Y:S01]  /*5d60*/  FMNMX.FTZ R6, R72, R45, !PT ;  /* 0x0000002d48067209 */ /* 0x000fe20007810000 */
[----:B------:R-:W2:Y:S01]  /*5d70*/  MUFU.TANH R75, R75 ;  /* 0x0000004b004b7308 */ /* 0x000ea20000002400 */
[----:B0-----:R-:W-:Y:S02]  /*5d80*/  FSEL R73, R73, -INF , P3 ;  /* 0xff80000049497808 */ /* 0x001fe40001800000 */
[----:B------:R-:W-:Y:S02]  /*5d90*/  ISETP.GT.AND P3, PT, R42, 0x78, PT ;  /* 0x000000782a00780c */ /* 0x000fe40003f64270 */
[----:B------:R-:W-:-:S02]  /*5da0*/  FMNMX.FTZ R45, R73, R6, !PT ;  /* 0x00000006492d7209 */ /* 0x000fc40007810000 */
[----:B------:R-:W-:Y:S01]  /*5db0*/  FSEL R46, R27, RZ, P2 ;  /* 0x000000ff1b2e7208 */ /* 0x000fe20001000000 */
[----:B------:R-:W0:Y:S01]  /*5dc0*/  MUFU.TANH R77, R77 ;  /* 0x0000004d004d7308 */ /* 0x000e220000002400 */
[----:B-1----:R-:W-:Y:S01]  /*5dd0*/  FSEL R74, R74, -INF , P4 ;  /* 0xff8000004a4a7808 */ /* 0x002fe20002000000 */
[----:B------:R-:W-:Y:S02]  /*5de0*/  WARPGROUP.DEPBAR.LE gsb0, 0x0 ;  /* 0x00008000000079c5 */ /* 0x000fe40000010000 */
[----:B------:R-:W-:Y:S01]  /*5df0*/  WARPGROUP.ARRIVE ;  /* 0x00000000000079c5 */ /* 0x000fe20000000000 */
[----:B------:R-:W-:Y:S01]  /*5e00*/  ISETP.GT.AND P4, PT, R42, 0x79, PT ;  /* 0x000000792a00780c */ /* 0x000fe20003f84270 */
[----:B------:R-:W-:Y:S01]  /*5e10*/  FADD.FTZ R46, -R46, R3 ;  /* 0x000000032e2e7221 */ /* 0x000fe20000010100 */
[----:B------:R-:W-:Y:S01]  /*5e20*/  FMNMX.FTZ R6, R74, R45, !PT ;  /* 0x0000002d4a067209 */ /* 0x000fe20007810000 */
[----:B------:R-:W-:Y:S01]  /*5e30*/  MUFU.EX2 R79, R79 ;  /* 0x0000004f004f7308 */ /* 0x000fe20000000800 */
[----:B--2---:R-:W-:Y:S01]  /*5e40*/  FSEL R75, R75, -INF , P3 ;  /* 0xff8000004b4b7808 */ /* 0x004fe20001800000 */
[----:B------:R-:W-:Y:S01]  /*5e50*/  HGMMA.64x64x16.F32.BF16 R88, R124, gdesc[UR4].tnspB, R88, gsb0 ;  /* 0x40e000047c587df0 */ /* 0x000fe20008001858 */
[----:B------:R-:W-:Y:S01]  /*5e60*/  UIADD3 UR6, UR11, 0x380, URZ ;  /* 0x000003800b067890 */ /* 0x000fe2000fffe03f */
[----:B------:R-:W-:Y:S01]  /*5e70*/  FMUL.FTZ R46, R46, UR10 ;  /* 0x0000000a2e2e7c20 */ /* 0x000fe20008410000 */
[----:B------:R-:W-:Y:S01]  /*5e80*/  FMNMX.FTZ R6, R75, R6, !PT ;  /* 0x000000064b067209 */ /* 0x000fe20007810000 */
[----:B------:R-:W-:Y:S01]  /*5e90*/  UMOV UR7, 0x40000040 ;  /* 0x4000004000077882 */ /* 0x000fe20000000000 */
[--C-:B------:R-:W-:Y:S01]  /*5ea0*/  FFMA.FTZ R45, R50, UR10, -R76.reuse ;  /* 0x0000000a322d7c23 */ /* 0x100fe2000801084c */
[----:B------:R-:W-:Y:S01]  /*5eb0*/  MUFU.EX2 R148, R148 ;  /* 0x0000009400947308 */ /* 0x000fe20000000800 */
[----:B0-----:R-:W-:Y:S01]  /*5ec0*/  FSEL R77, R77, -INF , P4 ;  /* 0xff8000004d4d7808 */ /* 0x001fe20002000000 */
[----:B------:R-:W-:-:S03]  /*5ed0*/  FFMA.FTZ R42, R62, UR10, -R76 ;  /* 0x0000000a3e2a7c23 */ /* 0x000fc6000801084c */
[----:B------:R-:W-:-:S03]  /*5ee0*/  FMNMX.FTZ R6, R77, R6, !PT ;  /* 0x000000064d067209 */ /* 0x000fc60007810000 */
[----:B------:R-:W0:Y:S02]  /*5ef0*/  MUFU.EX2 R46, R46 ;  /* 0x0000002e002e7308 */ /* 0x000e240000000800 */
[----:B------:R-:W1:Y:S06]  /*5f00*/  SHFL.BFLY PT, R81, R6, 0x2, 0x1f ;  /* 0x0c401f0006517f89 */ /* 0x000e6c00000e0000 */
[----:B------:R-:W2:Y:S08]  /*5f10*/  MUFU.EX2 R150, R150 ;  /* 0x0000009600967308 */ /* 0x000eb00000000800 */
[----:B------:R-:W3:Y:S08]  /*5f20*/  MUFU.EX2 R9, R9 ;  /* 0x0000000900097308 */ /* 0x000ef00000000800 */
[----:B------:R-:W4:Y:S01]  /*5f30*/  MUFU.EX2 R144, R144 ;  /* 0x0000009000907308 */ /* 0x000f220000000800 */
[----:B-1----:R-:W-:-:S05]  /*5f40*/  FMNMX.FTZ R81, R6, R81, !PT ;  /* 0x0000005106517209 */ /* 0x002fca0007810000 */
[----:B------:R-:W1:Y:S02]  /*5f50*/  SHFL.BFLY PT, R6, R81, 0x1, 0x1f ;  /* 0x0c201f0051067f89 */ /* 0x000e6400000e0000 */
[----:B------:R-:W5:Y:S08]  /*5f60*/  MUFU.EX2 R13, R13 ;  /* 0x0000000d000d7308 */ /* 0x000f700000000800 */
[----:B------:R-:W5:Y:S08]  /*5f70*/  MUFU.EX2 R146, R146 ;  /* 0x0000009200927308 */ /* 0x000f700000000800 */
[----:B------:R-:W5:Y:S01]  /*5f80*/  MUFU.EX2 R21, R21 ;  /* 0x0000001500157308 */ /* 0x000f620000000800 */
[----:B-1----:R-:W-:-:S07]  /*5f90*/  FMNMX.FTZ R6, R81, R6, !PT ;  /* 0x0000000651067209 */ /* 0x002fce0007810000 */
[----:B------:R-:W1:Y:S01]  /*5fa0*/  MUFU.EX2 R140, R140 ;  /* 0x0000008c008c7308 */ /* 0x000e620000000800 */
[C---:B------:R-:W-:Y:S01]  /*5fb0*/  FSETP.NEU.FTZ.AND P2, PT, R6.reuse, -INF , PT ;  /* 0xff8000000600780b */ /* 0x040fe20003f5d000 */
[----:B------:R-:W-:Y:S01]  /*5fc0*/  FMUL.FTZ R48, R6, UR10 ;  /* 0x0000000a06307c20 */ /* 0x000fe20008410000 */
[----:B------:R-:W-:Y:S02]  /*5fd0*/  WARPGROUP.DEPBAR.LE gsb0, 0x0 ;  /* 0x00008000000079c5 */ /* 0x000fe40000010000 */
[----:B------:R-:W-:Y:S02]  /*5fe0*/  WARPGROUP.ARRIVE ;  /* 0x00000000000079c5 */ /* 0x000fe40000000000 */
[----:B------:R-:W-:Y:S01]  /*5ff0*/  FSEL R48, R48, RZ, P2 ;  /* 0x000000ff30307208 */ /* 0x000fe20001000000 */
[----:B------:R-:W1:Y:S03]  /*6000*/  MUFU.EX2 R5, R5 ;  /* 0x0000000500057308 */ /* 0x000e660000000800 */
[----:B------:R-:W-:Y:S01]  /*6010*/  HGMMA.64x64x16.F32.BF16 R88, R120, gdesc[UR4].tnspB, R88, gsb0 ;  /* 0x40e0000478587df0 */ /* 0x000fe20008001858 */
[--C-:B------:R-:W-:Y:S01]  /*6020*/  FFMA.FTZ R149, R7, UR10, -R48.reuse ;  /* 0x0000000a07957c23 */ /* 0x100fe20008010830 */
[----:B0-----:R-:W-:Y:S01]  /*6030*/  FFMA.FTZ R7, R46, R2, R79 ;  /* 0x000000022e077223 */ /* 0x001fe2000001004f */
[----:B------:R-:W-:-:S02]  /*6040*/  FFMA.FTZ R151, R11, UR10, -R48 ;  /* 0x0000000a0b977c23 */ /* 0x000fc40008010830 */
[----:B------:R-:W0:Y:S01]  /*6050*/  MUFU.EX2 R142, R142 ;  /* 0x0000008e008e7308 */ /* 0x000e220000000800 */
[--C-:B------:R-:W-:Y:S01]  /*6060*/  FFMA.FTZ R145, R15, UR10, -R48.reuse ;  /* 0x0000000a0f917c23 */ /* 0x100fe20008010830 */
[----:B------:R-:W-:Y:S01]  /*6070*/  FADD.FTZ R7, R148, R7 ;  /* 0x0000000794077221 */ /* 0x000fe20000010000 */
[----:B------:R-:W-:Y:S02]  /*6080*/  IMAD.U32 R15, RZ, RZ, UR37 ;  /* 0x00000025ff0f7e24 */ /* 0x000fe4000f8e00ff */
[--C-:B------:R-:W-:Y:S01]  /*6090*/  FFMA.FTZ R8, R8, UR10, -R48.reuse ;  /* 0x0000000a08087c23 */ /* 0x100fe20008010830 */
[----:B------:R-:W-:Y:S01]  /*60a0*/  FFMA.FTZ R12, R12, UR10, -R48 ;  /* 0x0000000a0c0c7c23 */ /* 0x000fe20008010830 */
[----:B--2---:R-:W-:Y:S01]  /*60b0*/  FADD.FTZ R2, R150, R7 ;  /* 0x0000000796027221 */ /* 0x004fe20000010000 */
[----:B------:R-:W-:Y:S01]  /*60c0*/  FSEL R7, R6, RZ, P2 ;  /* 0x000000ff06077208 */ /* 0x000fe20001000000 */
[----:B------:R2:W0:Y:S01]  /*60d0*/  MUFU.EX2 R29, R32 ;  /* 0x00000020001d7308 */ /* 0x0004220000000800 */
[----:B------:R-:W-:Y:S01]  /*60e0*/  @!P1 LEA R15, R15, UR41, 0x3 ;  /* 0x000000290f0f9c11 */ /* 0x000fe2000f8e18ff */
[----:B---3--:R-:W-:Y:S01]  /*60f0*/  FADD.FTZ R11, R9, R2 ;  /* 0x00000002090b7221 */ /* 0x008fe20000010000 */
[----:B------:R-:W-:Y:S01]  /*6100*/  ISETP.GE.U32.AND P2, PT, R85, 0x180, PT ;  /* 0x000001805500780c */ /* 0x000fe20003f46070 */
[----:B------:R-:W-:Y:S01]  /*6110*/  FADD.FTZ R7, -R7, R4 ;  /* 0x0000000407077221 */ /* 0x000fe20000010100 */
[--C-:B------:R-:W-:Y:S01]  /*6120*/  FFMA.FTZ R20, R20, UR10, -R48.reuse ;  /* 0x0000000a14147c23 */ /* 0x100fe20008010830 */
[----:B----4-:R-:W-:Y:S01]  /*6130*/  FADD.FTZ R2, R144, R11 ;  /* 0x0000000b90027221 */ /* 0x010fe20000010000 */
[--C-:B------:R-:W-:Y:S01]  /*6140*/  FFMA.FTZ R147, R25, UR10, -R48.reuse ;  /* 0x0000000a19937c23 */ /* 0x100fe20008010830 */
[----:B------:R-:W-:Y:S01]  /*6150*/  MUFU.EX2 R149, R149 ;  /* 0x0000009500957308 */ /* 0x000fe20000000800 */
[----:B------:R-:W-:Y:S01]  /*6160*/  FFMA.FTZ R26, R26, UR10, -R48 ;  /* 0x0000000a1a1a7c23 */ /* 0x000fe20008010830 */
[----:B-----5:R-:W-:Y:S01]  /*6170*/  FADD.FTZ R11, R13, R2 ;  /* 0x000000020d0b7221 */ /* 0x020fe20000010000 */
[----:B------:R-:W-:-:S02]  /*6180*/  VIADD R2, R23, 0x9 ;  /* 0x0000000917027836 */ /* 0x000fc40000000000 */
[--C-:B------:R-:W-:Y:S01]  /*6190*/  FFMA.FTZ R141, R28, UR10, -R48.reuse ;  /* 0x0000000a1c8d7c23 */ /* 0x100fe20008010830 */
[--C-:B------:R-:W-:Y:S01]  /*61a0*/  FFMA.FTZ R28, R30, UR10, -R48.reuse ;  /* 0x0000000a1e1c7c23 */ /* 0x100fe20008010830 */
[----:B------:R-:W-:Y:S01]  /*61b0*/  FADD.FTZ R4, R146, R11 ;  /* 0x0000000b92047221 */ /* 0x000fe20000010000 */
[----:B------:R-:W-:Y:S01]  /*61c0*/  FFMA.FTZ R143, R33, UR10, -R48 ;  /* 0x0000000a218f7c23 */ /* 0x000fe20008010830 */
[----:B------:R-:W3:Y:S01]  /*61d0*/  MUFU.EX2 R136, R136 ;  /* 0x0000008800887308 */ /* 0x000ee20000000800 */
[----:B------:R-:W-:Y:S01]  /*61e0*/  SEL R2, R2, 0x9, !P2 ;  /* 0x0000000902027807 */ /* 0x000fe20005000000 */
[----:B------:R-:W-:Y:S01]  /*61f0*/  FADD.FTZ R11, R21, R4 ;  /* 0x00000004150b7221 */ /* 0x000fe20000010000 */
[----:B------:R-:W-:Y:S01]  /*6200*/  FMUL.FTZ R4, R7, UR10 ;  /* 0x0000000a07047c20 */ /* 0x000fe20008410000 */
[----:B------:R-:W-:Y:S02]  /*6210*/  @!P1 VIADD R7, R15, 0x16840 ;  /* 0x000168400f079836 */ /* 0x000fe40000000000 */
[--C-:B------:R-:W-:Y:S01]  /*6220*/  FFMA.FTZ R30, R34, UR10, -R48.reuse ;  /* 0x0000000a221e7c23 */ /* 0x100fe20008010830 */
[----:B-1----:R-:W-:Y:S01]  /*6230*/  FADD.FTZ R50, R140, R11 ;  /* 0x0000000b8c327221 */ /* 0x002fe20000010000 */
[----:B------:R-:W-:Y:S01]  /*6240*/  FFMA.FTZ R137, R36, UR10, -R48 ;  /* 0x0000000a24897c23 */ /* 0x000fe20008010830 */
[----:B------:R-:W-:Y:S01]  /*6250*/  MUFU.EX2 R8, R8 ;  /* 0x0000000800087308 */ /* 0x000fe20000000800 */
[----:B------:R-:W-:Y:S01]  /*6260*/  @!P1 PRMT R7, RZ, 0x654, R7 ;  /* 0x00000654ff079816 */ /* 0x000fe20000000007 */
[----:B------:R-:W-:Y:S01]  /*6270*/  FADD.FTZ R11, R5, R50 ;  /* 0x00000032050b7221 */ /* 0x000fe20000010000 */
[--C-:B------:R-:W-:Y:S01]  /*6280*/  FFMA.FTZ R34, R37, UR10, -R48.reuse ;  /* 0x0000000a25227c23 */ /* 0x100fe20008010830 */
[----:B------:R-:W-:Y:S01]  /*6290*/  FFMA.FTZ R139, R38, UR10, -R48 ;  /* 0x0000000a268b7c23 */ /* 0x000fe20008010830 */
[----:B--2---:R-:W-:Y:S01]  /*62a0*/  FFMA.FTZ R32, R57, UR10, -R76 ;  /* 0x0000000a39207c23 */ /* 0x004fe2000801084c */
[----:B0-----:R-:W-:Y:S01]  /*62b0*/  FADD.FTZ R50, R142, R11 ;  /* 0x0000000b8e327221 */ /* 0x001fe20000010000 */
[--C-:B------:R-:W-:Y:S01]  /*62c0*/  FFMA.FTZ R36, R39, UR10, -R48.reuse ;  /* 0x0000000a27247c23 */ /* 0x100fe20008010830 */
[----:B------:R-:W-:Y:S01]  /*62d0*/  MUFU.EX2 R4, R4 ;  /* 0x0000000400047308 */ /* 0x000fe20000000800 */
[----:B------:R-:W-:Y:S01]  /*62e0*/  FFMA.FTZ R133, R40, UR10, -R48 ;  /* 0x0000000a28857c23 */ /* 0x000fe20008010830 */
[----:B------:R-:W-:Y:S01]  /*62f0*/  FADD.FTZ R11, R29, R50 ;  /* 0x000000321d0b7221 */ /* 0x000fe20000010000 */
[--C-:B------:R-:W-:Y:S01]  /*6300*/  FFMA.FTZ R38, R41, UR10, -R48.reuse ;  /* 0x0000000a29267c23 */ /* 0x100fe20008010830 */
[----:B------:R-:W-:Y:S01]  /*6310*/  F2FP.BF16.F32.PACK_AB R150, R9, R150 ;  /* 0x000000960996723e */ /* 0x000fe200000010ff */
[--C-:B------:R-:W-:Y:S01]  /*6320*/  FFMA.FTZ R135, R61, UR10, -R48.reuse ;  /* 0x0000000a3d877c23 */ /* 0x100fe20008010830 */
[----:B---3--:R-:W-:Y:S01]  /*6330*/  FADD.FTZ R50, R136, R11 ;  /* 0x0000000b88327221 */ /* 0x008fe20000010000 */
[--C-:B------:R-:W-:Y:S01]  /*6340*/  FFMA.FTZ R40, R64, UR10, -R48.reuse ;  /* 0x0000000a40287c23 */ /* 0x100fe20008010830 */
[----:B------:R-:W0:Y:S01]  /*6350*/  MUFU.EX2 R31, R31 ;  /* 0x0000001f001f7308 */ /* 0x000e220000000800 */
[----:B------:R-:W-:Y:S01]  /*6360*/  F2FP.BF16.F32.PACK_AB R140, R5, R140 ;  /* 0x0000008c058c723e */ /* 0x000fe200000010ff */
[--C-:B------:R-:W-:Y:S01]  /*6370*/  FFMA.FTZ R129, R65, UR10, -R48.reuse ;  /* 0x0000000a41817c23 */ /* 0x100fe20008010830 */
[--C-:B------:R-:W-:Y:S01]  /*6380*/  FFMA.FTZ R131, R67, UR10, -R48.reuse ;  /* 0x0000000a43837c23 */ /* 0x100fe20008010830 */
[--C-:B------:R-:W-:Y:S01]  /*6390*/  FFMA.FTZ R125, R69, UR10, -R48.reuse ;  /* 0x0000000a457d7c23 */ /* 0x100fe20008010830 */
[--C-:B------:R-:W-:Y:S01]  /*63a0*/  FFMA.FTZ R70, R70, UR10, -R48.reuse ;  /* 0x0000000a46467c23 */ /* 0x100fe20008010830 */
[--C-:B------:R-:W-:Y:S01]  /*63b0*/  FFMA.FTZ R127, R71, UR10, -R48.reuse ;  /* 0x0000000a477f7c23 */ /* 0x100fe20008010830 */
[--C-:B------:R-:W-:Y:S01]  /*63c0*/  FFMA.FTZ R72, R72, UR10, -R48.reuse ;  /* 0x0000000a48487c23 */ /* 0x100fe20008010830 */
[----:B------:R-:W-:Y:S01]  /*63d0*/  MUFU.EX2 R151, R151 ;  /* 0x0000009700977308 */ /* 0x000fe20000000800 */
[--C-:B------:R-:W-:Y:S01]  /*63e0*/  FFMA.FTZ R73, R73, UR10, -R48.reuse ;  /* 0x0000000a49497c23 */ /* 0x100fe20008010830 */
[--C-:B------:R-:W-:Y:S01]  /*63f0*/  FFMA.FTZ R74, R74, UR10, -R48.reuse ;  /* 0x0000000a4a4a7c23 */ /* 0x100fe20008010830 */
[--C-:B------:R-:W-:Y:S01]  /*6400*/  FFMA.FTZ R75, R75, UR10, -R48.reuse ;  /* 0x0000000a4b4b7c23 */ /* 0x100fe20008010830 */
[----:B------:R-:W-:Y:S01]  /*6410*/  FFMA.FTZ R77, R77, UR10, -R48 ;  /* 0x0000000a4d4d7c23 */ /* 0x000fe20008010830 */
[----:B------:R-:W-:Y:S01]  /*6420*/  MOV R15, UR24 ;  /* 0x00000018000f7c02 */ /* 0x000fe20008000f00 */
[----:B------:R-:W-:Y:S01]  /*6430*/  UMOV UR24, UR37 ;  /* 0x0000002500187c82 */ /* 0x000fe20008000000 */
[----:B------:R-:W-:Y:S01]  /*6440*/  PLOP3.LUT P2, PT, PT, PT, UP0, 0x80, 0x0 ;  /* 0x000000000000781c */ /* 0x000fe20003f4f008 */
[----:B------:R-:W1:Y:S01]  /*6450*/  MUFU.EX2 R138, R138 ;  /* 0x0000008a008a7308 */ /* 0x000e620000000800 */
[----:B0-----:R-:W-:Y:S01]  /*6460*/  FADD.FTZ R11, R31, R50 ;  /* 0x000000321f0b7221 */ /* 0x001fe20000010000 */
[----:B------:R-:W-:-:S02]  /*6470*/  @!P1 LEA R15, R15, UR41, 0x3 ;  /* 0x000000290f0f9c11 */ /* 0x000fc4000f8e18ff */
[----:B------:R-:W-:Y:S02]  /*6480*/  F2FP.BF16.F32.PACK_AB R148, R148, R79 ;  /* 0x0000004f9494723e */ /* 0x000fe400000010ff */
[----:B------:R-:W-:Y:S01]  /*6490*/  F2FP.BF16.F32.PACK_AB R144, R13, R144 ;  /* 0x000000900d90723e */ /* 0x000fe200000010ff */
[----:B------:R-:W-:Y:S01]  /*64a0*/  @!P1 VIADD R15, R15, 0x16860 ;  /* 0x000168600f0f9836 */ /* 0x000fe20000000000 */
[----:B------:R-:W-:Y:S01]  /*64b0*/  MUFU.EX2 R12, R12 ;  /* 0x0000000c000c7308 */ /* 0x000fe20000000800 */
[----:B------:R-:W-:Y:S01]  /*64c0*/  F2FP.BF16.F32.PACK_AB R146, R21, R146 ;  /* 0x000000921592723e */ /* 0x000fe200000010ff */
[----:B------:R-:W-:Y:S02]  /*64d0*/  WARPGROUP.DEPBAR.LE gsb0, 0x0 ;  /* 0x00008000000079c5 */ /* 0x000fe40000010000 */
[----:B------:R0:W-:Y:S06]  /*64e0*/  BAR.ARV R2, 0x100 ;  /* 0x000400020000751d */ /* 0x0001ec0000002000 */
[----:B------:R-:W2:Y:S01]  /*64f0*/  MUFU.EX2 R35, R35 ;  /* 0x0000002300237308 */ /* 0x000ea20000000800 */
[----:B------:R3:W-:Y:S01]  /*6500*/  @!P1 SYNCS.ARRIVE.TRANS64.RED.A1T0 RZ, [R7+URZ], RZ ;  /* 0x000000ff07ff99a7 */ /* 0x0007e2000810043f */
[----:B-1----:R-:W-:Y:S01]  /*6510*/  FADD.FTZ R50, R138, R11 ;  /* 0x0000000b8a327221 */ /* 0x002fe20000010000 */
[----:B------:R-:W-:Y:S01]  /*6520*/  @!P1 PRMT R15, RZ, 0x654, R15 ;  /* 0x00000654ff0f9816 */ /* 0x000fe2000000000f */
[-C--:B------:R-:W-:Y:S01]  /*6530*/  FMUL.FTZ R90, R90, R4.reuse ;  /* 0x000000045a5a7220 */ /* 0x080fe20000410000 */
[-C--:B------:R-:W-:Y:S01]  /*6540*/  FMUL.FTZ R91, R91, R4.reuse ;  /* 0x000000045b5b7220 */ /* 0x080fe20000410000 */
[-C--:B------:R-:W-:Y:S01]  /*6550*/  FMUL.FTZ R94, R94, R4.reuse ;  /* 0x000000045e5e7220 */ /* 0x080fe20000410000 */
[----:B------:R-:W-:Y:S01]  /*6560*/  FMUL.FTZ R95, R95, R4 ;  /* 0x000000045f5f7220 */ /* 0x000fe20000410000 */
[----:B------:R-:W1:Y:S01]  /*6570*/  MUFU.EX2 R145, R145 ;  /* 0x0000009100917308 */ /* 0x000e620000000800 */
[----:B---3--:R-:W-:Y:S01]  /*6580*/  FFMA.FTZ R7, R4, R0, R149 ;  /* 0x0000000004077223 */ /* 0x008fe20000010095 */
[----:B------:R-:W-:Y:S01]  /*6590*/  FFMA.FTZ R0, R66, UR10, -R48 ;  /* 0x0000000a42007c23 */ /* 0x000fe20008010830 */
[----:B------:R3:W-:Y:S01]  /*65a0*/  @!P1 SYNCS.ARRIVE.TRANS64.RED.A1T0 RZ, [R15+URZ], RZ ;  /* 0x000000ff0fff99a7 */ /* 0x0007e2000810043f */
[-C--:B------:R-:W-:Y:S01]  /*65b0*/  FMUL.FTZ R98, R98, R4.reuse ;  /* 0x0000000462627220 */ /* 0x080fe20000410000 */
[----:B0-----:R-:W-:Y:S01]  /*65c0*/  FADD.FTZ R2, R8, R7 ;  /* 0x0000000708027221 */ /* 0x001fe20000010000 */
[-C--:B------:R-:W-:Y:S01]  /*65d0*/  FMUL.FTZ R99, R99, R4.reuse ;  /* 0x0000000463637220 */ /* 0x080fe20000410000 */
[-C--:B------:R-:W-:Y:S01]  /*65e0*/  FMUL.FTZ R102, R102, R4.reuse ;  /* 0x0000000466667220 */ /* 0x080fe20000410000 */
[----:B------:R-:W0:Y:S01]  /*65f0*/  MUFU.EX2 R132, R132 ;  /* 0x0000008400847308 */ /* 0x000e220000000800 */
[----:B------:R-:W-:Y:S01]  /*6600*/  FADD.FTZ R7, R151, R2 ;  /* 0x0000000297077221 */ /* 0x000fe20000010000 */
[----:B--2---:R-:W-:Y:S01]  /*6610*/  FADD.FTZ R11, R35, R50 ;  /* 0x00000032230b7221 */ /* 0x004fe20000010000 */
[----:B------:R-:W-:Y:S01]  /*6620*/  FFMA.FTZ R50, R68, UR10, -R48 ;  /* 0x0000000a44327c23 */ /* 0x000fe20008010830 */
[-C--:B------:R-:W-:Y:S01]  /*6630*/  FMUL.FTZ R103, R103, R4.reuse ;  /* 0x0000000467677220 */ /* 0x080fe20000410000 */
[----:B------:R-:W-:Y:S01]  /*6640*/  FADD.FTZ R2, R12, R7 ;  /* 0x000000070c027221 */ /* 0x000fe20000010000 */
[-C--:B------:R-:W-:Y:S01]  /*6650*/  FMUL.FTZ R106, R106, R4.reuse ;  /* 0x000000046a6a7220 */ /* 0x080fe20000410000 */
[-C--:B------:R-:W-:Y:S01]  /*6660*/  FMUL.FTZ R107, R107, R4.reuse ;  /* 0x000000046b6b7220 */ /* 0x080fe20000410000 */
[----:B------:R-:W2:Y:S01]  /*6670*/  MUFU.EX2 R20, R20 ;  /* 0x0000001400147308 */ /* 0x000ea20000000800 */
[----:B-1----:R-:W-:Y:S01]  /*6680*/  FADD.FTZ R7, R145, R2 ;  /* 0x0000000291077221 */ /* 0x002fe20000010000 */
[-C--:B------:R-:W-:Y:S01]  /*6690*/  FMUL.FTZ R110, R110, R4.reuse ;  /* 0x000000046e6e7220 */ /* 0x080fe20000410000 */
[-C--:B------:R-:W-:Y:S01]  /*66a0*/  FMUL.FTZ R111, R111, R4.reuse ;  /* 0x000000046f6f7220 */ /* 0x080fe20000410000 */
[-C--:B------:R-:W-:Y:S01]  /*66b0*/  FMUL.FTZ R114, R114, R4.reuse ;  /* 0x0000000472727220 */ /* 0x080fe20000410000 */
[-C--:B------:R-:W-:Y:S01]  /*66c0*/  FMUL.FTZ R115, R115, R4.reuse ;  /* 0x0000000473737220 */ /* 0x080fe20000410000 */
[-C--:B------:R-:W-:Y:S01]  /*66d0*/  FMUL.FTZ R118, R118, R4.reuse ;  /* 0x0000000476767220 */ /* 0x080fe20000410000 */
[----:B------:R-:W-:Y:S01]  /*66e0*/  FMUL.FTZ R119, R119, R4 ;  /* 0x0000000477777220 */ /* 0x000fe20000410000 */
[----:B------:R-:W1:Y:S01]  /*66f0*/  MUFU.EX2 R43, R43 ;  /* 0x0000002b002b7308 */ /* 0x000e620000000800 */
[----:B0-----:R-:W-:Y:S01]  /*6700*/  FADD.FTZ R52, R132, R11 ;  /* 0x0000000b84347221 */ /* 0x001fe20000010000 */
[----:B------:R-:W-:Y:S01]  /*6710*/  F2FP.BF16.F32.PACK_AB R142, R29, R142 ;  /* 0x0000008e1d8e723e */ /* 0x000fe200000010ff */
[----:B------:R-:W-:Y:S01]  /*6720*/  FMUL.FTZ R88, R88, R46 ;  /* 0x0000002e58587220 */ /* 0x000fe20000410000 */
[----:B------:R-:W-:Y:S01]  /*6730*/  F2FP.BF16.F32.PACK_AB R136, R31, R136 ;  /* 0x000000881f88723e */ /* 0x000fe200000010ff */
[----:B------:R-:W-:Y:S01]  /*6740*/  FMUL.FTZ R89, R89, R46 ;  /* 0x0000002e59597220 */ /* 0x000fe20000410000 */
[----:B------:R-:W-:Y:S01]  /*6750*/  F2FP.BF16.F32.PACK_AB R138, R35, R138 ;  /* 0x0000008a238a723e */ /* 0x000fe200000010ff */
[-C--:B------:R-:W-:Y:S01]  /*6760*/  FMUL.FTZ R92, R92, R46.reuse ;  /* 0x0000002e5c5c7220 */ /* 0x080fe20000410000 */
[----:B------:R-:W0:Y:S01]  /*6770*/  MUFU.EX2 R147, R147 ;  /* 0x0000009300937308 */ /* 0x000e220000000800 */
        /* <DEDUP_REMOVED lines=8> */
[C---:B-1----:R-:W-:Y:S01]  /*6800*/  FADD.FTZ R11, R43.reuse, R52 ;  /* 0x000000342b0b7221 */ /* 0x042fe20000010000 */
[----:B------:R-:W-:Y:S01]  /*6810*/  F2FP.BF16.F32.PACK_AB R132, R43, R132 ;  /* 0x000000842b84723e */ /* 0x000fe200000010ff */
[-C--:B------:R-:W-:Y:S01]  /*6820*/  FMUL.FTZ R105, R105, R46.reuse ;  /* 0x0000002e69697220 */ /* 0x080fe20000410000 */
[-C--:B------:R-:W-:Y:S01]  /*6830*/  FMUL.FTZ R108, R108, R46.reuse ;  /* 0x0000002e6c6c7220 */ /* 0x080fe20000410000 */
[-C--:B------:R-:W-:Y:S01]  /*6840*/  FMUL.FTZ R109, R109, R46.reuse ;  /* 0x0000002e6d6d7220 */ /* 0x080fe20000410000 */
[-C--:B------:R-:W-:Y:S01]  /*6850*/  FMUL.FTZ R112, R112, R46.reuse ;  /* 0x0000002e70707220 */ /* 0x080fe20000410000 */
[-C--:B------:R-:W-:Y:S01]  /*6860*/  FMUL.FTZ R113, R113, R46.reuse ;  /* 0x0000002e71717220 */ /* 0x080fe20000410000 */
[----:B------:R-:W1:Y:S01]  /*6870*/  MUFU.EX2 R26, R26 ;  /* 0x0000001a001a7308 */ /* 0x000e620000000800 */
[----:B0-----:R-:W-:Y:S01]  /*6880*/  FADD.FTZ R7, R147, R2 ;  /* 0x0000000293077221 */ /* 0x001fe20000010000 */
[-C--:B------:R-:W-:Y:S01]  /*6890*/  FMUL.FTZ R116, R116, R46.reuse ;  /* 0x0000002e74747220 */ /* 0x080fe20000410000 */
[----:B------:R-:W-:Y:S01]  /*68a0*/  FMUL.FTZ R117, R117, R46 ;  /* 0x0000002e75757220 */ /* 0x000fe20000410000 */
[----:B------:R-:W-:Y:S01]  /*68b0*/  F2FP.BF16.F32.PACK_AB R149, R8, R149 ;  /* 0x000000950895723e */ /* 0x000fe200000010ff */
[----:B------:R-:W-:Y:S01]  /*68c0*/  IMAD.MOV.U32 R4, RZ, RZ, R6 ;  /* 0x000000ffff047224 */ /* 0x000fe200078e0006 */
[----:B------:R-:W-:-:S02]  /*68d0*/  F2FP.BF16.F32.PACK_AB R151, R12, R151 ;  /* 0x000000970c97723e */ /* 0x000fc400000010ff */
[----:B------:R-:W0:Y:S01]  /*68e0*/  MUFU.EX2 R45, R45 ;  /* 0x0000002d002d7308 */ /* 0x000e220000000800 */
[----:B--2---:R-:W-:Y:S01]  /*68f0*/  FADD.FTZ R52, R134, R11 ;  /* 0x0000000b86347221 */ /* 0x004fe20000010000 */
[----:B------:R-:W-:-:S06]  /*6900*/  F2FP.BF16.F32.PACK_AB R145, R20, R145 ;  /* 0x000000911491723e */ /* 0x000fcc00000010ff */
[----:B------:R-:W2:Y:S01]  /*6910*/  MUFU.EX2 R141, R141 ;  /* 0x0000008d008d7308 */ /* 0x000ea20000000800 */
[C---:B-1----:R-:W-:Y:S01]  /*6920*/  FADD.FTZ R2, R26.reuse, R7 ;  /* 0x000000071a027221 */ /* 0x042fe20000010000 */
[----:B------:R-:W-:-:S06]  /*6930*/  F2FP.BF16.F32.PACK_AB R147, R26, R147 ;  /* 0x000000931a93723e */ /* 0x000fcc00000010ff */
[----:B------:R-:W1:Y:S01]  /*6940*/  MUFU.EX2 R10, R10 ;  /* 0x0000000a000a7308 */ /* 0x000e620000000800 */
[C---:B0-----:R-:W-:Y:S01]  /*6950*/  FADD.FTZ R11, R45.reuse, R52 ;  /* 0x000000342d0b7221 */ /* 0x041fe20000010000 */
[----:B------:R-:W-:-:S06]  /*6960*/  F2FP.BF16.F32.PACK_AB R134, R45, R134 ;  /* 0x000000862d86723e */ /* 0x000fcc00000010ff */
[----:B------:R-:W0:Y:S01]  /*6970*/  MUFU.EX2 R28, R28 ;  /* 0x0000001c001c7308 */ /* 0x000e220000000800 */
[----:B--2---:R-:W-:-:S07]  /*6980*/  FADD.FTZ R7, R141, R2 ;  /* 0x000000028d077221 */ /* 0x004fce0000010000 */
[----:B------:R-:W2:Y:S01]  /*6990*/  MUFU.EX2 R47, R47 ;  /* 0x0000002f002f7308 */ /* 0x000ea20000000800 */
[----:B-1----:R-:W-:-:S07]  /*69a0*/  FADD.FTZ R52, R10, R11 ;  /* 0x0000000b0a347221 */ /* 0x002fce0000010000 */
[----:B------:R-:W1:Y:S01]  /*69b0*/  MUFU.EX2 R143, R143 ;  /* 0x0000008f008f7308 */ /* 0x000e620000000800 */
[C---:B0-----:R-:W-:Y:S01]  /*69c0*/  FADD.FTZ R2, R28.reuse, R7 ;  /* 0x000000071c027221 */ /* 0x041fe20000010000 */
[----:B------:R-:W-:-:S06]  /*69d0*/  F2FP.BF16.F32.PACK_AB R141, R28, R141 ;  /* 0x0000008d1c8d723e */ /* 0x000fcc00000010ff */
[----:B------:R-:W0:Y:S01]  /*69e0*/  MUFU.EX2 R14, R14 ;  /* 0x0000000e000e7308 */ /* 0x000e220000000800 */
[C---:B--2---:R-:W-:Y:S01]  /*69f0*/  FADD.FTZ R11, R47.reuse, R52 ;  /* 0x000000342f0b7221 */ /* 0x044fe20000010000 */
[----:B------:R-:W-:-:S06]  /*6a00*/  F2FP.BF16.F32.PACK_AB R128, R47, R10 ;  /* 0x0000000a2f80723e */ /* 0x000fcc00000010ff */
[----:B------:R-:W2:Y:S01]  /*6a10*/  MUFU.EX2 R30, R30 ;  /* 0x0000001e001e7308 */ /* 0x000ea20000000800 */
[----:B-1----:R-:W-:-:S07]  /*6a20*/  FADD.FTZ R7, R143, R2 ;  /* 0x000000028f077221 */ /* 0x002fce0000010000 */
[----:B------:R-:W1:Y:S01]  /*6a30*/  MUFU.EX2 R49, R49 ;  /* 0x0000003100317308 */ /* 0x000e620000000800 */
[----:B0-----:R-:W-:-:S07]  /*6a40*/  FADD.FTZ R52, R14, R11 ;  /* 0x0000000b0e347221 */ /* 0x001fce0000010000 */
[----:B------:R-:W0:Y:S01]  /*6a50*/  MUFU.EX2 R137, R137 ;  /* 0x0000008900897308 */ /* 0x000e220000000800 */
[C---:B--2---:R-:W-:Y:S01]  /*6a60*/  FADD.FTZ R2, R30.reuse, R7 ;  /* 0x000000071e027221 */ /* 0x044fe20000010000 */
[----:B------:R-:W-:-:S06]  /*6a70*/  F2FP.BF16.F32.PACK_AB R143, R30, R143 ;  /* 0x0000008f1e8f723e */ /* 0x000fcc00000010ff */
[----:B------:R-:W2:Y:S01]  /*6a80*/  MUFU.EX2 R24, R24 ;  /* 0x0000001800187308 */ /* 0x000ea20000000800 */
[C---:B-1----:R-:W-:Y:S01]  /*6a90*/  FADD.FTZ R9, R49.reuse, R52 ;  /* 0x0000003431097221 */ /* 0x042fe20000010000 */
[----:B------:R-:W-:-:S06]  /*6aa0*/  F2FP.BF16.F32.PACK_AB R130, R49, R14 ;  /* 0x0000000e3182723e */ /* 0x000fcc00000010ff */
[----:B------:R-:W1:Y:S01]  /*6ab0*/  MUFU.EX2 R34, R34 ;  /* 0x0000002200227308 */ /* 0x000e620000000800 */
[----:B0-----:R-:W-:-:S07]  /*6ac0*/  FADD.FTZ R7, R137, R2 ;  /* 0x0000000289077221 */ /* 0x001fce0000010000 */
[----:B------:R-:W0:Y:S01]  /*6ad0*/  MUFU.EX2 R51, R51 ;  /* 0x0000003300337308 */ /* 0x000e220000000800 */
[----:B--2---:R-:W-:-:S07]  /*6ae0*/  FADD.FTZ R52, R24, R9 ;  /* 0x0000000918347221 */ /* 0x004fce0000010000 */
        /* <DEDUP_REMOVED lines=39> */
[C---:B-1----:R-:W-:Y:S01]  /*6d60*/  FADD.FTZ R10, R0.reuse, R3 ;  /* 0x00000003000a7221 */ /* 0x042fe20000010000 */
[----:B------:R-:W-:-:S06]  /*6d70*/  F2FP.BF16.F32.PACK_AB R129, R0, R129 ;  /* 0x000000810081723e */ /* 0x000fcc00000010ff */
        /* <DEDUP_REMOVED lines=10> */
[----:B------:R-:W-:-:S05]  /*6e20*/  IMAD.MOV.U32 R3, RZ, RZ, R27 ;  /* 0x000000ffff037224 */ /* 0x000fca00078e001b */
        /* <DEDUP_REMOVED lines=9> */
[----:B------:R-:W-:-:S03]  /*6ec0*/  F2FP.BF16.F32.PACK_AB R121, R74, R73 ;  /* 0x000000494a79723e */ /* 0x000fc600000010ff */
[----:B-1----:R-:W-:-:S04]  /*6ed0*/  FADD.FTZ R10, R75, R10 ;  /* 0x0000000a4b0a7221 */ /* 0x002fc80000010000 */
[C---:B0-----:R-:W-:Y:S01]  /*6ee0*/  FADD.FTZ R0, R77.reuse, R10 ;  /* 0x0000000a4d007221 */ /* 0x041fe20000010000 */
[----:B------:R-:W-:Y:S01]  /*6ef0*/  F2FP.BF16.F32.PACK_AB R123, R77, R75 ;  /* 0x0000004b4d7b723e */ /* 0x000fe200000010ff */
[----:B---3--:R-:W-:Y:S06]  /*6f00*/  @P2 BRA `(.L_x_1714) ;  /* 0xffffffd000a82947 */ /* 0x008fec000383ffff */
.L_x_1705:
[----:B------:R-:W-:-:S13]  /*6f10*/  ISETP.LE.AND P2, PT, RZ, UR25, PT ;  /* 0x00000019ff007c0c */ /* 0x000fda000bf43270 */
[----:B------:R-:W-:Y:S05]  /*6f20*/  @!P2 BRA `(.L_x_1715) ;  /* 0x000000240038a947 */ /* 0x000fea0003800000 */
[----:B------:R-:W-:Y:S01]  /*6f30*/  IMAD.MOV.U32 R3, RZ, RZ, R6 ;  /* 0x000000ffff037224 */ /* 0x000fe200078e0006 */
[----:B------:R-:W-:Y:S01]  /*6f40*/  UMOV UR24, UR40 ;  /* 0x0000002800187c82 */ /* 0x000fe20008000000 */
[----:B------:R-:W-:Y:S01]  /*6f50*/  IMAD.MOV.U32 R4, RZ, RZ, R27 ;  /* 0x000000ffff047224 */ /* 0x000fe200078e001b */
[----:B------:R-:W-:Y:S01]  /*6f60*/  UMOV UR21, UR37 ;  /* 0x0000002500157c82 */ /* 0x000fe20008000000 */
[----:B------:R-:W-:Y:S01]  /*6f70*/  ULDC UR22, c[0x0][0x9d8] ;  /* 0x0002760000167ab9 */ /* 0x000fe20000000800 */
[----:B------:R-:W-:-:S05]  /*6f80*/  ULDC UR23, c[0x0][0x988] ;  /* 0x0002620000177ab9 */ /* 0x000fca0000000800 */
.L_x_1724:
        /* <DEDUP_REMOVED lines=9> */
.L_x_1717:
[----:B------:R-:W-:Y:S01]  /*7020*/  ULEA UR6, UR37, UR41, 0x3 ;  /* 0x0000002925067291 */ /* 0x000fe2000f8e183f */
[----:B------:R-:W-:-:S05]  /*7030*/  IMAD.U32 R5, RZ, RZ, UR40 ;  /* 0x00000028ff057e24 */ /* 0x000fca000f8e00ff */
[----:B------:R-:W-:-:S04]  /*7040*/  SHF.L.U32 R5, R5, 0x1f, RZ ;  /* 0x0000001f05057819 */ /* 0x000fc800000006ff */
[----:B------:R0:W1:Y:S01]  /*7050*/  SYNCS.PHASECHK.TRANS64.TRYWAIT P2, [UR6+0x16830], R5 ;  /* 0x01683005ff0075a7 */ /* 0x0000620008040146 */
[----:B------:R-:W-:Y:S05]  /*7060*/  @!P0 BRA `(.L_x_1718) ;  /* 0x0000000000048947 */ /* 0x000fea0003800000 */
[----:B------:R-:W-:Y:S01]  /*7070*/  BPT.TRAP 0x1 ;  /* 0x000000040000795c */ /* 0x000fe20000300000 */
.L_x_1718:
[----:B-1----:R-:W-:Y:S05]  /*7080*/  @P2 BRA `(.L_x_1716) ;  /* 0x0000000000082947 */ /* 0x002fea0003800000 */
[----:B------:R-:W1:Y:S02]  /*7090*/  SYNCS.PHASECHK.TRANS64.TRYWAIT P2, [UR6+0x16830], R5 ;  /* 0x01683005ff0075a7 */ /* 0x000e640008040146 */
[----:B-1----:R-:W-:Y:S05]  /*70a0*/  @!P2 BRA `(.L_x_1719) ;  /* 0x000000880050a947 */ /* 0x002fea0003800000 */
.L_x_1716:
[----:B01----:R-:W-:Y:S01]  /*70b0*/  VIADD R5, R23, 0x8 ;  /* 0x0000000817057836 */ /* 0x003fe20000000000 */
        /* <DEDUP_REMOVED lines=24> */
.L_x_1721:
[----:B------:R-:W-:Y:S01]  /*7240*/  ULEA UR6, UR21, UR41, 0x3 ;  /* 0x0000002915067291 */ /* 0x000fe2000f8e183f */
[----:B------:R-:W-:-:S04]  /*7250*/  MOV R5, UR24 ;  /* 0x0000001800057c02 */ /* 0x000fc80008000f00 */
[----:B------:R-:W-:-:S04]  /*7260*/  SHF.L.U32 R5, R5, 0x1f, RZ ;  /* 0x0000001f05057819 */ /* 0x000fc800000006ff */
[----:B------:R0:W1:Y:S01]  /*7270*/  SYNCS.PHASECHK.TRANS64.TRYWAIT P2, [UR6+0x16850], R5 ;  /* 0x01685005ff0075a7 */ /* 0x0000620008040146 */
[----:B------:R-:W-:Y:S05]  /*7280*/  @!P0 BRA `(.L_x_1722) ;  /* 0x0000000000048947 */ /* 0x000fea0003800000 */
[----:B------:R-:W-:Y:S01]  /*7290*/  BPT.TRAP 0x1 ;  /* 0x000000040000795c */ /* 0x000fe20000300000 */
.L_x_1722:
[----:B-1----:R-:W-:Y:S05]  /*72a0*/  @P2 BRA `(.L_x_1720) ;  /* 0x0000000000082947 */ /* 0x002fea0003800000 */
[----:B------:R-:W1:Y:S02]  /*72b0*/  SYNCS.PHASECHK.TRANS64.TRYWAIT P2, [UR6+0x16850], R5 ;  /* 0x01685005ff0075a7 */ /* 0x000e640008040146 */
[----:B-1----:R-:W-:Y:S05]  /*72c0*/  @!P2 BRA `(.L_x_1723) ;  /* 0x0000008400e0a947 */ /* 0x002fea0003800000 */
.L_x_1720:
        /* <DEDUP_REMOVED lines=76> */
[----:B------:R-:W-:Y:S01]  /*7790*/  UMOV UR10, UR23 ;  /* 0x00000017000a7c82 */ /* 0x000fe20008000000 */
[----:B------:R-:W-:Y:S01]  /*77a0*/  FMUL.FTZ R63, R63, UR22 ;  /* 0x000000163f3f7c20 */ /* 0x000fe20008410000 */
[----:B------:R-:W-:Y:S01]  /*77b0*/  FMUL.FTZ R68, R74, UR22 ;  /* 0x000000164a447c20 */ /* 0x000fe20008410000 */
[----:B------:R-:W-:Y:S01]  /*77c0*/  FMUL.FTZ R74, R83, UR22 ;  /* 0x00000016534a7c20 */ /* 0x000fe20008410000 */
[----:B------:R-:W-:Y:S01]  /*77d0*/  FMUL.FTZ R76, R87, UR22 ;  /* 0x00000016574c7c20 */ /* 0x000fe20008410000 */
[----:B------:R-:W0:Y:S01]  /*77e0*/  MUFU.TANH R29, R29 ;  /* 0x0000001d001d7308 */ /* 0x000e220000002400 */
[----:B-1----:R-:W-:Y:S01]  /*77f0*/  FMNMX.FTZ R27, R24, R27, !PT ;  /* 0x0000001b181b7209 */ /* 0x002fe20007810000 */
[----:B------:R-:W1:Y:S01]  /*7800*/  S2R R80, SR_TID.X ;  /* 0x0000000000507919 */ /* 0x000e620000002100 */
[----:B------:R-:W-:-:S05]  /*7810*/  UMOV UR24, UR40 ;  /* 0x0000002800187c82 */ /* 0x000fca0008000000 */
        /* <DEDUP_REMOVED lines=10> */
[----:B------:R-:W-:-:S04]  /*78c0*/  UMOV UR7, 0x40000040 ;  /* 0x4000004000077882 */ /* 0x000fc80000000000 */
[----:B------:R-:W3:Y:S01]  /*78d0*/  MUFU.TANH R37, R37 ;  /* 0x0000002500257308 */ /* 0x000ee20000002400 */
[----:B--2---:R-:W-:Y:S01]  /*78e0*/  FMNMX.FTZ R27, R33, R56, !PT ;  /* 0x00000038211b7209 */ /* 0x004fe20007810000 */
[----:B------:R-:W-:Y:S01]  /*78f0*/  FMUL.FTZ R56, R73, UR22 ;  /* 0x0000001649387c20 */ /* 0x000fe20008410000 */
[----:B------:R-:W-:Y:S01]  /*7900*/  FMUL.FTZ R73, R82, UR22 ;  /* 0x0000001652497c20 */ /* 0x000fe20008410000 */
[----:B-1----:R-:W-:-:S04]  /*7910*/  ISETP.GE.U32.AND P2, PT, R80, 0x180, PT ;  /* 0x000001805000780c */ /* 0x002fc80003f46070 */
[----:B------:R-:W1:Y:S01]  /*7920*/  MUFU.TANH R40, R40 ;  /* 0x0000002800287308 */ /* 0x000e620000002400 */
[----:B0-----:R-:W-:-:S07]  /*7930*/  FMNMX.FTZ R58, R36, R27, !PT ;  /* 0x0000001b243a7209 */ /* 0x001fce0007810000 */
[----:B------:R-:W0:Y:S01]  /*7940*/  MUFU.TANH R41, R41 ;  /* 0x0000002900297308 */ /* 0x000e220000002400 */
[----:B---3--:R-:W-:-:S07]  /*7950*/  FMNMX.FTZ R27, R37, R58, !PT ;  /* 0x0000003a251b7209 */ /* 0x008fce0007810000 */
        /* <DEDUP_REMOVED lines=13> */
[----:B------:R-:W-:Y:S02]  /*7a30*/  WARPGROUP.DEPBAR.LE gsb0, 0x0 ;  /* 0x00008000000079c5 */ /* 0x000fe40000010000 */
[----:B------:R-:W-:-:S04]  /*7a40*/  WARPGROUP.ARRIVE ;  /* 0x00000000000079c5 */ /* 0x000fc80000000000 */
[----:B------:R-:W2:Y:S01]  /*7a50*/  MUFU.TANH R53, R53 ;  /* 0x0000003500357308 */ /* 0x000ea20000002400 */
[----:B-1----:R-:W-:Y:S01]  /*7a60*/  FMNMX.FTZ R27, R51, R60, !PT ;  /* 0x0000003c331b7209 */ /* 0x002fe20007810000 */
[----:B------:R-:W-:Y:S01]  /*7a70*/  FMUL.FTZ R60, R81, UR22 ;  /* 0x00000016513c7c20 */ /* 0x000fe20008410000 */
[----:B------:R-:W-:Y:S01]  /*7a80*/  HGMMA.64x64x16.F32.BF16 R88, R140, gdesc[UR4].tnspB, R88, gsb0 ;  /* 0x40e000048c587df0 */ /* 0x000fe20008001858 */
[----:B------:R-:W-:Y:S01]  /*7a90*/  UIADD3 UR6, UR11, 0x180, URZ ;  /* 0x000001800b067890 */ /* 0x000fe2000fffe03f */
[----:B0-----:R-:W-:Y:S01]  /*7aa0*/  FMNMX.FTZ R62, R52, R27, !PT ;  /* 0x0000001b343e7209 */ /* 0x001fe20007810000 */
[----:B------:R-:W-:Y:S02]  /*7ab0*/  UMOV UR7, 0x40000040 ;  /* 0x4000004000077882 */ /* 0x000fe40000000000 */
[----:B------:R-:W0:Y:S08]  /*7ac0*/  MUFU.TANH R54, R54 ;  /* 0x0000003600367308 */ /* 0x000e300000002400 */
[----:B------:R-:W1:Y:S01]  /*7ad0*/  MUFU.TANH R55, R55 ;  /* 0x0000003700377308 */ /* 0x000e620000002400 */
[----:B--2---:R-:W-:-:S07]  /*7ae0*/  FMNMX.FTZ R27, R53, R62, !PT ;  /* 0x0000003e351b7209 */ /* 0x004fce0007810000 */
        /* <DEDUP_REMOVED lines=19> */
[----:B------:R-:W-:Y:S01]  /*7c20*/  WARPGROUP.ARRIVE ;  /* 0x00000000000079c5 */ /* 0x000fe20000000000 */
[----:B------:R-:W-:Y:S01]  /*7c30*/  FMUL.FTZ R66, R70, UR22 ;  /* 0x0000001646427c20 */ /* 0x000fe20008410000 */
[----:B------:R-:W-:Y:S01]  /*7c40*/  FMUL.FTZ R70, R75, UR22 ;  /* 0x000000164b467c20 */ /* 0x000fe20008410000 */
[----:B------:R-:W-:Y:S01]  /*7c50*/  FMUL.FTZ R75, R86, UR22 ;  /* 0x00000016564b7c20 */ /* 0x000fe20008410000 */
        /* <DEDUP_REMOVED lines=17> */
[C---:B------:R-:W-:Y:S01]  /*7d70*/  FADD.FTZ R4, -R27.reuse, R4 ;  /* 0x000000041b047221 */ /* 0x040fe20000010100 */
[----:B------:R-:W-:Y:S01]  /*7d80*/  FMUL.FTZ R77, R27, UR10 ;  /* 0x0000000a1b4d7c20 */ /* 0x000fe20008410000 */
[----:B------:R-:W0:Y:S02]  /*7d90*/  MUFU.TANH R31, R31 ;  /* 0x0000001f001f7308 */ /* 0x000e240000002400 */
[----:B------:R-:W-:Y:S01]  /*7da0*/  FMUL.FTZ R69, R4, UR10 ;  /* 0x0000000a04457c20 */ /* 0x000fe20008410000 */
        /* <DEDUP_REMOVED lines=38> */
[----:B0-----:R-:W-:Y:S01]  /*8010*/  FMNMX.FTZ R21, R31, R4, !PT ;  /* 0x000000041f157209 */ /* 0x001fe20007810000 */
[----:B------:R-:W0:Y:S01]  /*8020*/  MUFU.TANH R42, R42 ;  /* 0x0000002a002a7308 */ /* 0x000e220000002400 */
[--C-:B------:R-:W-:Y:S01]  /*8030*/  FFMA.FTZ R57, R60, UR10, -R77.reuse ;  /* 0x0000000a3c397c23 */ /* 0x100fe2000801084d */
[--C-:B------:R-:W-:Y:S01]  /*8040*/  FFMA.FTZ R32, R61, UR10, -R77.reuse ;  /* 0x0000000a3d207c23 */ /* 0x100fe2000801084d */
[----:B-1----:R-:W-:Y:S01]  /*8050*/  FMNMX.FTZ R4, R34, R21, !PT ;  /* 0x0000001522047209 */ /* 0x002fe20007810000 */
[----:B------:R-:W-:-:S03]  /*8060*/  FFMA.FTZ R62, R62, UR10, -R77 ;  /* 0x0000000a3e3e7c23 */ /* 0x000fc6000801084d */
[----:B---3--:R-:W-:Y:S01]  /*8070*/  FMNMX.FTZ R29, R35, R4, !PT ;  /* 0x00000004231d7209 */ /* 0x008fe20007810000 */
[----:B------:R-:W1:Y:S03]  /*8080*/  MUFU.TANH R43, R43 ;  /* 0x0000002b002b7308 */ /* 0x000e660000002400 */
[----:B--2---:R-:W-:-:S04]  /*8090*/  FMNMX.FTZ R4, R38, R29, !PT ;  /* 0x0000001d26047209 */ /* 0x004fc80007810000 */
[----:B----4-:R-:W-:Y:S01]  /*80a0*/  FMNMX.FTZ R29, R39, R4, !PT ;  /* 0x00000004271d7209 */ /* 0x010fe20007810000 */
[----:B------:R-:W2:Y:S03]  /*80b0*/  MUFU.TANH R45, R45 ;  /* 0x0000002d002d7308 */ /* 0x000ea60000002400 */
[----:B0-----:R-:W-:-:S05]  /*80c0*/  FMNMX.FTZ R4, R42, R29, !PT ;  /* 0x0000001d2a047209 */ /* 0x001fca0007810000 */
        /* <DEDUP_REMOVED lines=9> */
[----:B------:R-:W-:Y:S02]  /*8160*/  WARPGROUP.DEPBAR.LE gsb0, 0x0 ;  /* 0x00008000000079c5 */ /* 0x000fe40000010000 */
[----:B------:R-:W-:Y:S01]  /*8170*/  WARPGROUP.ARRIVE ;  /* 0x00000000000079c5 */ /* 0x000fe20000000000 */
[--C-:B------:R-:W-:Y:S01]  /*8180*/  FFMA.FTZ R132, R44, UR10, -R77.reuse ;  /* 0x0000000a2c847c23 */ /* 0x100fe2000801084d */
[----:B------:R-:W-:-:S03]  /*8190*/  FFMA.FTZ R134, R48, UR10, -R77 ;  /* 0x0000000a30867c23 */ /* 0x000fc6000801084d */
[----:B------:R-:W3:Y:S01]  /*81a0*/  MUFU.TANH R66, R66 ;  /* 0x0000004200427308 */ /* 0x000ee20000002400 */
[----:B------:R-:W-:Y:S01]  /*81b0*/  HGMMA.64x64x16.F32.BF16 R88, R128, gdesc[UR4].tnspB, R88, gsb0 ;  /* 0x40e0000480587df0 */ /* 0x000fe20008001858 */
[----:B------:R-:W-:Y:S01]  /*81c0*/  UIADD3 UR6, UR11, 0x300, URZ ;  /* 0x000003000b067890 */ /* 0x000fe2000fffe03f */
[----:B------:R-:W-:-:S05]  /*81d0*/  UMOV UR7, 0x40000040 ;  /* 0x4000004000077882 */ /* 0x000fca0000000000 */
[----:B------:R4:W-:Y:S08]  /*81e0*/  MUFU.EX2 R21, R6 ;  /* 0x0000000600157308 */ /* 0x0009f00000000800 */
[----:B------:R-:W5:Y:S01]  /*81f0*/  MUFU.TANH R67, R67 ;  /* 0x0000004300437308 */ /* 0x000f620000002400 */
[----:B----4-:R-:W-:Y:S01]  /*8200*/  FFMA.FTZ R6, R37, UR10, -R77 ;  /* 0x0000000a25067c23 */ /* 0x010fe2000801084d */
[----:B--2---:R-:W-:-:S04]  /*8210*/  FMNMX.FTZ R37, R63, R4, !PT ;  /* 0x000000043f257209 */ /* 0x004fc80007810000 */
[----:B0-----:R-:W-:Y:S02]  /*8220*/  FMNMX.FTZ R4, R64, R37, !PT ;  /* 0x0000002540047209 */ /* 0x001fe40007810000 */
[----:B------:R-:W0:Y:S02]  /*8230*/  MUFU.TANH R68, R68 ;  /* 0x0000004400447308 */ /* 0x000e240000002400 */
[----:B-1----:R-:W-:-:S04]  /*8240*/  FMNMX.FTZ R37, R65, R4, !PT ;  /* 0x0000000441257209 */ /* 0x002fc80007810000 */
[----:B---3--:R-:W-:Y:S02]  /*8250*/  FMNMX.FTZ R4, R66, R37, !PT ;  /* 0x0000002542047209 */ /* 0x008fe40007810000 */
[----:B------:R-:W1:Y:S02]  /*8260*/  MUFU.TANH R70, R70 ;  /* 0x0000004600467308 */ /* 0x000e640000002400 */
[----:B-----5:R-:W-:-:S06]  /*8270*/  FMNMX.FTZ R41, R67, R4, !PT ;  /* 0x0000000443297209 */ /* 0x020fcc0007810000 */
        /* <DEDUP_REMOVED lines=14> */
[----:B------:R-:W-:Y:S01]  /*8360*/  FFMA.FTZ R41, R49, UR10, -R77 ;  /* 0x0000000a31297c23 */ /* 0x000fe2000801084d */
[----:B------:R-:W-:Y:S01]  /*8370*/  HGMMA.64x64x16.F32.BF16 R88, R124, gdesc[UR4].tnspB, R88, gsb0 ;  /* 0x40e000047c587df0 */ /* 0x000fe20008001858 */
[----:B------:R-:W-:Y:S01]  /*8380*/  UIADD3 UR6, UR11, 0x380, URZ ;  /* 0x000003800b067890 */ /* 0x000fe2000fffe03f */
[----:B0-----:R-:W-:-:S03]  /*8390*/  FMNMX.FTZ R49, R75, R4, !PT ;  /* 0x000000044b317209 */ /* 0x001fc60007810000 */
[----:B------:R1:W-:Y:S01]  /*83a0*/  MUFU.EX2 R29, R6 ;  /* 0x00000006001d7308 */ /* 0x0003e20000000800 */
[----:B------:R-:W-:Y:S01]  /*83b0*/  UMOV UR7, 0x40000040 ;  /* 0x4000004000077882 */ /* 0x000fe20000000000 */
[--C-:B------:R-:W-:Y:S01]  /*83c0*/  FFMA.FTZ R4, R51, UR10, -R77.reuse ;  /* 0x0000000a33047c23 */ /* 0x100fe2000801084d */
[----:B------:R-:W-:-:S05]  /*83d0*/  FFMA.FTZ R51, R54, UR10, -R77 ;  /* 0x0000000a36337c23 */ /* 0x000fca000801084d */
[----:B------:R-:W-:Y:S01]  /*83e0*/  MUFU.EX2 R69, R69 ;  /* 0x0000004500457308 */ /* 0x000fe20000000800 */
[----:B-1----:R-:W-:Y:S01]  /*83f0*/  FMNMX.FTZ R6, R76, R49, !PT ;  /* 0x000000314c067209 */ /* 0x002fe20007810000 */
[----:B------:R-:W-:-:S04]  /*8400*/  FFMA.FTZ R49, R52, UR10, -R77 ;  /* 0x0000000a34317c23 */ /* 0x000fc8000801084d */
[----:B------:R-:W0:Y:S02]  /*8410*/  SHFL.BFLY PT, R83, R6, 0x2, 0x1f ;  /* 0x0c401f0006537f89 */ /* 0x000e2400000e0000 */
[----:B------:R-:W1:Y:S08]  /*8420*/  MUFU.EX2 R148, R148 ;  /* 0x0000009400947308 */ /* 0x000e700000000800 */
[----:B------:R-:W2:Y:S08]  /*8430*/  MUFU.EX2 R5, R5 ;  /* 0x0000000500057308 */ /* 0x000eb00000000800 */
[----:B------:R-:W3:Y:S01]  /*8440*/  MUFU.EX2 R150, R150 ;  /* 0x0000009600967308 */ /* 0x000ee20000000800 */
[----:B-1----:R-:W-:Y:S01]  /*8450*/  FFMA.FTZ R2, R69, R2, R148 ;  /* 0x0000000245027223 */ /* 0x002fe20000010094 */
[----:B0-----:R-:W-:-:S06]  /*8460*/  FMNMX.FTZ R83, R6, R83, !PT ;  /* 0x0000005306537209 */ /* 0x001fcc0007810000 */
[----:B------:R-:W-:Y:S01]  /*8470*/  MUFU.EX2 R79, R79 ;  /* 0x0000004f004f7308 */ /* 0x000fe20000000800 */
[----:B--2---:R-:W-:Y:S01]  /*8480*/  F2FP.BF16.F32.PACK_AB R148, R5, R148 ;  /* 0x000000940594723e */ /* 0x004fe200000010ff */
[----:B------:R-:W0:Y:S06]  /*8490*/  SHFL.BFLY PT, R6, R83, 0x1, 0x1f ;  /* 0x0c201f0053067f89 */ /* 0x000e2c00000e0000 */
[----:B------:R-:W-:Y:S08]  /*84a0*/  MUFU.EX2 R144, R144 ;  /* 0x0000009000907308 */ /* 0x000ff00000000800 */
[----:B------:R-:W-:Y:S08]  /*84b0*/  MUFU.EX2 R9, R9 ;  /* 0x0000000900097308 */ /* 0x000ff00000000800 */
[----:B------:R-:W-:Y:S01]  /*84c0*/  MUFU.EX2 R146, R146 ;  /* 0x0000009200927308 */ /* 0x000fe20000000800 */
[----:B0-----:R-:W-:-:S05]  /*84d0*/  FMNMX.FTZ R6, R83, R6, !PT ;  /* 0x0000000653067209 */ /* 0x001fca0007810000 */
[----:B------:R-:W-:Y:S02]  /*84e0*/  FADD.FTZ R36, -R6, R3 ;  /* 0x0000000306247221 */ /* 0x000fe40000010100 */
[----:B------:R-:W-:Y:S01]  /*84f0*/  MUFU.EX2 R13, R13 ;  /* 0x0000000d000d7308 */ /* 0x000fe20000000800 */
[----:B------:R-:W-:Y:S02]  /*8500*/  WARPGROUP.DEPBAR.LE gsb0, 0x0 ;  /* 0x00008000000079c5 */ /* 0x000fe40000010000 */
[----:B------:R-:W-:Y:S01]  /*8510*/  WARPGROUP.ARRIVE ;  /* 0x00000000000079c5 */ /* 0x000fe20000000000 */
[----:B------:R-:W-:Y:S01]  /*8520*/  FMUL.FTZ R59, R36, UR10 ;  /* 0x0000000a243b7c20 */ /* 0x000fe20008410000 */
[----:B------:R-:W-:-:S03]  /*8530*/  FMUL.FTZ R36, R6, UR10 ;  /* 0x0000000a06247c20 */ /* 0x000fc60008410000 */
[----:B------:R-:W-:Y:S01]  /*8540*/  MUFU.EX2 R140, R140 ;  /* 0x0000008c008c7308 */ /* 0x000fe20000000800 */
[----:B------:R-:W-:Y:S01]  /*8550*/  HGMMA.64x64x16.F32.BF16 R88, R120, gdesc[UR4].tnspB, R88, gsb0 ;  /* 0x40e0000478587df0 */ /* 0x000fe20008001858 */
[--C-:B------:R-:W-:Y:S01]  /*8560*/  FFMA.FTZ R151, R11, UR10, -R36.reuse ;  /* 0x0000000a0b977c23 */ /* 0x100fe20008010824 */
[----:B------:R-:W-:Y:S02]  /*8570*/  IMAD.U32 R11, RZ, RZ, UR37 ;  /* 0x00000025ff0b7e24 */ /* 0x000fe4000f8e00ff */
[--C-:B------:R-:W-:Y:S01]  /*8580*/  FFMA.FTZ R8, R8, UR10, -R36.reuse ;  /* 0x0000000a08087c23 */ /* 0x100fe20008010824 */
[--C-:B------:R-:W-:Y:S01]  /*8590*/  FFMA.FTZ R149, R7, UR10, -R36.reuse ;  /* 0x0000000a07957c23 */ /* 0x100fe20008010824 */
[----:B------:R-:W-:Y:S01]  /*85a0*/  VIADD R7, R23, 0x9 ;  /* 0x0000000917077836 */ /* 0x000fe20000000000 */
[----:B------:R-:W-:Y:S01]  /*85b0*/  MUFU.EX2 R59, R59 ;  /* 0x0000003b003b7308 */ /* 0x000fe20000000800 */
[----:B------:R-:W-:Y:S01]  /*85c0*/  @!P1 LEA R11, R11, UR41, 0x3 ;  /* 0x000000290b0b9c11 */ /* 0x000fe2000f8e18ff */
[--C-:B------:R-:W-:Y:S01]  /*85d0*/  FFMA.FTZ R145, R15, UR10, -R36.reuse ;  /* 0x0000000a0f917c23 */ /* 0x100fe20008010824 */
[--C-:B------:R-:W-:Y:S01]  /*85e0*/  FFMA.FTZ R12, R12, UR10, -R36.reuse ;  /* 0x0000000a0c0c7c23 */ /* 0x100fe20008010824 */
[--C-:B------:R-:W-:Y:S01]  /*85f0*/  FFMA.FTZ R20, R20, UR10, -R36.reuse ;  /* 0x0000000a14147c23 */ /* 0x100fe20008010824 */
[----:B------:R-:W-:Y:S01]  /*8600*/  FFMA.FTZ R147, R25, UR10, -R36 ;  /* 0x0000000a19937c23 */ /* 0x000fe20008010824 */
[----:B------:R-:W-:Y:S01]  /*8610*/  @!P1 VIADD R15, R11, 0x16840 ;  /* 0x000168400b0f9836 */ /* 0x000fe20000000000 */
[----:B------:R-:W-:Y:S01]  /*8620*/  SEL R11, R7, 0x9, !P2 ;  /* 0x00000009070b7807 */ /* 0x000fe20005000000 */
[----:B------:R-:W0:Y:S01]  /*8630*/  MUFU.EX2 R8, R8 ;  /* 0x0000000800087308 */ /* 0x000e220000000800 */
[----:B------:R-:W-:Y:S01]  /*8640*/  FADD.FTZ R7, R5, R2 ;  /* 0x0000000205077221 */ /* 0x000fe20000010000 */
[--C-:B------:R-:W-:Y:S01]  /*8650*/  FFMA.FTZ R26, R26, UR10, -R36.reuse ;  /* 0x0000000a1a1a7c23 */ /* 0x100fe20008010824 */
[----:B------:R-:W-:Y:S01]  /*8660*/  @!P1 PRMT R15, RZ, 0x654, R15 ;  /* 0x00000654ff0f9816 */ /* 0x000fe2000000000f */
[--C-:B------:R-:W-:Y:S01]  /*8670*/  FFMA.FTZ R141, R30, UR10, -R36.reuse ;  /* 0x0000000a1e8d7c23 */ /* 0x100fe20008010824 */
[----:B---3--:R-:W-:Y:S01]  /*8680*/  FADD.FTZ R44, R150, R7 ;  /* 0x00000007962c7221 */ /* 0x008fe20000010000 */
        /* <DEDUP_REMOVED lines=9> */
[----:B------:R-:W-:Y:S01]  /*8720*/  FFMA.FTZ R42, R47, UR10, -R36 ;  /* 0x0000000a2f2a7c23 */ /* 0x000fe20008010824 */
[----:B------:R-:W2:Y:S01]  /*8730*/  MUFU.EX2 R151, R151 ;  /* 0x0000009700977308 */ /* 0x000ea20000000800 */
[----:B0-----:R-:W-:Y:S01]  /*8740*/  FFMA.FTZ R0, R59, R0, R8 ;  /* 0x000000003b007223 */ /* 0x001fe20000010008 */
[--C-:B------:R-:W-:Y:S01]  /*8750*/  FFMA.FTZ R135, R50, UR10, -R36.reuse ;  /* 0x0000000a32877c23 */ /* 0x100fe20008010824 */
[--C-:B------:R-:W-:Y:S01]  /*8760*/  FFMA.FTZ R129, R64, UR10, -R36.reuse ;  /* 0x0000000a40817c23 */ /* 0x100fe20008010824 */
[--C-:B------:R-:W-:Y:S01]  /*8770*/  FFMA.FTZ R131, R66, UR10, -R36.reuse ;  /* 0x0000000a42837c23 */ /* 0x100fe20008010824 */
[--C-:B------:R-:W-:Y:S01]  /*8780*/  FFMA.FTZ R125, R68, UR10, -R36.reuse ;  /* 0x0000000a447d7c23 */ /* 0x100fe20008010824 */
[--C-:B------:R-:W-:Y:S01]  /*8790*/  FFMA.FTZ R70, R70, UR10, -R36.reuse ;  /* 0x0000000a46467c23 */ /* 0x100fe20008010824 */
[----:B------:R-:W-:Y:S01]  /*87a0*/  FFMA.FTZ R71, R71, UR10, -R36 ;  /* 0x0000000a47477c23 */ /* 0x000fe20008010824 */
[----:B------:R-:W0:Y:S01]  /*87b0*/  MUFU.EX2 R12, R12 ;  /* 0x0000000c000c7308 */ /* 0x000e220000000800 */
[----:B-1----:R-:W-:Y:S01]  /*87c0*/  FADD.FTZ R2, R149, R0 ;  /* 0x0000000095027221 */ /* 0x002fe20000010000 */
[--C-:B------:R-:W-:Y:S01]  /*87d0*/  FFMA.FTZ R0, R63, UR10, -R36.reuse ;  /* 0x0000000a3f007c23 */ /* 0x100fe20008010824 */
[----:B------:R-:W-:Y:S01]  /*87e0*/  F2FP.BF16.F32.PACK_AB R149, R149, R8 ;  /* 0x000000089595723e */ /* 0x000fe200000010ff */
[--C-:B------:R-:W-:Y:S01]  /*87f0*/  FFMA.FTZ R72, R72, UR10, -R36.reuse ;  /* 0x0000000a48487c23 */ /* 0x100fe20008010824 */
[--C-:B------:R-:W-:Y:S01]  /*8800*/  FFMA.FTZ R73, R73, UR10, -R36.reuse ;  /* 0x0000000a49497c23 */ /* 0x100fe20008010824 */
[--C-:B------:R-:W-:Y:S01]  /*8810*/  FFMA.FTZ R74, R74, UR10, -R36.reuse ;  /* 0x0000000a4a4a7c23 */ /* 0x100fe20008010824 */
[----:B------:R-:W-:Y:S01]  /*8820*/  FFMA.FTZ R75, R75, UR10, -R36 ;  /* 0x0000000a4b4b7c23 */ /* 0x000fe20008010824 */
[----:B------:R-:W1:Y:S01]  /*8830*/  MUFU.EX2 R145, R145 ;  /* 0x0000009100917308 */ /* 0x000e620000000800 */
[----:B--2---:R-:W-:Y:S01]  /*8840*/  FADD.FTZ R7, R151, R2 ;  /* 0x0000000297077221 */ /* 0x004fe20000010000 */
[----:B------:R-:W-:Y:S01]  /*8850*/  ISETP.LT.AND P2, PT, RZ, UR25, PT ;  /* 0x00000019ff007c0c */ /* 0x000fe2000bf41270 */
[----:B------:R-:W-:Y:S01]  /*8860*/  UIADD3 UR6, UR25, -0x1, URZ ;  /* 0xffffffff19067890 */ /* 0x000fe2000fffe03f */
[----:B------:R-:W-:-:S04]  /*8870*/  F2FP.BF16.F32.PACK_AB R150, R79, R150 ;  /* 0x000000964f96723e */ /* 0x000fc800000010ff */
[----:B------:R-:W2:Y:S01]  /*8880*/  MUFU.EX2 R20, R20 ;  /* 0x0000001400147308 */ /* 0x000ea20000000800 */
[C---:B0-----:R-:W-:Y:S01]  /*8890*/  FADD.FTZ R2, R12.reuse, R7 ;  /* 0x000000070c027221 */ /* 0x041fe20000010000 */
[----:B------:R-:W-:Y:S01]  /*88a0*/  F2FP.BF16.F32.PACK_AB R151, R12, R151 ;  /* 0x000000970c97723e */ /* 0x000fe200000010ff */
[----:B------:R-:W-:-:S05]  /*88b0*/  UMOV UR25, UR6 ;  /* 0x0000000600197c82 */ /* 0x000fca0008000000 */
[----:B------:R-:W0:Y:S01]  /*88c0*/  MUFU.EX2 R147, R147 ;  /* 0x0000009300937308 */ /* 0x000e220000000800 */
[----:B-1----:R-:W-:Y:S01]  /*88d0*/  FADD.FTZ R7, R145, R2 ;  /* 0x0000000291077221 */ /* 0x002fe20000010000 */
[----:B------:R-:W-:-:S06]  /*88e0*/  FFMA.FTZ R2, R65, UR10, -R36 ;  /* 0x0000000a41027c23 */ /* 0x000fcc0008010824 */
[----:B------:R-:W1:Y:S01]  /*88f0*/  MUFU.EX2 R26, R26 ;  /* 0x0000001a001a7308 */ /* 0x000e620000000800 */
[C---:B--2---:R-:W-:Y:S01]  /*8900*/  FADD.FTZ R46, R20.reuse, R7 ;  /* 0x00000007142e7221 */ /* 0x044fe20000010000 */
[----:B------:R-:W-:Y:S01]  /*8910*/  F2FP.BF16.F32.PACK_AB R145, R20, R145 ;  /* 0x000000911491723e */ /* 0x000fe200000010ff */
[----:B------:R-:W-:Y:S02]  /*8920*/  WARPGROUP.DEPBAR.LE gsb0, 0x0 ;  /* 0x00008000000079c5 */ /* 0x000fe40000010000 */
[----:B------:R2:W-:Y:S06]  /*8930*/  BAR.ARV R11, 0x100 ;  /* 0x0004000b0000751d */ /* 0x0005ec0000002000 */
[----:B------:R3:W-:Y:S01]  /*8940*/  @!P1 SYNCS.ARRIVE.TRANS64.RED.A1T0 RZ, [R15+URZ], RZ ;  /* 0x000000ff0fff99a7 */ /* 0x0007e2000810043f */
[----:B------:R-:W4:Y:S01]  /*8950*/  MUFU.EX2 R141, R141 ;  /* 0x0000008d008d7308 */ /* 0x000f220000000800 */
[----:B0-----:R-:W-:Y:S01]  /*8960*/  FADD.FTZ R7, R147, R46 ;  /* 0x0000002e93077221 */ /* 0x001fe20000010000 */
[----:B-1----:R-:W-:Y:S01]  /*8970*/  F2FP.BF16.F32.PACK_AB R147, R26, R147 ;  /* 0x000000931a93723e */ /* 0x002fe200000010ff */
[-C--:B------:R-:W-:Y:S01]  /*8980*/  FMUL.FTZ R88, R88, R69.reuse ;  /* 0x0000004558587220 */ /* 0x080fe20000410000 */
[-C--:B------:R-:W-:Y:S01]  /*8990*/  FMUL.FTZ R89, R89, R69.reuse ;  /* 0x0000004559597220 */ /* 0x080fe20000410000 */
[----:B------:R-:W-:Y:S01]  /*89a0*/  FADD.FTZ R46, R26, R7 ;  /* 0x000000071a2e7221 */ /* 0x000fe20000010000 */
[-C--:B------:R-:W-:Y:S01]  /*89b0*/  FMUL.FTZ R92, R92, R69.reuse ;  /* 0x000000455c5c7220 */ /* 0x080fe20000410000 */
[----:B---3--:R-:W-:Y:S01]  /*89c0*/  IMAD.U32 R15, RZ, RZ, UR21 ;  /* 0x00000015ff0f7e24 */ /* 0x008fe2000f8e00ff */
[----:B------:R-:W0:Y:S01]  /*89d0*/  MUFU.EX2 R30, R30 ;  /* 0x0000001e001e7308 */ /* 0x000e220000000800 */
        /* <DEDUP_REMOVED lines=8> */
[----:B--2---:R-:W-:-:S02]  /*8a60*/  @!P1 VIADD R11, R15, 0x16860 ;  /* 0x000168600f0b9836 */ /* 0x004fc40000000000 */
[----:B----4-:R-:W-:Y:S01]  /*8a70*/  FADD.FTZ R7, R141, R46 ;  /* 0x0000002e8d077221 */ /* 0x010fe20000010000 */
[-C--:B------:R-:W-:Y:S01]  /*8a80*/  FMUL.FTZ R104, R104, R69.reuse ;  /* 0x0000004568687220 */ /* 0x080fe20000410000 */
[-C--:B------:R-:W-:Y:S01]  /*8a90*/  FMUL.FTZ R105, R105, R69.reuse ;  /* 0x0000004569697220 */ /* 0x080fe20000410000 */
[----:B------:R-:W-:Y:S01]  /*8aa0*/  FMUL.FTZ R108, R108, R69 ;  /* 0x000000456c6c7220 */ /* 0x000fe20000410000 */
[----:B------:R-:W-:Y:S01]  /*8ab0*/  @!P1 PRMT R15, RZ, 0x654, R11 ;  /* 0x00000654ff0f9816 */ /* 0x000fe2000000000b */
[----:B------:R-:W-:Y:S01]  /*8ac0*/  FADD.FTZ R11, R79, R44 ;  /* 0x0000002c4f0b7221 */ /* 0x000fe20000010000 */
[----:B------:R-:W1:Y:S01]  /*8ad0*/  MUFU.EX2 R143, R143 ;  /* 0x0000008f008f7308 */ /* 0x000e620000000800 */
[C---:B0-----:R-:W-:Y:S01]  /*8ae0*/  FADD.FTZ R46, R30.reuse, R7 ;  /* 0x000000071e2e7221 */ /* 0x041fe20000010000 */
[----:B------:R-:W-:Y:S01]  /*8af0*/  F2FP.BF16.F32.PACK_AB R141, R30, R141 ;  /* 0x0000008d1e8d723e */ /* 0x000fe200000010ff */
[----:B------:R-:W-:Y:S01]  /*8b00*/  FADD.FTZ R44, R144, R11 ;  /* 0x0000000b902c7221 */ /* 0x000fe20000010000 */
[----:B------:R0:W-:Y:S01]  /*8b10*/  @!P1 SYNCS.ARRIVE.TRANS64.RED.A1T0 RZ, [R15+URZ], RZ ;  /* 0x000000ff0fff99a7 */ /* 0x0001e2000810043f */
[----:B------:R-:W-:Y:S01]  /*8b20*/  F2FP.BF16.F32.PACK_AB R144, R9, R144 ;  /* 0x000000900990723e */ /* 0x000fe200000010ff */
[-C--:B------:R-:W-:Y:S01]  /*8b30*/  FMUL.FTZ R109, R109, R69.reuse ;  /* 0x000000456d6d7220 */ /* 0x080fe20000410000 */
[----:B------:R-:W-:Y:S01]  /*8b40*/  FADD.FTZ R11, R9, R44 ;  /* 0x0000002c090b7221 */ /* 0x000fe20000010000 */
[----:B------:R-:W2:Y:S01]  /*8b50*/  MUFU.EX2 R33, R33 ;  /* 0x0000002100217308 */ /* 0x000ea20000000800 */
[--C-:B------:R-:W-:Y:S01]  /*8b60*/  FFMA.FTZ R44, R67, UR10, -R36.reuse ;  /* 0x0000000a432c7c23 */ /* 0x100fe20008010824 */
[----:B------:R-:W-:Y:S01]  /*8b70*/  FFMA.FTZ R36, R76, UR10, -R36 ;  /* 0x0000000a4c247c23 */ /* 0x000fe20008010824 */
[----:B------:R-:W-:Y:S01]  /*8b80*/  FADD.FTZ R48, R146, R11 ;  /* 0x0000000b92307221 */ /* 0x000fe20000010000 */
[----:B------:R-:W-:Y:S01]  /*8b90*/  F2FP.BF16.F32.PACK_AB R146, R13, R146 ;  /* 0x000000920d92723e */ /* 0x000fe200000010ff */
[-C--:B------:R-:W-:Y:S01]  /*8ba0*/  FMUL.FTZ R112, R112, R69.reuse ;  /* 0x0000004570707220 */ /* 0x080fe20000410000 */
[-C--:B------:R-:W-:Y:S01]  /*8bb0*/  FMUL.FTZ R113, R113, R69.reuse ;  /* 0x0000004571717220 */ /* 0x080fe20000410000 */
[----:B------:R-:W-:Y:S01]  /*8bc0*/  FADD.FTZ R11, R13, R48 ;  /* 0x000000300d0b7221 */ /* 0x000fe20000010000 */
[----:B------:R-:W3:Y:S01]  /*8bd0*/  MUFU.EX2 R34, R34 ;  /* 0x0000002200227308 */ /* 0x000ee20000000800 */
[----:B-1----:R-:W-:Y:S01]  /*8be0*/  FADD.FTZ R7, R143, R46 ;  /* 0x0000002e8f077221 */ /* 0x002fe20000010000 */
[-C--:B------:R-:W-:Y:S01]  /*8bf0*/  FMUL.FTZ R116, R116, R69.reuse ;  /* 0x0000004574747220 */ /* 0x080fe20000410000 */
[----:B------:R-:W-:Y:S01]  /*8c00*/  FADD.FTZ R48, R140, R11 ;  /* 0x0000000b8c307221 */ /* 0x000fe20000010000 */
[----:B------:R-:W-:Y:S01]  /*8c10*/  F2FP.BF16.F32.PACK_AB R140, R21, R140 ;  /* 0x0000008c158c723e */ /* 0x000fe200000010ff */
[----:B------:R-:W-:Y:S01]  /*8c20*/  FMUL.FTZ R117, R117, R69 ;  /* 0x0000004575757220 */ /* 0x000fe20000410000 */
[-C--:B------:R-:W-:Y:S01]  /*8c30*/  FMUL.FTZ R90, R90, R59.reuse ;  /* 0x0000003b5a5a7220 */ /* 0x080fe20000410000 */
[----:B------:R-:W-:Y:S01]  /*8c40*/  FADD.FTZ R11, R21, R48 ;  /* 0x00000030150b7221 */ /* 0x000fe20000010000 */
[----:B------:R-:W1:Y:S01]  /*8c50*/  MUFU.EX2 R136, R136 ;  /* 0x0000008800887308 */ /* 0x000e620000000800 */
        /* <DEDUP_REMOVED lines=16> */
[----:B-1----:R-:W-:Y:S01]  /*8d60*/  FADD.FTZ R48, R136, R11 ;  /* 0x0000000b88307221 */ /* 0x002fe20000010000 */
[----:B------:R-:W-:Y:S01]  /*8d70*/  F2FP.BF16.F32.PACK_AB R136, R29, R136 ;  /* 0x000000881d88723e */ /* 0x000fe200000010ff */
[-C--:B------:R-:W-:Y:S01]  /*8d80*/  FMUL.FTZ R110, R110, R59.reuse ;  /* 0x0000003b6e6e7220 */ /* 0x080fe20000410000 */
[-C--:B------:R-:W-:Y:S01]  /*8d90*/  FMUL.FTZ R111, R111, R59.reuse ;  /* 0x0000003b6f6f7220 */ /* 0x080fe20000410000 */
[----:B------:R-:W-:Y:S01]  /*8da0*/  FADD.FTZ R7, R29, R48 ;  /* 0x000000301d077221 */ /* 0x000fe20000010000 */
[-C--:B------:R-:W-:Y:S01]  /*8db0*/  FMUL.FTZ R114, R114, R59.reuse ;  /* 0x0000003b72727220 */ /* 0x080fe20000410000 */
[-C--:B------:R-:W-:Y:S01]  /*8dc0*/  FMUL.FTZ R115, R115, R59.reuse ;  /* 0x0000003b73737220 */ /* 0x080fe20000410000 */
[----:B------:R-:W1:Y:S01]  /*8dd0*/  MUFU.EX2 R138, R138 ;  /* 0x0000008a008a7308 */ /* 0x000e620000000800 */
[----:B--2---:R-:W-:Y:S01]  /*8de0*/  FADD.FTZ R5, R137, R46 ;  /* 0x0000002e89057221 */ /* 0x004fe20000010000 */
[-C--:B------:R-:W-:Y:S01]  /*8df0*/  FMUL.FTZ R118, R118, R59.reuse ;  /* 0x0000003b76767220 */ /* 0x080fe20000410000 */
[----:B------:R-:W-:-:S05]  /*8e00*/  FMUL.FTZ R119, R119, R59 ;  /* 0x0000003b77777220 */ /* 0x000fca0000410000 */
[----:B------:R-:W2:Y:S01]  /*8e10*/  MUFU.EX2 R139, R139 ;  /* 0x0000008b008b7308 */ /* 0x000ea20000000800 */
[C---:B---3--:R-:W-:Y:S01]  /*8e20*/  FADD.FTZ R46, R38.reuse, R5 ;  /* 0x00000005262e7221 */ /* 0x048fe20000010000 */
[----:B------:R-:W-:-:S06]  /*8e30*/  F2FP.BF16.F32.PACK_AB R137, R38, R137 ;  /* 0x000000892689723e */ /* 0x000fcc00000010ff */
[----:B------:R3:W4:Y:S01]  /*8e40*/  MUFU.EX2 R37, R10 ;  /* 0x0000000a00257308 */ /* 0x0007220000000800 */
[----:B-1----:R-:W-:-:S07]  /*8e50*/  FADD.FTZ R8, R138, R7 ;  /* 0x000000078a087221 */ /* 0x002fce0000010000 */
[----:B------:R-:W1:Y:S01]  /*8e60*/  MUFU.EX2 R40, R40 ;  /* 0x0000002800287308 */ /* 0x000e620000000800 */
[----:B--2---:R-:W-:Y:S01]  /*8e70*/  FADD.FTZ R5, R139, R46 ;  /* 0x0000002e8b057221 */ /* 0x004fe20000010000 */
[--C-:B---3--:R-:W-:Y:S01]  /*8e80*/  FFMA.FTZ R10, R53, UR10, -R77.reuse ;  /* 0x0000000a350a7c23 */ /* 0x108fe2000801084d */
[----:B------:R-:W-:-:S05]  /*8e90*/  FFMA.FTZ R53, R56, UR10, -R77 ;  /* 0x0000000a38357c23 */ /* 0x000fca000801084d */
[----:B------:R-:W2:Y:S01]  /*8ea0*/  MUFU.EX2 R132, R132 ;  /* 0x0000008400847308 */ /* 0x000ea20000000800 */
[C---:B----4-:R-:W-:Y:S01]  /*8eb0*/  FADD.FTZ R7, R37.reuse, R8 ;  /* 0x0000000825077221 */ /* 0x050fe20000010000 */
        /* <DEDUP_REMOVED lines=30> */
[----:B------:R-:W-:Y:S01]  /*90a0*/  F2FP.BF16.F32.PACK_AB R128, R49, R4 ;  /* 0x000000043180723e */ /* 0x000fe200000010ff */
[----:B------:R-:W-:-:S05]  /*90b0*/  IMAD.MOV.U32 R4, RZ, RZ, R27 ;  /* 0x000000ffff047224 */ /* 0x000fca00078e001b */
        /* <DEDUP_REMOVED lines=46> */
[----:B-1----:R-:W-:Y:S01]  /*93a0*/  FADD.FTZ R5, R12, R5 ;  /* 0x000000050c057221 */ /* 0x002fe20000010000 */
[C---:B--2---:R-:W-:Y:S01]  /*93b0*/  FADD.FTZ R2, R3.reuse, R2 ;  /* 0x0000000203027221 */ /* 0x044fe20000010000 */
[----:B------:R-:W-:Y:S01]  /*93c0*/  F2FP.BF16.F32.PACK_AB R122, R3, R32 ;  /* 0x00000020037a723e */ /* 0x000fe200000010ff */
[----:B------:R-:W-:Y:S02]  /*93d0*/  IMAD.MOV.U32 R3, RZ, RZ, R6 ;  /* 0x000000ffff037224 */ /* 0x000fe400078e0006 */
[C---:B---3--:R-:W-:Y:S01]  /*93e0*/  FADD.FTZ R0, R36.reuse, R5 ;  /* 0x0000000524007221 */ /* 0x048fe20000010000 */
[----:B------:R-:W-:Y:S01]  /*93f0*/  F2FP.BF16.F32.PACK_AB R123, R36, R12 ;  /* 0x0000000c247b723e */ /* 0x000fe200000010ff */
[----:B0-----:R-:W-:Y:S06]  /*9400*/  @P2 BRA `(.L_x_1724) ;  /* 0xffffffd800e02947 */ /* 0x001fec000383ffff */
.L_x_1715:
[----:B------:R-:W-:Y:S06]  /*9410*/  BAR.ARV 0x8, 0x1a0 ;  /* 0x0206800000007b1d */ /* 0x000fec0000002000 */
[----:B------:R-:W-:Y:S05]  /*9420*/  @!P0 BRA `(.L_x_1725) ;  /* 0x0000000000048947 */ /* 0x000fea0003800000 */
[----:B------:R-:W-:Y:S01]  /*9430*/  BPT.TRAP 0x1 ;  /* 0x000000040000795c */ /* 0x000fe20000300000 */
.L_x_1725:
[----:B------:R-:W-:Y:S01]  /*9440*/  ULEA UR5, UR37, UR41, 0x3 ;  /* 0x0000002925057291 */ /* 0x000fe2000f8e183f */
[----:B------:R-:W-:-:S04]  /*9450*/  MOV R3, UR40 ;  /* 0x0000002800037c02 */ /* 0x000fc80008000f00 */
[----:B------:R-:W-:-:S04]  /*9460*/  SHF.L.U32 R3, R3, 0x1f, RZ ;  /* 0x0000001f03037819 */ /* 0x000fc800000006ff */
[----:B------:R0:W1:Y:S01]  /*9470*/  SYNCS.PHASECHK.TRANS64.TRYWAIT P2, [UR5+0x16850], R3 ;  /* 0x01685003ff0075a7 */ /* 0x0000620008040145 */
[----:B------:R-:W-:Y:S05]  /*9480*/  @!P0 BRA `(.L_x_1726) ;  /* 0x0000000000048947 */ /* 0x000fea0003800000 */
[----:B------:R-:W-:Y:S01]  /*9490*/  BPT.TRAP 0x1 ;  /* 0x000000040000795c */ /* 0x000fe20000300000 */
.L_x_1726:
[----:B-1----:R-:W-:Y:S05]  /*94a0*/  @P2 BRA `(.L_x_1727) ;  /* 0x0000000000082947 */ /* 0x002fea0003800000 */
[----:B------:R-:W1:Y:S02]  /*94b0*/  SYNCS.PHASECHK.TRANS64.TRYWAIT P0, [UR5+0x16850], R3 ;  /* 0x01685003ff0075a7 */ /* 0x000e640008000145 */
[----:B-1----:R-:W-:Y:S05]  /*94c0*/  @!P0 BRA `(.L_x_1728) ;  /* 0x0000006400788947 */ /* 0x002fea0003800000 */
.L_x_1727:
[----:B------:R-:W-:Y:S01]  /*94d0*/  UIADD3 UR41, UR41, 0x400, URZ ;  /* 0x0000040029297890 */ /* 0x000fe2000fffe03f */
[----:B------:R-:W-:Y:S01]  /*94e0*/  WARPGROUP.ARRIVE ;  /* 0x00000000000079c5 */ /* 0x000fe20000000000 */
[----:B------:R-:W-:Y:S01]  /*94f0*/  UMOV UR7, 0x40000040 ;  /* 0x4000004000077882 */ /* 0x000fe20000000000 */
[----:B------:R-:W2:Y:S01]  /*9500*/  SHFL.BFLY PT, R5, R0, 0x2, 0x1f ;  /* 0x0c401f0000057f89 */ /* 0x000ea200000e0000 */
[----:B------:R-:W-:Y:S01]  /*9510*/  USHF.R.U32.HI UR41, URZ, 0x4, UR41 ;  /* 0x000000043f297899 */ /* 0x000fe20008011629 */
[----:B------:R-:W-:Y:S01]  /*9520*/  IMAD.U32 R11, RZ, RZ, UR5 ;  /* 0x00000005ff0b7e24 */ /* 0x000fe2000f8e00ff */
[----:B------:R-:W-:Y:S01]  /*9530*/  UIADD3 UR47, UR47, 0x1, URZ ;  /* 0x000000012f2f7890 */ /* 0x000fe2000fffe03f */
[----:B01----:R-:W0:Y:S01]  /*9540*/  SHFL.BFLY PT, R3, R2, 0x2, 0x1f ;  /* 0x0c401f0002037f89 */ /* 0x003e2200000e0000 */
        /* <DEDUP_REMOVED lines=11> */
[----:B--2---:R-:W-:Y:S01]  /*9600*/  FADD.FTZ R5, R5, R0 ;  /* 0x0000000005057221 */ /* 0x004fe20000010000 */
[----:B------:R-:W-:Y:S02]  /*9610*/  IMAD.MOV.U32 R0, RZ, RZ, -0x800000 ;  /* 0xff800000ff007424 */ /* 0x000fe400078e00ff */
[----:B0-----:R-:W-:-:S02]  /*9620*/  FADD.FTZ R3, R3, R2 ;  /* 0x0000000203037221 */ /* 0x001fc40000010000 */
[----:B------:R-:W0:Y:S01]  /*9630*/  SHFL.BFLY PT, R8, R5, 0x1, 0x1f ;  /* 0x0c201f0005087f89 */ /* 0x000e2200000e0000 */
[----:B------:R-:W-:-:S03]  /*9640*/  IMAD.MOV.U32 R2, RZ, RZ, -0x800000 ;  /* 0xff800000ff027424 */ /* 0x000fc600078e00ff */
[----:B------:R-:W1:Y:S01]  /*9650*/  SHFL.BFLY PT, R4, R3, 0x1, 0x1f ;  /* 0x0c201f0003047f89 */ /* 0x000e6200000e0000 */
[----:B0-----:R-:W-:Y:S01]  /*9660*/  FADD.FTZ R10, R5, R8 ;  /* 0x00000008050a7221 */ /* 0x001fe20000010000 */
[----:B-1----:R-:W-:-:S04]  /*9670*/  FADD.FTZ R9, R3, R4 ;  /* 0x0000000403097221 */ /* 0x002fc80000010000 */
[----:B------:R-:W-:Y:S01]  /*9680*/  FSETP.NE.FTZ.AND P2, PT, R10, RZ, PT ;  /* 0x000000ff0a00720b */ /* 0x000fe20003f55000 */
[----:B------:R-:W-:Y:S02]  /*9690*/  IMAD.MOV.U32 R3, RZ, RZ, RZ ;  /* 0x000000ffff037224 */ /* 0x000fe400078e00ff */
[----:B------:R-:W-:Y:S01]  /*96a0*/  IMAD.U32 R4, RZ, RZ, UR10 ;  /* 0x0000000aff047e24 */ /* 0x000fe2000f8e00ff */
[----:B------:R-:W-:-:S09]  /*96b0*/  FSETP.NE.FTZ.AND P0, PT, R9, RZ, PT ;  /* 0x000000ff0900720b */ /* 0x000fd20003f15000 */
[----:B------:R-:W0:Y:S01]  /*96c0*/  @P2 MUFU.LG2 R8, R10 ;  /* 0x0000000a00082308 */ /* 0x000e220000000c00 */
[----:B------:R-:W-:-:S03]  /*96d0*/  @P2 FMUL.FTZ R12, R12, 0.69314718246459960938 ;  /* 0x3f3172180c0c2820 */ /* 0x000fc60000410000 */
[----:B------:R-:W-:-:S04]  /*96e0*/  @P0 FMUL.FTZ R4, R4, 0.69314718246459960938 ;  /* 0x3f31721804040820 */ /* 0x000fc80000410000 */
[----:B------:R-:W1:Y:S08]  /*96f0*/  @P0 MUFU.LG2 R7, R9 ;  /* 0x0000000900070308 */ /* 0x000e700000000c00 */
[----:B------:R-:W2:Y:S01]  /*9700*/  @P0 MUFU.RCP R21, R9 ;  /* 0x0000000900150308 */ /* 0x000ea20000001000 */
[----:B0-----:R-:W-:Y:S01]  /*9710*/  @P2 FMUL.FTZ R5, R8, 0.69314718246459960938 ;  /* 0x3f31721808052820 */ /* 0x001fe20000410000 */
[----:B------:R-:W-:-:S03]  /*9720*/  @!P1 IADD3 R8, R11, 0x16860, RZ ;  /* 0x000168600b089810 */ /* 0x000fc60007ffe0ff */
[----:B------:R-:W-:Y:S01]  /*9730*/  @P2 FFMA.FTZ R0, R12, R6, R5 ;  /* 0x000000060c002223 */ /* 0x000fe20000010005 */
[----:B------:R-:W-:Y:S02]  /*9740*/  @!P1 PRMT R8, RZ, 0x654, R8 ;  /* 0x00000654ff089816 */ /* 0x000fe40000000008 */
[----:B------:R-:W0:Y:S01]  /*9750*/  @P2 MUFU.RCP R3, R10 ;  /* 0x0000000a00032308 */ /* 0x000e220000001000 */
[----:B-1----:R-:W-:Y:S01]  /*9760*/  @P0 FMUL.FTZ R7, R7, 0.69314718246459960938 ;  /* 0x3f31721807070820 */ /* 0x002fe20000410000 */
[----:B------:R-:W-:Y:S02]  /*9770*/  WARPGROUP.DEPBAR.LE gsb0, 0x0 ;  /* 0x00008000000079c5 */ /* 0x000fe40000010000 */
[----:B------:R-:W-:Y:S01]  /*9780*/  WARPGROUP.ARRIVE ;  /* 0x00000000000079c5 */ /* 0x000fe20000000000 */
[----:B------:R-:W-:Y:S01]  /*9790*/  @P0 FFMA.FTZ R2, R4, R27, R7 ;  /* 0x0000001b04020223 */ /* 0x000fe20000010007 */
[----:B------:R-:W-:-:S04]  /*97a0*/  PLOP3.LUT P0, PT, PT, PT, PT, 0x8, 0x0 ;  /* 0x000000000000781c */ /* 0x000fc80003f0e170 */
        /* <DEDUP_REMOVED lines=68> */
.L_x_1698:
        /* <DEDUP_REMOVED lines=10> */
[----:B------:R-:W0:Y:S01]  /*9c90*/  S2R R4, SR_SWINHI ;  /* 0x0000000000047919 */ /* 0x000e220000002f00 */
[----:B------:R-:W-:Y:S01]  /*9ca0*/  F2FP.BF16.F32.PACK_AB R7, R7, R14 ;  /* 0x0000000e0707723e */ /* 0x000fe200000010ff */
[----:B------:R-:W-:Y:S01]  /*9cb0*/  ULDC.64 UR8, c[0x0][0xbe0] ;  /* 0x0002f80000087ab9 */ /* 0x000fe20000000a00 */
[----:B------:R-:W-:Y:S01]  /*9cc0*/  F2FP.BF16.F32.PACK_AB R6, R6, R49 ;  /* 0x000000310606723e */ /* 0x000fe200000010ff */
[----:B------:R-:W-:Y:S01]  /*9cd0*/  UISETP.NE.U32.AND UP0, UPT, UR8, URZ, UPT ;  /* 0x0000003f0800728c */ /* 0x000fe2000bf05070 */
[----:B------:R-:W-:Y:S01]  /*9ce0*/  F2FP.BF16.F32.PACK_AB R40, R39, R40 ;  /* 0x000000282728723e */ /* 0x000fe200000010ff */
[----:B------:R-:W-:Y:S01]  /*9cf0*/  ULDC.64 UR6, c[0x0][0xbd8] ;  /* 0x0002f60000067ab9 */ /* 0x000fe20000000a00 */
[----:B------:R-:W-:Y:S01]  /*9d00*/  F2FP.BF16.F32.PACK_AB R32, R27, R32 ;  /* 0x000000201b20723e */ /* 0x000fe200000010ff */
[----:B------:R-:W-:Y:S02]  /*9d10*/  UISETP.NE.AND.EX UP0, UPT, UR9, URZ, UPT, UP0 ;  /* 0x0000003f0900728c */ /* 0x000fe4000bf05300 */
[----:B------:R-:W-:-:S02]  /*9d20*/  UISETP.NE.U32.AND UP1, UPT, UR6, URZ, UPT ;  /* 0x0000003f0600728c */ /* 0x000fc4000bf25070 */
[----:B------:R-:W-:Y:S02]  /*9d30*/  USHF.L.U32 UR10, UR46, 0x2, URZ ;  /* 0x000000022e0a7899 */ /* 0x000fe4000800063f */
[----:B------:R-:W-:Y:S02]  /*9d40*/  UISETP.NE.AND.EX UP1, UPT, UR7, URZ, UPT, UP1 ;  /* 0x0000003f0700728c */ /* 0x000fe4000bf25310 */
[----:B------:R-:W-:Y:S02]  /*9d50*/  USHF.L.U64.HI UR11, UR46, 0x2, UR45 ;  /* 0x000000022e0b7899 */ /* 0x000fe4000801022d */
[----:B------:R-:W-:Y:S02]  /*9d60*/  UIADD3 UR4, UP2, UR10, UR6, URZ ;  /* 0x000000060a047290 */ /* 0x000fe4000ff5e03f */
[----:B------:R-:W-:Y:S02]  /*9d70*/  @UP0 UIADD3 UR6, UP3, UR10, UR8, URZ ;  /* 0x000000080a060290 */ /* 0x000fe4000ff7e03f */
[----:B------:R-:W-:-:S02]  /*9d80*/  UIADD3.X UR8, UR11, UR7, URZ, UP2, !UPT ;  /* 0x000000070b087290 */ /* 0x000fc400097fe43f */
[----:B------:R-:W-:Y:S01]  /*9d90*/  @UP0 UIADD3.X UR7, UR11, UR9, URZ, UP3, !UPT ;  /* 0x000000090b070290 */ /* 0x000fe20009ffe43f */
[----:B------:R-:W-:Y:S02]  /*9da0*/  MOV R12, R3 ;  /* 0x00000003000c7202 */ /* 0x000fe40000000f00 */
[----:B0-----:R-:W-:-:S03]  /*9db0*/  MOV R13, R4 ;  /* 0x00000004000d7202 */ /* 0x001fc60000000f00 */
[----:B------:R-:W-:Y:S01]  /*9dc0*/  IMAD.WIDE R4, R154, 0x2, R12 ;  /* 0x000000029a047825 */ /* 0x000fe200078e020c */
[----:B------:R-:W-:Y:S02]  /*9dd0*/  BAR.SYNC.DEFER_BLOCKING 0x1, 0x180 ;  /* 0x0046000000007b1d */ /* 0x000fe40000010000 */
[C---:B------:R-:W-:Y:S02]  /*9de0*/  IADD3 R11, P1, R4.reuse, 0x40, RZ ;  /* 0x00000040040b7810 */ /* 0x040fe40007f3e0ff */
[C---:B------:R-:W-:Y:S02]  /*9df0*/  IADD3 R15, P0, R4.reuse, 0x60, RZ ;  /* 0x00000060040f7810 */ /* 0x040fe40007f1e0ff */
[C---:B------:R-:W-:Y:S02]  /*9e00*/  IADD3 R29, P2, R4.reuse, 0x20, RZ ;  /* 0x00000020041d7810 */ /* 0x040fe40007f5e0ff */
[----:B------:R-:W-:Y:S02]  /*9e10*/  LOP3.LUT R9, R4, 0x380, RZ, 0xc0, !PT ;  /* 0x0000038004097812 */ /* 0x000fe400078ec0ff */
[----:B------:R-:W-:-:S02]  /*9e20*/  LOP3.LUT R10, R11, 0x380, RZ, 0xc0, !PT ;  /* 0x000003800b0a7812 */ /* 0x000fc400078ec0ff */
[----:B------:R-:W-:Y:S02]  /*9e30*/  LOP3.LUT R8, R15, 0x380, RZ, 0xc0, !PT ;  /* 0x000003800f087812 */ /* 0x000fe400078ec0ff */
[----:B------:R-:W-:Y:S02]  /*9e40*/  LOP3.LUT R28, R29, 0x380, RZ, 0xc0, !PT ;  /* 0x000003801d1c7812 */ /* 0x000fe400078ec0ff */
[----:B------:R-:W-:Y:S02]  /*9e50*/  SHF.R.U64 R9, R9, 0x3, RZ ;  /* 0x0000000309097819 */ /* 0x000fe400000012ff */
[----:B------:R-:W-:Y:S02]  /*9e60*/  SHF.R.U64 R10, R10, 0x3, RZ ;  /* 0x000000030a0a7819 */ /* 0x000fe400000012ff */
[----:B------:R-:W-:Y:S02]  /*9e70*/  SHF.R.U64 R8, R8, 0x3, RZ ;  /* 0x0000000308087819 */ /* 0x000fe400000012ff */
[----:B------:R-:W-:-:S02]  /*9e80*/  SHF.R.U64 R28, R28, 0x3, RZ ;  /* 0x000000031c1c7819 */ /* 0x000fc400000012ff */
[----:B------:R-:W-:Y:S01]  /*9e90*/  LOP3.LUT R4, R9, R4, RZ, 0x3c, !PT ;  /* 0x0000000409047212 */ /* 0x000fe200078e3cff */
        /* <DEDUP_REMOVED lines=9> */
[----:B------:R-:W-:Y:S02]  /*9f30*/  MOV R28, R8 ;  /* 0x00000008001c7202 */ /* 0x000fe40000000f00 */
[----:B------:R-:W-:Y:S01]  /*9f40*/  MOV R29, R10 ;  /* 0x0000000a001d7202 */ /* 0x000fe20000000f00 */
[----:B------:R0:W-:Y:S01]  /*9f50*/  STSM.16.M88.4 [R30], R4 ;  /* 0x000000041e007844 */ /* 0x0001e20000000200 */
[----:B------:R-:W-:Y:S02]  /*9f60*/  MOV R15, R14 ;  /* 0x0000000e000f7202 */ /* 0x000fe40000000f00 */
[----:B------:R-:W-:Y:S02]  /*9f70*/  F2FP.BF16.F32.PACK_AB R8, R47, R48 ;  /* 0x000000302f08723e */ /* 0x000fe400000010ff */
[----:B------:R-:W-:-:S02]  /*9f80*/  F2FP.BF16.F32.PACK_AB R9, R45, R46 ;  /* 0x0000002e2d09723e */ /* 0x000fc400000010ff */
[----:B------:R-:W-:Y:S02]  /*9f90*/  F2FP.BF16.F32.PACK_AB R10, R43, R44 ;  /* 0x0000002c2b0a723e */ /* 0x000fe400000010ff */
[----:B------:R-:W-:Y:S02]  /*9fa0*/  F2FP.BF16.F32.PACK_AB R11, R41, R42 ;  /* 0x0000002a290b723e */ /* 0x000fe400000010ff */
[----:B------:R-:W-:Y:S02]  /*9fb0*/  F2FP.BF16.F32.PACK_AB R41, R37, R38 ;  /* 0x000000262529723e */ /* 0x000fe400000010ff */
[----:B------:R-:W-:Y:S01]  /*9fc0*/  F2FP.BF16.F32.PACK_AB R42, R35, R36 ;  /* 0x00000024232a723e */ /* 0x000fe200000010ff */
[----:B------:R1:W-:Y:S01]  /*9fd0*/  STSM.16.M88.4 [R15], R8 ;  /* 0x000000080f007844 */ /* 0x0003e20000000200 */
[----:B------:R-:W-:Y:S01]  /*9fe0*/  F2FP.BF16.F32.PACK_AB R43, R33, R34 ;  /* 0x00000022212b723e */ /* 0x000fe200000010ff */
[----:B0-----:R-:W-:Y:S01]  /*9ff0*/  IMAD.U32 R6, RZ, RZ, UR6 ;  /* 0x00000006ff067e24 */ /* 0x001fe2000f8e00ff */
[----:B------:R-:W-:Y:S01]  /*a000*/  F2FP.BF16.F32.PACK_AB R33, R25, R26 ;  /* 0x0000001a1921723e */ /* 0x000fe200000010ff */
[----:B------:R-:W-:Y:S01]  /*a010*/  IMAD.U32 R4, RZ, RZ, UR4 ;  /* 0x00000004ff047e24 */ /* 0x000fe2000f8e00ff */
[----:B------:R-:W-:Y:S01]  /*a020*/  F2FP.BF16.F32.PACK_AB R34, R21, R24 ;  /* 0x000000181522723e */ /* 0x000fe200000010ff */
[----:B------:R1:W-:Y:S01]  /*a030*/  STSM.16.M88.4 [R29], R40 ;  /* 0x000000281d007844 */ /* 0x0003e20000000200 */
[----:B------:R-:W-:Y:S01]  /*a040*/  F2FP.BF16.F32.PACK_AB R35, R119, R20 ;  /* 0x000000147723723e */ /* 0x000fe200000010ff */
[----:B------:R-:W-:Y:S01]  /*a050*/  IMAD.U32 R5, RZ, RZ, UR8 ;  /* 0x00000008ff057e24 */ /* 0x000fe2000f8e00ff */
[----:B------:R-:W-:Y:S01]  /*a060*/  PLOP3.LUT P0, PT, PT, PT, UP1, 0x80, 0x0 ;  /* 0x000000000000781c */ /* 0x000fe20003f0f018 */
[----:B------:R-:W-:Y:S01]  /*a070*/  IMAD.U32 R7, RZ, RZ, UR7 ;  /* 0x00000007ff077e24 */ /* 0x000fe2000f8e00ff */
[----:B------:R-:W-:Y:S01]  /*a080*/  PLOP3.LUT P1, PT, PT, PT, UP0, 0x80, 0x0 ;  /* 0x000000000000781c */ /* 0x000fe20003f2f008 */
[----:B------:R1:W-:Y:S01]  /*a090*/  STSM.16.M88.4 [R28], R32 ;  /* 0x000000201c007844 */ /* 0x0003e20000000200 */
[----:B------:R-:W-:Y:S09]  /*a0a0*/  BAR.SYNC.DEFER_BLOCKING 0x1, 0x180 ;  /* 0x0046000000007b1d */ /* 0x000ff20000010000 */
[----:B------:R-:W2:Y:S04]  /*a0b0*/  @P0 LDG.E R14, desc[UR38][R4.64] ;  /* 0x00000026040e0981 */ /* 0x000ea8000c1e1900 */
[----:B------:R-:W3:Y:S01]  /*a0c0*/  @P1 LDG.E R6, desc[UR38][R6.64] ;  /* 0x0000002606061981 */ /* 0x000ee2000c1e1900 */
[----:B------:R-:W-:Y:S01]  /*a0d0*/  UMOV UR4, URZ ;  /* 0x0000003f00047c82 */ /* 0x000fe20008000000 */
[----:B------:R-:W-:Y:S01]  /*a0e0*/  ULDC UR10, c[0x0][0xa88] ;  /* 0x0002a200000a7ab9 */ /* 0x000fe20000000800 */
[----:B--2---:R-:W-:-:S02]  /*a0f0*/  @P0 R2UR UR4, R14 ;  /* 0x000000000e0402ca */ /* 0x004fc400000e0000 */
[----:B---3--:R-:W-:Y:S01]  /*a100*/  @P1 R2UR UR10, R6 ;  /* 0x00000000060a12ca */ /* 0x008fe200000e0000 */
[----:B-1----:R-:W-:-:S14]  /*a110*/  @P1 BRA `(.L_x_1731) ;  /* 0x0000000000181947 */ /* 0x002fdc0003800000 */
[----:B------:R-:W-:Y:S05]  /*a120*/  @!P0 BRA `(.L_x_1731) ;  /* 0x0000000000148947 */ /* 0x000fea0003800000 */
[----:B------:R-:W2:Y:S04]  /*a130*/  LDG.E R7, desc[UR38][R4.64] ;  /* 0x0000002604077981 */ /* 0x000ea8000c1e1900 */
[----:B------:R-:W3:Y:S01]  /*a140*/  LDG.E R6, desc[UR38][R4.64+0x4] ;  /* 0x0000042604067981 */ /* 0x000ee2000c1e1900 */
[----:B--2---:R-:W-:Y:S02]  /*a150*/  R2UR UR6, R7 ;  /* 0x00000000070672ca */ /* 0x004fe400000e0000 */
[----:B---3--:R-:W-:-:S13]  /*a160*/  R2UR UR10, R6 ;  /* 0x00000000060a72ca */ /* 0x008fda00000e0000 */
[----:B------:R-:W-:-:S12]  /*a170*/  UIADD3 UR10, -UR6, UR10, URZ ;  /* 0x0000000a060a7290 */ /* 0x000fd8000fffe13f */
.L_x_1731:
[----:B------:R-:W-:Y:S01]  /*a180*/  USHF.R.S32.HI UR14, URZ, 0x1f, UR44 ;  /* 0x0000001f3f0e7899 */ /* 0x000fe2000801142c */
[----:B------:R-:W-:Y:S01]  /*a190*/  MOV R4, UR43 ;  /* 0x0000002b00047c02 */ /* 0x000fe20008000f00 */
[----:B------:R-:W-:Y:S01]  /*a1a0*/  ULDC.64 UR12, c[0x0][0xb70] ;  /* 0x0002dc00000c7ab9 */ /* 0x000fe20000000a00 */
[----:B------:R-:W-:Y:S01]  /*a1b0*/  USHF.R.S32.HI UR9, URZ, 0x1f, UR4 ;  /* 0x0000001f3f097899 */ /* 0x000fe20008011404 */
[----:B------:R-:W-:Y:S01]  /*a1c0*/  IMAD R5, R16, 0x40, R22 ;  /* 0x0000004010057824 */ /* 0x000fe200078e0216 */
[----:B------:R-:W-:Y:S01]  /*a1d0*/  UIMAD UR11, UR14, UR12, URZ ;  /* 0x0000000c0e0b72a4 */ /* 0x000fe2000f8e023f */
[----:B------:R-:W-:Y:S01]  /*a1e0*/  IMAD R7, R4, 0xc0, R19 ;  /* 0x000000c004077824 */ /* 0x000fe200078e0213 */
[----:B------:R-:W-:Y:S01]  /*a1f0*/  UMOV UR8, UR4 ;  /* 0x0000000400087c82 */ /* 0x000fe20008000000 */
[----:B------:R-:W-:Y:S01]  /*a200*/  USEL UR45, UR45, URZ, !UP1 ;  /* 0x0000003f2d2d7287 */ /* 0x000fe2000c800000 */
[----:B------:R-:W-:Y:S01]  /*a210*/  IMAD.WIDE R12, R5, 0x2, R12 ;  /* 0x00000002050c7825 */ /* 0x000fe200078e020c */
[----:B------:R-:W-:Y:S01]  /*a220*/  UIMAD.WIDE.U32 UR6, UR44, UR12, UR8 ;  /* 0x0000000c2c0672a5 */ /* 0x000fe2000f8e0008 */
[----:B------:R-:W-:Y:S01]  /*a230*/  SHF.R.S32.HI R4, RZ, 0x1f, R7 ;  /* 0x0000001fff047819 */ /* 0x000fe20000011407 */
[----:B------:R-:W-:Y:S01]  /*a240*/  UIMAD UR11, UR44, UR13, UR11 ;  /* 0x0000000d2c0b72a4 */ /* 0x000fe2000f8e020b */
[----:B------:R-:W-:Y:S01]  /*a250*/  LOP3.LUT P0, RZ, R152, 0x3, RZ, 0xc0, !PT ;  /* 0x0000000398ff7812 */ /* 0x000fe2000780c0ff */
[----:B------:R-:W-:Y:S01]  /*a260*/  USEL UR46, UR46, URZ, !UP1 ;  /* 0x0000003f2e2e7287 */ /* 0x000fe2000c800000 */
[C---:B------:R-:W-:Y:S01]  /*a270*/  IADD3 R11, P3, R12.reuse, 0x3000, RZ ;  /* 0x000030000c0b7810 */ /* 0x040fe20007f7e0ff */
[----:B------:R-:W-:Y:S01]  /*a280*/  ULDC.64 UR12, c[0x0][0xb78] ;  /* 0x0002de00000c7ab9 */ /* 0x000fe20000000a00 */
[----:B------:R-:W-:Y:S01]  /*a290*/  UIADD3 UR7, UR7, UR11, URZ ;  /* 0x0000000b07077290 */ /* 0x000fe2000fffe03f */
[----:B------:R-:W-:Y:S01]  /*a2a0*/  LOP3.LUT R25, R12, 0x380, RZ, 0xc0, !PT ;  /* 0x000003800c197812 */ /* 0x000fe200078ec0ff */
[----:B------:R-:W-:-:S02]  /*a2b0*/  UIMAD UR8, UR45, UR12, URZ ;  /* 0x0000000c2d0872a4 */ /* 0x000fc4000f8e023f */
[----:B------:R-:W-:Y:S01]  /*a2c0*/  UIMAD.WIDE.U32 UR6, UR46, UR12, UR6 ;  /* 0x0000000c2e0672a5 */ /* 0x000fe2000f8e0006 */
[----:B------:R-:W-:Y:S01]  /*a2d0*/  SHF.R.U64 R25, R25, 0x3, RZ ;  /* 0x0000000319197819 */ /* 0x000fe200000012ff */
[----:B------:R-:W-:-:S03]  /*a2e0*/  UIMAD UR8, UR46, UR13, UR8 ;  /* 0x0000000d2e0872a4 */ /* 0x000fc6000f8e0208 */
[----:B------:R-:W-:Y:S01]  /*a2f0*/  ULDC.64 UR12, c[0x0][0xaa0] ;  /* 0x0002a800000c7ab9 */ /* 0x000fe20000000a00 */
[----:B------:R-:W-:Y:S02]  /*a300*/  IADD3 R6, P1, R7, UR6, RZ ;  /* 0x0000000607067c10 */ /* 0x000fe4000ff3e0ff */
[----:B------:R-:W-:Y:S01]  /*a310*/  IMAD.U32 R9, RZ, RZ, UR8 ;  /* 0x00000008ff097e24 */ /* 0x000fe2000f8e00ff */
[----:B------:R-:W-:Y:S01]  /*a320*/  LOP3.LUT R24, R25, R12, RZ, 0x3c, !PT ;  /* 0x0000000c19187212 */ /* 0x000fe200078e3cff */
[----:B------:R-:W-:-:S03]  /*a330*/  IMAD.MOV.U32 R25, RZ, RZ, R13 ;  /* 0x000000ffff197224 */ /* 0x000fc600078e000d */
[----:B------:R-:W-:Y:S01]  /*a340*/  IADD3.X R5, R4, UR7, R9, P1, !PT ;  /* 0x0000000704057c10 */ /* 0x000fe20008ffe409 */
[----:B------:R-:W-:Y:S01]  /*a350*/  ULDC.64 UR6, c[0x0][0xb40] ;  /* 0x0002d00000067ab9 */ /* 0x000fe20000000a00 */
[C---:B------:R-:W-:Y:S01]  /*a360*/  VIADD R4, R7.reuse, 0x8 ;  /* 0x0000000807047836 */ /* 0x040fe20000000000 */
[C---:B------:R-:W-:Y:S01]  /*a370*/  LEA R28, P2, R6.reuse, UR6, 0x2 ;  /* 0x00000006061c7c11 */ /* 0x040fe2000f8410ff */
[----:B------:R-:W-:Y:S01]  /*a380*/  IMAD.X R9, RZ, RZ, R13, P3 ;  /* 0x000000ffff097224 */ /* 0x000fe200018e060d */
[----:B------:R-:W-:Y:S02]  /*a390*/  ISETP.GE.OR P1, PT, R7, UR10, P0 ;  /* 0x0000000a07007c0c */ /* 0x000fe40008726670 */
[----:B------:R-:W-:Y:S02]  /*a3a0*/  LEA.HI.X R29, R6, UR7, R5, 0x2, P2 ;  /* 0x00000007061d7c11 */ /* 0x000fe400090f1405 */
[C---:B------:R-:W-:Y:S02]  /*a3b0*/  IADD3 R17, P2, R12.reuse, 0x1800, RZ ;  /* 0x000018000c117810 */ /* 0x040fe40007f5e0ff */
[----:B------:R-:W-:-:S02]  /*a3c0*/  IADD3 R7, P4, R12, 0x4800, RZ ;  /* 0x000048000c077810 */ /* 0x000fc40007f9e0ff */
[----:B------:R-:W-:Y:S01]  /*a3d0*/  LOP3.LUT R8, R17, 0x380, RZ, 0xc0, !PT ;  /* 0x0000038011087812 */ /* 0x000fe200078ec0ff */
[----:B------:R-:W-:Y:S01]  /*a3e0*/  UIMAD UR6, UR9, UR12, URZ ;  /* 0x0000000c090672a4 */ /* 0x000fe2000f8e023f */
[----:B------:R-:W-:Y:S01]  /*a3f0*/  ISETP.GE.OR P0, PT, R4, UR10, P0 ;  /* 0x0000000a04007c0c */ /* 0x000fe20008706670 */
[--C-:B------:R-:W-:Y:S01]  /*a400*/  IMAD.X R15, RZ, RZ, R13.reuse, P2 ;  /* 0x000000ffff0f7224 */ /* 0x100fe200010e060d */
[----:B------:R-:W-:Y:S01]  /*a410*/  LOP3.LUT R6, R11, 0x380, RZ, 0xc0, !PT ;  /* 0x000003800b067812 */ /* 0x000fe200078ec0ff */
[----:B------:R-:W-:Y:S01]  /*a420*/  IMAD.X R5, RZ, RZ, R13, P4 ;  /* 0x000000ffff057224 */ /* 0x000fe200020e060d */
[----:B------:R-:W-:Y:S01]  /*a430*/  LOP3.LUT R4, R7, 0x380, RZ, 0xc0, !PT ;  /* 0x0000038007047812 */ /* 0x000fe200078ec0ff */
[----:B------:R-:W-:Y:S01]  /*a440*/  IMAD.MOV.U32 R20, RZ, RZ, R22 ;  /* 0x000000ffff147224 */ /* 0x000fe200078e0016 */
[----:B------:R-:W-:Y:S01]  /*a450*/  SHF.R.U64 R8, R8, 0x3, RZ ;  /* 0x0000000308087819 */ /* 0x000fe200000012ff */
[----:B------:R-:W-:Y:S01]  /*a460*/  @!P1 STG.E desc[UR38][R28.64], R2 ;  /* 0x000000021c009986 */ /* 0x000fe2000c101926 */
[----:B------:R-:W-:Y:S01]  /*a470*/  SHF.R.U64 R6, R6, 0x3, RZ ;  /* 0x0000000306067819 */ /* 0x000fe200000012ff */
[----:B------:R-:W-:Y:S01]  /*a480*/  ULDC.64 UR8, c[0x0][0xae0] ;  /* 0x0002b80000087ab9 */ /* 0x000fe20000000a00 */
[----:B------:R-:W-:-:S02]  /*a490*/  SHF.R.U64 R4, R4, 0x3, RZ ;  /* 0x0000000304047819 */ /* 0x000fc400000012ff */
[----:B------:R-:W-:Y:S02]  /*a4a0*/  LOP3.LUT R14, R8, R17, RZ, 0x3c, !PT ;  /* 0x00000011080e7212 */ /* 0x000fe400078e3cff */
[----:B------:R-:W-:Y:S01]  /*a4b0*/  SHF.R.S32.HI R21, RZ, 0x1f, R22 ;  /* 0x0000001fff157819 */ /* 0x000fe20000011416 */
[----:B------:R-:W-:Y:S01]  /*a4c0*/  UIMAD UR6, UR4, UR13, UR6 ;  /* 0x0000000d040672a4 */ /* 0x000fe2000f8e0206 */
[----:B------:R-:W-:Y:S01]  /*a4d0*/  MOV R17, UR12 ;  /* 0x0000000c00117c02 */ /* 0x000fe20008000f00 */
[----:B------:R0:W-:Y:S01]  /*a4e0*/  @!P0 STG.E desc[UR38][R28.64+0x20], R0 ;  /* 0x000020001c008986 */ /* 0x0001e2000c101926 */
[----:B------:R-:W-:Y:S02]  /*a4f0*/  LOP3.LUT R8, R6, R11, RZ, 0x3c, !PT ;  /* 0x0000000b06087212 */ /* 0x000fe400078e3cff */
[----:B------:R-:W-:Y:S01]  /*a500*/  LOP3.LUT R4, R4, R7, RZ, 0x3c, !PT ;  /* 0x0000000704047212 */ /* 0x000fe200078e3cff */
[----:B------:R-:W-:Y:S01]  /*a510*/  IMAD.WIDE.U32 R20, R17, UR4, R20 ;  /* 0x0000000411147c25 */ /* 0x000fe2000f8e0014 */
[----:B------:R-:W5:Y:S04]  /*a520*/  LD.E.128 R24, desc[UR38][R24.64] ;  /* 0x0000002618187980 */ /* 0x000f68000c101d00 */
[----:B------:R-:W5:Y:S01]  /*a530*/  LD.E.128 R12, desc[UR38][R14.64] ;  /* 0x000000260e0c7980 */ /* 0x000f62000c101d00 */
[----:B------:R-:W-:-:S03]  /*a540*/  VIADD R21, R21, UR6 ;  /* 0x0000000615157c36 */ /* 0x000fc60008000000 */
[----:B------:R-:W5:Y:S01]  /*a550*/  LD.E.128 R8, desc[UR38][R8.64] ;  /* 0x0000002608087980 */ /* 0x000f62000c101d00 */
[----:B------:R-:W-:-:S03]  /*a560*/  IMAD.U32 R17, RZ, RZ, UR8 ;  /* 0x00000008ff117e24 */ /* 0x000fc6000f8e00ff */
[----:B------:R-:W5:Y:S01]  /*a570*/  LD.E.128 R4, desc[UR38][R4.64] ;  /* 0x0000002604047980 */ /* 0x000f62000c101d00 */
[----:B------:R-:W-:Y:S01]  /*a580*/  UIMAD UR4, UR14, UR8, URZ ;  /* 0x000000080e0472a4 */ /* 0x000fe2000f8e023f */
[----:B------:R-:W-:Y:S01]  /*a590*/  IMAD.WIDE.U32 R20, R17, UR44, R20 ;  /* 0x0000002c11147c25 */ /* 0x000fe2000f8e0014 */
[----:B------:R-:W-:Y:S01]  /*a5a0*/  ULDC UR6, c[0x0][0xa8c] ;  /* 0x0002a30000067ab9 */ /* 0x000fe20000000800 */
[----:B------:R-:W-:Y:S01]  /*a5b0*/  @!PT LDS RZ, [RZ] ;  /* 0x00000000fffff984 */ /* 0x000fe20000000800 */
[----:B------:R-:W-:Y:S01]  /*a5c0*/  @!PT LDS RZ, [RZ] ;  /* 0x00000000fffff984 */ /* 0x000fe20000000800 */
[----:B------:R-:W-:Y:S01]  /*a5d0*/  @!PT LDS RZ, [RZ] ;  /* 0x00000000fffff984 */ /* 0x000fe20000000800 */
[----:B------:R-:W-:Y:S01]  /*a5e0*/  @!PT LDS RZ, [RZ] ;  /* 0x00000000fffff984 */ /* 0x000fe20000000800 */
[----:B------:R1:W-:Y:S06]  /*a5f0*/  MEMBAR.ALL.CTA ;  /* 0x0000000000007992 */ /* 0x0003ec0000008000 */
[----:B-1----:R-:W1:Y:S01]  /*a600*/  FENCE.VIEW.ASYNC.S ;  /* 0x00000000000073c6 */ /* 0x002e620000000000 */
[----:B------:R-:W-:Y:S01]  /*a610*/  UIMAD UR10, UR43, -0xc0, UR10 ;  /* 0xffffff402b0a78a4 */ /* 0x000fe2000f8e020a */
[C---:B0-----:R-:W-:Y:S01]  /*a620*/  VIADD R0, R16.reuse, 0x30 ;  /* 0x0000003010007836 */ /* 0x041fe20000000000 */
[----:B------:R-:W-:Y:S01]  /*a630*/  UIMAD UR4, UR44, UR9, UR4 ;  /* 0x000000092c0472a4 */ /* 0x000fe2000f8e0204 */
[----:B------:R-:W-:Y:S01]  /*a640*/  VIADD R2, R16, 0x60 ;  /* 0x0000006010027836 */ /* 0x000fe20000000000 */
[----:B------:R-:W-:Y:S01]  /*a650*/  ISETP.GE.AND P0, PT, R22, UR6, PT ;  /* 0x0000000616007c0c */ /* 0x000fe2000bf06270 */
[----:B------:R-:W-:Y:S01]  /*a660*/  VIADD R17, R16, 0x90 ;  /* 0x0000009010117836 */ /* 0x000fe20000000000 */
[----:B------:R-:W-:Y:S01]  /*a670*/  ULDC.64 UR6, c[0x0][0xae8] ;  /* 0x0002ba0000067ab9 */ /* 0x000fe20000000a00 */
[----:B------:R-:W-:Y:S01]  /*a680*/  IADD3 R3, R3, 0x16820, RZ ;  /* 0x0001682003037810 */ /* 0x000fe20007ffe0ff */
[----:B------:R-:W-:Y:S01]  /*a690*/  VIADD R21, R21, UR4 ;  /* 0x0000000415157c36 */ /* 0x000fe20008000000 */
[----:B------:R-:W-:Y:S01]  /*a6a0*/  ISETP.GE.OR P3, PT, R0, UR10, P0 ;  /* 0x0000000a00007c0c */ /* 0x000fe20008766670 */
[----:B------:R-:W-:Y:S01]  /*a6b0*/  UIMAD UR4, UR45, UR6, URZ ;  /* 0x000000062d0472a4 */ /* 0x000fe2000f8e023f */
[----:B------:R-:W-:Y:S01]  /*a6c0*/  ISETP.GE.OR P1, PT, R2, UR10, P0 ;  /* 0x0000000a02007c0c */ /* 0x000fe20008726670 */
[----:B------:R-:W-:Y:S01]  /*a6d0*/  IMAD.U32 R33, RZ, RZ, UR6 ;  /* 0x00000006ff217e24 */ /* 0x000fe2000f8e00ff */
[----:B------:R-:W-:Y:S01]  /*a6e0*/  ISETP.GE.OR P2, PT, R17, UR10, P0 ;  /* 0x0000000a11007c0c */ /* 0x000fe20008746670 */
[----:B------:R-:W-:Y:S01]  /*a6f0*/  UIMAD UR4, UR46, UR7, UR4 ;  /* 0x000000072e0472a4 */ /* 0x000fe2000f8e0204 */
[----:B------:R-:W-:Y:S01]  /*a700*/  ISETP.GE.OR P0, PT, R16, UR10, P0 ;  /* 0x0000000a10007c0c */ /* 0x000fe20008706670 */
[----:B------:R-:W-:Y:S01]  /*a710*/  IMAD.WIDE.U32 R32, R33, UR46, R20 ;  /* 0x0000002e21207c25 */ /* 0x000fe2000f8e0014 */
[----:B------:R-:W-:Y:S01]  /*a720*/  PRMT R3, RZ, 0x654, R3 ;  /* 0x00000654ff037816 */ /* 0x000fe20000000003 */
[----:B------:R-:W-:Y:S01]  /*a730*/  BSSY B1, `(.L_x_1732) ;  /* 0x0000012000017945 */ /* 0x000fe20003800000 */
[----:B------:R-:W-:Y:S01]  /*a740*/  SHF.R.S32.HI R17, RZ, 0x1f, R16 ;  /* 0x0000001fff117819 */ /* 0x000fe20000011410 */
[----:B------:R-:W-:-:S02]  /*a750*/  IMAD.U32 R29, RZ, RZ, UR43 ;  /* 0x0000002bff1d7e24 */ /* 0x000fc4000f8e00ff */
[----:B------:R-:W-:Y:S01]  /*a760*/  VIADD R35, R33, UR4 ;  /* 0x0000000421237c36 */ /* 0x000fe20008000000 */
[----:B-1----:R0:W-:Y:S01]  /*a770*/  SYNCS.ARRIVE.TRANS64.RED.A1T0 RZ, [R3+URZ], RZ ;  /* 0x000000ff03ff79a7 */ /* 0x0021e2000810043f */
[----:B------:R-:W-:-:S04]  /*a780*/  IMAD.WIDE R28, R29, 0xc0, R16 ;  /* 0x000000c01d1c7825 */ /* 0x000fc800078e0210 */
[----:B------:R-:W-:Y:S05]  /*a790*/  @P0 BRA `(.L_x_1733) ;  /* 0x00000000002c0947 */ /* 0x000fea0003800000 */
        /* <DEDUP_REMOVED lines=11> */
.L_x_1733:
[----:B------:R-:W-:Y:S05]  /*a850*/  BSYNC B1 ;  /* 0x0000000000017941 */ /* 0x000fea0003800000 */
.L_x_1732:
[----:B------:R-:W-:Y:S04]  /*a860*/  BSSY B1, `(.L_x_1734) ;  /* 0x000000f000017945 */ /* 0x000fe80003800000 */
[----:B------:R-:W-:Y:S05]  /*a870*/  @P3 BRA `(.L_x_1735) ;  /* 0x0000000000343947 */ /* 0x000fea0003800000 */
[----:B-1----:R-:W-:Y:S01]  /*a880*/  IADD3 R21, P0, R28, 0x30, RZ ;  /* 0x000000301c157810 */ /* 0x002fe20007f1e0ff */
[----:B------:R-:W-:Y:S01]  /*a890*/  ULDC.64 UR6, c[0x0][0xad8] ;  /* 0x0002b60000067ab9 */ /* 0x000fe20000000a00 */
[----:B------:R-:W-:Y:S01]  /*a8a0*/  MOV R2, R32 ;  /* 0x0000002000027202 */ /* 0x000fe20000000f00 */
        /* <DEDUP_REMOVED lines=9> */
[----:B-----5:R2:W-:Y:S02]  /*a940*/  STG.E.128 desc[UR38][R20.64], R12 ;  /* 0x0000000c14007986 */ /* 0x0205e4000c101d26 */
.L_x_1735:
[----:B------:R-:W-:Y:S05]  /*a950*/  BSYNC B1 ;  /* 0x0000000000017941 */ /* 0x000fea0003800000 */
.L_x_1734:
        /* <DEDUP_REMOVED lines=15> */
.L_x_1737:
[----:B------:R-:W-:Y:S05]  /*aa50*/  BSYNC B1 ;  /* 0x0000000000017941 */ /* 0x000fea0003800000 */
.L_x_1736:
[----:B------:R-:W-:Y:S05]  /*aa60*/  @P2 BRA `(.L_x_1738) ;  /* 0x0000000800ac2947 */ /* 0x000fea0003800000 */
[----:B---3-5:R-:W-:Y:S01]  /*aa70*/  IADD3 R9, P0, R28, 0x90, RZ ;  /* 0x000000901c097810 */ /* 0x028fe20007f1e0ff */
        /* <DEDUP_REMOVED lines=13> */
.L_x_1730:
[----:B------:R-:W-:Y:S01]  /*ab50*/  ULDC.64 UR6, c[0x0][0xbe0] ;  /* 0x0002f80000067ab9 */ /* 0x000fe20000000a00 */
[----:B------:R-:W-:Y:S02]  /*ab60*/  USHF.L.U32 UR4, UR46, 0x2, URZ ;  /* 0x000000022e047899 */ /* 0x000fe4000800063f */
[----:B------:R-:W-:Y:S01]  /*ab70*/  UISETP.NE.U32.AND UP0, UPT, UR6, URZ, UPT ;  /* 0x0000003f0600728c */ /* 0x000fe2000bf05070 */
[----:B------:R-:W-:Y:S01]  /*ab80*/  ULDC.64 UR8, c[0x0][0xbd8] ;  /* 0x0002f60000087ab9 */ /* 0x000fe20000000a00 */
[----:B------:R-:W-:Y:S02]  /*ab90*/  USHF.L.U64.HI UR10, UR46, 0x2, UR45 ;  /* 0x000000022e0a7899 */ /* 0x000fe4000801022d */
[----:B------:R-:W-:Y:S02]  /*aba0*/  UISETP.NE.AND.EX UP1, UPT, UR7, URZ, UPT, UP0 ;  /* 0x0000003f0700728c */ /* 0x000fe4000bf25300 */
[----:B------:R-:W-:-:S04]  /*abb0*/  UISETP.NE.U32.AND UP0, UPT, UR8, URZ, UPT ;  /* 0x0000003f0800728c */ /* 0x000fc8000bf05070 */
[----:B------:R-:W-:Y:S01]  /*abc0*/  PLOP3.LUT P2, PT, PT, PT, UP1, 0x80, 0x0 ;  /* 0x000000000000781c */ /* 0x000fe20003f4f018 */
[----:B------:R-:W-:-:S04]  /*abd0*/  UISETP.NE.AND.EX UP0, UPT, UR9, URZ, UPT, UP0 ;  /* 0x0000003f0900728c */ /* 0x000fc8000bf05300 */
[----:B------:R-:W-:Y:S02]  /*abe0*/  @UP1 UIADD3 UR6, UP2, UR4, UR6, URZ ;  /* 0x0000000604061290 */ /* 0x000fe4000ff5e03f */
[----:B------:R-:W-:Y:S02]  /*abf0*/  PLOP3.LUT P1, PT, PT, PT, UP0, 0x80, 0x0 ;  /* 0x000000000000781c */ /* 0x000fe40003f2f008 */
[----:B------:R-:W-:Y:S02]  /*ac00*/  @UP1 UIADD3.X UR7, UR10, UR7, URZ, UP2, !UPT ;  /* 0x000000070a071290 */ /* 0x000fe400097fe43f */
[----:B------:R-:W-:Y:S01]  /*ac10*/  UIADD3 UR4, UP1, UR4, UR8, URZ ;  /* 0x0000000804047290 */ /* 0x000fe2000ff3e03f */
[----:B------:R-:W-:-:S03]  /*ac20*/  IMAD.U32 R4, RZ, RZ, UR6 ;  /* 0x00000006ff047e24 */ /* 0x000fc6000f8e00ff */
[----:B------:R-:W-:Y:S01]  /*ac30*/  IMAD.U32 R5, RZ, RZ, UR7 ;  /* 0x00000007ff057e24 */ /* 0x000fe2000f8e00ff */
[----:B------:R-:W-:Y:S01]  /*ac40*/  UIADD3.X UR6, UR10, UR9, URZ, UP1, !UPT ;  /* 0x000000090a067290 */ /* 0x000fe20008ffe43f */
[----:B------:R-:W-:-:S03]  /*ac50*/  IMAD.MOV.U32 R7, RZ, RZ, RZ ;  /* 0x000000ffff077224 */ /* 0x000fc600078e00ff */
[----:B------:R-:W2:Y:S01]  /*ac60*/  @P2 LDG.E R4, desc[UR38][R4.64] ;  /* 0x0000002604042981 */ /* 0x000ea2000c1e1900 */
[----:B------:R-:W-:Y:S02]  /*ac70*/  IMAD.U32 R2, RZ, RZ, UR4 ;  /* 0x00000004ff027e24 */ /* 0x000fe4000f8e00ff */
[----:B------:R-:W-:-:S05]  /*ac80*/  IMAD.U32 R3, RZ, RZ, UR6 ;  /* 0x00000006ff037e24 */ /* 0x000fca000f8e00ff */
[----:B------:R0:W5:Y:S01]  /*ac90*/  @P1 LDG.E R7, desc[UR38][R2.64] ;  /* 0x0000002602071981 */ /* 0x000162000c1e1900 */
[----:B------:R-:W-:Y:S01]  /*aca0*/  ULDC UR4, c[0x0][0xa88] ;  /* 0x0002a20000047ab9 */ /* 0x000fe20000000800 */
[----:B------:R-:W-:Y:S02]  /*acb0*/  ISETP.GT.AND P0, PT, R155, 0xbf, PT ;  /* 0x000000bf9b00780c */ /* 0x000fe40003f04270 */
[----:B--2---:R-:W-:Y:S01]  /*acc0*/  @P2 R2UR UR4, R4 ;  /* 0x00000000040422ca */ /* 0x004fe200000e0000 */
[----:B0-----:R-:W-:-:S14]  /*acd0*/  @P2 BRA `(.L_x_1739) ;  /* 0x0000000000182947 */ /* 0x001fdc0003800000 */
[----:B------:R-:W-:Y:S05]  /*ace0*/  @!P1 BRA `(.L_x_1739) ;  /* 0x0000000000149947 */ /* 0x000fea0003800000 */
[----:B------:R-:W2:Y:S04]  /*acf0*/  LDG.E R4, desc[UR38][R2.64] ;  /* 0x0000002602047981 */ /* 0x000ea8000c1e1900 */
[----:B------:R-:W3:Y:S01]  /*ad00*/  LDG.E R0, desc[UR38][R2.64+0x4] ;  /* 0x0000042602007981 */ /* 0x000ee2000c1e1900 */
[----:B--2---:R-:W-:Y:S02]  /*ad10*/  R2UR UR6, R4 ;  /* 0x00000000040672ca */ /* 0x004fe400000e0000 */
[----:B---3--:R-:W-:-:S13]  /*ad20*/  R2UR UR4, R0 ;  /* 0x00000000000472ca */ /* 0x008fda00000e0000 */
[----:B------:R-:W-:-:S12]  /*ad30*/  UIADD3 UR4, -UR6, UR4, URZ ;  /* 0x0000000406047290 */ /* 0x000fd8000fffe13f */
.L_x_1739:
[----:B------:R-:W-:Y:S01]  /*ad40*/  USHF.R.S32.HI UR8, URZ, 0x1f, UR44 ;  /* 0x0000001f3f087899 */ /* 0x000fe2000801142c */
[----:B------:R-:W-:Y:S01]  /*ad50*/  BSSY B1, `(.L_x_1740) ;  /* 0x000001f000017945 */ /* 0x000fe20003800000 */
[----:B------:R-:W-:Y:S01]  /*ad60*/  USEL UR46, UR46, URZ, !UP0 ;  /* 0x0000003f2e2e7287 */ /* 0x000fe2000c000000 */
[----:B------:R-:W-:Y:S01]  /*ad70*/  SHF.R.S32.HI R9, RZ, 0x1f, R22 ;  /* 0x0000001fff097819 */ /* 0x000fe20000011416 */
[----:B------:R-:W-:Y:S01]  /*ad80*/  USEL UR45, UR45, URZ, !UP0 ;  /* 0x0000003f2d2d7287 */ /* 0x000fe2000c000000 */
[----:B-----5:R-:W-:Y:S01]  /*ad90*/  SHF.R.S32.HI R6, RZ, 0x1f, R7 ;  /* 0x0000001fff067819 */ /* 0x020fe20000011407 */
[----:B------:R-:W-:Y:S10]  /*ada0*/  @P0 BRA `(.L_x_1741) ;  /* 0x0000000000640947 */ /* 0x000ff40003800000 */
[----:B------:R-:W0:Y:S01]  /*adb0*/  S2R R2, SR_TID.X ;  /* 0x0000000000027919 */ /* 0x000e220000002100 */
[----:B------:R-:W-:-:S05]  /*adc0*/  MOV R0, UR43 ;  /* 0x0000002b00007c02 */ /* 0x000fca0008000f00 */
[----:B0-----:R-:W-:-:S04]  /*add0*/  IMAD R0, R0, 0xc0, R2 ;  /* 0x000000c000007824 */ /* 0x001fc800078e0202 */
[----:B------:R-:W-:-:S05]  /*ade0*/  VIADD R0, R0, 0xffffff80 ;  /* 0xffffff8000007836 */ /* 0x000fca0000000000 */
[----:B------:R-:W-:-:S13]  /*adf0*/  ISETP.GE.AND P0, PT, R0, UR4, PT ;  /* 0x0000000400007c0c */ /* 0x000fda000bf06270 */
        /* <DEDUP_REMOVED lines=20> */
.L_x_1741:
[----:B------:R-:W-:Y:S05]  /*af40*/  BSYNC B1 ;  /* 0x0000000000017941 */ /* 0x000fea0003800000 */
.L_x_1740:
[----:B------:R-:W-:Y:S01]  /*af50*/  ULDC.64 UR6, c[0x0][0xaa0] ;  /* 0x0002a80000067ab9 */ /* 0x000fe20000000a00 */
[----:B0-----:R-:W-:Y:S01]  /*af60*/  MOV R3, R9 ;  /* 0x0000000900037202 */ /* 0x001fe20000000f00 */
[----:B------:R-:W-:Y:S01]  /*af70*/  IMAD.MOV.U32 R2, RZ, RZ, R22 ;  /* 0x000000ffff027224 */ /* 0x000fe200078e0016 */
[----:B------:R-:W-:Y:S01]  /*af80*/  ULDC UR9, c[0x0][0xa8c] ;  /* 0x0002a30000097ab9 */ /* 0x000fe20000000800 */
[----:B------:R-:W-:Y:S01]  /*af90*/  IMAD R0, R6, UR6, RZ ;  /* 0x0000000606007c24 */ /* 0x000fe2000f8e02ff */
[----:B------:R-:W-:Y:S01]  /*afa0*/  ISETP.GE.AND P0, PT, R22, UR9, PT ;  /* 0x0000000916007c0c */ /* 0x000fe2000bf06270 */
[C---:B------:R-:W-:Y:S01]  /*afb0*/  IMAD.WIDE.U32 R2, R7.reuse, UR6, R2 ;  /* 0x0000000607027c25 */ /* 0x040fe2000f8e0002 */
[----:B------:R-:W-:Y:S01]  /*afc0*/  ULDC.64 UR10, c[0x0][0xae0] ;  /* 0x0002b800000a7ab9 */ /* 0x000fe20000000a00 */
[----:B------:R-:W-:Y:S01]  /*afd0*/  MOV R9, UR43 ;  /* 0x0000002b00097c02 */ /* 0x000fe20008000f00 */
[----:B------:R-:W-:Y:S01]  /*afe0*/  UIMAD UR6, UR8, UR10, URZ ;  /* 0x0000000a080672a4 */ /* 0x000fe2000f8e023f */
[----:B------:R-:W-:Y:S01]  /*aff0*/  IMAD R7, R7, UR7, R0 ;  /* 0x0000000707077c24 */ /* 0x000fe2000f8e0200 */
[----:B------:R-:W-:Y:S01]  /*b000*/  UIMAD UR7, UR43, -0xc0, UR4 ;  /* 0xffffff402b0778a4 */ /* 0x000fe2000f8e0204 */
[C---:B------:R-:W-:Y:S01]  /*b010*/  VIADD R0, R16.reuse, 0x30 ;  /* 0x0000003010007836 */ /* 0x040fe20000000000 */
[----:B------:R-:W-:Y:S01]  /*b020*/  UIMAD UR6, UR44, UR11, UR6 ;  /* 0x0000000b2c0672a4 */ /* 0x000fe2000f8e0206 */
[----:B------:R-:W-:Y:S01]  /*b030*/  VIADD R4, R16, 0x90 ;  /* 0x0000009010047836 */ /* 0x000fe20000000000 */
[----:B------:R-:W-:Y:S01]  /*b040*/  ULDC.64 UR8, c[0x0][0xae8] ;  /* 0x0002ba0000087ab9 */ /* 0x000fe20000000a00 */
[----:B------:R-:W-:Y:S01]  /*b050*/  IMAD.IADD R3, R3, 0x1, R7 ;  /* 0x0000000103037824 */ /* 0x000fe200078e0207 */
[----:B------:R-:W-:Y:S01]  /*b060*/  ISETP.GE.OR P3, PT, R0, UR7, P0 ;  /* 0x0000000700007c0c */ /* 0x000fe20008766670 */
[----:B------:R-:W-:Y:S01]  /*b070*/  VIADD R0, R16, 0x60 ;  /* 0x0000006010007836 */ /* 0x000fe20000000000 */
[----:B------:R-:W-:Y:S01]  /*b080*/  ISETP.GE.OR P2, PT, R4, UR7, P0 ;  /* 0x0000000704007c0c */ /* 0x000fe20008746670 */
[----:B------:R-:W-:Y:S01]  /*b090*/  IMAD.U32 R5, RZ, RZ, UR10 ;  /* 0x0000000aff057e24 */ /* 0x000fe2000f8e00ff */
[----:B------:R-:W-:Y:S01]  /*b0a0*/  UIMAD UR4, UR45, UR8, URZ ;  /* 0x000000082d0472a4 */ /* 0x000fe2000f8e023f */
[--C-:B------:R-:W-:Y:S01]  /*b0b0*/  SHF.R.S32.HI R7, RZ, 0x1f, R16.reuse ;  /* 0x0000001fff077819 */ /* 0x100fe20000011410 */
[----:B------:R-:W-:Y:S01]  /*b0c0*/  IMAD.MOV.U32 R6, RZ, RZ, R16 ;  /* 0x000000ffff067224 */ /* 0x000fe200078e0010 */
[----:B------:R-:W-:Y:S01]  /*b0d0*/  ISETP.GE.OR P1, PT, R0, UR7, P0 ;  /* 0x0000000700007c0c */ /* 0x000fe20008726670 */
[----:B------:R-:W-:Y:S01]  /*b0e0*/  IMAD.WIDE.U32 R2, R5, UR44, R2 ;  /* 0x0000002c05027c25 */ /* 0x000fe2000f8e0002 */
[----:B------:R-:W-:Y:S01]  /*b0f0*/  ISETP.GE.OR P0, PT, R16, UR7, P0 ;  /* 0x0000000710007c0c */ /* 0x000fe20008706670 */
[----:B------:R-:W-:Y:S01]  /*b100*/  UIMAD UR4, UR46, UR9, UR4 ;  /* 0x000000092e0472a4 */ /* 0x000fe2000f8e0204 */
[----:B------:R-:W-:Y:S01]  /*b110*/  BSSY B1, `(.L_x_1742) ;  /* 0x0000012000017945 */ /* 0x000fe20003800000 */
[----:B------:R-:W-:-:S02]  /*b120*/  VIADD R3, R3, UR6 ;  /* 0x0000000603037c36 */ /* 0x000fc40008000000 */
[----:B------:R-:W-:Y:S02]  /*b130*/  IMAD.U32 R5, RZ, RZ, UR8 ;  /* 0x00000008ff057e24 */ /* 0x000fe4000f8e00ff */
[----:B------:R-:W-:-:S04]  /*b140*/  IMAD.WIDE R6, R9, 0xc0, R6 ;  /* 0x000000c009067825 */ /* 0x000fc800078e0206 */
[----:B------:R-:W-:-:S04]  /*b150*/  IMAD.WIDE.U32 R4, R5, UR46, R2 ;  /* 0x0000002e05047c25 */ /* 0x000fc8000f8e0002 */
        /* <DEDUP_REMOVED lines=13> */
.L_x_1743:
[----:B------:R-:W-:Y:S05]  /*b230*/  BSYNC B1 ;  /* 0x0000000000017941 */ /* 0x000fea0003800000 */
.L_x_1742:
[----:B------:R-:W-:Y:S04]  /*b240*/  BSSY B1, `(.L_x_1744) ;  /* 0x000000f000017945 */ /* 0x000fe80003800000 */
[----:B------:R-:W-:Y:S05]  /*b250*/  @P3 BRA `(.L_x_1745) ;  /* 0x0000000000343947 */ /* 0x000fea0003800000 */
[----:B0-----:R-:W-:Y:S01]  /*b260*/  IADD3 R9, P0, R6, 0x30, RZ ;  /* 0x0000003006097810 */ /* 0x001fe20007f1e0ff */
        /* <DEDUP_REMOVED lines=12> */
.L_x_1745:
[----:B------:R-:W-:Y:S05]  /*b330*/  BSYNC B1 ;  /* 0x0000000000017941 */ /* 0x000fea0003800000 */
.L_x_1744:
        /* <DEDUP_REMOVED lines=15> */
.L_x_1747:
[----:B------:R-:W-:Y:S05]  /*b430*/  BSYNC B1 ;  /* 0x0000000000017941 */ /* 0x000fea0003800000 */
.L_x_1746:
        /* <DEDUP_REMOVED lines=14> */
.L_x_1738:
[----:B------:R-:W-:Y:S05]  /*b520*/  BSYNC B0 ;  /* 0x0000000000007941 */ /* 0x000fea0003800000 */
.L_x_1729:
[----:B------:R-:W-:Y:S02]  /*b530*/  ULDC UR4, c[0x0][0xc14] ;  /* 0x0003050000047ab9 */ /* 0x000fe40000000800 */
[----:B------:R-:W-:-:S13]  /*b540*/  ISETP.GE.AND P0, PT, R31, UR4, PT ;  /* 0x000000041f007c0c */ /* 0x000fda000bf06270 */
[----:B------:R-:W-:Y:S05]  /*b550*/  @!P0 BRA `(.L_x_1748) ;  /* 0xffffff58000c8947 */ /* 0x000fea000383ffff */
[----:B------:R-:W-:Y:S05]  /*b560*/  EXIT ;  /* 0x000000000000794d */ /* 0x000fea0003800000 */
.L_x_1693:
        /* <DEDUP_REMOVED lines=61> */
.L_x_1753:
        /* <DEDUP_REMOVED lines=8> */
[----:B------:R-:W-:-:S04]  /*b9c0*/  IADD3 R7, R26, R19, RZ ;  /* 0x000000131a077210 */ /* 0x000fc80007ffe0ff */
[----:B------:R-:W-:-:S13]  /*b9d0*/  ISETP.GE.OR P0, PT, R7, UR5, !P1 ;  /* 0x0000000507007c0c */ /* 0x000fda000cf06670 */
[----:B------:R-:W-:Y:S05]  /*b9e0*/  @P0 BRA `(.L_x_1752) ;  /* 0x00000000000c0947 */ /* 0x000fea0003800000 */
[----:B------:R-:W0:Y:S02]  /*b9f0*/  LDC.64 R2, c[0x0][0xc58] ;  /* 0x00031600ff027b82 */ /* 0x000e240000000a00 */
[----:B0-----:R-:W-:-:S05]  /*ba00*/  IMAD.WIDE R2, R7, 0x4, R2 ;  /* 0x0000000407027825 */ /* 0x001fca00078e0202 */
[----:B------:R0:W5:Y:S02]  /*ba10*/  LDG.E R0, desc[UR38][R2.64] ;  /* 0x0000002602007981 */ /* 0x000164000c1e1900 */
.L_x_1752:
[----:B------:R-:W-:Y:S05]  /*ba20*/  BSYNC B0 ;  /* 0x0000000000007941 */ /* 0x000fea0003800000 */
.L_x_1751:
        /* <DEDUP_REMOVED lines=25> */
.L_x_1749:
[----:B------:R-:W-:-:S05]  /*bbc0*/  IADD3 R13, -R3, R4, RZ ;  /* 0x00000004030d7210 */ /* 0x000fca0007ffe1ff */
        /* <DEDUP_REMOVED lines=17> */
[----:B------:R-:W-:-:S05]  /*bce0*/  VIADD R7, R12, 0xffffffff ;  /* 0xffffffff0c077836 */ /* 0x000fca0000000000 */
[----:B------:R2:W3:Y:S02]  /*bcf0*/  SHFL.IDX PT, R16, R6, R7, 0x1f ;  /* 0x00001f0706107589 */ /* 0x0004e400000e0000 */
.L_x_1754:
[----:B---3--:R-:W-:Y:S01]  /*bd00*/  IMAD R16, R16, UR4, R13 ;  /* 0x0000000410107c24 */ /* 0x008fe2000f8e020d */
[----:B------:R-:W-:Y:S01]  /*bd10*/  IABS R2, R4 ;  /* 0x0000000400027213 */ /* 0x000fe20000000000 */
[----:B01----:R-:W-:-:S03]  /*bd20*/  IMAD.MOV R11, RZ, RZ, -R3 ;  /* 0x000000ffff0b7224 */ /* 0x003fc600078e0a03 */
[----:B--2---:R-:W-:Y:S01]  /*bd30*/  IADD3 R7, -R16, UR6, RZ ;  /* 0x0000000610077c10 */ /* 0x004fe2000fffe1ff */
[----:B------:R-:W-:Y:S02]  /*bd40*/  IMAD.MOV R10, RZ, RZ, -R2 ;  /* 0x000000ffff0a7224 */ /* 0x000fe400078e0a02 */
[----:B------:R-:W-:Y:S01]  /*bd50*/  IMAD R11, R11, R8, RZ ;  /* 0x000000080b0b7224 */ /* 0x000fe200078e02ff */
[----:B------:R-:W-:Y:S01]  /*bd60*/  IABS R6, R7 ;  /* 0x0000000700067213 */ /* 0x000fe20000000000 */
[----:B------:R-:W-:-:S04]  /*bd70*/  IMAD.MOV.U32 R2, RZ, RZ, RZ ;  /* 0x000000ffff027224 */ /* 0x000fc800078e00ff */
[----:B------:R-:W-:-:S04]  /*bd80*/  IMAD.HI.U32 R2, R3, R11, R2 ;  /* 0x0000000b03027227 */ /* 0x000fc800078e0002 */
[----:B------:R-:W-:Y:S01]  /*bd90*/  IMAD.MOV.U32 R3, RZ, RZ, R6 ;  /* 0x000000ffff037224 */ /* 0x000fe200078e0006 */
[----:B------:R-:W-:-:S03]  /*bda0*/  MOV R6, R10 ;  /* 0x0000000a00067202 */ /* 0x000fc60000000f00 */
        /* <DEDUP_REMOVED lines=17> */
[----:B------:R-:W-:-:S04]  /*bec0*/  VIADDMNMX R9, R8, UR4, R9, PT ;  /* 0x0000000408097c46 */ /* 0x000fc8000b800109 */
[-C--:B------:R-:W-:Y:S02]  /*bed0*/  IABS R8, R9.reuse ;  /* 0x0000000900087213 */ /* 0x080fe40000000000 */
[----:B------:R-:W-:Y:S02]  /*bee0*/  IABS R12, R9 ;  /* 0x00000009000c7213 */ /* 0x000fe40000000000 */
[----:B------:R-:W0:Y:S08]  /*bef0*/  I2F.RP R10, R8 ;  /* 0x00000008000a7306 */ /* 0x000e300000209400 */
[----:B0-----:R-:W0:Y:S02]  /*bf00*/  MUFU.RCP R10, R10 ;  /* 0x0000000a000a7308 */ /* 0x001e240000001000 */
[----:B0-----:R-:W-:-:S06]  /*bf10*/  VIADD R3, R10, 0xffffffe ;  /* 0x0ffffffe0a037836 */ /* 0x001fcc0000000000 */
[----:B------:R-:W0:Y:S02]  /*bf20*/  F2I.FTZ.U32.TRUNC.NTZ R3, R3 ;  /* 0x0000000300037305 */ /* 0x000e24000021f000 */
[----:B0-----:R-:W-:-:S05]  /*bf30*/  IADD3 R11, RZ, -R3, RZ ;  /* 0x80000003ff0b7210 */ /* 0x001fca0007ffe0ff */
        /* <DEDUP_REMOVED lines=13> */
[----:B------:R-:W-:Y:S02]  /*c010*/  ISETP.GE.AND P0, PT, R3, RZ, PT ;  /* 0x000000ff0300720c */ /* 0x000fe40003f06270 */
[----:B------:R-:W-:-:S11]  /*c020*/  IADD3 R3, R4, R6, RZ ;  /* 0x0000000604037210 */ /* 0x000fd60007ffe0ff */
        /* <DEDUP_REMOVED lines=8> */
.L_x_1750:
[----:B------:R-:W-:Y:S02]  /*c0b0*/  IMAD.MOV.U32 R17, RZ, RZ, RZ ;  /* 0x000000ffff117224 */ /* 0x000fe400078e00ff */
[----:B------:R-:W-:Y:S02]  /*c0c0*/  IMAD.U32 R16, RZ, RZ, UR6 ;  /* 0x00000006ff107e24 */ /* 0x000fe4000f8e00ff */
[----:B------:R-:W-:-:S07]  /*c0d0*/  IMAD.MOV.U32 R18, RZ, RZ, RZ ;  /* 0x000000ffff127224 */ /* 0x000fce00078e00ff */
.L_x_1755:
        /* <DEDUP_REMOVED lines=16> */
.L_x_1821:
[----:B--2---:R-:W2:Y:S02]  /*c1e0*/  LDC.64 R2, c[0x0][0xc60] ;  /* 0x00031800ff027b82 */ /* 0x004ea40000000a00 */
[----:B--2---:R-:W-:-:S05]  /*c1f0*/  IMAD.WIDE R2, R19, 0x4, R2 ;  /* 0x0000000413027825 */ /* 0x004fca00078e0202 */
[----:B------:R-:W2:Y:S01]  /*c200*/  LDG.E R27, desc[UR38][R2.64] ;  /* 0x00000026021b7981 */ /* 0x000ea2000c1e1900 */
[----:B------:R-:W-:Y:S05]  /*c210*/  YIELD ;  /* 0x0000000000007946 */ /* 0x000fea0003800000 */
[----:B------:R-:W-:Y:S01]  /*c220*/  ULDC.64 UR4, c[0x0][0xa28] ;  /* 0x00028a0000047ab9 */ /* 0x000fe20000000a00 */
[----:B0-----:R-:W-:Y:S01]  /*c230*/  IMAD.MOV.U32 R0, RZ, RZ, RZ ;  /* 0x000000ffff007224 */ /* 0x001fe200078e00ff */
[----:B------:R-:W-:Y:S01]  /*c240*/  ISETP.NE.U32.AND P0, PT, RZ, UR4, PT ;  /* 0x00000004ff007c0c */ /* 0x000fe2000bf05070 */
[----:B------:R-:W-:Y:S01]  /*c250*/  IMAD.MOV.U32 R8, RZ, RZ, RZ ;  /* 0x000000ffff087224 */ /* 0x000fe200078e00ff */
[----:B------:R-:W-:-:S02]  /*c260*/  ULDC.64 UR6, c[0x0][0xa08] ;  /* 0x0002820000067ab9 */ /* 0x000fc40000000a00 */
[----:B------:R-:W-:Y:S02]  /*c270*/  ISETP.NE.AND.EX P0, PT, RZ, UR5, PT, P0 ;  /* 0x00000005ff007c0c */ /* 0x000fe4000bf05300 */
[----:B--2---:R-:W-:-:S11]  /*c280*/  SHF.R.S32.HI R4, RZ, 0x1f, R27 ;  /* 0x0000001fff047819 */ /* 0x004fd6000001141b */
[----:B------:R-:W-:-:S04]  /*c290*/  @P0 LEA R2, P1, R27, UR4, 0x2 ;  /* 0x000000041b020c11 */ /* 0x000fc8000f8210ff */
[C-C-:B------:R-:W-:Y:S01]  /*c2a0*/  @P0 LEA.HI.X R3, R27.reuse, UR5, R4.reuse, 0x2, P1 ;  /* 0x000000051b030c11 */ /* 0x140fe200088f1404 */
[----:B------:R-:W-:Y:S02]  /*c2b0*/  ULDC.64 UR4, c[0x0][0xa18] ;  /* 0x0002860000047ab9 */ /* 0x000fe40000000a00 */
[----:B------:R-:W-:Y:S01]  /*c2c0*/  ISETP.NE.U32.AND P1, PT, RZ, UR4, PT ;  /* 0x00000004ff007c0c */ /* 0x000fe2000bf25070 */
[C---:B------:R-:W-:Y:S01]  /*c2d0*/  IMAD.SHL.U32 R29, R27.reuse, 0x4, RZ ;  /* 0x000000041b1d7824 */ /* 0x040fe200078e00ff */
[----:B------:R0:W5:Y:S01]  /*c2e0*/  @P0 LDG.E R0, desc[UR38][R2.64] ;  /* 0x0000002602000981 */ /* 0x000162000c1e1900 */
[----:B------:R-:W-:Y:S02]  /*c2f0*/  SHF.L.U64.HI R10, R27, 0x2, R4 ;  /* 0x000000021b0a7819 */ /* 0x000fe40000010204 */
[----:B------:R-:W-:-:S03]  /*c300*/  ISETP.NE.AND.EX P1, PT, RZ, UR5, PT, P1 ;  /* 0x00000005ff007c0c */ /* 0x000fc6000bf25310 */
[----:B------:R-:W-:Y:S10]  /*c310*/  STL [R1], R10 ;  /* 0x0000000a01007387 */ /* 0x000ff40000100800 */
[----:B------:R-:W-:-:S04]  /*c320*/  @P1 IADD3 R6, P0, R29, UR4, RZ ;  /* 0x000000041d061c10 */ /* 0x000fc8000ff1e0ff */
[C---:B------:R-:W-:Y:S01]  /*c330*/  @P1 IADD3.X R7, R10.reuse, UR5, RZ, P0, !PT ;  /* 0x000000050a071c10 */ /* 0x040fe200087fe4ff */
[----:B------:R-:W-:Y:S02]  /*c340*/  ULDC.64 UR4, c[0x0][0xa00] ;  /* 0x0002800000047ab9 */ /* 0x000fe40000000a00 */
[----:B------:R-:W-:Y:S02]  /*c350*/  ISETP.NE.U32.AND P2, PT, RZ, UR4, PT ;  /* 0x00000004ff007c0c */ /* 0x000fe4000bf45070 */
[C---:B0-----:R-:W-:Y:S02]  /*c360*/  IADD3 R2, P0, R29.reuse, UR4, RZ ;  /* 0x000000041d027c10 */ /* 0x041fe4000ff1e0ff */
[----:B------:R-:W-:Y:S02]  /*c370*/  ISETP.NE.AND.EX P2, PT, RZ, UR5, PT, P2 ;  /* 0x00000005ff007c0c */ /* 0x000fe4000bf45320 */
[----:B------:R-:W-:Y:S01]  /*c380*/  IADD3.X R3, R10, UR5, RZ, P0, !PT ;  /* 0x000000050a037c10 */ /* 0x000fe200087fe4ff */
[----:B------:R-:W-:Y:S01]  /*c390*/  ULDC UR4, c[0x0][0x288] ;  /* 0x0000a20000047ab9 */ /* 0x000fe20000000800 */
[----:B------:R-:W-:-:S04]  /*c3a0*/  IADD3 R4, P0, R29, UR6, RZ ;  /* 0x000000061d047c10 */ /* 0x000fc8000ff1e0ff */
[----:B------:R-:W-:-:S05]  /*c3b0*/  IADD3.X R5, R10, UR7, RZ, P0, !PT ;  /* 0x000000070a057c10 */ /* 0x000fca00087fe4ff */
[----:B------:R-:W2:Y:S01]  /*c3c0*/  @P2 LDG.E R8, desc[UR38][R2.64] ;  /* 0x0000002602082981 */ /* 0x000ea2000c1e1900 */
[----:B------:R-:W-:-:S03]  /*c3d0*/  ISETP.NE.U32.AND P0, PT, RZ, UR6, PT ;  /* 0x00000006ff007c0c */ /* 0x000fc6000bf05070 */
[----:B--2---:R0:W-:Y:S02]  /*c3e0*/  STL [R1+0x8], R8 ;  /* 0x0000080801007387 */ /* 0x0041e40000100800 */
[----:B0-----:R-:W-:Y:S01]  /*c3f0*/  IMAD.U32 R8, RZ, RZ, UR4 ;  /* 0x00000004ff087e24 */ /* 0x001fe2000f8e00ff */
[----:B------:R-:W-:-:S05]  /*c400*/  ULDC.64 UR4, c[0x0][0x3f8] ;  /* 0x0000fe0000047ab9 */ /* 0x000fca0000000a00 */
[----:B------:R0:W5:Y:S01]  /*c410*/  @P1 LDG.E R8, desc[UR38][R6.64] ;  /* 0x0000002606081981 */ /* 0x000162000c1e1900 */
[----:B------:R-:W-:Y:S01]  /*c420*/  UISETP.NE.U32.AND UP0, UPT, UR4, URZ, UPT ;  /* 0x0000003f0400728c */ /* 0x000fe2000bf05070 */
[----:B------:R-:W-:Y:S02]  /*c430*/  ISETP.NE.AND.EX P0, PT, RZ, UR7, PT, P0 ;  /* 0x00000007ff007c0c */ /* 0x000fe4000bf05300 */
[----:B------:R-:W-:Y:S01]  /*c440*/  ULDC UR4, c[0x0][0x404] ;  /* 0x0001010000047ab9 */ /* 0x000fe20000000800 */
[----:B------:R-:W-:-:S03]  /*c450*/  UISETP.NE.AND.EX UP0, UPT, UR5, URZ, UPT, UP0 ;  /* 0x0000003f0500728c */ /* 0x000fc6000bf05300 */
[----:B------:R-:W-:Y:S01]  /*c460*/  ULDC UR5, c[0x0][0x2e0] ;  /* 0x0000b80000057ab9 */ /* 0x000fe20000000800 */
[----:B------:R-:W-:-:S04]  /*c470*/  USEL UR4, UR4, 0x1, UP0 ;  /* 0x0000000104047887 */ /* 0x000fc80008000000 */
[----:B------:R-:W-:-:S06]  /*c480*/  UIMAD UR4, UR4, UR5, URZ ;  /* 0x00000005040472a4 */ /* 0x000fcc000f8e023f */
[----:B------:R-:W-:Y:S01]  /*c490*/  IMAD.U32 R9, RZ, RZ, UR4 ;  /* 0x00000004ff097e24 */ /* 0x000fe2000f8e00ff */
[----:B0-----:R-:W-:Y:S06]  /*c4a0*/  @P1 BRA `(.L_x_1757) ;  /* 0x0000000000101947 */ /* 0x001fec0003800000 */
[----:B------:R-:W-:Y:S05]  /*c4b0*/  @!P2 BRA `(.L_x_1757) ;  /* 0x00000000000ca947 */ /* 0x000fea0003800000 */
[----:B------:R-:W2:Y:S04]  /*c4c0*/  LDG.E R7, desc[UR38][R2.64] ;  /* 0x0000002602077981 */ /* 0x000ea8000c1e1900 */
[----:B-----5:R-:W2:Y:S02]  /*c4d0*/  LDG.E R8, desc[UR38][R2.64+0x4] ;  /* 0x0000042602087981 */ /* 0x020ea4000c1e1900 */
[----:B--2---:R-:W-:-:S07]  /*c4e0*/  IMAD.IADD R8, R8, 0x1, -R7 ;  /* 0x0000000108087824 */ /* 0x004fce00078e0a07 */
.L_x_1757:
[----:B------:R-:W-:Y:S01]  /*c4f0*/  MOV R23, RZ ;  /* 0x000000ff00177202 */ /* 0x000fe20000000f00 */
[----:B------:R-:W-:-:S05]  /*c500*/  ULDC.64 UR4, c[0x0][0xa20] ;  /* 0x0002880000047ab9 */ /* 0x000fca0000000a00 */
[----:B------:R-:W2:Y:S01]  /*c510*/  @P0 LDG.E R23, desc[UR38][R4.64] ;  /* 0x0000002604170981 */ /* 0x000ea2000c1e1900 */
[----:B------:R-:W-:-:S04]  /*c520*/  ISETP.NE.U32.AND P1, PT, RZ, UR4, PT ;  /* 0x00000004ff007c0c */ /* 0x000fc8000bf25070 */
[----:B------:R-:W-:Y:S01]  /*c530*/  ISETP.NE.AND.EX P1, PT, RZ, UR5, PT, P1 ;  /* 0x00000005ff007c0c */ /* 0x000fe2000bf25310 */
[----:B--2--5:R-:W-:-:S12]  /*c540*/  IMAD.IADD R23, R23, 0x1, R0 ;  /* 0x0000000117177824 */ /* 0x024fd800078e0200 */
[----:B------:R-:W-:Y:S05]  /*c550*/  @!P1 BRA `(.L_x_1758) ;  /* 0x0000000000109947 */ /* 0x000fea0003800000 */
[----:B------:R-:W-:-:S04]  /*c560*/  IADD3 R2, P0, R29, UR4, RZ ;  /* 0x000000041d027c10 */ /* 0x000fc8000ff1e0ff */
[----:B------:R-:W-:-:S05]  /*c570*/  IADD3.X R3, R10, UR5, RZ, P0, !PT ;  /* 0x000000050a037c10 */ /* 0x000fca00087fe4ff */
[----:B------:R0:W5:Y:S01]  /*c580*/  LDG.E R9, desc[UR38][R2.64] ;  /* 0x0000002602097981 */ /* 0x000162000c1e1900 */
[----:B------:R-:W-:Y:S05]  /*c590*/  BRA `(.L_x_1759) ;  /* 0x0000000000107947 */ /* 0x000fea0003800000 */
.L_x_1758:
[----:B------:R-:W-:Y:S05]  /*c5a0*/  @!P0 BRA `(.L_x_1759) ;  /* 0x00000000000c8947 */ /* 0x000fea0003800000 */
[----:B------:R-:W2:Y:S04]  /*c5b0*/  LDG.E R2, desc[UR38][R4.64] ;  /* 0x0000002604027981 */ /* 0x000ea8000c1e1900 */
[----:B------:R-:W2:Y:S02]  /*c5c0*/  LDG.E R9, desc[UR38][R4.64+0x4] ;  /* 0x0000042604097981 */ /* 0x000ea4000c1e1900 */
[----:B--2---:R-:W-:-:S07]  /*c5d0*/  IMAD.IADD R9, R9, 0x1, -R2 ;  /* 0x0000000109097824 */ /* 0x004fce00078e0a02 */
.L_x_1759:
[----:B0-----:R-:W-:Y:S01]  /*c5e0*/  IMAD R3, R17, 0xc0, RZ ;  /* 0x000000c011037824 */ /* 0x001fe200078e02ff */
[----:B------:R-:W-:Y:S01]  /*c5f0*/  BSSY B6, `(.L_x_1760) ;  /* 0x0000234000067945 */ /* 0x000fe20003800000 */
[----:B-----5:R-:W-:-:S03]  /*c600*/  IMAD.IADD R9, R9, 0x1, -R0 ;  /* 0x0000000109097824 */ /* 0x020fc600078e0a00 */
[----:B------:R-:W-:Y:S01]  /*c610*/  IADD3 R8, -R8, 0x13f, R3 ;  /* 0x0000013f08087810 */ /* 0x000fe20007ffe103 */
[----:B------:R-:W-:-:S04]  /*c620*/  VIADD R0, R9, 0x7f ;  /* 0x0000007f09007836 */ /* 0x000fc80000000000 */
[----:B------:R-:W-:Y:S01]  /*c630*/  IMAD.IADD R8, R9, 0x1, R8 ;  /* 0x0000000109087824 */ /* 0x000fe200078e0208 */
[----:B------:R-:W-:-:S04]  /*c640*/  SHF.R.S32.HI R3, RZ, 0x1f, R0 ;  /* 0x0000001fff037819 */ /* 0x000fc80000011400 */
[----:B------:R-:W-:Y:S02]  /*c650*/  SHF.R.S32.HI R5, RZ, 0x1f, R8 ;  /* 0x0000001fff057819 */ /* 0x000fe40000011408 */
[----:B------:R-:W-:Y:S02]  /*c660*/  LEA.HI R3, R3, R0, RZ, 0x7 ;  /* 0x0000000003037211 */ /* 0x000fe400078f38ff */
[----:B------:R-:W-:Y:S02]  /*c670*/  LEA.HI R5, R5, R8, RZ, 0x7 ;  /* 0x0000000805057211 */ /* 0x000fe400078f38ff */
[----:B------:R-:W-:Y:S02]  /*c680*/  SHF.R.S32.HI R3, RZ, 0x7, R3 ;  /* 0x00000007ff037819 */ /* 0x000fe40000011403 */
[----:B------:R-:W-:-:S04]  /*c690*/  SHF.R.S32.HI R28, RZ, 0x7, R5 ;  /* 0x00000007ff1c7819 */ /* 0x000fc80000011405 */
[----:B------:R-:W-:-:S04]  /*c6a0*/  VIMNMX R28, R3, R28, PT ;  /* 0x0000001c031c7248 */ /* 0x000fc80003fe0100 */
[----:B------:R-:W-:-:S13]  /*c6b0*/  ISETP.GT.AND P0, PT, R28, RZ, PT ;  /* 0x000000ff1c00720c */ /* 0x000fda0003f04270 */
[----:B------:R-:W-:Y:S05]  /*c6c0*/  @P0 BRA `(.L_x_1761) ;  /* 0x00000000003c0947 */ /* 0x000fea0003800000 */
        /* <DEDUP_REMOVED lines=15> */
.L_x_1761:
        /* <DEDUP_REMOVED lines=22> */
.L_x_1763:
[----:B------:R-:W-:-:S04]  /*c920*/  IADD3 R0, R25, 0x400, RZ ;  /* 0x0000040019007810 */ /* 0x000fc80007ffe0ff */
        /* <DEDUP_REMOVED lines=8> */
[----:B------:R-:W-:Y:S01]  /*c9b0*/  MOV R12, 0x1 ;  /* 0x00000001000c7802 */ /* 0x000fe20000000f00 */
[----:B------:R-:W-:Y:S02]  /*c9c0*/  IMAD.U32 R5, RZ, RZ, UR7 ;  /* 0x00000007ff057e24 */ /* 0x000fe4000f8e00ff */
[----:B------:R-:W-:Y:S02]  /*c9d0*/  IMAD.U32 R6, RZ, RZ, UR8 ;  /* 0x00000008ff067e24 */ /* 0x000fe4000f8e00ff */
[----:B------:R-:W-:-:S02]  /*c9e0*/  IMAD.U32 R7, RZ, RZ, UR9 ;  /* 0x00000009ff077e24 */ /* 0x000fc4000f8e00ff */
[----:B------:R-:W-:Y:S02]  /*c9f0*/  IMAD.U32 R10, RZ, RZ, UR4 ;  /* 0x00000004ff0a7e24 */ /* 0x000fe4000f8e00ff */
[----:B------:R-:W-:Y:S02]  /*ca00*/  IMAD.U32 R11, RZ, RZ, UR5 ;  /* 0x00000005ff0b7e24 */ /* 0x000fe4000f8e00ff */
[----:B------:R-:W-:Y:S02]  /*ca10*/  IMAD.MOV.U32 R8, RZ, RZ, 0x70 ;  /* 0x00000070ff087424 */ /* 0x000fe400078e00ff */
[----:B0-----:R-:W-:-:S07]  /*ca20*/  IMAD.MOV.U32 R13, RZ, RZ, RZ ;  /* 0x000000ffff0d7224 */ /* 0x001fce00078e00ff */
[----:B------:R-:W-:-:S07]  /*ca30*/  LEPC R20, `(.L_x_1765) ;  /* 0x000000001014794e */ /* 0x000fce0000000000 */
[----:B-12---:R-:W-:Y:S05]  /*ca40*/  CALL.ABS.NOINC R2 ;  /* 0x0000000002007343 */ /* 0x006fea0003c00000 */
.L_x_1765:
[----:B------:R-:W-:Y:S01]  /*ca50*/  MOV R2, 0x0 ;  /* 0x0000000000027802 */ /* 0x000fe20000000f00 */
[----:B------:R-:W-:Y:S01]  /*ca60*/  ULDC.64 UR6, c[0x4][0xa8] ;  /* 0x01002a0000067ab9 */ /* 0x000fe20000000a00 */
[----:B------:R-:W-:Y:S01]  /*ca70*/  ULDC.64 UR8, c[0x4][0xb0] ;  /* 0x01002c0000087ab9 */ /* 0x000fe20000000a00 */
[----:B------:R-:W-:Y:S01]  /*ca80*/  ULDC.64 UR4, c[0x4][0x18] ;  /* 0x0100060000047ab9 */ /* 0x000fe20000000a00 */
[----:B------:R-:W-:Y:S01]  /*ca90*/  IMAD.U32 R4, RZ, RZ, UR6 ;  /* 0x00000006ff047e24 */ /* 0x000fe2000f8e00ff */
[----:B------:R-:W-:Y:S01]  /*caa0*/  MOV R8, 0x70 ;  /* 0x0000007000087802 */ /* 0x000fe20000000f00 */
[----:B------:R-:W0:Y:S01]  /*cab0*/  LDC.64 R2, c[0x4][R2] ;  /* 0x0100000002027b82 */ /* 0x000e220000000a00 */
[----:B------:R-:W-:Y:S02]  /*cac0*/  IMAD.U32 R5, RZ, RZ, UR7 ;  /* 0x00000007ff057e24 */ /* 0x000fe4000f8e00ff */
[----:B------:R-:W-:Y:S02]  /*cad0*/  IMAD.U32 R6, RZ, RZ, UR8 ;  /* 0x00000008ff067e24 */ /* 0x000fe4000f8e00ff */
[----:B------:R-:W-:-:S02]  /*cae0*/  IMAD.U32 R7, RZ, RZ, UR9 ;  /* 0x00000009ff077e24 */ /* 0x000fc4000f8e00ff */
[----:B------:R-:W-:Y:S02]  /*caf0*/  IMAD.U32 R10, RZ, RZ, UR4 ;  /* 0x00000004ff0a7e24 */ /* 0x000fe4000f8e00ff */
[----:B------:R-:W-:Y:S02]  /*cb00*/  IMAD.U32 R11, RZ, RZ, UR5 ;  /* 0x00000005ff0b7e24 */ /* 0x000fe4000f8e00ff */
[----:B------:R-:W-:Y:S02]  /*cb10*/  IMAD.MOV.U32 R12, RZ, RZ, 0x1 ;  /* 0x00000001ff0c7424 */ /* 0x000fe400078e00ff */
[----:B------:R-:W-:-:S07]  /*cb20*/  IMAD.MOV.U32 R13, RZ, RZ, RZ ;  /* 0x000000ffff0d7224 */ /* 0x000fce00078e00ff */
[----:B------:R-:W-:-:S07]  /*cb30*/  LEPC R20, `(.L_x_1764) ;  /* 0x000000001014794e */ /* 0x000fce0000000000 */
[----:B0-----:R-:W-:Y:S05]  /*cb40*/  CALL.ABS.NOINC R2 ;  /* 0x0000000002007343 */ /* 0x001fea0003c00000 */
.L_x_1764:
[----:B------:R-:W2:Y:S01]  /*cb50*/  LDL.LU R21, [R1] ;  /* 0x0000000001157983 */ /* 0x000ea20000300800 */
[----:B------:R-:W-:Y:S01]  /*cb60*/  ULDC.64 UR4, c[0x0][0x9f8] ;  /* 0x00027e0000047ab9 */ /* 0x000fe20000000a00 */
[----:B------:R-:W0:Y:S02]  /*cb70*/  LDC R0, c[0x0][0x428] ;  /* 0x00010a00ff007b82 */ /* 0x000e240000000800 */
[----:B------:R-:W3:Y:S01]  /*cb80*/  LDL.LU R20, [R1+0x8] ;  /* 0x0000080001147983 */ /* 0x000ee20000300800 */
[----:B------:R-:W-:Y:S01]  /*cb90*/  ISETP.NE.U32.AND P0, PT, RZ, UR4, PT ;  /* 0x00000004ff007c0c */ /* 0x000fe2000bf05070 */
[----:B------:R-:W-:-:S03]  /*cba0*/  IMAD.MOV.U32 R6, RZ, RZ, R27 ;  /* 0x000000ffff067224 */ /* 0x000fc600078e001b */
[----:B------:R-:W-:-:S13]  /*cbb0*/  ISETP.NE.AND.EX P0, PT, RZ, UR5, PT, P0 ;  /* 0x00000005ff007c0c */ /* 0x000fda000bf05300 */
[----:B------:R-:W-:Y:S02]  /*cbc0*/  @P0 IADD3 R2, P1, R29, UR4, RZ ;  /* 0x000000041d020c10 */ /* 0x000fe4000ff3e0ff */
[----:B------:R-:W-:-:S13]  /*cbd0*/  ISETP.NE.AND P6, PT, R26, RZ, PT ;  /* 0x000000ff1a00720c */ /* 0x000fda0003fc5270 */
[----:B------:R-:W-:-:S05]  /*cbe0*/  VOTEU.ALL UP1, P6 ;  /* 0x00000000003f7886 */ /* 0x000fca0003020000 */
[----:B------:R-:W-:-:S04]  /*cbf0*/  @!UP1 UIADD3 UR8, UP0, UR40, 0x270, URZ ;  /* 0x0000027028089890 */ /* 0x000fc8000ff1e03f */
[----:B------:R-:W-:-:S03]  /*cc00*/  @!UP1 UIADD3.X UR9, URZ, UR41, URZ, UP0, !UPT ;  /* 0x000000293f099290 */ /* 0x000fc600087fe43f */
[----:B------:R-:W-:Y:S01]  /*cc10*/  VOTEU.ALL UP0, P6 ;  /* 0x00000000003f7886 */ /* 0x000fe20003000000 */
[----:B--2---:R-:W-:Y:S01]  /*cc20*/  @P0 IADD3.X R3, R21, UR5, RZ, P1, !PT ;  /* 0x0000000515030c10 */ /* 0x004fe20008ffe4ff */
[----:B------:R-:W-:-:S04]  /*cc30*/  ULDC.64 UR4, c[0x0][0xa00] ;  /* 0x0002800000047ab9 */ /* 0x000fc80000000a00 */
[----:B------:R2:W5:Y:S01]  /*cc40*/  @P0 LDG.E R6, desc[UR38][R2.64] ;  /* 0x0000002602060981 */ /* 0x000562000c1e1900 */
[----:B0-----:R-:W-:Y:S01]  /*cc50*/  ISETP.NE.AND P0, PT, R0, 0x1, PT ;  /* 0x000000010000780c */ /* 0x001fe20003f05270 */
[----:B------:R-:W-:Y:S01]  /*cc60*/  IMAD.MOV.U32 R0, RZ, RZ, R18 ;  /* 0x000000ffff007224 */ /* 0x000fe200078e0012 */
[----:B------:R-:W-:Y:S01]  /*cc70*/  PLOP3.LUT P1, PT, P6, PT, PT, 0x8, 0x0 ;  /* 0x000000000000781c */ /* 0x000fe2000372e170 */
[----:B---3--:R-:W-:-:S10]  /*cc80*/  IMAD R17, R17, 0xc0, R20 ;  /* 0x000000c011117824 */ /* 0x008fd400078e0214 */
[----:B------:R-:W0:Y:S08]  /*cc90*/  @P0 LDC R5, c[0x0][0x42c] ;  /* 0x00010b00ff050b82 */ /* 0x000e300000000800 */
[----:B------:R-:W3:Y:S01]  /*cca0*/  @P0 LDC R7, c[0x0][0x430] ;  /* 0x00010c00ff070b82 */ /* 0x000ee20000000800 */
[----:B0-----:R-:W-:-:S05]  /*ccb0*/  @P0 IMAD.HI.U32 R4, R18, R5, RZ ;  /* 0x0000000512040227 */ /* 0x001fca00078e00ff */
[----:B---3--:R-:W-:Y:S02]  /*ccc0*/  @P0 SHF.R.U32.HI R0, RZ, R7, R4 ;  /* 0x00000007ff000219 */ /* 0x008fe40000011604 */
[----:B------:R-:W-:-:S04]  /*ccd0*/  ISETP.NE.U32.AND P0, PT, RZ, UR4, PT ;  /* 0x00000004ff007c0c */ /* 0x000fc8000bf05070 */
[----:B------:R-:W-:-:S04]  /*cce0*/  ISETP.NE.AND.EX P0, PT, RZ, UR5, PT, P0 ;  /* 0x00000005ff007c0c */ /* 0x000fc8000bf05300 */
[----:B--2---:R-:W-:-:S09]  /*ccf0*/  SEL R10, R27, RZ, !P0 ;  /* 0x000000ff1b0a7207 */ /* 0x004fd20004000000 */
.L_x_1766:
        /* <DEDUP_REMOVED lines=18> */
.L_x_1837:
[----:B------:R-:W-:Y:S01]  /*ce20*/  UMOV UR4, 0xffffffff ;  /* 0xffffffff00047882 */ /* 0x000fe20000000000 */
[----:B------:R-:W-:Y:S02]  /*ce30*/  SHF.R.S32.HI R9, RZ, 0x1f, R6 ;  /* 0x0000001fff097819 */ /* 0x000fe40000011406 */
[----:B------:R-:W-:Y:S05]  /*ce40*/  BRA.DIV UR4, `(.L_x_1768) ;  /* 0x0000002e04647947 */ /* 0x000fea000b800000 */
[----:B------:R-:W-:-:S13]  /*ce50*/  ELECT P6, URZ, PT ;  /* 0x00000000003f782f */ /* 0x000fda00038c0000 */
.L_x_1840:
        /* <DEDUP_REMOVED lines=15> */
[----:B------:R-:W-:-:S05]  /*cf50*/  IMAD.WIDE.U32 R4, R6, UR4, R4 ;  /* 0x0000000406047c25 */ /* 0x000fca000f8e0004 */
[----:B------:R-:W-:Y:S02]  /*cf60*/  IADD3 R5, R5, R13, RZ ;  /* 0x0000000d05057210 */ /* 0x000fe40007ffe0ff */
[----:B------:R-:W-:-:S04]  /*cf70*/  LEA R12, P0, R4, R2, 0x2 ;  /* 0x00000002040c7211 */ /* 0x000fc800078010ff */
[----:B------:R-:W-:-:S05]  /*cf80*/  LEA.HI.X R13, R4, R3, R5, 0x2, P0 ;  /* 0x00000003040d7211 */ /* 0x000fca00000f1405 */
[----:B------:R0:W5:Y:S01]  /*cf90*/  LDG.E R8, desc[UR38][R12.64] ;  /* 0x000000260c087981 */ /* 0x000162000c1e1900 */
[----:B------:R-:W-:-:S04]  /*cfa0*/  IMAD.MOV R4, RZ, RZ, -R14 ;  /* 0x000000ffff047224 */ /* 0x000fc800078e0a0e */
[----:B------:R-:W-:-:S07]  /*cfb0*/  IMAD R7, R11, R4, R7 ;  /* 0x000000040b077224 */ /* 0x000fce00078e0207 */
.L_x_1770:
[----:B------:R-:W-:Y:S01]  /*cfc0*/  IMAD R5, R22, 0x8, R25 ;  /* 0x0000000816057824 */ /* 0x000fe200078e0219 */
[----:B------:R-:W-:-:S04]  /*cfd0*/  SHF.L.U32 R4, R24, 0x1f, RZ ;  /* 0x0000001f18047819 */ /* 0x000fc800000006ff */
[----:B------:R-:W2:Y:S02]  /*cfe0*/  SYNCS.PHASECHK.TRANS64.TRYWAIT P0, [R5+URZ+0x16840], R4 ;  /* 0x01684004050075a7 */ /* 0x000ea4000800017f */
[----:B--2---:R-:W-:Y:S05]  /*cff0*/  @!P0 BRA `(.L_x_1771) ;  /* 0x0000002c00188947 */ /* 0x004fea0003800000 */
.L_x_1841:
        /* <DEDUP_REMOVED lines=9> */
.L_x_1772:
        /* <DEDUP_REMOVED lines=16> */
[----:B--2---:R-:W-:Y:S01]  /*d190*/  NOP ;  /* 0x0000000000007918 */ /* 0x004fe20000000000 */
.L_x_1769:
        /* <DEDUP_REMOVED lines=20> */
[----:B---3--:R-:W-:Y:S01]  /*d2e0*/  LEA.HI R4, R5, R5, RZ, 0x1 ;  /* 0x0000000505047211 */ /* 0x008fe200078f08ff */
[----:B------:R4:W-:Y:S03]  /*d2f0*/  STL [R1+0x4], R5 ;  /* 0x0000040501007387 */ /* 0x0009e60000100800 */
[----:B------:R-:W-:-:S05]  /*d300*/  LOP3.LUT R4, R4, 0xfffffffe, RZ, 0xc0, !PT ;  /* 0xfffffffe04047812 */ /* 0x000fca00078ec0ff */
[----:B------:R-:W-:-:S05]  /*d310*/  IMAD.IADD R4, R5, 0x1, -R4 ;  /* 0x0000000105047824 */ /* 0x000fca00078e0a04 */
[----:B------:R-:W-:-:S04]  /*d320*/  SHF.L.U32 R4, R4, 0x1f, RZ ;  /* 0x0000001f04047819 */ /* 0x000fc800000006ff */
[----:B------:R-:W2:Y:S02]  /*d330*/  SYNCS.PHASECHK.TRANS64.TRYWAIT P0, [R25+URZ+0x16820], R4 ;  /* 0x01682004190075a7 */ /* 0x000ea4000800017f */
[----:B--2-4-:R-:W-:Y:S05]  /*d340*/  @!P0 BRA `(.L_x_1774) ;  /* 0x0000002800588947 */ /* 0x014fea0003800000 */
.L_x_1842:
[----:B------:R-:W-:Y:S05]  /*d350*/  BSYNC B0 ;  /* 0x0000000000007941 */ /* 0x000fea0003800000 */
.L_x_1773:
[----:B------:R-:W-:Y:S01]  /*d360*/  ISETP.GE.AND P0, PT, R28, 0x2, PT ;  /* 0x000000021c00780c */ /* 0x000fe20003f06270 */
[----:B------:R-:W-:-:S12]  /*d370*/  BSSY B0, `(.L_x_1775) ;  /* 0x0000125000007945 */ /* 0x000fd80003800000 */
[----:B------:R-:W-:Y:S05]  /*d380*/  @!P0 BRA `(.L_x_1776) ;  /* 0x00000010008c8947 */ /* 0x000fea0003800000 */
[C---:B--2---:R-:W-:Y:S01]  /*d390*/  LOP3.LUT R4, R28.reuse, 0x1, RZ, 0xc0, !PT ;  /* 0x000000011c047812 */ /* 0x044fe200078ec0ff */
[----:B------:R-:W-:Y:S01]  /*d3a0*/  BSSY B1, `(.L_x_1777) ;  /* 0x0000064000017945 */ /* 0x000fe20003800000 */
[----:B------:R-:W-:Y:S02]  /*d3b0*/  IADD3 R11, R28, -0x2, RZ ;  /* 0xfffffffe1c0b7810 */ /* 0x000fe40007ffe0ff */
[----:B------:R-:W-:-:S03]  /*d3c0*/  ISETP.NE.U32.AND P0, PT, R4, 0x1, PT ;  /* 0x000000010400780c */ /* 0x000fc60003f05070 */
[----:B------:R-:W-:-:S10]  /*d3d0*/  IMAD.MOV.U32 R10, RZ, RZ, R11 ;  /* 0x000000ffff0a7224 */ /* 0x000fd400078e000b */
[----:B------:R-:W-:Y:S05]  /*d3e0*/  @!P0 BRA `(.L_x_1778) ;  /* 0x00000004007c8947 */ /* 0x000fea0003800000 */
        /* <DEDUP_REMOVED lines=8> */
[----:B------:R-:W-:Y:S02]  /*d470*/  IMAD.MOV.U32 R4, RZ, RZ, R8 ;  /* 0x000000ffff047224 */ /* 0x000fe400078e0008 */
[----:B------:R-:W-:Y:S01]  /*d480*/  IMAD.MOV.U32 R10, RZ, RZ, R11 ;  /* 0x000000ffff0a7224 */ /* 0x000fe200078e000b */
        /* <DEDUP_REMOVED lines=18> */
[----:B------:R-:W-:-:S05]  /*d5b0*/  IADD3 R5, -R14, RZ, RZ ;  /* 0x000000ff0e057210 */ /* 0x000fca0007ffe1ff */
[----:B------:R-:W-:-:S07]  /*d5c0*/  IMAD R10, R10, R5, R11 ;  /* 0x000000050a0a7224 */ /* 0x000fce00078e020b */
.L_x_1781:
[----:B0-----:R-:W-:Y:S01]  /*d5d0*/  IMAD R3, R12, 0x8, R25 ;  /* 0x000000080c037824 */ /* 0x001fe200078e0219 */
[----:B------:R-:W-:-:S04]  /*d5e0*/  SHF.L.U32 R2, R13, 0x1f, RZ ;  /* 0x0000001f0d027819 */ /* 0x000fc800000006ff */
[----:B------:R-:W0:Y:S02]  /*d5f0*/  SYNCS.PHASECHK.TRANS64.TRYWAIT P0, [R3+URZ+0x16840], R2 ;  /* 0x01684002030075a7 */ /* 0x000e24000800017f */
[----:B0-----:R-:W-:Y:S05]  /*d600*/  @!P0 BRA `(.L_x_1782) ;  /* 0x0000002400bc8947 */ /* 0x001fea0003800000 */
.L_x_1843:
        /* <DEDUP_REMOVED lines=9> */
.L_x_1783:
        /* <DEDUP_REMOVED lines=21> */
.L_x_1844:
[----:B------:R-:W-:Y:S05]  /*d7f0*/  @P1 BRA `(.L_x_1785) ;  /* 0x0000000000181947 */ /* 0x000fea0003800000 */
[----:B------:R-:W-:Y:S01]  /*d800*/  ISETP.NE.AND P0, PT, R26, RZ, PT ;  /* 0x000000ff1a00720c */ /* 0x000fe20003f05270 */
[----:B0-----:R-:W-:Y:S02]  /*d810*/  IMAD R2, R22, 0x8, R25 ;  /* 0x0000000816027824 */ /* 0x001fe400078e0219 */
[----:B------:R-:W-:-:S04]  /*d820*/  IMAD.MOV.U32 R3, RZ, RZ, 0x4000 ;  /* 0x00004000ff037424 */ /* 0x000fc800078e00ff */
[----:B------:R2:W-:Y:S06]  /*d830*/  SYNCS.ARRIVE.TRANS64 RZ, [R2+URZ+0x16850], R3 ;  /* 0x0168500302ff79a7 */ /* 0x0005ec000800003f */
[----:B------:R-:W-:Y:S05]  /*d840*/  @!P0 BRA `(.L_x_1785) ;  /* 0x0000000000048947 */ /* 0x000fea0003800000 */
[----:B------:R-:W-:Y:S01]  /*d850*/  BPT.TRAP 0x1 ;  /* 0x000000040000795c */ /* 0x000fe20000300000 */
.L_x_1785:
[C---:B--2---:R-:W-:Y:S01]  /*d860*/  IMAD R3, R22.reuse, 0x4000, R25 ;  /* 0x0000400016037824 */ /* 0x044fe200078e0219 */
[----:B0-----:R-:W-:Y:S01]  /*d870*/  LEA R2, R22, R25, 0x3 ;  /* 0x0000001916027211 */ /* 0x001fe200078e18ff */
        /* <DEDUP_REMOVED lines=10> */
[----:B------:R-:W-:Y:S01]  /*d920*/  IMAD.MOV.U32 R8, RZ, RZ, R4 ;  /* 0x000000ffff087224 */ /* 0x000fe200078e0004 */
[----:B------:R-:W-:-:S05]  /*d930*/  R2UR UR12, R0 ;  /* 0x00000000000c72ca */ /* 0x000fca00000e0000 */
[----:B------:R-:W-:Y:S02]  /*d940*/  UIADD3 UR9, UR9, 0x16850, URZ ;  /* 0x0001685009097890 */ /* 0x000fe4000fffe03f */
[----:B------:R-:W-:Y:S02]  /*d950*/  UIADD3 UR8, UR8, 0x400, URZ ;  /* 0x0000040008087890 */ /* 0x000fe4000fffe03f */
[----:B------:R-:W-:-:S03]  /*d960*/  ULEA UR11, UR11, UR4, 0x7 ;  /* 0x000000040b0b7291 */ /* 0x000fc6000f8e383f */
[----:B------:R-:W-:-:S06]  /*d970*/  UMOV UR4, 0x0 ;  /* 0x0000000000047882 */ /* 0x000fcc0000000000 */
[----:B------:R0:W-:Y:S02]  /*d980*/  UTMALDG.4D [UR8], [UR6], desc[UR4] ;  /* 0x00000408060075b4 */ /* 0x0001e40008019000 */
[----:B0-----:R-:W-:Y:S01]  /*d990*/  NOP ;  /* 0x0000000000007918 */ /* 0x001fe20000000000 */
.L_x_1780:
[----:B------:R-:W-:Y:S05]  /*d9a0*/  BSYNC B2 ;  /* 0x0000000000027941 */ /* 0x000fea0003800000 */
.L_x_1779:
[----:B------:R-:W-:Y:S02]  /*d9b0*/  VIADD R10, R28, 0xfffffffd ;  /* 0xfffffffd1c0a7836 */ /* 0x000fe40000000000 */
[----:B------:R-:W-:Y:S02]  /*d9c0*/  IMAD.MOV.U32 R22, RZ, RZ, R12 ;  /* 0x000000ffff167224 */ /* 0x000fe400078e000c */
[----:B------:R-:W-:-:S07]  /*d9d0*/  IMAD.MOV.U32 R24, RZ, RZ, R13 ;  /* 0x000000ffff187224 */ /* 0x000fce00078e000d */
.L_x_1778:
[----:B------:R-:W-:Y:S05]  /*d9e0*/  BSYNC B1 ;  /* 0x0000000000017941 */ /* 0x000fea0003800000 */
.L_x_1777:
[----:B------:R-:W-:-:S13]  /*d9f0*/  ISETP.NE.AND P0, PT, R11, RZ, PT ;  /* 0x000000ff0b00720c */ /* 0x000fda0003f05270 */
[----:B------:R-:W-:Y:S05]  /*da00*/  @!P0 BRA `(.L_x_1776) ;  /* 0x0000000800ec8947 */ /* 0x000fea0003800000 */
[----:B------:R-:W-:-:S07]  /*da10*/  IMAD.MOV.U32 R4, RZ, RZ, R8 ;  /* 0x000000ffff047224 */ /* 0x000fce00078e0008 */
.L_x_1800:
[----:B------:R-:W-:Y:S01]  /*da20*/  IADD3 R11, R22, 0x1, RZ ;  /* 0x00000001160b7810 */ /* 0x000fe20007ffe0ff */
[----:B------:R-:W-:Y:S05]  /*da30*/  YIELD ;  /* 0x0000000000007946 */ /* 0x000fea0003800000 */
[----:B------:R-:W-:Y:S01]  /*da40*/  ISETP.NE.AND P0, PT, R11, 0x2, PT ;  /* 0x000000020b00780c */ /* 0x000fe20003f05270 */
[----:B------:R-:W-:Y:S03]  /*da50*/  BSSY B1, `(.L_x_1786) ;  /* 0x0000057000017945 */ /* 0x000fe60003800000 */
[----:B------:R-:W-:-:S02]  /*da60*/  SEL R3, RZ, 0x1, P0 ;  /* 0x00000001ff037807 */ /* 0x000fc40000000000 */
        /* <DEDUP_REMOVED lines=26> */
.L_x_1788:
[----:B------:R-:W-:Y:S01]  /*dc10*/  IMAD R3, R11, 0x8, R25 ;  /* 0x000000080b037824 */ /* 0x000fe200078e0219 */
[----:B------:R-:W-:-:S04]  /*dc20*/  SHF.L.U32 R2, R12, 0x1f, RZ ;  /* 0x0000001f0c027819 */ /* 0x000fc800000006ff */
[----:B------:R-:W2:Y:S02]  /*dc30*/  SYNCS.PHASECHK.TRANS64.TRYWAIT P0, [R3+URZ+0x16840], R2 ;  /* 0x01684002030075a7 */ /* 0x000ea4000800017f */
[----:B--2---:R-:W-:Y:S05]  /*dc40*/  @!P0 BRA `(.L_x_1789) ;  /* 0x0000002000548947 */ /* 0x004fea0003800000 */
.L_x_1845:
        /* <DEDUP_REMOVED lines=9> */
.L_x_1790:
[----:B0-2---:R-:W-:Y:S01]  /*dce0*/  LEA R2, R11, R25, 0xe ;  /* 0x000000190b027211 */ /* 0x005fe200078e70ff */
        /* <DEDUP_REMOVED lines=9> */
[----:B------:R-:W-:Y:S01]  /*dd80*/  R2UR UR12, R0 ;  /* 0x00000000000c72ca */ /* 0x000fe200000e0000 */
[----:B------:R-:W-:Y:S01]  /*dd90*/  UMOV UR10, URZ ;  /* 0x0000003f000a7c82 */ /* 0x000fe20008000000 */
[----:B-----5:R-:W-:-:S02]  /*dda0*/  R2UR UR13, R4 ;  /* 0x00000000040d72ca */ /* 0x020fc400000e0000 */
        /* <DEDUP_REMOVED lines=8> */
.L_x_1846:
[----:B------:R-:W-:Y:S05]  /*de30*/  @P0 BRA `(.L_x_1792) ;  /* 0x0000000000140947 */ /* 0x000fea0003800000 */
[----:B------:R-:W-:Y:S01]  /*de40*/  ISETP.NE.AND P1, PT, R26, RZ, PT ;  /* 0x000000ff1a00720c */ /* 0x000fe20003f25270 */
[----:B------:R-:W-:-:S04]  /*de50*/  IMAD.MOV.U32 R2, RZ, RZ, 0x4000 ;  /* 0x00004000ff027424 */ /* 0x000fc800078e00ff */
[----:B------:R2:W-:Y:S08]  /*de60*/  SYNCS.ARRIVE.TRANS64 RZ, [R3+URZ+0x50], R2 ;  /* 0x0000500203ff79a7 */ /* 0x0005f0000800003f */
[----:B------:R-:W-:Y:S05]  /*de70*/  @!P1 BRA `(.L_x_1792) ;  /* 0x0000000000049947 */ /* 0x000fea0003800000 */
[----:B------:R-:W-:Y:S01]  /*de80*/  BPT.TRAP 0x1 ;  /* 0x000000040000795c */ /* 0x000fe20000300000 */
.L_x_1792:
        /* <DEDUP_REMOVED lines=19> */
.L_x_1787:
[----:B------:R-:W-:Y:S05]  /*dfc0*/  BSYNC B1 ;  /* 0x0000000000017941 */ /* 0x000fea0003800000 */
.L_x_1786:
        /* <DEDUP_REMOVED lines=30> */
.L_x_1795:
[----:B------:R-:W-:Y:S01]  /*e1b0*/  IMAD R2, R22, 0x8, R25 ;  /* 0x0000000816027824 */ /* 0x000fe200078e0219 */
[----:B------:R-:W-:-:S04]  /*e1c0*/  SHF.L.U32 R3, R24, 0x1f, RZ ;  /* 0x0000001f18037819 */ /* 0x000fc800000006ff */
[----:B------:R-:W2:Y:S02]  /*e1d0*/  SYNCS.PHASECHK.TRANS64.TRYWAIT P0, [R2+URZ+0x16840], R3 ;  /* 0x01684003020075a7 */ /* 0x000ea4000800017f */
[----:B--2---:R-:W-:Y:S05]  /*e1e0*/  @!P0 BRA `(.L_x_1796) ;  /* 0x0000001c00148947 */ /* 0x004fea0003800000 */
.L_x_1847:
        /* <DEDUP_REMOVED lines=9> */
.L_x_1797:
[----:B0-2---:R-:W-:Y:S01]  /*e280*/  IMAD R2, R22, 0x4000, R25 ;  /* 0x0000400016027824 */ /* 0x005fe200078e0219 */
[----:B------:R-:W-:Y:S01]  /*e290*/  R2UR UR11, R13 ;  /* 0x000000000d0b72ca */ /* 0x000fe200000e0000 */
[----:B------:R-:W-:Y:S01]  /*e2a0*/  UIADD3 UR6, UP0, UR40, 0x370, URZ ;  /* 0x0000037028067890 */ /* 0x000fe2000ff1e03f */
[----:B------:R-:W-:Y:S01]  /*e2b0*/  R2UR UR4, R23 ;  /* 0x00000000170472ca */ /* 0x000fe200000e0000 */
[----:B------:R-:W-:Y:S01]  /*e2c0*/  UMOV UR5, 0x14f00000 ;  /* 0x14f0000000057882 */ /* 0x000fe20000000000 */
[----:B------:R-:W-:Y:S01]  /*e2d0*/  R2UR UR8, R2 ;  /* 0x00000000020872ca */ /* 0x000fe200000e0000 */
[----:B------:R-:W-:Y:S01]  /*e2e0*/  UIADD3.X UR7, URZ, UR41, URZ, UP0, !UPT ;  /* 0x000000293f077290 */ /* 0x000fe200087fe43f */
[----:B------:R-:W-:Y:S01]  /*e2f0*/  IADD3 R2, R25, 0x16800, RZ ;  /* 0x0001680019027810 */ /* 0x000fe20007ffe0ff */
[----:B------:R-:W-:Y:S01]  /*e300*/  UMOV UR10, URZ ;  /* 0x0000003f000a7c82 */ /* 0x000fe20008000000 */
[----:B------:R-:W-:Y:S02]  /*e310*/  R2UR UR12, R0 ;  /* 0x00000000000c72ca */ /* 0x000fe400000e0000 */
[----:B-----5:R-:W-:Y:S01]  /*e320*/  R2UR UR13, R4 ;  /* 0x00000000040d72ca */ /* 0x020fe200000e0000 */
[----:B------:R-:W-:-:S02]  /*e330*/  IMAD R3, R22, 0x8, R2 ;  /* 0x0000000816037824 */ /* 0x000fc400078e0202 */
[----:B------:R-:W-:Y:S02]  /*e340*/  IMAD R2, R11, 0x8, R2 ;  /* 0x000000080b027824 */ /* 0x000fe400078e0202 */
[----:B------:R-:W-:Y:S01]  /*e350*/  ULEA UR11, UR11, UR4, 0x7 ;  /* 0x000000040b0b7291 */ /* 0x000fe2000f8e383f */
[----:B------:R-:W-:Y:S01]  /*e360*/  R2UR UR9, R3 ;  /* 0x00000000030972ca */ /* 0x000fe200000e0000 */
[----:B------:R-:W-:Y:S01]  /*e370*/  UIADD3 UR8, UR8, 0xe400, URZ ;  /* 0x0000e40008087890 */ /* 0x000fe2000fffe03f */
[----:B------:R-:W-:Y:S01]  /*e380*/  SHF.L.U32 R3, R12, 0x1f, RZ ;  /* 0x0000001f0c037819 */ /* 0x000fe200000006ff */
[----:B------:R-:W-:-:S10]  /*e390*/  UMOV UR4, 0x0 ;  /* 0x0000000000047882 */ /* 0x000fd40000000000 */
[----:B------:R-:W-:-:S09]  /*e3a0*/  UIADD3 UR9, UR9, 0x30, URZ ;  /* 0x0000003009097890 */ /* 0x000fd2000fffe03f */
[----:B------:R0:W-:Y:S01]  /*e3b0*/  UTMALDG.4D [UR8], [UR6], desc[UR4] ;  /* 0x00000408060075b4 */ /* 0x0001e20008019000 */
[----:B------:R-:W2:Y:S02]  /*e3c0*/  SYNCS.PHASECHK.TRANS64.TRYWAIT P1, [R2+URZ+0x60], R3 ;  /* 0x00006003020075a7 */ /* 0x000ea4000802017f */
[----:B0-2---:R-:W-:Y:S05]  /*e3d0*/  @!P1 BRA `(.L_x_1798) ;  /* 0x0000001800ac9947 */ /* 0x005fea0003800000 */
.L_x_1848:
[----:B------:R-:W-:Y:S05]  /*e3e0*/  @P0 BRA `(.L_x_1799) ;  /* 0x0000000000140947 */ /* 0x000fea0003800000 */
[----:B------:R-:W-:Y:S01]  /*e3f0*/  ISETP.NE.AND P1, PT, R26, RZ, PT ;  /* 0x000000ff1a00720c */ /* 0x000fe20003f25270 */
[----:B0-----:R-:W-:-:S04]  /*e400*/  IMAD.MOV.U32 R3, RZ, RZ, 0x4000 ;  /* 0x00004000ff037424 */ /* 0x001fc800078e00ff */
[----:B------:R2:W-:Y:S08]  /*e410*/  SYNCS.ARRIVE.TRANS64 RZ, [R2+URZ+0x50], R3 ;  /* 0x0000500302ff79a7 */ /* 0x0005f0000800003f */
[----:B------:R-:W-:Y:S05]  /*e420*/  @!P1 BRA `(.L_x_1799) ;  /* 0x0000000000049947 */ /* 0x000fea0003800000 */
[----:B------:R-:W-:Y:S01]  /*e430*/  BPT.TRAP 0x1 ;  /* 0x000000040000795c */ /* 0x000fe20000300000 */
.L_x_1799:
        /* <DEDUP_REMOVED lines=19> */
.L_x_1794:
[----:B------:R-:W-:Y:S05]  /*e570*/  BSYNC B1 ;  /* 0x0000000000017941 */ /* 0x000fea0003800000 */
.L_x_1793:
[C---:B------:R-:W-:Y:S01]  /*e580*/  ISETP.GT.AND P0, PT, R10.reuse, 0x1, PT ;  /* 0x000000010a00780c */ /* 0x040fe20003f04270 */
[----:B0-2---:R-:W-:-:S05]  /*e590*/  VIADD R2, R10, 0xfffffffe ;  /* 0xfffffffe0a027836 */ /* 0x005fca0000000000 */
[----:B------:R-:W-:-:S07]  /*e5a0*/  MOV R10, R2 ;  /* 0x00000002000a7202 */ /* 0x000fce0000000f00 */
[----:B------:R-:W-:Y:S05]  /*e5b0*/  @P0 BRA `(.L_x_1800) ;  /* 0xfffffff400180947 */ /* 0x000fea000383ffff */
.L_x_1776:
[----:B------:R-:W-:Y:S05]  /*e5c0*/  BSYNC B0 ;  /* 0x0000000000007941 */ /* 0x000fea0003800000 */
.L_x_1775:
[----:B------:R-:W-:Y:S01]  /*e5d0*/  ISETP.NE.AND P0, PT, R26, RZ, PT ;  /* 0x000000ff1a00720c */ /* 0x000fe20003f05270 */
[----:B------:R-:W-:-:S12]  /*e5e0*/  BSSY B0, `(.L_x_1801) ;  /* 0x000000e000007945 */ /* 0x000fd80003800000 */
[----:B------:R-:W-:Y:S05]  /*e5f0*/  @P0 BRA `(.L_x_1802) ;  /* 0x0000000000300947 */ /* 0x000fea0003800000 */
[----:B------:R-:W3:Y:S01]  /*e600*/  S2R R9, SR_LANEID ;  /* 0x0000000000097919 */ /* 0x000ee20000000000 */
[----:B------:R-:W-:Y:S01]  /*e610*/  VOTEU.ANY UR4, UPT, PT ;  /* 0x0000000000047886 */ /* 0x000fe200038e0100 */
[----:B------:R-:W4:Y:S01]  /*e620*/  LDC.64 R2, c[0x0][0xc38] ;  /* 0x00030e00ff027b82 */ /* 0x000f220000000a00 */
[----:B--2---:R-:W3:Y:S08]  /*e630*/  FLO.U32 R4, UR4 ;  /* 0x0000000400047d00 */ /* 0x004ef000080e0000 */
[----:B------:R-:W4:Y:S01]  /*e640*/  POPC R5, UR4 ;  /* 0x0000000400057d09 */ /* 0x000f220008000000 */
[----:B---3--:R-:W-:-:S13]  /*e650*/  ISETP.EQ.U32.AND P0, PT, R4, R9, PT ;  /* 0x000000090400720c */ /* 0x008fda0003f02070 */
[----:B----4-:R-:W2:Y:S01]  /*e660*/  @P0 ATOMG.E.ADD.STRONG.GPU PT, R3, desc[UR38][R2.64], R5 ;  /* 0x00000005020309a8 */ /* 0x010ea200081ee1e6 */
[----:B------:R-:W3:Y:S02]  /*e670*/  S2R R6, SR_LTMASK ;  /* 0x0000000000067919 */ /* 0x000ee40000003900 */
[----:B---3--:R-:W-:-:S04]  /*e680*/  LOP3.LUT R6, R6, UR4, RZ, 0xc0, !PT ;  /* 0x0000000406067c12 */ /* 0x008fc8000f8ec0ff */
[----:B------:R-:W3:Y:S01]  /*e690*/  POPC R9, R6 ;  /* 0x0000000600097309 */ /* 0x000ee20000000000 */
[----:B--2---:R-:W3:Y:S02]  /*e6a0*/  SHFL.IDX PT, R4, R3, R4, 0x1f ;  /* 0x00001f0403047589 */ /* 0x004ee400000e0000 */
[----:B---3--:R-:W-:-:S07]  /*e6b0*/  IADD3 R16, R4, UR37, R9 ;  /* 0x0000002504107c10 */ /* 0x008fce000fffe009 */
.L_x_1802:
[----:B------:R-:W-:Y:S05]  /*e6c0*/  BSYNC B0 ;  /* 0x0000000000007941 */ /* 0x000fea0003800000 */
.L_x_1801:
[----:B------:R-:W-:Y:S04]  /*e6d0*/  BSSY B0, `(.L_x_1803) ;  /* 0x0000020000007945 */ /* 0x000fe80003800000 */
[----:B------:R-:W-:Y:S05]  /*e6e0*/  @!P6 BRA `(.L_x_1804) ;  /* 0x000000000078e947 */ /* 0x000fea0003800000 */
[----:B------:R-:W-:Y:S01]  /*e6f0*/  IMAD R3, R22, 0x8, R25 ;  /* 0x0000000816037824 */ /* 0x000fe200078e0219 */
[----:B------:R-:W-:-:S04]  /*e700*/  SHF.L.U32 R2, R24, 0x1f, RZ ;  /* 0x0000001f18027819 */ /* 0x000fc800000006ff */
[----:B------:R-:W3:Y:S02]  /*e710*/  SYNCS.PHASECHK.TRANS64.TRYWAIT P0, [R3+URZ+0x16860], R2 ;  /* 0x01686002030075a7 */ /* 0x000ee4000800017f */
[----:B---3--:R-:W-:Y:S05]  /*e720*/  @!P0 BRA `(.L_x_1805) ;  /* 0x0000001400ec8947 */ /* 0x008fea0003800000 */
.L_x_1849:
[----:B--2---:R-:W2:Y:S02]  /*e730*/  S2R R4, SR_TID.X ;  /* 0x0000000000047919 */ /* 0x004ea40000002100 */
[----:B--2---:R-:W-:-:S04]  /*e740*/  LOP3.LUT R4, R4, 0x7f, RZ, 0xc0, !PT ;  /* 0x0000007f04047812 */ /* 0x004fc800078ec0ff */
[----:B------:R-:W-:-:S13]  /*e750*/  ISETP.NE.AND P0, PT, R4, RZ, PT ;  /* 0x000000ff0400720c */ /* 0x000fda0003f05270 */
[----:B------:R-:W-:Y:S05]  /*e760*/  @P0 BRA `(.L_x_1806) ;  /* 0x0000000000140947 */ /* 0x000fea0003800000 */
[----:B------:R-:W-:Y:S01]  /*e770*/  ISETP.NE.AND P1, PT, R26, RZ, PT ;  /* 0x000000ff1a00720c */ /* 0x000fe20003f25270 */
[----:B---3--:R-:W-:-:S04]  /*e780*/  IMAD.MOV.U32 R2, RZ, RZ, 0x4000 ;  /* 0x00004000ff027424 */ /* 0x008fc800078e00ff */
[----:B------:R2:W-:Y:S08]  /*e790*/  SYNCS.ARRIVE.TRANS64 RZ, [R3+URZ+0x16850], R2 ;  /* 0x0168500203ff79a7 */ /* 0x0005f0000800003f */
[----:B------:R-:W-:Y:S05]  /*e7a0*/  @!P1 BRA `(.L_x_1806) ;  /* 0x0000000000049947 */ /* 0x000fea0003800000 */
[----:B------:R-:W-:Y:S01]  /*e7b0*/  BPT.TRAP 0x1 ;  /* 0x000000040000795c */ /* 0x000fe20000300000 */
.L_x_1806:
        /* <DEDUP_REMOVED lines=16> */
[----:B----4-:R-:W-:Y:S01]  /*e8c0*/  NOP ;  /* 0x0000000000007918 */ /* 0x010fe20000000000 */
.L_x_1804:
[----:B------:R-:W-:Y:S05]  /*e8d0*/  BSYNC B0 ;  /* 0x0000000000007941 */ /* 0x000fea0003800000 */
.L_x_1803:
[----:B------:R-:W-:-:S05]  /*e8e0*/  VIADD R22, R22, 0x1 ;  /* 0x0000000116167836 */ /* 0x000fca0000000000 */
[----:B------:R-:W-:-:S04]  /*e8f0*/  ISETP.NE.AND P0, PT, R22, 0x2, PT ;  /* 0x000000021600780c */ /* 0x000fc80003f05270 */
[----:B--23--:R-:W-:Y:S02]  /*e900*/  SEL R3, RZ, 0x1, P0 ;  /* 0x00000001ff037807 */ /* 0x00cfe40000000000 */
[----:B------:R-:W-:Y:S02]  /*e910*/  SEL R22, R22, RZ, P0 ;  /* 0x000000ff16167207 */ /* 0x000fe40000000000 */
[----:B------:R-:W-:-:S07]  /*e920*/  LOP3.LUT R24, R24, R3, RZ, 0x3c, !PT ;  /* 0x0000000318187212 */ /* 0x000fce00078e3cff */
.L_x_1762:
[----:B------:R-:W-:Y:S05]  /*e930*/  BSYNC B6 ;  /* 0x0000000000067941 */ /* 0x000fea0003800000 */
.L_x_1760:
[----:B------:R-:W-:-:S03]  /*e940*/  UMOV UR4, 0xffffffff ;  /* 0xffffffff00047882 */ /* 0x000fc60000000000 */
[----:B------:R-:W-:Y:S05]  /*e950*/  BRA.DIV UR4, `(.L_x_1807) ;  /* 0x0000001604747947 */ /* 0x000fea000b800000 */
[----:B------:R2:W3:Y:S04]  /*e960*/  SHFL.IDX PT, R5, R16, RZ, 0x1f ;  /* 0x00001fff10057589 */ /* 0x0004e800000e0000 */
[----:B------:R2:W4:Y:S02]  /*e970*/  SHFL.IDX PT, R4, R16, 0x1, 0x1f ;  /* 0x00201f0010047f89 */ /* 0x00052400000e0000 */
.L_x_1853:
        /* <DEDUP_REMOVED lines=11> */
.L_x_1809:
[----:B------:R-:W-:Y:S05]  /*ea30*/  BSYNC B0 ;  /* 0x0000000000007941 */ /* 0x000fea0003800000 */
.L_x_1808:
[----:B------:R-:W-:-:S03]  /*ea40*/  UMOV UR4, 0xffffffff ;  /* 0xffffffff00047882 */ /* 0x000fc60000000000 */
[----:B------:R-:W-:Y:S05]  /*ea50*/  BRA.DIV UR4, `(.L_x_1810) ;  /* 0x0000001604807947 */ /* 0x000fea000b800000 */
[----:B-----5:R-:W0:Y:S01]  /*ea60*/  SHFL.UP PT, R14, R2, 0x1, RZ ;  /* 0x04200000020e7989 */ /* 0x020e2200000e00ff */
[C---:B------:R-:W-:Y:S02]  /*ea70*/  ISETP.NE.AND P0, PT, R26.reuse, RZ, PT ;  /* 0x000000ff1a00720c */ /* 0x040fe40003f05270 */
[----:B------:R-:W-:Y:S02]  /*ea80*/  ISETP.GE.U32.AND P1, PT, R26, 0x2, PT ;  /* 0x000000021a00780c */ /* 0x000fe40003f26070 */
        /* <DEDUP_REMOVED lines=18> */
.L_x_1861:
[----:B------:R-:W-:Y:S02]  /*ebb0*/  ULDC UR4, c[0x0][0xc10] ;  /* 0x0003040000047ab9 */ /* 0x000fe40000000800 */
[----:B------:R-:W-:-:S04]  /*ebc0*/  IMAD.U32 R7, RZ, RZ, UR4 ;  /* 0x00000004ff077e24 */ /* 0x000fc8000f8e00ff */
[----:B0-----:R-:W-:-:S04]  /*ebd0*/  IMAD R3, R14, R7, RZ ;  /* 0x000000070e037224 */ /* 0x001fc800078e02ff */
[----:B----4-:R-:W-:-:S05]  /*ebe0*/  IMAD.IADD R6, R4, 0x1, R3 ;  /* 0x0000000104067824 */ /* 0x010fca00078e0203 */
[----:B---3--:R-:W-:-:S13]  /*ebf0*/  ISETP.GT.AND P0, PT, R6, R5, PT ;  /* 0x000000050600720c */ /* 0x008fda0003f04270 */
[----:B------:R-:W-:Y:S05]  /*ec00*/  @P0 BRA `(.L_x_1811) ;  /* 0x0000000000ac0947 */ /* 0x000fea0003800000 */
[----:B------:R-:W0:Y:S02]  /*ec10*/  LDC R0, c[0x0][0xc14] ;  /* 0x00030500ff007b82 */ /* 0x000e240000000800 */
.L_x_1816:
        /* <DEDUP_REMOVED lines=12> */
.L_x_1814:
[----:B------:R-:W-:Y:S05]  /*ece0*/  BSYNC B0 ;  /* 0x0000000000007941 */ /* 0x000fea0003800000 */
.L_x_1813:
        /* <DEDUP_REMOVED lines=23> */
.L_x_1869:
[----:B------:R-:W-:Y:S02]  /*ee60*/  ULDC UR4, c[0x0][0xc10] ;  /* 0x0003040000047ab9 */ /* 0x000fe40000000800 */
[----:B------:R-:W-:-:S04]  /*ee70*/  IMAD.U32 R7, RZ, RZ, UR4 ;  /* 0x00000004ff077e24 */ /* 0x000fc8000f8e00ff */
[----:B---3--:R-:W-:-:S05]  /*ee80*/  IMAD R3, R14, R7, RZ ;  /* 0x000000070e037224 */ /* 0x008fca00078e02ff */
[----:B------:R-:W-:-:S04]  /*ee90*/  IADD3 R6, R3, R6, RZ ;  /* 0x0000000603067210 */ /* 0x000fc80007ffe0ff */
[----:B------:R-:W-:-:S13]  /*eea0*/  ISETP.GT.AND P0, PT, R6, R5, PT ;  /* 0x000000050600720c */ /* 0x000fda0003f04270 */
[----:B------:R-:W-:Y:S05]  /*eeb0*/  @!P0 BRA `(.L_x_1816) ;  /* 0xfffffffc00588947 */ /* 0x000fea000383ffff */
.L_x_1811:
        /* <DEDUP_REMOVED lines=8> */
.L_x_1873:
[----:B------:R-:W-:Y:S01]  /*ef40*/  ISETP.NE.AND P0, PT, R3, RZ, PT ;  /* 0x000000ff0300720c */ /* 0x000fe20003f05270 */
[----:B------:R-:W-:-:S12]  /*ef50*/  IMAD.MOV.U32 R14, RZ, RZ, RZ ;  /* 0x000000ffff0e7224 */ /* 0x000fd800078e00ff */
[----:B------:R-:W-:Y:S05]  /*ef60*/  @!P0 BRA `(.L_x_1818) ;  /* 0x0000000000108947 */ /* 0x000fea0003800000 */
[----:B------:R-:W-:Y:S01]  /*ef70*/  UMOV UR4, 0xffffffff ;  /* 0xffffffff00047882 */ /* 0x000fe20000000000 */
[----:B------:R-:W-:Y:S02]  /*ef80*/  VIADD R12, R4, 0xffffffff ;  /* 0xffffffff040c7836 */ /* 0x000fe40000000000 */
[----:B------:R-:W-:Y:S05]  /*ef90*/  BRA.DIV UR4, `(.L_x_1819) ;  /* 0x0000001a04187947 */ /* 0x000fea000b800000 */
[----:B------:R0:W0:Y:S02]  /*efa0*/  SHFL.IDX PT, R14, R8, R12, 0x1f ;  /* 0x00001f0c080e7589 */ /* 0x00002400000e0000 */
.L_x_1818:
[----:B---3--:R-:W3:Y:S01]  /*efb0*/  LDC.64 R2, c[0x0][0xc68] ;  /* 0x00031a00ff027b82 */ /* 0x008ee20000000a00 */
[----:B------:R-:W-:-:S04]  /*efc0*/  IMAD.IADD R19, R4, 0x1, R19 ;  /* 0x0000000104137824 */ /* 0x000fc800078e0213 */
[----:B---3--:R-:W-:-:S05]  /*efd0*/  IMAD.WIDE R2, R19, 0x4, R2 ;  /* 0x0000000413027825 */ /* 0x008fca00078e0202 */
[----:B0-----:R0:W4:Y:S01]  /*efe0*/  LDG.E R8, desc[UR38][R2.64] ;  /* 0x0000002602087981 */ /* 0x001122000c1e1900 */
[----:B--2---:R-:W-:-:S05]  /*eff0*/  IMAD R16, R14, R7, R6 ;  /* 0x000000070e107224 */ /* 0x004fca00078e0206 */
[----:B------:R-:W-:Y:S01]  /*f000*/  IADD3 R5, R5, -R16, RZ ;  /* 0x8000001005057210 */ /* 0x000fe20007ffe0ff */
[----:B0-----:R-:W-:Y:S02]  /*f010*/  IMAD.MOV.U32 R2, RZ, RZ, RZ ;  /* 0x000000ffff027224 */ /* 0x001fe400078e00ff */
[----:B----4-:R-:W-:-:S05]  /*f020*/  IMAD R4, R17, R8, RZ ;  /* 0x0000000811047224 */ /* 0x010fca00078e02ff */
[-C--:B------:R-:W-:Y:S02]  /*f030*/  IABS R9, R4.reuse ;  /* 0x0000000400097213 */ /* 0x080fe40000000000 */
[----:B------:R-:W-:Y:S02]  /*f040*/  IABS R6, R4 ;  /* 0x0000000400067213 */ /* 0x000fe40000000000 */
[----:B------:R-:W0:Y:S03]  /*f050*/  I2F.RP R10, R9 ;  /* 0x00000009000a7306 */ /* 0x000e260000209400 */
[----:B------:R-:W-:-:S05]  /*f060*/  IMAD.MOV R6, RZ, RZ, -R6 ;  /* 0x000000ffff067224 */ /* 0x000fca00078e0a06 */
[----:B0-----:R-:W0:Y:S02]  /*f070*/  MUFU.RCP R10, R10 ;  /* 0x0000000a000a7308 */ /* 0x001e240000001000 */
[----:B0-----:R-:W-:-:S06]  /*f080*/  VIADD R11, R10, 0xffffffe ;  /* 0x0ffffffe0a0b7836 */ /* 0x001fcc0000000000 */
[----:B------:R-:W0:Y:S02]  /*f090*/  F2I.FTZ.U32.TRUNC.NTZ R3, R11 ;  /* 0x0000000b00037305 */ /* 0x000e24000021f000 */
[----:B0-----:R-:W-:-:S04]  /*f0a0*/  IMAD.MOV R12, RZ, RZ, -R3 ;  /* 0x000000ffff0c7224 */ /* 0x001fc800078e0a03 */
        /* <DEDUP_REMOVED lines=20> */
[----:B------:R-:W-:-:S04]  /*f1f0*/  VIADDMNMX R7, R3, R7, R8, PT ;  /* 0x0000000703077246 */ /* 0x000fc80003800108 */
[----:B------:R-:W-:-:S04]  /*f200*/  IABS R8, R7 ;  /* 0x0000000700087213 */ /* 0x000fc80000000000 */
[----:B------:R-:W0:Y:S08]  /*f210*/  I2F.RP R9, R8 ;  /* 0x0000000800097306 */ /* 0x000e300000209400 */
[----:B0-----:R-:W0:Y:S02]  /*f220*/  MUFU.RCP R9, R9 ;  /* 0x0000000900097308 */ /* 0x001e240000001000 */
[----:B0-----:R-:W-:Y:S01]  /*f230*/  VIADD R3, R9, 0xffffffe ;  /* 0x0ffffffe09037836 */ /* 0x001fe20000000000 */
[----:B------:R-:W-:-:S05]  /*f240*/  IABS R9, R7 ;  /* 0x0000000700097213 */ /* 0x000fca0000000000 */
[----:B------:R-:W0:Y:S02]  /*f250*/  F2I.FTZ.U32.TRUNC.NTZ R3, R3 ;  /* 0x0000000300037305 */ /* 0x000e24000021f000 */
[----:B0-----:R-:W-:-:S05]  /*f260*/  IADD3 R11, RZ, -R3, RZ ;  /* 0x80000003ff0b7210 */ /* 0x001fca0007ffe0ff */
        /* <DEDUP_REMOVED lines=22> */
.L_x_1812:
[----:B------:R-:W-:Y:S01]  /*f3d0*/  UMOV UR4, URZ ;  /* 0x0000003f00047c82 */ /* 0x000fe20008000000 */
[----:B------:R-:W-:Y:S01]  /*f3e0*/  UMOV UR5, URZ ;  /* 0x0000003f00057c82 */ /* 0x000fe20008000000 */
[----:B------:R-:W-:Y:S01]  /*f3f0*/  ULDC UR6, c[0x0][0xc14] ;  /* 0x0003050000067ab9 */ /* 0x000fe20000000800 */
[----:B--2---:R-:W-:Y:S02]  /*f400*/  IMAD.MOV.U32 R16, RZ, RZ, R5 ;  /* 0x000000ffff107224 */ /* 0x004fe400078e0005 */
[----:B------:R-:W-:Y:S02]  /*f410*/  IMAD.U32 R17, RZ, RZ, UR4 ;  /* 0x00000004ff117e24 */ /* 0x000fe4000f8e00ff */
[----:B------:R-:W-:Y:S02]  /*f420*/  IMAD.U32 R18, RZ, RZ, UR5 ;  /* 0x00000005ff127e24 */ /* 0x000fe4000f8e00ff */
[----:B------:R-:W-:-:S07]  /*f430*/  IMAD.U32 R19, RZ, RZ, UR6 ;  /* 0x00000006ff137e24 */ /* 0x000fce000f8e00ff */
.L_x_1820:
        /* <DEDUP_REMOVED lines=10> */
.L_x_1756:
[----:B0-----:R-:W3:Y:S01]  /*f4e0*/  LDL.LU R0, [R1+0x4] ;  /* 0x0000040001007983 */ /* 0x001ee20000300800 */
[----:B------:R-:W-:Y:S01]  /*f4f0*/  BSSY B0, `(.L_x_1822) ;  /* 0x000000b000007945 */ /* 0x000fe20003800000 */
[----:B------:R-:W0:Y:S01]  /*f500*/  S2R R5, SR_CgaCtaId ;  /* 0x0000000000057919 */ /* 0x000e220000008800 */
[----:B---3--:R-:W-:-:S05]  /*f510*/  VIADD R0, R0, 0x1 ;  /* 0x0000000100007836 */ /* 0x008fca0000000000 */
[----:B--2---:R-:W-:-:S04]  /*f520*/  LEA.HI R2, R0, R0, RZ, 0x1 ;  /* 0x0000000000027211 */ /* 0x004fc800078f08ff */
[----:B------:R-:W-:Y:S02]  /*f530*/  LOP3.LUT R3, R2, 0xfffffffe, RZ, 0xc0, !PT ;  /* 0xfffffffe02037812 */ /* 0x000fe400078ec0ff */
[----:B------:R-:W-:Y:S02]  /*f540*/  MOV R2, 0x400 ;  /* 0x0000040000027802 */ /* 0x000fe40000000f00 */
[----:B------:R-:W-:Y:S02]  /*f550*/  IADD3 R0, R0, -R3, RZ ;  /* 0x8000000300007210 */ /* 0x000fe40007ffe0ff */
[----:B0-----:R-:W-:Y:S02]  /*f560*/  LEA R9, R5, R2, 0x18 ;  /* 0x0000000205097211 */ /* 0x001fe400078ec0ff */
[----:B------:R-:W-:-:S04]  /*f570*/  SHF.L.U32 R0, R0, 0x1f, RZ ;  /* 0x0000001f00007819 */ /* 0x000fc800000006ff */
[----:B------:R-:W0:Y:S02]  /*f580*/  SYNCS.PHASECHK.TRANS64.TRYWAIT P0, [R9+URZ+0x16820], R0 ;  /* 0x01682000090075a7 */ /* 0x000e24000800017f */
[----:B0-----:R-:W-:Y:S05]  /*f590*/  @!P0 BRA `(.L_x_1823) ;  /* 0x0000001000bc8947 */ /* 0x001fea0003800000 */
.L_x_1876:
[----:B------:R-:W-:Y:S05]  /*f5a0*/  BSYNC B0 ;  /* 0x0000000000007941 */ /* 0x000fea0003800000 */
.L_x_1822:
[----:B------:R-:W-:-:S03]  /*f5b0*/  UMOV UR4, 0xffffffff ;  /* 0xffffffff00047882 */ /* 0x000fc60000000000 */
[----:B------:R-:W-:Y:S05]  /*f5c0*/  BRA.DIV UR4, `(.L_x_1824) ;  /* 0x0000001204c47947 */ /* 0x000fea000b800000 */
[----:B0-----:R-:W0:Y:S02]  /*f5d0*/  S2R R0, SR_TID.X ;  /* 0x0000000000007919 */ /* 0x001e240000002100 */
[----:B0-----:R-:W-:-:S04]  /*f5e0*/  SHF.R.U32.HI R0, RZ, 0x5, R0 ;  /* 0x00000005ff007819 */ /* 0x001fc80000011600 */
[----:B------:R-:W-:-:S05]  /*f5f0*/  LOP3.LUT R0, R0, 0x3, RZ, 0xc0, !PT ;  /* 0x0000000300007812 */ /* 0x000fca00078ec0ff */
[----:B------:R0:W2:Y:S02]  /*f600*/  SHFL.IDX PT, R14, R0, RZ, 0x1f ;  /* 0x00001fff000e7589 */ /* 0x0000a400000e0000 */
.L_x_1879:
[----:B--2---:R-:W-:Y:S01]  /*f610*/  ISETP.NE.AND P0, PT, R14, RZ, PT ;  /* 0x000000ff0e00720c */ /* 0x004fe20003f05270 */
[----:B------:R-:W-:-:S12]  /*f620*/  BSSY B0, `(.L_x_1825) ;  /* 0x0000024000007945 */ /* 0x000fd80003800000 */
[----:B------:R-:W-:Y:S05]  /*f630*/  @P0 BRA `(.L_x_1826) ;  /* 0x0000000000880947 */ /* 0x000fea0003800000 */
[----:B------:R-:W-:-:S03]  /*f640*/  UMOV UR4, 0xffffffff ;  /* 0xffffffff00047882 */ /* 0x000fc60000000000 */
[----:B------:R-:W-:Y:S05]  /*f650*/  BRA.DIV UR4, `(.L_x_1827) ;  /* 0x0000001204d47947 */ /* 0x000fea000b800000 */
[----:B------:R-:W-:-:S13]  /*f660*/  ELECT P6, URZ, PT ;  /* 0x00000000003f782f */ /* 0x000fda00038c0000 */
.L_x_1882:
[----:B------:R-:W-:Y:S05]  /*f670*/  @!P6 BRA `(.L_x_1826) ;  /* 0x000000000078e947 */ /* 0x000fea0003800000 */
[----:B------:R-:W-:-:S06]  /*f680*/  ULOP3.LUT UR4, UR36, 0x2, URZ, 0xfc, !UPT ;  /* 0x0000000224047892 */ /* 0x000fcc000f8efc3f */
[----:B0-----:R-:W-:-:S05]  /*f690*/  IMAD.U32 R0, RZ, RZ, UR4 ;  /* 0x00000004ff007e24 */ /* 0x001fca000f8e00ff */
[----:B------:R-:W-:-:S13]  /*f6a0*/  ISETP.NE.AND P2, PT, R0, 0x3, PT ;  /* 0x000000030000780c */ /* 0x000fda0003f45270 */
[----:B------:R-:W-:Y:S05]  /*f6b0*/  @!P2 BRA `(.L_x_1828) ;  /* 0x000000000004a947 */ /* 0x000fea0003800000 */
[----:B------:R-:W-:Y:S01]  /*f6c0*/  BPT.TRAP 0x1 ;  /* 0x000000040000795c */ /* 0x000fe20000300000 */
.L_x_1828:
        /* <DEDUP_REMOVED lines=12> */
.L_x_1883:
[----:B------:R-:W2:Y:S02]  /*f790*/  SYNCS.PHASECHK.TRANS64.TRYWAIT P0, [R3+URZ], R0 ;  /* 0x00000000030075a7 */ /* 0x000ea4000800017f */
[----:B--2---:R-:W-:Y:S05]  /*f7a0*/  @!P0 BRA `(.L_x_1830) ;  /* 0x0000001000b48947 */ /* 0x004fea0003800000 */
.L_x_1884:
[----:B------:R-:W-:Y:S05]  /*f7b0*/  @!P2 BRA `(.L_x_1831) ;  /* 0x000000000004a947 */ /* 0x000fea0003800000 */
[----:B------:R-:W-:Y:S01]  /*f7c0*/  BPT.TRAP 0x1 ;  /* 0x000000040000795c */ /* 0x000fe20000300000 */
.L_x_1831:
[----:B--2---:R-:W-:-:S04]  /*f7d0*/  VIADD R3, R9, 0x16860 ;  /* 0x0001686009037836 */ /* 0x004fc80000000000 */
[----:B------:R-:W-:-:S04]  /*f7e0*/  IMAD R5, R22, 0x8, R3 ;  /* 0x0000000816057824 */ /* 0x000fc800078e0203 */
[----:B------:R-:W2:Y:S02]  /*f7f0*/  SYNCS.PHASECHK.TRANS64.TRYWAIT P0, [R5+URZ], R2 ;  /* 0x00000002050075a7 */ /* 0x000ea4000800017f */
[----:B--2---:R-:W-:Y:S05]  /*f800*/  @!P0 BRA `(.L_x_1832) ;  /* 0x0000001000b08947 */ /* 0x004fea0003800000 */
.L_x_1885:
[----:B------:R-:W-:-:S07]  /*f810*/  LEA R3, R4, R3, 0x3 ;  /* 0x0000000304037211 */ /* 0x000fce00078e18ff */
.L_x_1833:
[----:B---3--:R3:W4:Y:S02]  /*f820*/  SYNCS.PHASECHK.TRANS64.TRYWAIT P0, [R3+URZ], R0 ;  /* 0x00000000030075a7 */ /* 0x008724000800017f */
[----:B----4-:R-:W-:Y:S05]  /*f830*/  @!P0 NANOSLEEP.SYNCS 0x989680 ;  /* 0x009896800000895d */ /* 0x010fea0003900000 */
[----:B------:R-:W4:Y:S02]  /*f840*/  @!P0 SYNCS.PHASECHK.TRANS64 P0, [R3+URZ], R0 ;  /* 0x00000000030085a7 */ /* 0x000f24000800007f */
[----:B----4-:R-:W-:Y:S05]  /*f850*/  @!P0 BRA `(.L_x_1833) ;  /* 0xfffffffc00f08947 */ /* 0x010fea000383ffff */
.L_x_1826:
[----:B------:R-:W-:Y:S05]  /*f860*/  BSYNC B0 ;  /* 0x0000000000007941 */ /* 0x000fea0003800000 */
.L_x_1825:
[----:B------:R-:W-:Y:S05]  /*f870*/  EXIT ;  /* 0x000000000000794d */ /* 0x000fea0003800000 */
.L_x_1700:
[----:B0-----:R-:W-:-:S04]  /*f880*/  IMAD.U32 R3, RZ, RZ, UR41 ;  /* 0x00000029ff037e24 */ /* 0x001fc8000f8e00ff */
[----:B------:R0:W1:Y:S03]  /*f890*/  SYNCS.PHASECHK.TRANS64.TRYWAIT P1, [R3+URZ+0x16800], R0 ;  /* 0x01680000030075a7 */ /* 0x000066000802017f */
[----:B-1----:R-:W-:Y:S05]  /*f8a0*/  @!P1 NANOSLEEP.SYNCS 0x989680 ;  /* 0x009896800000995d */ /* 0x002fea0003900000 */
[----:B------:R-:W1:Y:S02]  /*f8b0*/  @!P1 SYNCS.PHASECHK.TRANS64 P1, [R3+URZ+0x16800], R0 ;  /* 0x01680000030095a7 */ /* 0x000e64000802007f */
[----:B-1----:R-:W-:Y:S05]  /*f8c0*/  @!P1 BRA `(.L_x_1700) ;  /* 0xfffffffc00ec9947 */ /* 0x002fea000383ffff */
[----:B------:R-:W-:Y:S05]  /*f8d0*/  BRA `(.L_x_1834) ;  /* 0xffffff1c00847947 */ /* 0x000fea000383ffff */
.L_x_1704:
[----:B-1----:R1:W2:Y:S02]  /*f8e0*/  SYNCS.PHASECHK.TRANS64.TRYWAIT P2, [R0+URZ+0x16830], R3 ;  /* 0x01683003000075a7 */ /* 0x0022a4000804017f */
[----:B--2---:R-:W-:Y:S05]  /*f8f0*/  @!P2 NANOSLEEP.SYNCS 0x989680 ;  /* 0x009896800000a95d */ /* 0x004fea0003900000 */
[----:B------:R-:W2:Y:S02]  /*f900*/  @!P2 SYNCS.PHASECHK.TRANS64 P2, [R0+URZ+0x16830], R3 ;  /* 0x016830030000a5a7 */ /* 0x000ea4000804007f */
[----:B--2---:R-:W-:Y:S05]  /*f910*/  @!P2 BRA `(.L_x_1704) ;  /* 0xfffffffc00f0a947 */ /* 0x004fea000383ffff */
[----:B------:R-:W-:Y:S05]  /*f920*/  BRA `(.L_x_1703) ;  /* 0xffffff1c00ac7947 */ /* 0x000fea000383ffff */
.L_x_1709:
[----:B-1----:R-:W-:-:S04]  /*f930*/  IMAD.U32 R6, RZ, RZ, UR6 ;  /* 0x00000006ff067e24 */ /* 0x002fc8000f8e00ff */
[----:B------:R1:W2:Y:S03]  /*f940*/  SYNCS.PHASECHK.TRANS64.TRYWAIT P2, [R6+URZ+0x16830], R5 ;  /* 0x01683005060075a7 */ /* 0x0002a6000804017f */
[----:B--2---:R-:W-:Y:S05]  /*f950*/  @!P2 NANOSLEEP.SYNCS 0x989680 ;  /* 0x009896800000a95d */ /* 0x004fea0003900000 */
[----:B------:R-:W2:Y:S02]  /*f960*/  @!P2 SYNCS.PHASECHK.TRANS64 P2, [R6+URZ+0x16830], R5 ;  /* 0x016830050600a5a7 */ /* 0x000ea4000804007f */
[----:B--2---:R-:W-:Y:S05]  /*f970*/  @!P2 BRA `(.L_x_1709) ;  /* 0xfffffffc00eca947 */ /* 0x004fea000383ffff */
[----:B------:R-:W-:Y:S05]  /*f980*/  BRA `(.L_x_1706) ;  /* 0xffffff4800507947 */ /* 0x000fea000383ffff */
.L_x_1713:
[----:B-1----:R-:W-:-:S04]  /*f990*/  IMAD.U32 R6, RZ, RZ, UR6 ;  /* 0x00000006ff067e24 */ /* 0x002fc8000f8e00ff */
[----:B------:R1:W2:Y:S03]  /*f9a0*/  SYNCS.PHASECHK.TRANS64.TRYWAIT P2, [R6+URZ+0x16850], R5 ;  /* 0x01685005060075a7 */ /* 0x0002a6000804017f */
[----:B--2---:R-:W-:Y:S05]  /*f9b0*/  @!P2 NANOSLEEP.SYNCS 0x989680 ;  /* 0x009896800000a95d */ /* 0x004fea0003900000 */
[----:B------:R-:W2:Y:S02]  /*f9c0*/  @!P2 SYNCS.PHASECHK.TRANS64 P2, [R6+URZ+0x16850], R5 ;  /* 0x016850050600a5a7 */ /* 0x000ea4000804007f */
[----:B--2---:R-:W-:Y:S05]  /*f9d0*/  @!P2 BRA `(.L_x_1713) ;  /* 0xfffffffc00eca947 */ /* 0x004fea000383ffff */
[----:B------:R-:W-:Y:S05]  /*f9e0*/  BRA `(.L_x_1710) ;  /* 0xffffff4800c07947 */ /* 0x000fea000383ffff */
.L_x_1719:
[----:B-1----:R-:W-:-:S04]  /*f9f0*/  IMAD.U32 R6, RZ, RZ, UR6 ;  /* 0x00000006ff067e24 */ /* 0x002fc8000f8e00ff */
[----:B------:R1:W2:Y:S03]  /*fa00*/  SYNCS.PHASECHK.TRANS64.TRYWAIT P2, [R6+URZ+0x16830], R5 ;  /* 0x01683005060075a7 */ /* 0x0002a6000804017f */
[----:B--2---:R-:W-:Y:S05]  /*fa10*/  @!P2 NANOSLEEP.SYNCS 0x989680 ;  /* 0x009896800000a95d */ /* 0x004fea0003900000 */
[----:B------:R-:W2:Y:S02]  /*fa20*/  @!P2 SYNCS.PHASECHK.TRANS64 P2, [R6+URZ+0x16830], R5 ;  /* 0x016830050600a5a7 */ /* 0x000ea4000804007f */
[----:B--2---:R-:W-:Y:S05]  /*fa30*/  @!P2 BRA `(.L_x_1719) ;  /* 0xfffffffc00eca947 */ /* 0x004fea000383ffff */
[----:B------:R-:W-:Y:S05]  /*fa40*/  BRA `(.L_x_1716) ;  /* 0xffffff7400987947 */ /* 0x000fea000383ffff */
.L_x_1723:
[----:B-1----:R-:W-:-:S04]  /*fa50*/  IMAD.U32 R6, RZ, RZ, UR6 ;  /* 0x00000006ff067e24 */ /* 0x002fc8000f8e00ff */
[----:B------:R1:W2:Y:S03]  /*fa60*/  SYNCS.PHASECHK.TRANS64.TRYWAIT P2, [R6+URZ+0x16850], R5 ;  /* 0x01685005060075a7 */ /* 0x0002a6000804017f */
[----:B--2---:R-:W-:Y:S05]  /*fa70*/  @!P2 NANOSLEEP.SYNCS 0x989680 ;  /* 0x009896800000a95d */ /* 0x004fea0003900000 */
[----:B------:R-:W2:Y:S02]  /*fa80*/  @!P2 SYNCS.PHASECHK.TRANS64 P2, [R6+URZ+0x16850], R5 ;  /* 0x016850050600a5a7 */ /* 0x000ea4000804007f */
[----:B--2---:R-:W-:Y:S05]  /*fa90*/  @!P2 BRA `(.L_x_1723) ;  /* 0xfffffffc00eca947 */ /* 0x004fea000383ffff */
[----:B------:R-:W-:Y:S05]  /*faa0*/  BRA `(.L_x_1720) ;  /* 0xffffff7800087947 */ /* 0x000fea000383ffff */
.L_x_1728:
[----:B-1----:R-:W-:-:S04]  /*fab0*/  IMAD.U32 R4, RZ, RZ, UR5 ;  /* 0x00000005ff047e24 */ /* 0x002fc8000f8e00ff */
[----:B------:R1:W2:Y:S03]  /*fac0*/  SYNCS.PHASECHK.TRANS64.TRYWAIT P0, [R4+URZ+0x16850], R3 ;  /* 0x01685003040075a7 */ /* 0x0002a6000800017f */
[----:B--2---:R-:W-:Y:S05]  /*fad0*/  @!P0 NANOSLEEP.SYNCS 0x989680 ;  /* 0x009896800000895d */ /* 0x004fea0003900000 */
[----:B------:R-:W2:Y:S02]  /*fae0*/  @!P0 SYNCS.PHASECHK.TRANS64 P0, [R4+URZ+0x16850], R3 ;  /* 0x01685003040085a7 */ /* 0x000ea4000800007f */
[----:B--2---:R-:W-:Y:S05]  /*faf0*/  @!P0 BRA `(.L_x_1728) ;  /* 0xfffffffc00ec8947 */ /* 0x004fea000383ffff */
[----:B------:R-:W-:Y:S05]  /*fb00*/  BRA `(.L_x_1727) ;  /* 0xffffff9800707947 */ /* 0x000fea000383ffff */
.L_x_1767:
        /* <DEDUP_REMOVED lines=11> */
.L_x_1836:
[----:B------:R-:W-:Y:S05]  /*fbc0*/  BSYNC B0 ;  /* 0x0000000000007941 */ /* 0x000fea0003800000 */
.L_x_1835:
[----:B------:R-:W-:Y:S05]  /*fbd0*/  BRA `(.L_x_1837) ;  /* 0xffffffd000907947 */ /* 0x000fea000383ffff */
.L_x_1768:
[----:B------:R-:W-:Y:S01]  /*fbe0*/  BSSY B0, `(.L_x_1838) ;  /* 0x0000006000007945 */ /* 0x000fe20003800000 */
[----:B------:R-:W-:-:S07]  /*fbf0*/  IMAD.MOV.U32 R15, RZ, RZ, -0x1 ;  /* 0xffffffffff0f7424 */ /* 0x000fce00078e00ff */
[----:B-1----:R-:W-:Y:S05]  /*fc00*/  WARPSYNC.COLLECTIVE R15, `(.L_x_1839) ;  /* 0x000000000f0c7348 */ /* 0x002fea0003c00000 */
[----:B------:R-:W-:Y:S02]  /*fc10*/  ELECT P6, UR62, PT ;  /* 0x00000000003e782f */ /* 0x000fe400038c0000 */
[----:B------:R-:W-:Y:S01]  /*fc20*/  MOV R14, UR62 ;  /* 0x0000003e000e7c02 */ /* 0x000fe20008000f00 */
[----:B-1----:R-:W-:Y:S10]  /*fc30*/  ENDCOLLECTIVE ;  /* 0x000000000000791b */ /* 0x002ff40003800000 */
.L_x_1839:
[----:B------:R-:W-:Y:S05]  /*fc40*/  BSYNC B0 ;  /* 0x0000000000007941 */ /* 0x000fea0003800000 */
.L_x_1838:
[----:B------:R-:W-:Y:S05]  /*fc50*/  BRA `(.L_x_1840) ;  /* 0xffffffd000807947 */ /* 0x000fea000383ffff */
.L_x_1771:
[----:B--2---:R2:W3:Y:S02]  /*fc60*/  SYNCS.PHASECHK.TRANS64.TRYWAIT P0, [R5+URZ+0x16840], R4 ;  /* 0x01684004050075a7 */ /* 0x0044e4000800017f */
[----:B---3--:R-:W-:Y:S05]  /*fc70*/  @!P0 NANOSLEEP.SYNCS 0x989680 ;  /* 0x009896800000895d */ /* 0x008fea0003900000 */
[----:B------:R-:W3:Y:S02]  /*fc80*/  @!P0 SYNCS.PHASECHK.TRANS64 P0, [R5+URZ+0x16840], R4 ;  /* 0x01684004050085a7 */ /* 0x000ee4000800007f */
[----:B---3--:R-:W-:Y:S05]  /*fc90*/  @!P0 BRA `(.L_x_1771) ;  /* 0xfffffffc00f08947 */ /* 0x008fea000383ffff */
[----:B------:R-:W-:Y:S05]  /*fca0*/  BRA `(.L_x_1841) ;  /* 0xffffffd000d47947 */ /* 0x000fea000383ffff */
.L_x_1774:
[----:B--2---:R2:W3:Y:S02]  /*fcb0*/  SYNCS.PHASECHK.TRANS64.TRYWAIT P0, [R25+URZ+0x16820], R4 ;  /* 0x01682004190075a7 */ /* 0x0044e4000800017f */
[----:B---3--:R-:W-:Y:S05]  /*fcc0*/  @!P0 NANOSLEEP.SYNCS 0x989680 ;  /* 0x009896800000895d */ /* 0x008fea0003900000 */
[----:B------:R-:W3:Y:S02]  /*fcd0*/  @!P0 SYNCS.PHASECHK.TRANS64 P0, [R25+URZ+0x16820], R4 ;  /* 0x01682004190085a7 */ /* 0x000ee4000800007f */
[----:B---3--:R-:W-:Y:S05]  /*fce0*/  @!P0 BRA `(.L_x_1774) ;  /* 0xfffffffc00f08947 */ /* 0x008fea000383ffff */
[----:B------:R-:W-:Y:S05]  /*fcf0*/  BRA `(.L_x_1842) ;  /* 0xffffffd400947947 */ /* 0x000fea000383ffff */
.L_x_1782:
[----:B0-----:R0:W2:Y:S02]  /*fd00*/  SYNCS.PHASECHK.TRANS64.TRYWAIT P0, [R3+URZ+0x16840], R2 ;  /* 0x01684002030075a7 */ /* 0x0010a4000800017f */
[----:B--2---:R-:W-:Y:S05]  /*fd10*/  @!P0 NANOSLEEP.SYNCS 0x989680 ;  /* 0x009896800000895d */ /* 0x004fea0003900000 */
[----:B------:R-:W2:Y:S02]  /*fd20*/  @!P0 SYNCS.PHASECHK.TRANS64 P0, [R3+URZ+0x16840], R2 ;  /* 0x01684002030085a7 */ /* 0x000ea4000800007f */
[----:B--2---:R-:W-:Y:S05]  /*fd30*/  @!P0 BRA `(.L_x_1782) ;  /* 0xfffffffc00f08947 */ /* 0x004fea000383ffff */
[----:B------:R-:W-:Y:S05]  /*fd40*/  BRA `(.L_x_1843) ;  /* 0xffffffd800307947 */ /* 0x000fea000383ffff */
.L_x_1784:
[----:B0-----:R0:W2:Y:S02]  /*fd50*/  SYNCS.PHASECHK.TRANS64.TRYWAIT P0, [R2+URZ+0x60], R5 ;  /* 0x00006005020075a7 */ /* 0x0010a4000800017f */
[----:B--2---:R-:W-:Y:S05]  /*fd60*/  @!P0 NANOSLEEP.SYNCS 0x989680 ;  /* 0x009896800000895d */ /* 0x004fea0003900000 */
[----:B------:R-:W2:Y:S02]  /*fd70*/  @!P0 SYNCS.PHASECHK.TRANS64 P0, [R2+URZ+0x60], R5 ;  /* 0x00006005020085a7 */ /* 0x000ea4000800007f */
[----:B--2---:R-:W-:Y:S05]  /*fd80*/  @!P0 BRA `(.L_x_1784) ;  /* 0xfffffffc00f08947 */ /* 0x004fea000383ffff */
[----:B------:R-:W-:Y:S05]  /*fd90*/  BRA `(.L_x_1844) ;  /* 0xffffffd800947947 */ /* 0x000fea000383ffff */
.L_x_1789:
[----:B--2---:R2:W3:Y:S02]  /*fda0*/  SYNCS.PHASECHK.TRANS64.TRYWAIT P0, [R3+URZ+0x16840], R2 ;  /* 0x01684002030075a7 */ /* 0x0044e4000800017f */
[----:B---3--:R-:W-:Y:S05]  /*fdb0*/  @!P0 NANOSLEEP.SYNCS 0x989680 ;  /* 0x009896800000895d */ /* 0x008fea0003900000 */
[----:B------:R-:W3:Y:S02]  /*fdc0*/  @!P0 SYNCS.PHASECHK.TRANS64 P0, [R3+URZ+0x16840], R2 ;  /* 0x01684002030085a7 */ /* 0x000ee4000800007f */
[----:B---3--:R-:W-:Y:S05]  /*fdd0*/  @!P0 BRA `(.L_x_1789) ;  /* 0xfffffffc00f08947 */ /* 0x008fea000383ffff */
[----:B------:R-:W-:Y:S05]  /*fde0*/  BRA `(.L_x_1845) ;  /* 0xffffffdc00987947 */ /* 0x000fea000383ffff */
.L_x_1791:
[----:B0-----:R0:W2:Y:S02]  /*fdf0*/  SYNCS.PHASECHK.TRANS64.TRYWAIT P1, [R3+URZ+0x60], R24 ;  /* 0x00006018030075a7 */ /* 0x0010a4000802017f */
[----:B--2---:R-:W-:Y:S05]  /*fe00*/  @!P1 NANOSLEEP.SYNCS 0x989680 ;  /* 0x009896800000995d */ /* 0x004fea0003900000 */
[----:B------:R-:W2:Y:S02]  /*fe10*/  @!P1 SYNCS.PHASECHK.TRANS64 P1, [R3+URZ+0x60], R24 ;  /* 0x00006018030095a7 */ /* 0x000ea4000802007f */
[----:B--2---:R-:W-:Y:S05]  /*fe20*/  @!P1 BRA `(.L_x_1791) ;  /* 0xfffffffc00f09947 */ /* 0x004fea000383ffff */
[----:B------:R-:W-:Y:S05]  /*fe30*/  BRA `(.L_x_1846) ;  /* 0xffffffdc00fc7947 */ /* 0x000fea000383ffff */
.L_x_1796:
[----:B--2---:R2:W3:Y:S02]  /*fe40*/  SYNCS.PHASECHK.TRANS64.TRYWAIT P0, [R2+URZ+0x16840], R3 ;  /* 0x01684003020075a7 */ /* 0x0044e4000800017f */
[----:B---3--:R-:W-:Y:S05]  /*fe50*/  @!P0 NANOSLEEP.SYNCS 0x989680 ;  /* 0x009896800000895d */ /* 0x008fea0003900000 */
[----:B------:R-:W3:Y:S02]  /*fe60*/  @!P0 SYNCS.PHASECHK.TRANS64 P0, [R2+URZ+0x16840], R3 ;  /* 0x01684003020085a7 */ /* 0x000ee4000800007f */
[----:B---3--:R-:W-:Y:S05]  /*fe70*/  @!P0 BRA `(.L_x_1796) ;  /* 0xfffffffc00f08947 */ /* 0x008fea000383ffff */
[----:B------:R-:W-:Y:S05]  /*fe80*/  BRA `(.L_x_1847) ;  /* 0xffffffe000d87947 */ /* 0x000fea000383ffff */
.L_x_1798:
[----:B0-----:R0:W2:Y:S02]  /*fe90*/  SYNCS.PHASECHK.TRANS64.TRYWAIT P1, [R2+URZ+0x60], R3 ;  /* 0x00006003020075a7 */ /* 0x0010a4000802017f */
[----:B--2---:R-:W-:Y:S05]  /*fea0*/  @!P1 NANOSLEEP.SYNCS 0x989680 ;  /* 0x009896800000995d */ /* 0x004fea0003900000 */
[----:B------:R-:W2:Y:S02]  /*feb0*/  @!P1 SYNCS.PHASECHK.TRANS64 P1, [R2+URZ+0x60], R3 ;  /* 0x00006003020095a7 */ /* 0x000ea4000802007f */
[----:B--2---:R-:W-:Y:S05]  /*fec0*/  @!P1 BRA `(.L_x_1798) ;  /* 0xfffffffc00f09947 */ /* 0x004fea000383ffff */
[----:B------:R-:W-:Y:S05]  /*fed0*/  BRA `(.L_x_1848) ;  /* 0xffffffe400407947 */ /* 0x000fea000383ffff */
.L_x_1805:
[----:B---3--:R3:W4:Y:S02]  /*fee0*/  SYNCS.PHASECHK.TRANS64.TRYWAIT P0, [R3+URZ+0x16860], R2 ;  /* 0x01686002030075a7 */ /* 0x008724000800017f */
[----:B----4-:R-:W-:Y:S05]  /*fef0*/  @!P0 NANOSLEEP.SYNCS 0x989680 ;  /* 0x009896800000895d */ /* 0x010fea0003900000 */
[----:B------:R-:W4:Y:S02]  /*ff00*/  @!P0 SYNCS.PHASECHK.TRANS64 P0, [R3+URZ+0x16860], R2 ;  /* 0x01686002030085a7 */ /* 0x000f24000800007f */
[----:B----4-:R-:W-:Y:S05]  /*ff10*/  @!P0 BRA `(.L_x_1805) ;  /* 0xfffffffc00f08947 */ /* 0x010fea000383ffff */
[----:B------:R-:W-:Y:S05]  /*ff20*/  BRA `(.L_x_1849) ;  /* 0xffffffe800007947 */ /* 0x000fea000383ffff */
.L_x_1807:
[----:B------:R-:W-:Y:S01]  /*ff30*/  BSSY B0, `(.L_x_1850) ;  /* 0x0000008000007945 */ /* 0x000fe20003800000 */
[----:B0-----:R-:W-:Y:S02]  /*ff40*/  IMAD.MOV.U32 R13, RZ, RZ, R16 ;  /* 0x000000ffff0d7224 */ /* 0x001fe400078e0010 */
[----:B------:R-:W-:Y:S02]  /*ff50*/  IMAD.MOV.U32 R12, RZ, RZ, RZ ;  /* 0x000000ffff0c7224 */ /* 0x000fe400078e00ff */
[----:B------:R-:W-:Y:S02]  /*ff60*/  IMAD.MOV.U32 R11, RZ, RZ, 0x1f ;  /* 0x0000001fff0b7424 */ /* 0x000fe400078e00ff */
[----:B------:R-:W-:-:S07]  /*ff70*/  IMAD.MOV.U32 R15, RZ, RZ, -0x1 ;  /* 0xffffffffff0f7424 */ /* 0x000fce00078e00ff */
[----:B-1----:R-:W-:Y:S05]  /*ff80*/  WARPSYNC.COLLECTIVE R15, `(.L_x_1851) ;  /* 0x000000000f087348 */ /* 0x002fea0003c00000 */
[----:B------:R0:W2:Y:S02]  /*ff90*/  SHFL.IDX P6, R14, R13, R12, R11 ;  /* 0x0000000c0d0e7389 */ /* 0x0000a400000c000b */
[----:B012---:R-:W-:Y:S01]  /*ffa0*/  ENDCOLLECTIVE ;  /* 0x000000000000791b */ /* 0x007fe20003800000 */
.L_x_1851:
[----:B------:R-:W-:Y:S05]  /*ffb0*/  BSYNC B0 ;  /* 0x0000000000007941 */ /* 0x000fea0003800000 */
.L_x_1850:
        /* <DEDUP_REMOVED lines=8> */
.L_x_1852:
[----:B------:R-:W-:Y:S01]  /*10040*/  IMAD.MOV.U32 R4, RZ, RZ, R14 ;  /* 0x000000ffff047224 */ /* 0x000fe200078e000e */
[----:B------:R-:W-:Y:S06]  /*10050*/  BRA `(.L_x_1853) ;  /* 0xffffffe800487947 */ /* 0x000fec000383ffff */
.L_x_1810:
        /* <DEDUP_REMOVED lines=8> */
.L_x_1855:
[----:B------:R-:W-:Y:S05]  /*100e0*/  BSYNC B0 ;  /* 0x0000000000007941 */ /* 0x000fea0003800000 */
.L_x_1854:
        /* <DEDUP_REMOVED lines=10> */
.L_x_1856:
        /* <DEDUP_REMOVED lines=8> */
.L_x_1857:
        /* <DEDUP_REMOVED lines=8> */
.L_x_1858:
        /* <DEDUP_REMOVED lines=8> */
.L_x_1859:
        /* <DEDUP_REMOVED lines=8> */
.L_x_1860:
[----:B------:R-:W-:Y:S05]  /*10390*/  BRA `(.L_x_1861) ;  /* 0xffffffe800047947 */ /* 0x000fea000383ffff */
.L_x_1815:
        /* <DEDUP_REMOVED lines=8> */
.L_x_1863:
[----:B------:R-:W-:Y:S05]  /*10420*/  BSYNC B0 ;  /* 0x0000000000007941 */ /* 0x000fea0003800000 */
.L_x_1862:
[----:B------:R-:W-:Y:S01]  /*10430*/  ISETP.NE.AND P0, PT, R26, RZ, PT ;  /* 0x000000ff1a00720c */ /* 0x000fe20003f05270 */
        /* <DEDUP_REMOVED lines=9> */
.L_x_1864:
        /* <DEDUP_REMOVED lines=8> */
.L_x_1865:
        /* <DEDUP_REMOVED lines=8> */
.L_x_1866:
        /* <DEDUP_REMOVED lines=8> */
.L_x_1867:
        /* <DEDUP_REMOVED lines=8> */
.L_x_1868:
[----:B------:R-:W-:Y:S05]  /*106d0*/  BRA `(.L_x_1869) ;  /* 0xffffffe400e07947 */ /* 0x000fea000383ffff */
.L_x_1817:
[----:B------:R-:W-:Y:S01]  /*106e0*/  BSSY B0, `(.L_x_1870) ;  /* 0x0000006000007945 */ /* 0x000fe20003800000 */
[----:B------:R-:W-:Y:S02]  /*106f0*/  PLOP3.LUT P6, PT, P6, PT, PT, 0x8, 0x0 ;  /* 0x000000000000781c */ /* 0x000fe400037ce170 */
[----:B------:R-:W-:-:S11]  /*10700*/  MOV R15, 0xffffffff ;  /* 0xffffffff000f7802 */ /* 0x000fd60000000f00 */
[----:B012---:R-:W-:Y:S05]  /*10710*/  WARPSYNC.COLLECTIVE R15, `(.L_x_1871) ;  /* 0x000000000f087348 */ /* 0x007fea0003c00000 */
[----:B------:R-:W-:Y:S01]  /*10720*/  VOTE.ANY R14, PT, P6 ;  /* 0x00000000000e7806 */ /* 0x000fe200030e0100 */
[----:B012---:R-:W-:Y:S06]  /*10730*/  ENDCOLLECTIVE ;  /* 0x000000000000791b */ /* 0x007fec0003800000 */
.L_x_1871:
[----:B------:R-:W-:Y:S05]  /*10740*/  BSYNC B0 ;  /* 0x0000000000007941 */ /* 0x000fea0003800000 */
.L_x_1870:
        /* <DEDUP_REMOVED lines=9> */
.L_x_1872:
[----:B------:R-:W-:Y:S01]  /*107e0*/  IMAD.MOV.U32 R17, RZ, RZ, R14 ;  /* 0x000000ffff117224 */ /* 0x000fe200078e000e */
[----:B------:R-:W-:Y:S06]  /*107f0*/  BRA `(.L_x_1873) ;  /* 0xffffffe400d07947 */ /* 0x000fec000383ffff */
.L_x_1819:
[----:B------:R-:W-:Y:S01]  /*10800*/  BSSY B0, `(.L_x_1874) ;  /* 0x0000007000007945 */ /* 0x000fe20003800000 */
[----:B------:R-:W-:Y:S01]  /*10810*/  IMAD.MOV.U32 R13, RZ, RZ, R8 ;  /* 0x000000ffff0d7224 */ /* 0x000fe200078e0008 */
[----:B------:R-:W-:Y:S01]  /*10820*/  MOV R11, 0x1f ;  /* 0x0000001f000b7802 */ /* 0x000fe20000000f00 */
[----:B------:R-:W-:-:S07]  /*10830*/  IMAD.MOV.U32 R15, RZ, RZ, -0x1 ;  /* 0xffffffffff0f7424 */ /* 0x000fce00078e00ff */
[----:B01234-:R-:W-:Y:S05]  /*10840*/  WARPSYNC.COLLECTIVE R15, `(.L_x_1875) ;  /* 0x000000000f087348 */ /* 0x01ffea0003c00000 */
[----:B------:R0:W0:Y:S02]  /*10850*/  SHFL.IDX P6, R14, R13, R12, R11 ;  /* 0x0000000c0d0e7389 */ /* 0x00002400000c000b */
[----:B01234-:R-:W-:Y:S01]  /*10860*/  ENDCOLLECTIVE ;  /* 0x000000000000791b */ /* 0x01ffe20003800000 */
.L_x_1875:
[----:B------:R-:W-:Y:S05]  /*10870*/  BSYNC B0 ;  /* 0x0000000000007941 */ /* 0x000fea0003800000 */
.L_x_1874:
[----:B------:R-:W-:Y:S05]  /*10880*/  BRA `(.L_x_1818) ;  /* 0xffffffe400c87947 */ /* 0x000fea000383ffff */
.L_x_1823:
[----:B0-----:R0:W2:Y:S02]  /*10890*/  SYNCS.PHASECHK.TRANS64.TRYWAIT P0, [R9+URZ+0x16820], R0 ;  /* 0x01682000090075a7 */ /* 0x0010a4000800017f */
[----:B--2---:R-:W-:Y:S05]  /*108a0*/  @!P0 NANOSLEEP.SYNCS 0x989680 ;  /* 0x009896800000895d */ /* 0x004fea0003900000 */
[----:B------:R-:W2:Y:S02]  /*108b0*/  @!P0 SYNCS.PHASECHK.TRANS64 P0, [R9+URZ+0x16820], R0 ;  /* 0x01682000090085a7 */ /* 0x000ea4000800007f */
[----:B--2---:R-:W-:Y:S05]  /*108c0*/  @!P0 BRA `(.L_x_1823) ;  /* 0xfffffffc00f08947 */ /* 0x004fea000383ffff */
[----:B------:R-:W-:Y:S05]  /*108d0*/  BRA `(.L_x_1876) ;  /* 0xffffffec00307947 */ /* 0x000fea000383ffff */
.L_x_1824:
        /* <DEDUP_REMOVED lines=11> */
.L_x_1878:
[----:B------:R-:W-:Y:S05]  /*10990*/  BSYNC B0 ;  /* 0x0000000000007941 */ /* 0x000fea0003800000 */
.L_x_1877:
[----:B------:R-:W-:Y:S05]  /*109a0*/  BRA `(.L_x_1879) ;  /* 0xffffffec00187947 */ /* 0x000fea000383ffff */
.L_x_1827:
[----:B------:R-:W-:Y:S01]  /*109b0*/  BSSY B1, `(.L_x_1880) ;  /* 0x0000006000017945 */ /* 0x000fe20003800000 */
[----:B------:R-:W-:-:S07]  /*109c0*/  IMAD.MOV.U32 R15, RZ, RZ, -0x1 ;  /* 0xffffffffff0f7424 */ /* 0x000fce00078e00ff */
[----:B01----:R-:W-:Y:S05]  /*109d0*/  WARPSYNC.COLLECTIVE R15, `(.L_x_1881) ;  /* 0x000000000f0c7348 */ /* 0x003fea0003c00000 */
[----:B------:R-:W-:Y:S02]  /*109e0*/  ELECT P6, UR62, PT ;  /* 0x00000000003e782f */ /* 0x000fe400038c0000 */
[----:B------:R-:W-:Y:S01]  /*109f0*/  MOV R14, UR62 ;  /* 0x0000003e000e7c02 */ /* 0x000fe20008000f00 */
[----:B01----:R-:W-:Y:S10]  /*10a00*/  ENDCOLLECTIVE ;  /* 0x000000000000791b */ /* 0x003ff40003800000 */
.L_x_1881:
[----:B------:R-:W-:Y:S05]  /*10a10*/  BSYNC B1 ;  /* 0x0000000000017941 */ /* 0x000fea0003800000 */
.L_x_1880:
[----:B------:R-:W-:Y:S05]  /*10a20*/  BRA `(.L_x_1882) ;  /* 0xffffffec00107947 */ /* 0x000fea000383ffff */
.L_x_1829:
[----:B0-----:R0:W2:Y:S02]  /*10a30*/  SYNCS.PHASECHK.TRANS64.TRYWAIT P0, [R7+URZ], R2 ;  /* 0x00000002070075a7 */ /* 0x0010a4000800017f */
[----:B--2---:R-:W-:Y:S05]  /*10a40*/  @!P0 NANOSLEEP.SYNCS 0x989680 ;  /* 0x009896800000895d */ /* 0x004fea0003900000 */
[----:B------:R-:W2:Y:S02]  /*10a50*/  @!P0 SYNCS.PHASECHK.TRANS64 P0, [R7+URZ], R2 ;  /* 0x00000002070085a7 */ /* 0x000ea4000800007f */
[----:B--2---:R-:W-:Y:S05]  /*10a60*/  @!P0 BRA `(.L_x_1829) ;  /* 0xfffffffc00f08947 */ /* 0x004fea000383ffff */
[----:B------:R-:W-:Y:S05]  /*10a70*/  BRA `(.L_x_1883) ;  /* 0xffffffec00447947 */ /* 0x000fea000383ffff */
.L_x_1830:
[----:B--2---:R2:W3:Y:S02]  /*10a80*/  SYNCS.PHASECHK.TRANS64.TRYWAIT P0, [R3+URZ], R0 ;  /* 0x00000000030075a7 */ /* 0x0044e4000800017f */
[----:B---3--:R-:W-:Y:S05]  /*10a90*/  @!P0 NANOSLEEP.SYNCS 0x989680 ;  /* 0x009896800000895d */ /* 0x008fea0003900000 */
[----:B------:R-:W3:Y:S02]  /*10aa0*/  @!P0 SYNCS.PHASECHK.TRANS64 P0, [R3+URZ], R0 ;  /* 0x00000000030085a7 */ /* 0x000ee4000800007f */
[----:B---3--:R-:W-:Y:S05]  /*10ab0*/  @!P0 BRA `(.L_x_1830) ;  /* 0xfffffffc00f08947 */ /* 0x008fea000383ffff */
[----:B------:R-:W-:Y:S05]  /*10ac0*/  BRA `(.L_x_1884) ;  /* 0xffffffec00387947 */ /* 0x000fea000383ffff */
.L_x_1832:
[----:B--2---:R2:W3:Y:S02]  /*10ad0*/  SYNCS.PHASECHK.TRANS64.TRYWAIT P0, [R5+URZ], R2 ;  /* 0x00000002050075a7 */ /* 0x0044e4000800017f */
[----:B---3--:R-:W-:Y:S05]  /*10ae0*/  @!P0 NANOSLEEP.SYNCS 0x989680 ;  /* 0x009896800000895d */ /* 0x008fea0003900000 */
[----:B------:R-:W3:Y:S02]  /*10af0*/  @!P0 SYNCS.PHASECHK.TRANS64 P0, [R5+URZ], R2 ;  /* 0x00000002050085a7 */ /* 0x000ee4000800007f */
[----:B---3--:R-:W-:Y:S05]  /*10b00*/  @!P0 BRA `(.L_x_1832) ;  /* 0xfffffffc00f08947 */ /* 0x008fea000383ffff */
[----:B------:R-:W-:Y:S05]  /*10b10*/  BRA `(.L_x_1885) ;  /* 0xffffffec003c7947 */ /* 0x000fea000383ffff */
.L_x_1886:
        /* <DEDUP_REMOVED lines=14> */
.L_x_2282:


//--------------------- .text._ZN7cutlass13device_kernelIN5flash11enable_sm90INS1_16FlashAttnFwdSm90INS1_25CollectiveMainloopFwdSm90ILi2EN4cute5tupleIJNS5_1CILi1EEES8_S8_EEENS6_IJNS7_ILi192EEENS7_ILi128EEENS7_ILi64EEEEEELi64ENS_10bfloat16_tEfNS_4arch4Sm90ELb1ELb0ELb1ELb1ELb0ELb1ELb0ELb1ELb1ELb0ELb0ELb0EEENS1_21CollectiveEpilogueFwdINS6_IJSA_SC_SB_EEES9_SE_SG_Li384ELb1ELb0ELb0ELb0EEENS1_36VarlenDynamicPersistentTileSchedulerILi192ELi128ELi384ELi32ELb0ELb0ELb1ELb1ELb1ELb1EEEEEEEEEvNT_6ParamsE --------------------------
	.section	.text._ZN7cutlass13device_kernelIN5flash11enable_sm90INS1_16FlashAttnFwdSm90INS1_25CollectiveMainloopFwdSm90ILi2EN4cute5tupleIJNS5_1CILi1EEES8_S8_EEENS6_IJNS7_ILi192EEENS7_ILi128EEENS7_ILi64EEEEEELi64ENS_10bfloat16_tEfNS_4arch4Sm90ELb1ELb0ELb1ELb1ELb0ELb1ELb0ELb1ELb1ELb0ELb0ELb0EEENS1_21CollectiveEpilogueFwdINS6_IJSA_SC_SB_EEES9_SE_SG_Li384ELb1ELb0ELb0ELb0EEENS1_36VarlenDynamicPersistentTileSchedulerILi192ELi128ELi384ELi32ELb0ELb0ELb1ELb1ELb1ELb1EEEEEEEEEvNT_6ParamsE,"ax",@progbits
	.align	128
.text._ZN7cutlass13device_kernelIN5flash11enable_sm90INS1_16FlashAttnFwdSm90INS1_25CollectiveMainloopFwdSm90ILi2EN4cute5tupleIJNS5_1CILi1EEES8_S8_EEENS6_IJNS7_ILi192EEENS7_ILi128EEENS7_ILi64EEEEEELi64ENS_10bfloat16_tEfNS_4arch4Sm90ELb1ELb0ELb1ELb1ELb0ELb1ELb0ELb1ELb1ELb0ELb0ELb0EEENS1_21CollectiveEpilogueFwdINS6_IJSA_SC_SB_EEES9_SE_SG_Li384ELb1ELb0ELb0ELb0EEENS1_36VarlenDynamicPersistentTileSchedulerILi192ELi128ELi384ELi32ELb0ELb0ELb1ELb1ELb1ELb1EEEEEEEEEvNT_6ParamsE:
        .type           _ZN7cutlass13device_kernelIN5flash11enable_sm90INS1_16FlashAttnFwdSm90INS1_25CollectiveMainloopFwdSm90ILi2EN4cute5tupleIJNS5_1CILi1EEES8_S8_EEENS6_IJNS7_ILi192EEENS7_ILi128EEENS7_ILi64EEEEEELi64ENS_10bfloat16_tEfNS_4arch4Sm90ELb1ELb0ELb1ELb1ELb0ELb1ELb0ELb1ELb1ELb0ELb0ELb0EEENS1_21CollectiveEpilogueFwdINS6_IJSA_SC_SB_EEES9_SE_SG_Li384ELb1ELb0ELb0ELb0EEENS1_36VarlenDynamicPersistentTileSchedulerILi192ELi128ELi384ELi32ELb0ELb0ELb1ELb1ELb1ELb1EEEEEEEEEvNT_6ParamsE,@function
        .size           _ZN7cutlass13device_kernelIN5flash11enable_sm90INS1_16FlashAttnFwdSm90INS1_25CollectiveMainloopFwdSm90ILi2EN4cute5tupleIJNS5_1CILi1EEES8_S8_EEENS6_IJNS7_ILi192EEENS7_ILi128EEENS7_ILi64EEEEEELi64ENS_10bfloat16_tEfNS_4arch4Sm90ELb1ELb0ELb1ELb1ELb0ELb1ELb0ELb1ELb1ELb0ELb0ELb0EEENS1_21CollectiveEpilogueFwdINS6_IJSA_SC_SB_EEES9_SE_SG_Li384ELb1ELb0ELb0ELb0EEENS1_36VarlenDynamicPersistentTileSchedulerILi192ELi128ELi384ELi32ELb0ELb0ELb1ELb1ELb1ELb1EEEEEEEEEvNT_6ParamsE,(.L_x_2283 - _ZN7cutlass13device_kernelIN5flash11enable_sm90INS1_16FlashAttnFwdSm90INS1_25CollectiveMainloopFwdSm90ILi2EN4cute5tupleIJNS5_1CILi1EEES8_S8_EEENS6_IJNS7_ILi192EEENS7_ILi128EEENS7_ILi64EEEEEELi64ENS_10bfloat16_tEfNS_4arch4Sm90ELb1ELb0ELb1ELb1ELb0ELb1ELb0ELb1ELb1ELb0ELb0ELb0EEENS1_21CollectiveEpilogueFwdINS6_IJSA_SC_SB_EEES9_SE_SG_Li384ELb1ELb0ELb0ELb0EEENS1_36VarlenDynamicPersistentTileSchedulerILi192ELi128ELi384ELi32ELb0ELb0ELb1ELb1ELb1ELb1EEEEEEEEEvNT_6ParamsE)
        .other          _ZN7cutlass13device_kernelIN5flash11enable_sm90INS1_16FlashAttnFwdSm90INS1_25CollectiveMainloopFwdSm90ILi2EN4cute5tupleIJNS5_1CILi1EEES8_S8_EEENS6_IJNS7_ILi192EEENS7_ILi128EEENS7_ILi64EEEEEELi64ENS_10bfloat16_tEfNS_4arch4Sm90ELb1ELb0ELb1ELb1ELb0ELb1ELb0ELb1ELb1ELb0ELb0ELb0EEENS1_21CollectiveEpilogueFwdINS6_IJSA_SC_SB_EEES9_SE_SG_Li384ELb1ELb0ELb0ELb0EEENS1_36VarlenDynamicPersistentTileSchedulerILi192ELi128ELi384ELi32ELb0ELb0ELb1ELb1ELb1ELb1EEEEEEEEEvNT_6ParamsE,@"STO_CUDA_ENTRY STV_DEFAULT"
_ZN7cutlass13device_kernelIN5flash11enable_sm90INS1_16FlashAttnFwdSm90INS1_25CollectiveMainloopFwdSm90ILi2EN4cute5tupleIJNS5_1CILi1EEES8_S8_EEENS6_IJNS7_ILi192EEENS7_ILi128EEENS7_ILi64EEEEEELi64ENS_10bfloat16_tEfNS_4arch4Sm90ELb1ELb0ELb1ELb1ELb0ELb1ELb0ELb1ELb1ELb0ELb0ELb0EEENS1_21CollectiveEpilogueFwdINS6_IJSA_SC_SB_EEES9_SE_SG_Li384ELb1ELb0ELb0ELb0EEENS1_36VarlenDynamicPersistentTileSchedulerILi192ELi128ELi384ELi32ELb0ELb0ELb1ELb1ELb1ELb1EEEEEEEEEvNT_6ParamsE:
        /* <DEDUP_REMOVED lines=26> */
.L_x_1888:
[----:B------:R-:W-:Y:S05]  /*01a0*/  BSYNC B0 ;  /* 0x0000000000007941 */ /* 0x000fea0003800000 */
.L_x_1887:
        /* <DEDUP_REMOVED lines=40> */
.L_x_1889:
        /* <DEDUP_REMOVED lines=22> */
.L_x_1890:
        /* <DEDUP_REMOVED lines=18> */
.L_x_1891:
        /* <DEDUP_REMOVED lines=22> */
.L_x_1892:
        /* <DEDUP_REMOVED lines=22> */
.L_x_1893:
        /* <DEDUP_REMOVED lines=9> */
.L_x_1896:
        /* <DEDUP_REMOVED lines=23> */
[----:B------:R-:W2:Y:S01]  /*0b70*/  LDL R14, [R1+0x14] ;  /* 0x00001400010e7983 */ /* 0x000ea20000100800 */
[----:B------:R-:W0:Y:S02]  /*0b80*/  S2R R0, SR_TID.X ;  /* 0x0000000000007919 */ /* 0x000e240000002100 */
[----:B0-----:R-:W-:-:S05]  /*0b90*/  VIADD R13, R0, 0xffffff80 ;  /* 0xffffff80000d7836 */ /* 0x001fca0000000000 */
[----:B------:R-:W-:-:S04]  /*0ba0*/  SHF.R.S32.HI R0, RZ, 0x1f, R13 ;  /* 0x0000001fff007819 */ /* 0x000fc8000001140d */
[----:B------:R-:W-:-:S04]  /*0bb0*/  LEA.HI R3, R0, R13, RZ, 0x7 ;  /* 0x0000000d00037211 */ /* 0x000fc800078f38ff */
[----:B------:R-:W-:Y:S02]  /*0bc0*/  LOP3.LUT R4, R3, 0xffffff80, RZ, 0xc0, !PT ;  /* 0xffffff8003047812 */ /* 0x000fe400078ec0ff */
[----:B------:R-:W-:-:S03]  /*0bd0*/  SHF.R.S32.HI R3, RZ, 0x7, R3 ;  /* 0x00000007ff037819 */ /* 0x000fc60000011403 */
[----:B------:R-:W-:Y:S02]  /*0be0*/  IMAD.IADD R6, R13, 0x1, -R4 ;  /* 0x000000010d067824 */ /* 0x000fe400078e0a04 */
[----:B------:R-:W-:-:S03]  /*0bf0*/  IMAD.HI R4, R3, 0x55555556, RZ ;  /* 0x5555555603047827 */ /* 0x000fc600078e02ff */
[----:B------:R-:W-:Y:S02]  /*0c00*/  SHF.R.S32.HI R9, RZ, 0x1f, R6 ;  /* 0x0000001fff097819 */ /* 0x000fe40000011406 */
[----:B------:R-:W-:Y:S02]  /*0c10*/  LEA.HI R8, R4, R4, RZ, 0x1 ;  /* 0x0000000404087211 */ /* 0x000fe400078f08ff */
[----:B------:R-:W-:Y:S02]  /*0c20*/  LEA.HI R10, R9, R6, RZ, 0x2 ;  /* 0x00000006090a7211 */ /* 0x000fe400078f10ff */
[----:B------:R-:W-:Y:S02]  /*0c30*/  LEA.HI R4, R0, R13, RZ, 0x4 ;  /* 0x0000000d00047211 */ /* 0x000fe400078f20ff */
[--C-:B------:R-:W-:Y:S02]  /*0c40*/  SHF.R.S32.HI R11, RZ, 0x2, R10.reuse ;  /* 0x00000002ff0b7819 */ /* 0x100fe4000001140a */
[----:B------:R-:W-:-:S02]  /*0c50*/  SHF.R.S32.HI R12, RZ, 0x1f, R10 ;  /* 0x0000001fff0c7819 */ /* 0x000fc4000001140a */
[----:B------:R-:W-:Y:S01]  /*0c60*/  SHF.R.S32.HI R7, RZ, 0x4, R4 ;  /* 0x00000004ff077819 */ /* 0x000fe20000011404 */
[----:B------:R-:W-:Y:S01]  /*0c70*/  IMAD R8, R8, -0x3, R3 ;  /* 0xfffffffd08087824 */ /* 0x000fe200078e0203 */
[----:B------:R-:W-:Y:S02]  /*0c80*/  LEA.HI R12, R12, R11, RZ, 0x3 ;  /* 0x0000000b0c0c7211 */ /* 0x000fe400078f18ff */
[----:B------:R-:W-:Y:S02]  /*0c90*/  LEA.HI R5, R0, R13, RZ, 0x5 ;  /* 0x0000000d00057211 */ /* 0x000fe400078f28ff */
[C---:B------:R-:W-:Y:S02]  /*0ca0*/  LOP3.LUT R3, R4.reuse, 0x3fffff0, RZ, 0xc0, !PT ;  /* 0x03fffff004037812 */ /* 0x040fe400078ec0ff */
[----:B------:R-:W-:Y:S02]  /*0cb0*/  LEA.HI R4, R4, R7, RZ, 0x1 ;  /* 0x0000000704047211 */ /* 0x000fe400078f08ff */
[----:B------:R-:W-:-:S02]  /*0cc0*/  LOP3.LUT R12, R12, 0xfffffff8, RZ, 0xc0, !PT ;  /* 0xfffffff80c0c7812 */ /* 0x000fc400078ec0ff */
[----:B------:R-:W-:Y:S01]  /*0cd0*/  LEA.HI R9, R9, R6, RZ, 0x5 ;  /* 0x0000000609097211 */ /* 0x000fe200078f28ff */
[----:B------:R-:W-:Y:S01]  /*0ce0*/  IMAD.IADD R3, R13, 0x1, -R3 ;  /* 0x000000010d037824 */ /* 0x000fe200078e0a03 */
[----:B------:R-:W-:Y:S02]  /*0cf0*/  SHF.R.S32.HI R15, RZ, 0x5, R5 ;  /* 0x00000005ff0f7819 */ /* 0x000fe40000011405 */
[----:B------:R-:W-:Y:S01]  /*0d00*/  LOP3.LUT R4, R4, 0x1ffffffe, RZ, 0xc0, !PT ;  /* 0x1ffffffe04047812 */ /* 0x000fe200078ec0ff */
[----:B------:R-:W-:Y:S01]  /*0d10*/  IMAD.IADD R12, R11, 0x1, -R12 ;  /* 0x000000010b0c7824 */ /* 0x000fe200078e0a0c */
[----:B------:R-:W-:Y:S01]  /*0d20*/  SHF.R.S32.HI R9, RZ, 0x5, R9 ;  /* 0x00000005ff097819 */ /* 0x000fe20000011409 */
[----:B------:R-:W-:Y:S01]  /*0d30*/  IMAD R5, R15, 0x10, R3 ;  /* 0x000000100f057824 */ /* 0x000fe200078e0203 */
[----:B------:R-:W-:Y:S01]  /*0d40*/  LOP3.LUT R3, R10, 0x7ffffffc, RZ, 0xc0, !PT ;  /* 0x7ffffffc0a037812 */ /* 0x000fe200078ec0ff */
[----:B------:R-:W-:Y:S02]  /*0d50*/  IMAD.IADD R4, R7, 0x1, -R4 ;  /* 0x0000000107047824 */ /* 0x000fe400078e0a04 */
[----:B------:R-:W-:-:S02]  /*0d60*/  IMAD R9, R9, 0x10, R12 ;  /* 0x0000001009097824 */ /* 0x000fc400078e020c */
[----:B------:R-:W-:Y:S02]  /*0d70*/  IMAD R7, R5, 0x8, R4 ;  /* 0x0000000805077824 */ /* 0x000fe400078e0204 */
[----:B------:R-:W-:Y:S02]  /*0d80*/  IMAD.IADD R4, R6, 0x1, -R3 ;  /* 0x0000000106047824 */ /* 0x000fe400078e0a03 */
[----:B------:R-:W-:-:S03]  /*0d90*/  IMAD R3, R8, 0x40, R9 ;  /* 0x0000004008037824 */ /* 0x000fc600078e0209 */
[----:B------:R-:W-:Y:S04]  /*0da0*/  STL [R1+0x20], R4 ;  /* 0x0000200401007387 */ /* 0x000fe80000100800 */
[----:B------:R0:W-:Y:S02]  /*0db0*/  STL [R1+0x24], R3 ;  /* 0x0000240301007387 */ /* 0x0001e40000100800 */
[----:B0-----:R-:W-:-:S04]  /*0dc0*/  LEA.HI R3, R0, R13, RZ, 0x2 ;  /* 0x0000000d00037211 */ /* 0x001fc800078f10ff */
[----:B------:R-:W-:-:S05]  /*0dd0*/  SHF.R.S32.HI R19, RZ, 0x2, R3 ;  /* 0x00000002ff137819 */ /* 0x000fca0000011403 */
[----:B------:R-:W-:Y:S01]  /*0de0*/  VIADD R8, R19, 0x60 ;  /* 0x0000006013087836 */ /* 0x000fe20000000000 */
[----:B------:R-:W-:-:S04]  /*0df0*/  LOP3.LUT R4, R3, 0xfffffffc, RZ, 0xc0, !PT ;  /* 0xfffffffc03047812 */ /* 0x000fc800078ec0ff */
[----:B------:R-:W-:Y:S02]  /*0e00*/  SHF.R.S32.HI R5, RZ, 0x1f, R8 ;  /* 0x0000001fff057819 */ /* 0x000fe40000011408 */
[----:B------:R-:W-:Y:S02]  /*0e10*/  LEA.HI R0, R0, R13, RZ, 0x3 ;  /* 0x0000000d00007211 */ /* 0x000fe400078f18ff */
[----:B------:R-:W-:Y:S01]  /*0e20*/  SHF.R.S32.HI R6, RZ, 0x1f, R3 ;  /* 0x0000001fff067819 */ /* 0x000fe20000011403 */
[----:B------:R-:W-:Y:S01]  /*0e30*/  IMAD.SHL.U32 R3, R8, 0x40, RZ ;  /* 0x0000004008037824 */ /* 0x000fe200078e00ff */
[----:B------:R-:W-:Y:S01]  /*0e40*/  LEA.HI R5, R5, R8, RZ, 0x3 ;  /* 0x0000000805057211 */ /* 0x000fe200078f18ff */
[----:B------:R-:W-:Y:S01]  /*0e50*/  IMAD.IADD R9, R13, 0x1, -R4 ;  /* 0x000000010d097824 */ /* 0x000fe200078e0a04 */
[----:B------:R-:W-:Y:S02]  /*0e60*/  LOP3.LUT R0, R0, 0x1ffffff8, RZ, 0xc0, !PT ;  /* 0x1ffffff800007812 */ /* 0x000fe400078ec0ff */
[----:B------:R-:W-:Y:S01]  /*0e70*/  LOP3.LUT R3, R3, 0x1c0, RZ, 0xc0, !PT ;  /* 0x000001c003037812 */ /* 0x000fe200078ec0ff */
[----:B------:R-:W-:-:S02]  /*0e80*/  IMAD.SHL.U32 R16, R9, 0x8, RZ ;  /* 0x0000000809107824 */ /* 0x000fc400078e00ff */
[----:B------:R-:W-:Y:S01]  /*0e90*/  IMAD.SHL.U32 R5, R5, 0x40, RZ ;  /* 0x0000004005057824 */ /* 0x000fe200078e00ff */
[----:B------:R-:W-:Y:S01]  /*0ea0*/  LEA.HI R6, R6, R19, RZ, 0x3 ;  /* 0x0000001306067211 */ /* 0x000fe200078f18ff */
[----:B------:R-:W-:Y:S01]  /*0eb0*/  IMAD.IADD R0, R13, 0x1, -R0 ;  /* 0x000000010d007824 */ /* 0x000fe200078e0a00 */
[----:B------:R-:W-:Y:S02]  /*0ec0*/  SHF.R.U32.HI R9, RZ, 0x3, R3 ;  /* 0x00000003ff097819 */ /* 0x000fe40000011603 */
[----:B------:R-:W-:Y:S02]  /*0ed0*/  LOP3.LUT R3, R3, 0x38, R16, 0xf8, !PT ;  /* 0x0000003803037812 */ /* 0x000fe400078ef810 */
[----:B------:R-:W-:Y:S01]  /*0ee0*/  LOP3.LUT R4, R5, 0xfffffe00, RZ, 0xc0, !PT ;  /* 0xfffffe0005047812 */ /* 0x000fe200078ec0ff */
[----:B------:R-:W-:Y:S01]  /*0ef0*/  IMAD.SHL.U32 R0, R0, 0x8, RZ ;  /* 0x0000000800007824 */ /* 0x000fe200078e00ff */
[----:B------:R-:W-:Y:S01]  /*0f00*/  LOP3.LUT R6, R6, 0xfffffff8, RZ, 0xc0, !PT ;  /* 0xfffffff806067812 */ /* 0x000fe200078ec0ff */
[----:B------:R-:W-:Y:S01]  /*0f10*/  STL [R1+0x34], RZ ;  /* 0x000034ff01007387 */ /* 0x000fe20000100800 */
[----:B------:R-:W-:-:S02]  /*0f20*/  LOP3.LUT R3, R4, R3, R9, 0xf6, !PT ;  /* 0x0000000304037212 */ /* 0x000fc400078ef609 */
[----:B------:R-:W-:Y:S01]  /*0f30*/  SHF.R.S32.HI R5, RZ, 0x1f, R19 ;  /* 0x0000001fff057819 */ /* 0x000fe20000011413 */
[----:B------:R0:W-:Y:S01]  /*0f40*/  STL [R1+0x1c], R4 ;  /* 0x00001c0401007387 */ /* 0x0001e20000100800 */
[----:B------:R-:W-:-:S03]  /*0f50*/  IMAD.IADD R5, R19, 0x1, -R6 ;  /* 0x0000000113057824 */ /* 0x000fc600078e0a06 */
[----:B------:R1:W-:Y:S01]  /*0f60*/  STL [R1+0x30], R0 ;  /* 0x0000300001007387 */ /* 0x0003e20000100800 */
[----:B0-----:R-:W-:Y:S01]  /*0f70*/  IMAD.SHL.U32 R4, R7, 0x8, RZ ;  /* 0x0000000807047824 */ /* 0x001fe200078e00ff */
[----:B-1----:R-:W-:Y:S01]  /*0f80*/  SHF.R.S32.HI R0, RZ, 0x1f, R8 ;  /* 0x0000001fff007819 */ /* 0x002fe20000011408 */
[----:B------:R-:W-:Y:S01]  /*0f90*/  IMAD R0, R3, 0x2, R2 ;  /* 0x0000000203007824 */ /* 0x000fe200078e0202 */
[----:B------:R0:W-:Y:S04]  /*0fa0*/  STL [R1+0x18], R5 ;  /* 0x0000180501007387 */ /* 0x0001e80000100800 */
[----:B------:R0:W-:Y:S04]  /*0fb0*/  STL [R1+0x3c], R0 ;  /* 0x00003c0001007387 */ /* 0x0001e80000100800 */
[----:B------:R0:W-:Y:S01]  /*0fc0*/  STL [R1+0x40], R4 ;  /* 0x0000400401007387 */ /* 0x0001e20000100800 */
[----:B------:R-:W-:Y:S01]  /*0fd0*/  CS2R R22, SRZ ;  /* 0x0000000000167805 */ /* 0x000fe2000001ff00 */
[----:B------:R-:W-:Y:S01]  /*0fe0*/  IMAD.MOV.U32 R156, RZ, RZ, RZ ;  /* 0x000000ffff9c7224 */ /* 0x000fe200078e00ff */
[----:B------:R-:W-:-:S02]  /*0ff0*/  MOV R18, RZ ;  /* 0x000000ff00127202 */ /* 0x000fc40000000f00 */
[----:B0-2---:R-:W-:-:S07]  /*1000*/  LOP3.LUT R157, R14, 0x1, RZ, 0xfc, !PT ;  /* 0x000000010e9d7812 */ /* 0x005fce00078efcff */
.L_x_2052:
[----:B0----5:R-:W0:Y:S02]  /*1010*/  LDC.64 R4, c[0x0][0xc60] ;  /* 0x00031800ff047b82 */ /* 0x021e240000000a00 */
[----:B0-----:R-:W-:-:S05]  /*1020*/  IMAD.WIDE R4, R155, 0x4, R4 ;  /* 0x000000049b047825 */ /* 0x001fca00078e0204 */
[----:B-12---:R-:W2:Y:S01]  /*1030*/  LDG.E R10, desc[UR40][R4.64] ;  /* 0x00000028040a7981 */ /* 0x006ea2000c1e1900 */
[----:B------:R-:W-:Y:S05]  /*1040*/  YIELD ;  /* 0x0000000000007946 */ /* 0x000fea0003800000 */
[----:B------:R-:W-:Y:S01]  /*1050*/  ULDC.64 UR4, c[0x0][0xa28] ;  /* 0x00028a0000047ab9 */ /* 0x000fe20000000a00 */
[----:B------:R-:W-:Y:S01]  /*1060*/  ULDC.64 UR8, c[0x0][0xa18] ;  /* 0x0002860000087ab9 */ /* 0x000fe20000000a00 */
[----:B------:R-:W-:Y:S01]  /*1070*/  ISETP.NE.U32.AND P1, PT, RZ, UR4, PT ;  /* 0x00000004ff007c0c */ /* 0x000fe2000bf25070 */
[----:B------:R-:W-:Y:S01]  /*1080*/  IMAD.MOV.U32 R3, RZ, RZ, RZ ;  /* 0x000000ffff037224 */ /* 0x000fe200078e00ff */
[----:B------:R-:W-:Y:S01]  /*1090*/  ULDC.64 UR6, c[0x0][0xa08] ;  /* 0x0002820000067ab9 */ /* 0x000fe20000000a00 */
[----:B------:R-:W-:Y:S01]  /*10a0*/  IMAD.MOV.U32 R31, RZ, RZ, RZ ;  /* 0x000000ffff1f7224 */ /* 0x000fe200078e00ff */
[----:B------:R-:W-:-:S02]  /*10b0*/  ISETP.NE.AND.EX P1, PT, RZ, UR5, PT, P1 ;  /* 0x00000005ff007c0c */ /* 0x000fc4000bf25310 */
[----:B------:R-:W-:-:S04]  /*10c0*/  ISETP.NE.U32.AND P0, PT, RZ, UR6, PT ;  /* 0x00000006ff007c0c */ /* 0x000fc8000bf05070 */
[----:B------:R-:W-:Y:S02]  /*10d0*/  ISETP.NE.AND.EX P0, PT, RZ, UR7, PT, P0 ;  /* 0x00000007ff007c0c */ /* 0x000fe4000bf05300 */
[----:B--2---:R-:W-:Y:S01]  /*10e0*/  SHF.R.S32.HI R0, RZ, 0x1f, R10 ;  /* 0x0000001fff007819 */ /* 0x004fe2000001140a */
[----:B------:R-:W-:-:S04]  /*10f0*/  IMAD.SHL.U32 R32, R10, 0x4, RZ ;  /* 0x000000040a207824 */ /* 0x000fc800078e00ff */
        /* <DEDUP_REMOVED lines=8> */
[----:B------:R-:W-:Y:S01]  /*1180*/  ISETP.NE.AND.EX P2, PT, RZ, UR9, PT, P2 ;  /* 0x00000009ff007c0c */ /* 0x000fe2000bf45320 */
[----:B------:R-:W-:Y:S01]  /*1190*/  IMAD.U32 R11, RZ, RZ, UR4 ;  /* 0x00000004ff0b7e24 */ /* 0x000fe2000f8e00ff */
[----:B------:R-:W-:Y:S01]  /*11a0*/  IADD3.X R9, R33, UR7, RZ, P3, !PT ;  /* 0x0000000721097c10 */ /* 0x000fe20009ffe4ff */
[----:B------:R-:W-:-:S04]  /*11b0*/  ULDC.64 UR4, c[0x0][0x3f8] ;  /* 0x0000fe0000047ab9 */ /* 0x000fc80000000a00 */
[----:B------:R0:W5:Y:S06]  /*11c0*/  @P0 LDG.E R31, desc[UR40][R8.64] ;  /* 0x00000028081f0981 */ /* 0x00016c000c1e1900 */
[----:B------:R-:W-:-:S04]  /*11d0*/  @P2 IADD3 R4, P1, R32, UR8, RZ ;  /* 0x0000000820042c10 */ /* 0x000fc8000ff3e0ff */
[----:B------:R-:W-:-:S05]  /*11e0*/  @P2 IADD3.X R5, R33, UR9, RZ, P1, !PT ;  /* 0x0000000921052c10 */ /* 0x000fca0008ffe4ff */
[----:B------:R-:W2:Y:S01]  /*11f0*/  @P2 LDG.E R11, desc[UR40][R4.64] ;  /* 0x00000028040b2981 */ /* 0x000ea2000c1e1900 */
[----:B------:R-:W-:-:S03]  /*1200*/  UISETP.NE.U32.AND UP0, UPT, UR4, URZ, UPT ;  /* 0x0000003f0400728c */ /* 0x000fc6000bf05070 */
[----:B------:R-:W-:Y:S01]  /*1210*/  ULDC UR4, c[0x0][0x404] ;  /* 0x0001010000047ab9 */ /* 0x000fe20000000800 */
[----:B------:R-:W-:-:S03]  /*1220*/  UISETP.NE.AND.EX UP0, UPT, UR5, URZ, UPT, UP0 ;  /* 0x0000003f0500728c */ /* 0x000fc6000bf05300 */
[----:B------:R-:W-:Y:S01]  /*1230*/  ULDC UR5, c[0x0][0x2e0] ;  /* 0x0000b80000057ab9 */ /* 0x000fe20000000800 */
[----:B------:R-:W-:-:S04]  /*1240*/  USEL UR4, UR4, 0x1, UP0 ;  /* 0x0000000104047887 */ /* 0x000fc80008000000 */
[----:B------:R-:W-:-:S03]  /*1250*/  UIMAD UR4, UR4, UR5, URZ ;  /* 0x00000005040472a4 */ /* 0x000fc6000f8e023f */
[----:B------:R-:W-:Y:S02]  /*1260*/  ULDC UR5, c[0x0][0x338] ;  /* 0x0000ce0000057ab9 */ /* 0x000fe40000000800 */
[----:B------:R-:W-:Y:S01]  /*1270*/  IMAD.U32 R28, RZ, RZ, UR5 ;  /* 0x00000005ff1c7e24 */ /* 0x000fe2000f8e00ff */
[----:B------:R-:W-:Y:S01]  /*1280*/  MOV R30, UR4 ;  /* 0x00000004001e7c02 */ /* 0x000fe20008000f00 */
[----:B------:R-:W-:Y:S01]  /*1290*/  IMAD.MOV.U32 R29, RZ, RZ, R10 ;  /* 0x000000ffff1d7224 */ /* 0x000fe200078e000a */
[----:B--2---:R0:W-:Y:S01]  /*12a0*/  STL [R1+0x8], R11 ;  /* 0x0000080b01007387 */ /* 0x0041e20000100800 */
[----:B------:R-:W-:Y:S05]  /*12b0*/  @P2 BRA `(.L_x_1898) ;  /* 0x0000000000282947 */ /* 0x000fea0003800000 */
[----:B------:R-:W-:Y:S02]  /*12c0*/  ULDC.64 UR4, c[0x0][0xa00] ;  /* 0x0002800000047ab9 */ /* 0x000fe40000000a00 */
[----:B------:R-:W-:-:S04]  /*12d0*/  ISETP.NE.U32.AND P1, PT, RZ, UR4, PT ;  /* 0x00000004ff007c0c */ /* 0x000fc8000bf25070 */
[----:B------:R-:W-:-:S13]  /*12e0*/  ISETP.NE.AND.EX P1, PT, RZ, UR5, PT, P1 ;  /* 0x00000005ff007c0c */ /* 0x000fda000bf25310 */
[----:B------:R-:W-:Y:S05]  /*12f0*/  @!P1 BRA `(.L_x_1898) ;  /* 0x0000000000189947 */ /* 0x000fea0003800000 */
[----:B------:R-:W1:Y:S02]  /*1300*/  LDC.64 R4, c[0x0][0xa00] ;  /* 0x00028000ff047b82 */ /* 0x000e640000000a00 */
[----:B-1----:R-:W-:-:S05]  /*1310*/  IMAD.WIDE R4, R29, 0x4, R4 ;  /* 0x000000041d047825 */ /* 0x002fca00078e0204 */
[----:B------:R-:W2:Y:S04]  /*1320*/  LDG.E R0, desc[UR40][R4.64] ;  /* 0x0000002804007981 */ /* 0x000ea8000c1e1900 */
[----:B0-----:R-:W2:Y:S02]  /*1330*/  LDG.E R7, desc[UR40][R4.64+0x4] ;  /* 0x0000042804077981 */ /* 0x001ea4000c1e1900 */
[----:B--2---:R-:W-:-:S05]  /*1340*/  IMAD.IADD R11, R7, 0x1, -R0 ;  /* 0x00000001070b7824 */ /* 0x004fca00078e0a00 */
[----:B------:R1:W-:Y:S02]  /*1350*/  STL [R1+0x8], R11 ;  /* 0x0000080b01007387 */ /* 0x0003e40000100800 */
.L_x_1898:
[----:B------:R-:W-:Y:S01]  /*1360*/  ULDC.64 UR4, c[0x0][0xa20] ;  /* 0x0002880000047ab9 */ /* 0x000fe20000000a00 */
[----:B------:R2:W-:Y:S01]  /*1370*/  STL [R1+0x38], R153 ;  /* 0x0000389901007387 */ /* 0x0005e20000100800 */
[----:B------:R-:W-:-:S03]  /*1380*/  ISETP.NE.U32.AND P1, PT, RZ, UR4, PT ;  /* 0x00000004ff007c0c */ /* 0x000fc6000bf25070 */
[----:B------:R2:W-:Y:S01]  /*1390*/  STL [R1+0x2c], R154 ;  /* 0x00002c9a01007387 */ /* 0x0005e20000100800 */
[----:B------:R-:W-:-:S13]  /*13a0*/  ISETP.NE.AND.EX P1, PT, RZ, UR5, PT, P1 ;  /* 0x00000005ff007c0c */ /* 0x000fda000bf25310 */
[----:B--2---:R-:W-:Y:S05]  /*13b0*/  @!P1 BRA `(.L_x_1899) ;  /* 0x0000000000109947 */ /* 0x004fea0003800000 */
[----:B------:R-:W-:-:S04]  /*13c0*/  IADD3 R4, P0, R32, UR4, RZ ;  /* 0x0000000420047c10 */ /* 0x000fc8000ff1e0ff */
[----:B------:R-:W-:-:S05]  /*13d0*/  IADD3.X R5, R33, UR5, RZ, P0, !PT ;  /* 0x0000000521057c10 */ /* 0x000fca00087fe4ff */
[----:B------:R2:W5:Y:S01]  /*13e0*/  LDG.E R30, desc[UR40][R4.64] ;  /* 0x00000028041e7981 */ /* 0x000562000c1e1900 */
[----:B------:R-:W-:Y:S05]  /*13f0*/  BRA `(.L_x_1900) ;  /* 0x0000000000107947 */ /* 0x000fea0003800000 */
.L_x_1899:
[----:B------:R-:W-:Y:S05]  /*1400*/  @!P0 BRA `(.L_x_1900) ;  /* 0x00000000000c8947 */ /* 0x000fea0003800000 */
[----:B------:R-:W2:Y:S04]  /*1410*/  LDG.E R5, desc[UR40][R8.64] ;  /* 0x0000002808057981 */ /* 0x000ea8000c1e1900 */
[----:B------:R-:W2:Y:S02]  /*1420*/  LDG.E R30, desc[UR40][R8.64+0x4] ;  /* 0x00000428081e7981 */ /* 0x000ea4000c1e1900 */
[----:B--2---:R-:W-:-:S07]  /*1430*/  IMAD.IADD R30, R30, 0x1, -R5 ;  /* 0x000000011e1e7824 */ /* 0x004fce00078e0a05 */
.L_x_1900:
[----:B------:R-:W-:Y:S02]  /*1440*/  ULDC.64 UR4, c[0x0][0xa10] ;  /* 0x0002840000047ab9 */ /* 0x000fe40000000a00 */
[----:B------:R-:W-:-:S04]  /*1450*/  ISETP.NE.U32.AND P0, PT, RZ, UR4, PT ;  /* 0x00000004ff007c0c */ /* 0x000fc8000bf05070 */
[----:B------:R-:W-:Y:S01]  /*1460*/  ISETP.NE.AND.EX P0, PT, RZ, UR5, PT, P0 ;  /* 0x00000005ff007c0c */ /* 0x000fe2000bf05300 */
[----:B0-----:R-:W-:Y:S01]  /*1470*/  IMAD.MOV.U32 R8, RZ, RZ, 0xc0 ;  /* 0x000000c0ff087424 */ /* 0x001fe200078e00ff */
[----:B------:R-:W-:-:S11]  /*1480*/  ULDC.64 UR4, c[0x0][0xa30] ;  /* 0x00028c0000047ab9 */ /* 0x000fd60000000a00 */
[----:B--2---:R-:W0:Y:S02]  /*1490*/  @P0 LDC.64 R4, c[0x0][0xa10] ;  /* 0x00028400ff040b82 */ /* 0x004e240000000a00 */
[----:B0-----:R-:W-:-:S05]  /*14a0*/  @P0 IMAD.WIDE R4, R29, 0x4, R4 ;  /* 0x000000041d040825 */ /* 0x001fca00078e0204 */
[----:B------:R-:W2:Y:S04]  /*14b0*/  @P0 LDG.E R0, desc[UR40][R4.64] ;  /* 0x0000002804000981 */ /* 0x000ea8000c1e1900 */
[----:B------:R-:W2:Y:S01]  /*14c0*/  @P0 LDG.E R9, desc[UR40][R4.64+0x4] ;  /* 0x0000042804090981 */ /* 0x000ea2000c1e1900 */
[----:B------:R-:W-:Y:S01]  /*14d0*/  ISETP.NE.U32.AND P1, PT, RZ, UR4, PT ;  /* 0x00000004ff007c0c */ /* 0x000fe2000bf25070 */
[----:B-----5:R-:W-:-:S03]  /*14e0*/  IMAD.MOV.U32 R24, RZ, RZ, R30 ;  /* 0x000000ffff187224 */ /* 0x020fc600078e001e */
[----:B------:R-:W-:-:S13]  /*14f0*/  ISETP.NE.AND.EX P1, PT, RZ, UR5, PT, P1 ;  /* 0x00000005ff007c0c */ /* 0x000fda000bf25310 */
[----:B------:R-:W-:-:S04]  /*1500*/  @P1 IADD3 R6, P2, R32, UR4, RZ ;  /* 0x0000000420061c10 */ /* 0x000fc8000ff5e0ff */
[----:B------:R-:W-:-:S05]  /*1510*/  @P1 IADD3.X R7, R33, UR5, RZ, P2, !PT ;  /* 0x0000000521071c10 */ /* 0x000fca00097fe4ff */
[----:B------:R0:W5:Y:S01]  /*1520*/  @P1 LDG.E R24, desc[UR40][R6.64] ;  /* 0x0000002806181981 */ /* 0x000162000c1e1900 */
[----:B--2---:R-:W-:Y:S02]  /*1530*/  @P0 IMAD.IADD R28, R9, 0x1, -R0 ;  /* 0x00000001091c0824 */ /* 0x004fe400078e0a00 */
[----:B------:R-:W-:Y:S02]  /*1540*/  IMAD.IADD R9, R30, 0x1, -R3 ;  /* 0x000000011e097824 */ /* 0x000fe400078e0a03 */
[----:B------:R-:W-:Y:S02]  /*1550*/  IMAD R3, R153, R8, 0x13f ;  /* 0x0000013f99037424 */ /* 0x000fe400078e0208 */
[----:B------:R-:W-:Y:S02]  /*1560*/  IMAD.IADD R10, R9, 0x1, R28 ;  /* 0x00000001090a7824 */ /* 0x000fe400078e021c */
[----:B------:R-:W-:Y:S02]  /*1570*/  IMAD.MOV R27, RZ, RZ, -R9 ;  /* 0x000000ffff1b7224 */ /* 0x000fe400078e0a09 */
[C---:B------:R-:W-:Y:S01]  /*1580*/  VIADD R0, R10.reuse, 0x7f ;  /* 0x0000007f0a007836 */ /* 0x040fe20000000000 */
[----:B------:R-:W-:Y:S01]  /*1590*/  IADD3 R4, R10, R3, -R11 ;  /* 0x000000030a047210 */ /* 0x000fe20007ffe80b */
[----:B------:R0:W-:Y:S01]  /*15a0*/  STL [R1+0x10], R10 ;  /* 0x0000100a01007387 */ /* 0x0001e20000100800 */
[----:B------:R-:W-:-:S02]  /*15b0*/  VIMNMX R27, RZ, R27, !PT ;  /* 0x0000001bff1b7248 */ /* 0x000fc40007fe0100 */
[----:B------:R-:W-:Y:S02]  /*15c0*/  SHF.R.S32.HI R3, RZ, 0x1f, R0 ;  /* 0x0000001fff037819 */ /* 0x000fe40000011400 */
[----:B------:R-:W-:Y:S02]  /*15d0*/  SHF.R.S32.HI R5, RZ, 0x1f, R4 ;  /* 0x0000001fff057819 */ /* 0x000fe40000011404 */
[----:B------:R-:W-:Y:S02]  /*15e0*/  LEA.HI R3, R3, R0, RZ, 0x7 ;  /* 0x0000000003037211 */ /* 0x000fe400078f38ff */
[----:B------:R-:W-:Y:S02]  /*15f0*/  LEA.HI R5, R5, R4, RZ, 0x7 ;  /* 0x0000000405057211 */ /* 0x000fe400078f38ff */
[----:B------:R-:W-:Y:S02]  /*1600*/  SHF.R.S32.HI R3, RZ, 0x7, R3 ;  /* 0x00000007ff037819 */ /* 0x000fe40000011403 */
[----:B------:R-:W-:-:S04]  /*1610*/  SHF.R.S32.HI R152, RZ, 0x7, R5 ;  /* 0x00000007ff987819 */ /* 0x000fc80000011405 */
[----:B------:R-:W-:-:S05]  /*1620*/  VIMNMX R152, R3, R152, PT ;  /* 0x0000009803987248 */ /* 0x000fca0003fe0100 */
[----:B------:R-:W-:-:S05]  /*1630*/  IMAD R3, R152, 0x80, -R9 ;  /* 0x0000008098037824 */ /* 0x000fca00078e0a09 */
[----:B------:R-:W-:-:S04]  /*1640*/  VIMNMX R0, R3, R28, PT ;  /* 0x0000001c03007248 */ /* 0x000fc80003fe0100 */
[----:B------:R-:W-:Y:S02]  /*1650*/  ISETP.GT.AND P0, PT, R0, R27, PT ;  /* 0x0000001b0000720c */ /* 0x000fe40003f04270 */
[----:B------:R-:W-:-:S05]  /*1660*/  SHF.R.U32.HI R27, RZ, 0x7, R27 ;  /* 0x00000007ff1b7819 */ /* 0x000fca000001161b */
[----:B------:R-:W-:-:S06]  /*1670*/  IMAD.MOV.U32 R26, RZ, RZ, R27 ;  /* 0x000000ffff1a7224 */ /* 0x000fcc00078e001b */
[----:B------:R-:W-:-:S05]  /*1680*/  @P0 VIADD R0, R0, 0x7f ;  /* 0x0000007f00000836 */ /* 0x000fca0000000000 */
[----:B------:R-:W-:-:S04]  /*1690*/  @P0 SHF.R.S32.HI R3, RZ, 0x1f, R0 ;  /* 0x0000001fff030819 */ /* 0x000fc80000011400 */
[----:B------:R-:W-:-:S04]  /*16a0*/  @P0 LEA.HI R3, R3, R0, RZ, 0x7 ;  /* 0x0000000003030211 */ /* 0x000fc800078f38ff */
[----:B------:R-:W-:Y:S02]  /*16b0*/  @P0 SHF.R.S32.HI R26, RZ, 0x7, R3 ;  /* 0x00000007ff1a0819 */ /* 0x000fe40000011403 */
        /* <DEDUP_REMOVED lines=17> */
[----:B-1----:R-:W-:-:S02]  /*17d0*/  IMAD.U32 R11, RZ, RZ, UR7 ;  /* 0x00000007ff0b7e24 */ /* 0x002fc4000f8e00ff */
[----:B------:R-:W-:Y:S02]  /*17e0*/  IMAD.MOV.U32 R8, RZ, RZ, 0x70 ;  /* 0x00000070ff087424 */ /* 0x000fe400078e00ff */
[----:B------:R-:W-:Y:S02]  /*17f0*/  IMAD.MOV.U32 R12, RZ, RZ, 0x1 ;  /* 0x00000001ff0c7424 */ /* 0x000fe400078e00ff */
[----:B0-----:R-:W-:-:S07]  /*1800*/  IMAD.MOV.U32 R13, RZ, RZ, RZ ;  /* 0x000000ffff0d7224 */ /* 0x001fce00078e00ff */
[----:B------:R-:W-:-:S07]  /*1810*/  LEPC R20, `(.L_x_1903) ;  /* 0x000000001014794e */ /* 0x000fce0000000000 */
[----:B--2--5:R-:W-:Y:S05]  /*1820*/  CALL.ABS.NOINC R14 ;  /* 0x000000000e007343 */ /* 0x024fea0003c00000 */
.L_x_1903:
[----:B------:R-:W-:Y:S05]  /*1830*/  BSYNC B6 ;  /* 0x0000000000067941 */ /* 0x000fea0003800000 */
.L_x_1902:
        /* <DEDUP_REMOVED lines=12> */
[----:B------:R-:W-:Y:S01]  /*1900*/  MOV R13, RZ ;  /* 0x000000ff000d7202 */ /* 0x000fe20000000f00 */
[----:B------:R-:W-:Y:S02]  /*1910*/  IMAD.U32 R6, RZ, RZ, UR4 ;  /* 0x00000004ff067e24 */ /* 0x000fe4000f8e00ff */
[----:B------:R-:W-:-:S02]  /*1920*/  IMAD.U32 R7, RZ, RZ, UR5 ;  /* 0x00000005ff077e24 */ /* 0x000fc4000f8e00ff */
[----:B-1----:R-:W-:Y:S02]  /*1930*/  IMAD.U32 R11, RZ, RZ, UR7 ;  /* 0x00000007ff0b7e24 */ /* 0x002fe4000f8e00ff */
[----:B------:R-:W-:Y:S02]  /*1940*/  IMAD.MOV.U32 R8, RZ, RZ, 0x70 ;  /* 0x00000070ff087424 */ /* 0x000fe400078e00ff */
[----:B0-----:R-:W-:-:S07]  /*1950*/  IMAD.MOV.U32 R12, RZ, RZ, 0x1 ;  /* 0x00000001ff0c7424 */ /* 0x001fce00078e00ff */
[----:B------:R-:W-:-:S07]  /*1960*/  LEPC R20, `(.L_x_1905) ;  /* 0x000000001014794e */ /* 0x000fce0000000000 */
[----:B--2--5:R-:W-:Y:S05]  /*1970*/  CALL.ABS.NOINC R14 ;  /* 0x000000000e007343 */ /* 0x024fea0003c00000 */
.L_x_1905:
[----:B------:R-:W-:Y:S05]  /*1980*/  BSYNC B6 ;  /* 0x0000000000067941 */ /* 0x000fea0003800000 */
.L_x_1904:
[----:B------:R-:W-:Y:S01]  /*1990*/  ULDC.64 UR4, c[0x0][0x9f8] ;  /* 0x00027e0000047ab9 */ /* 0x000fe20000000a00 */
[----:B------:R-:W2:Y:S01]  /*19a0*/  LDL R41, [R1+0x18] ;  /* 0x0000180001297983 */ /* 0x000ea20000100800 */
[----:B------:R-:W-:Y:S01]  /*19b0*/  ISETP.NE.U32.AND P0, PT, RZ, UR4, PT ;  /* 0x00000004ff007c0c */ /* 0x000fe2000bf05070 */
[----:B------:R-:W0:Y:S01]  /*19c0*/  LDC R0, c[0x0][0x428] ;  /* 0x00010a00ff007b82 */ /* 0x000e220000000800 */
[----:B------:R-:W-:Y:S01]  /*19d0*/  ULDC.64 UR6, c[0x0][0xa08] ;  /* 0x0002820000067ab9 */ /* 0x000fe20000000a00 */
[----:B------:R-:W3:Y:S01]  /*19e0*/  LDL.LU R36, [R1] ;  /* 0x0000000001247983 */ /* 0x000ee20000300800 */
[----:B------:R-:W-:-:S03]  /*19f0*/  ISETP.NE.AND.EX P0, PT, RZ, UR5, PT, P0 ;  /* 0x00000005ff007c0c */ /* 0x000fc6000bf05300 */
[----:B------:R-:W4:Y:S02]  /*1a00*/  LDL R34, [R1+0x1c] ;  /* 0x00001c0001227983 */ /* 0x000f240000100800 */
[----:B------:R-:W1:Y:S08]  /*1a10*/  LDC.64 R4, c[0x0][0x2f0] ;  /* 0x0000bc00ff047b82 */ /* 0x000e700000000a00 */
[----:B------:R-:W-:Y:S01]  /*1a20*/  @P0 IADD3 R6, P1, R32, UR4, RZ ;  /* 0x0000000420060c10 */ /* 0x000fe2000ff3e0ff */
[----:B------:R-:W1:Y:S01]  /*1a30*/  S2R R20, SR_TID.X ;  /* 0x0000000000147919 */ /* 0x000e620000002100 */
[----:B------:R-:W1:Y:S02]  /*1a40*/  LDC R35, c[0x0][0x3d4] ;  /* 0x0000f500ff237b82 */ /* 0x000e640000000800 */
[----:B------:R-:W-:Y:S01]  /*1a50*/  @P0 IADD3.X R7, R33, UR5, RZ, P1, !PT ;  /* 0x0000000521070c10 */ /* 0x000fe20008ffe4ff */
[----:B------:R-:W-:Y:S01]  /*1a60*/  IMAD.IADD R32, R31, 0x1, R30 ;  /* 0x000000011f207824 */ /* 0x000fe200078e021e */
[----:B------:R-:W-:-:S03]  /*1a70*/  ULDC.64 UR4, c[0x0][0x2f8] ;  /* 0x0000be0000047ab9 */ /* 0x000fc60000000a00 */
[----:B------:R1:W2:Y:S01]  /*1a80*/  @P0 LDG.E R29, desc[UR40][R6.64] ;  /* 0x00000028061d0981 */ /* 0x0002a2000c1e1900 */
[----:B0-----:R-:W-:Y:S01]  /*1a90*/  ISETP.NE.AND P0, PT, R0, 0x1, PT ;  /* 0x000000010000780c */ /* 0x001fe20003f05270 */
[----:B------:R-:W0:Y:S01]  /*1aa0*/  LDC.64 R68, c[0x0][0x3e8] ;  /* 0x0000fa00ff447b82 */ /* 0x000e220000000a00 */
[----:B------:R-:W-:Y:S02]  /*1ab0*/  SHF.R.S32.HI R37, RZ, 0x1f, R32 ;  /* 0x0000001fff257819 */ /* 0x000fe40000011420 */
[----:B------:R-:W-:Y:S02]  /*1ac0*/  SHF.R.S32.HI R17, RZ, 0x1f, R16 ;  /* 0x0000001fff117819 */ /* 0x000fe40000011410 */
[----:B------:R-:W-:Y:S01]  /*1ad0*/  SHF.R.S32.HI R38, RZ, 0x1f, R19 ;  /* 0x0000001fff267819 */ /* 0x000fe20000011413 */
[-C--:B-1----:R-:W-:Y:S02]  /*1ae0*/  IMAD R8, R37, R4.reuse, RZ ;  /* 0x0000000425087224 */ /* 0x082fe400078e02ff */
[----:B------:R-:W-:-:S04]  /*1af0*/  IMAD.WIDE.U32 R6, R32, R4, RZ ;  /* 0x0000000420067225 */ /* 0x000fc800078e00ff */
[----:B------:R-:W1:Y:S08]  /*1b00*/  @P0 LDC R3, c[0x0][0x42c] ;  /* 0x00010b00ff030b82 */ /* 0x000e700000000800 */
[----:B------:R-:W0:Y:S01]  /*1b10*/  @P0 LDC R9, c[0x0][0x430] ;  /* 0x00010c00ff090b82 */ /* 0x000e220000000800 */
[----:B------:R-:W-:Y:S01]  /*1b20*/  SHF.R.U32.HI R39, RZ, 0x7, R20 ;  /* 0x00000007ff277819 */ /* 0x000fe20000011614 */
[----:B------:R-:W-:-:S03]  /*1b30*/  VIADD R21, R20, 0xffffff80 ;  /* 0xffffff8014157836 */ /* 0x000fc60000000000 */
[----:B------:R-:W-:Y:S02]  /*1b40*/  ISETP.NE.AND P6, PT, R39, 0x1, PT ;  /* 0x000000012700780c */ /* 0x000fe40003fc5270 */
[----:B------:R-:W-:Y:S01]  /*1b50*/  SHF.R.S32.HI R20, RZ, 0x1f, R21 ;  /* 0x0000001fff147819 */ /* 0x000fe20000011415 */
[----:B------:R-:W0:Y:S03]  /*1b60*/  S2R R40, SR_TID.X ;  /* 0x0000000000287919 */ /* 0x000e260000002100 */
[----:B------:R-:W-:Y:S01]  /*1b70*/  LEA.HI R20, R20, R21, RZ, 0x2 ;  /* 0x0000001514147211 */ /* 0x000fe200078f10ff */
[----:B-1----:R-:W-:-:S03]  /*1b80*/  @P0 IMAD.HI.U32 R0, R154, R3, RZ ;  /* 0x000000039a000227 */ /* 0x002fc600078e00ff */
[----:B------:R-:W-:Y:S01]  /*1b90*/  LOP3.LUT R20, R20, 0xfffffffc, RZ, 0xc0, !PT ;  /* 0xfffffffc14147812 */ /* 0x000fe200078ec0ff */
[----:B------:R-:W-:-:S04]  /*1ba0*/  IMAD R3, R32, R5, R8 ;  /* 0x0000000520037224 */ /* 0x000fc800078e0208 */
[----:B------:R-:W-:Y:S01]  /*1bb0*/  IMAD.IADD R20, R21, 0x1, -R20 ;  /* 0x0000000115147824 */ /* 0x000fe200078e0a14 */
[----:B0-----:R-:W-:Y:S01]  /*1bc0*/  @P0 SHF.R.U32.HI R154, RZ, R9, R0 ;  /* 0x00000009ff9a0219 */ /* 0x001fe20000011600 */
[----:B------:R-:W-:Y:S01]  /*1bd0*/  IMAD.IADD R7, R7, 0x1, R3 ;  /* 0x0000000107077824 */ /* 0x000fe200078e0203 */
[----:B------:R-:W-:Y:S01]  /*1be0*/  ISETP.NE.U32.AND P0, PT, RZ, UR6, PT ;  /* 0x00000006ff007c0c */ /* 0x000fe2000bf05070 */
[----:B------:R-:W-:Y:S01]  /*1bf0*/  IMAD.SHL.U32 R54, R20, 0x4, RZ ;  /* 0x0000000414367824 */ /* 0x000fe200078e00ff */
[----:B------:R-:W-:Y:S01]  /*1c00*/  SHF.R.S32.HI R8, RZ, 0x1f, R154 ;  /* 0x0000001fff087819 */ /* 0x000fe2000001149a */
[----:B------:R-:W-:Y:S01]  /*1c10*/  IMAD.WIDE.U32 R6, R154, UR4, R6 ;  /* 0x000000049a067c25 */ /* 0x000fe2000f8e0006 */
[----:B------:R-:W-:-:S03]  /*1c20*/  ISETP.NE.AND.EX P0, PT, RZ, UR7, PT, P0 ;  /* 0x00000007ff007c0c */ /* 0x000fc6000bf05300 */
[----:B------:R-:W-:-:S04]  /*1c30*/  IMAD R3, R8, UR4, RZ ;  /* 0x0000000408037c24 */ /* 0x000fc8000f8e02ff */
[----:B------:R-:W-:Y:S01]  /*1c40*/  IMAD R3, R154, UR5, R3 ;  /* 0x000000059a037c24 */ /* 0x000fe2000f8e0203 */
[----:B------:R-:W-:-:S03]  /*1c50*/  ULDC.64 UR4, c[0x0][0x300] ;  /* 0x0000c00000047ab9 */ /* 0x000fc60000000a00 */
[----:B------:R-:W-:Y:S01]  /*1c60*/  IMAD.IADD R7, R7, 0x1, R3 ;  /* 0x0000000107077824 */ /* 0x000fe200078e0203 */
[----:B------:R-:W-:Y:S01]  /*1c70*/  SHF.R.S32.HI R55, RZ, 0x1f, R54 ;  /* 0x0000001fff377819 */ /* 0x000fe20000011436 */
[----:B------:R-:W-:-:S04]  /*1c80*/  IMAD.WIDE.U32 R14, R19, R68, R16 ;  /* 0x00000044130e7225 */ /* 0x000fc800078e0010 */
[----:B------:R-:W-:Y:S01]  /*1c90*/  VIADD R40, R40, 0xffffff80 ;  /* 0xffffff8028287836 */ /* 0x000fe20000000000 */
[----:B------:R-:W-:Y:S01]  /*1ca0*/  SHF.L.U64.HI R74, R4, 0x7, R5 ;  /* 0x00000007044a7819 */ /* 0x000fe20000010205 */
[----:B------:R-:W-:Y:S01]  /*1cb0*/  VIADD R66, R16, 0x20 ;  /* 0x0000002010427836 */ /* 0x000fe20000000000 */
[----:B------:R-:W-:Y:S01]  /*1cc0*/  SHF.L.U32 R73, R4, 0x7, RZ ;  /* 0x0000000704497819 */ /* 0x000fe200000006ff */
[----:B------:R-:W-:Y:S02]  /*1cd0*/  VIADD R65, R39, 0x8 ;  /* 0x0000000827417836 */ /* 0x000fe40000000000 */
[----:B------:R-:W-:Y:S01]  /*1ce0*/  IMAD.SHL.U32 R64, R35, 0x2, RZ ;  /* 0x0000000223407824 */ /* 0x000fe200078e00ff */
[----:B--2---:R-:W-:Y:S02]  /*1cf0*/  SEL R53, R29, RZ, !P0 ;  /* 0x000000ff1d357207 */ /* 0x004fe40004000000 */
[----:B------:R-:W-:-:S03]  /*1d00*/  SHF.R.S32.HI R0, RZ, 0x1f, R29 ;  /* 0x0000001fff007819 */ /* 0x000fc6000001141d */
[----:B------:R-:W-:Y:S01]  /*1d10*/  IMAD.WIDE.U32 R56, R53, UR4, R6 ;  /* 0x0000000435387c25 */ /* 0x000fe2000f8e0006 */
[----:B------:R-:W-:Y:S01]  /*1d20*/  SEL R12, R0, RZ, !P0 ;  /* 0x000000ff000c7207 */ /* 0x000fe20004000000 */
[----:B------:R-:W0:Y:S04]  /*1d30*/  LDC.64 R6, c[0x0][0x3d8] ;  /* 0x0000f600ff067b82 */ /* 0x000e280000000a00 */
[----:B------:R-:W-:-:S04]  /*1d40*/  IMAD R0, R12, UR4, RZ ;  /* 0x000000040c007c24 */ /* 0x000fc8000f8e02ff */
[----:B------:R-:W-:Y:S01]  /*1d50*/  IMAD R77, R53, UR5, R0 ;  /* 0x00000005354d7c24 */ /* 0x000fe2000f8e0200 */
[----:B------:R-:W-:Y:S05]  /*1d60*/  @!P6 WARPSYNC.ALL ;  /* 0x000000000000e948 */ /* 0x000fea0003800000 */
[----:B------:R-:W-:Y:S01]  /*1d70*/  ULDC.64 UR4, c[0x0][0x320] ;  /* 0x0000c80000047ab9 */ /* 0x000fe20000000a00 */
[-C--:B------:R-:W-:Y:S02]  /*1d80*/  IMAD R0, R38, R4.reuse, RZ ;  /* 0x0000000426007224 */ /* 0x080fe400078e02ff */
[----:B------:R-:W-:Y:S02]  /*1d90*/  IMAD R3, R8, UR4, RZ ;  /* 0x0000000408037c24 */ /* 0x000fe4000f8e02ff */
[----:B------:R-:W-:-:S04]  /*1da0*/  IMAD.WIDE.U32 R8, R19, R4, R16 ;  /* 0x0000000413087225 */ /* 0x000fc800078e0010 */
[----:B------:R-:W-:Y:S01]  /*1db0*/  IMAD R0, R19, R5, R0 ;  /* 0x0000000513007224 */ /* 0x000fe200078e0200 */
[----:B------:R-:W-:Y:S01]  /*1dc0*/  IADD3 R76, P0, R56, R8, RZ ;  /* 0x00000008384c7210 */ /* 0x000fe20007f1e0ff */
[----:B------:R-:W-:Y:S02]  /*1dd0*/  IMAD.IADD R77, R57, 0x1, R77 ;  /* 0x00000001394d7824 */ /* 0x000fe400078e024d */
[C---:B------:R-:W-:Y:S02]  /*1de0*/  IMAD R3, R154.reuse, UR5, R3 ;  /* 0x000000059a037c24 */ /* 0x040fe4000f8e0203 */
[----:B------:R-:W-:Y:S01]  /*1df0*/  IMAD.WIDE.U32 R10, R154, UR4, R16 ;  /* 0x000000049a0a7c25 */ /* 0x000fe2000f8e0010 */
[----:B------:R-:W-:Y:S01]  /*1e00*/  ULDC.64 UR4, c[0x0][0x328] ;  /* 0x0000ca0000047ab9 */ /* 0x000fe20000000a00 */
[----:B------:R-:W-:Y:S02]  /*1e10*/  IADD3.X R75, R77, R9, R0, P0, !PT ;  /* 0x000000094d4b7210 */ /* 0x000fe400007fe400 */
[----:B------:R-:W-:Y:S01]  /*1e20*/  IMAD.IADD R11, R11, 0x1, R3 ;  /* 0x000000010b0b7824 */ /* 0x000fe200078e0203 */
[----:B------:R-:W-:Y:S01]  /*1e30*/  ISETP.GE.AND P0, PT, R16, R35, PT ;  /* 0x000000231000720c */ /* 0x000fe20003f06270 */
[----:B------:R-:W-:-:S02]  /*1e40*/  IMAD R3, R12, UR4, RZ ;  /* 0x000000040c037c24 */ /* 0x000fc4000f8e02ff */
[-C--:B0-----:R-:W-:Y:S02]  /*1e50*/  IMAD R0, R38, R6.reuse, RZ ;  /* 0x0000000626007224 */ /* 0x081fe400078e02ff */
[----:B------:R-:W-:Y:S01]  /*1e60*/  IMAD R33, R53, UR5, R3 ;  /* 0x0000000535217c24 */ /* 0x000fe2000f8e0203 */
[----:B------:R-:W-:Y:S01]  /*1e70*/  SEL R3, R35, RZ, P0 ;  /* 0x000000ff23037207 */ /* 0x000fe20000000000 */
[C---:B------:R-:W-:Y:S02]  /*1e80*/  IMAD R21, R19.reuse, R7, R0 ;  /* 0x0000000713157224 */ /* 0x040fe400078e0200 */
[----:B------:R-:W-:Y:S01]  /*1e90*/  IMAD.WIDE.U32 R12, R19, R6, R16 ;  /* 0x00000006130c7225 */ /* 0x000fe200078e0010 */
[----:B------:R-:W-:-:S03]  /*1ea0*/  LOP3.LUT P2, RZ, R41, 0x4, RZ, 0xc0, !PT ;  /* 0x0000000429ff7812 */ /* 0x000fc6000784c0ff */
[-C--:B------:R-:W-:Y:S02]  /*1eb0*/  IMAD R0, R38, R68.reuse, RZ ;  /* 0x0000004426007224 */ /* 0x080fe400078e02ff */
[----:B------:R-:W-:Y:S02]  /*1ec0*/  IMAD.IADD R31, R21, 0x1, R13 ;  /* 0x00000001151f7824 */ /* 0x000fe400078e020d */
[----:B------:R-:W-:Y:S01]  /*1ed0*/  IMAD.WIDE.U32 R52, R53, UR4, R10 ;  /* 0x0000000435347c25 */ /* 0x000fe2000f8e000a */
[----:B---3--:R-:W-:Y:S01]  /*1ee0*/  LOP3.LUT R36, R36, 0xfffffffb, RZ, 0xc0, !PT ;  /* 0xfffffffb24247812 */ /* 0x008fe200078ec0ff */
[----:B------:R-:W-:Y:S02]  /*1ef0*/  ULDC UR4, c[0x0][0x2e4] ;  /* 0x0000b90000047ab9 */ /* 0x000fe40000000800 */
[C---:B------:R-:W-:Y:S02]  /*1f00*/  IMAD R13, R19.reuse, R69, R0 ;  /* 0x00000045130d7224 */ /* 0x040fe400078e0200 */
[----:B------:R-:W-:-:S04]  /*1f10*/  IMAD.WIDE.U32 R10, R19, R68, R54 ;  /* 0x00000044130a7225 */ /* 0x000fc800078e0036 */
[----:B------:R-:W-:Y:S02]  /*1f20*/  IMAD.IADD R3, R16, 0x1, R3 ;  /* 0x0000000110037824 */ /* 0x000fe400078e0203 */
[----:B------:R-:W-:-:S04]  /*1f30*/  IMAD.WIDE.U32 R8, R19, R6, R54 ;  /* 0x0000000613087225 */ /* 0x000fc800078e0036 */
[----:B------:R-:W-:Y:S01]  /*1f40*/  IMAD.IADD R15, R13, 0x1, R15 ;  /* 0x000000010d0f7824 */ /* 0x000fe200078e020f */
[----:B------:R-:W-:Y:S01]  /*1f50*/  SHF.R.S32.HI R0, RZ, 0x1f, R3 ;  /* 0x0000001fff007819 */ /* 0x000fe20000011403 */
[----:B------:R-:W-:Y:S01]  /*1f60*/  IMAD.IADD R13, R11, 0x1, R13 ;  /* 0x000000010b0d7824 */ /* 0x000fe200078e020d */
[----:B-----5:R-:W-:Y:S01]  /*1f70*/  SHF.R.S32.HI R11, RZ, 0x1f, R24 ;  /* 0x0000001fff0b7819 */ /* 0x020fe20000011418 */
[----:B------:R-:W-:Y:S02]  /*1f80*/  IMAD.MOV.U32 R30, RZ, RZ, R12 ;  /* 0x000000ffff1e7224 */ /* 0x000fe400078e000c */
[----:B------:R-:W-:Y:S01]  /*1f90*/  IMAD.IADD R9, R9, 0x1, R21 ;  /* 0x0000000109097824 */ /* 0x000fe200078e0215 */
[----:B------:R-:W-:Y:S01]  /*1fa0*/  LEA.HI R3, R0, R3, RZ, 0x3 ;  /* 0x0000000300037211 */ /* 0x000fe200078f18ff */
[-C--:B------:R-:W-:Y:S01]  /*1fb0*/  IMAD R0, R11, R6.reuse, RZ ;  /* 0x000000060b007224 */ /* 0x080fe200078e02ff */
[----:B------:R-:W-:Y:S01]  /*1fc0*/  @P2 LOP3.LUT R36, R36, 0x4, RZ, 0xfc, !PT ;  /* 0x0000000424242812 */ /* 0x000fe200078efcff */
[----:B------:R-:W-:Y:S01]  /*1fd0*/  IMAD.SHL.U32 R70, R41, 0x40, RZ ;  /* 0x0000004029467824 */ /* 0x000fe200078e00ff */
[----:B------:R-:W-:Y:S01]  /*1fe0*/  SHF.L.U64.HI R72, R6, 0x7, R7 ;  /* 0x0000000706487819 */ /* 0x000fe20000010207 */
[----:B------:R-:W-:-:S04]  /*1ff0*/  IMAD.WIDE.U32 R30, R24, R6, R30 ;  /* 0x00000006181e7225 */ /* 0x000fc800078e001e */
[----:B------:R-:W-:-:S04]  /*2000*/  IMAD.WIDE.U32 R20, R24, R6, R8 ;  /* 0x0000000618147225 */ /* 0x000fc800078e0008 */
[----:B------:R-:W-:Y:S01]  /*2010*/  IMAD.SHL.U32 R71, R6, 0x80, RZ ;  /* 0x0000008006477824 */ /* 0x000fe200078e00ff */
[C---:B------:R-:W-:Y:S01]  /*2020*/  IADD3 R6, P1, R19.reuse, R32, RZ ;  /* 0x0000002013067210 */ /* 0x040fe20007f3e0ff */
[----:B------:R0:W-:Y:S01]  /*2030*/  STL [R1], R36 ;  /* 0x0000002401007387 */ /* 0x0001e20000100800 */
[----:B------:R-:W-:Y:S01]  /*2040*/  IMAD R5, R24, R7, R0 ;  /* 0x0000000718057224 */ /* 0x000fe200078e0200 */
[----:B------:R-:W-:Y:S02]  /*2050*/  LOP3.LUT R70, R70, 0x1c0, RZ, 0xc0, !PT ;  /* 0x000001c046467812 */ /* 0x000fe400078ec0ff */
[----:B------:R-:W-:Y:S02]  /*2060*/  IMAD.X R7, R38, 0x1, R37, P1 ;  /* 0x0000000126077824 */ /* 0x000fe400008e0625 */
[----:B------:R-:W-:Y:S01]  /*2070*/  VIADD R38, R19, 0x60 ;  /* 0x0000006013267836 */ /* 0x000fe20000000000 */
[----:B0-----:R-:W-:Y:S02]  /*2080*/  SHF.R.S32.HI R36, RZ, 0x1f, R40 ;  /* 0x0000001fff247819 */ /* 0x001fe40000011428 */
[----:B------:R-:W-:-:S02]  /*2090*/  SHF.R.U32.HI R67, RZ, 0x3, R70 ;  /* 0x00000003ff437819 */ /* 0x000fc40000011646 */
[----:B------:R-:W-:Y:S02]  /*20a0*/  LOP3.LUT R0, R70, 0x18, R16, 0xf8, !PT ;  /* 0x0000001846007812 */ /* 0x000fe400078ef810 */
[----:B------:R-:W-:Y:S01]  /*20b0*/  LEA.HI R36, R36, R40, RZ, 0x5 ;  /* 0x0000002824247211 */ /* 0x000fe200078f28ff */
[----:B------:R-:W-:Y:S01]  /*20c0*/  IMAD.SHL.U32 R38, R38, 0x40, RZ ;  /* 0x0000004026267824 */ /* 0x000fe200078e00ff */
[----:B------:R-:W-:Y:S02]  /*20d0*/  LOP3.LUT R0, R0, R67, RZ, 0x3c, !PT ;  /* 0x0000004300007212 */ /* 0x000fe400078e3cff */
[----:B------:R-:W-:Y:S02]  /*20e0*/  SHF.R.S32.HI R36, RZ, 0x5, R36 ;  /* 0x00000005ff247819 */ /* 0x000fe40000011424 */
[----:B------:R-:W-:Y:S02]  /*20f0*/  LOP3.LUT R38, R38, 0x1c0, RZ, 0xc0, !PT ;  /* 0x000001c026267812 */ /* 0x000fe400078ec0ff */
[--C-:B------:R-:W-:Y:S01]  /*2100*/  SHF.R.S32.HI R60, RZ, 0x3, R3.reuse ;  /* 0x00000003ff3c7819 */ /* 0x100fe20000011403 */
[----:B------:R-:W-:Y:S01]  /*2110*/  IMAD R63, R36, 0x200, R0 ;  /* 0x00000200243f7824 */ /* 0x000fe200078e0200 */
[----:B------:R-:W-:-:S02]  /*2120*/  LOP3.LUT R0, R70, 0x38, R3, 0xf8, !PT ;  /* 0x0000003846007812 */ /* 0x000fc400078ef803 */
[----:B------:R-:W-:Y:S02]  /*2130*/  LOP3.LUT R59, R3, 0xfffffff8, RZ, 0xc0, !PT ;  /* 0xfffffff8033b7812 */ /* 0x000fe400078ec0ff */
[----:B------:R-:W-:Y:S01]  /*2140*/  LOP3.LUT R3, R38, 0x38, R3, 0xf8, !PT ;  /* 0x0000003826037812 */ /* 0x000fe200078ef803 */
[----:B------:R-:W-:-:S05]  /*2150*/  VIADD R38, R19, 0x60 ;  /* 0x0000006013267836 */ /* 0x000fca0000000000 */
[----:B------:R-:W-:Y:S01]  /*2160*/  SHF.L.U32 R38, R38, 0x6, RZ ;  /* 0x0000000626267819 */ /* 0x000fe200000006ff */
[----:B------:R-:W-:-:S03]  /*2170*/  IMAD R11, R11, R68, RZ ;  /* 0x000000440b0b7224 */ /* 0x000fc600078e02ff */
[----:B------:R-:W-:Y:S01]  /*2180*/  LOP3.LUT R38, R38, 0x1c0, RZ, 0xc0, !PT ;  /* 0x000001c026267812 */ /* 0x000fe200078ec0ff */
[----:B------:R-:W-:-:S03]  /*2190*/  IMAD.MOV.U32 R12, RZ, RZ, R10 ;  /* 0x000000ffff0c7224 */ /* 0x000fc600078e000a */
[----:B------:R-:W-:Y:S01]  /*21a0*/  SHF.R.U32.HI R38, RZ, 0x3, R38 ;  /* 0x00000003ff267819 */ /* 0x000fe20000011626 */
[----:B------:R-:W-:Y:S01]  /*21b0*/  IMAD R29, R24, R69, R11 ;  /* 0x00000045181d7224 */ /* 0x000fe200078e020b */
[----:B------:R-:W-:Y:S01]  /*21c0*/  LOP3.LUT R0, R0, R67, RZ, 0x3c, !PT ;  /* 0x0000004300007212 */ /* 0x000fe200078e3cff */
[----:B------:R-:W-:Y:S01]  /*21d0*/  IMAD.WIDE.U32 R10, R24, R68, R14 ;  /* 0x00000044180a7225 */ /* 0x000fe200078e000e */
[----:B------:R-:W-:-:S03]  /*21e0*/  LOP3.LUT R3, R3, R38, RZ, 0x3c, !PT ;  /* 0x0000002603037212 */ /* 0x000fc600078e3cff */
[----:B------:R-:W-:Y:S01]  /*21f0*/  IMAD.WIDE.U32 R8, R24, R68, R12 ;  /* 0x0000004418087225 */ /* 0x000fe200078e000c */
[----:B------:R-:W-:Y:S02]  /*2200*/  SHF.L.U64.HI R69, R68, 0x7, R69 ;  /* 0x0000000744457819 */ /* 0x000fe40000010245 */
[----:B------:R-:W-:Y:S01]  /*2210*/  ISETP.GE.AND P1, PT, R16, UR4, PT ;  /* 0x0000000410007c0c */ /* 0x000fe2000bf26270 */
[----:B------:R-:W-:Y:S01]  /*2220*/  IMAD.IADD R62, R5, 0x1, R31 ;  /* 0x00000001053e7824 */ /* 0x000fe200078e021f */
[----:B------:R-:W-:Y:S01]  /*2230*/  @!P6 BAR.SYNC.DEFER_BLOCKING 0x9, 0x100 ;  /* 0x024400000000eb1d */ /* 0x000fe20000010000 */
[----:B------:R-:W-:Y:S01]  /*2240*/  IMAD.IADD R61, R29, 0x1, R11 ;  /* 0x000000011d3d7824 */ /* 0x000fe200078e020b */
[----:B------:R-:W-:Y:S01]  /*2250*/  ISETP.GE.AND P2, PT, R66, UR4, PT ;  /* 0x0000000442007c0c */ /* 0x000fe2000bf46270 */
[----:B------:R-:W-:Y:S01]  /*2260*/  IMAD.IADD R58, R21, 0x1, R5 ;  /* 0x00000001153a7824 */ /* 0x000fe200078e0205 */
[----:B------:R-:W-:Y:S01]  /*2270*/  SHF.R.S32.HI R5, RZ, 0x1f, R59 ;  /* 0x0000001fff057819 */ /* 0x000fe2000001143b */
[----:B------:R-:W-:-:S02]  /*2280*/  IMAD R4, R36, 0x200, R0 ;  /* 0x0000020024047824 */ /* 0x000fc400078e0200 */
[----:B------:R-:W-:Y:S02]  /*2290*/  IMAD.SHL.U32 R68, R68, 0x80, RZ ;  /* 0x0000008044447824 */ /* 0x000fe400078e00ff */
[----:B------:R-:W-:Y:S02]  /*22a0*/  IMAD.IADD R29, R9, 0x1, R29 ;  /* 0x00000001091d7824 */ /* 0x000fe400078e021d */
[----:B----4-:R-:W-:Y:S02]  /*22b0*/  IMAD.IADD R3, R34, 0x1, R3 ;  /* 0x0000000122037824 */ /* 0x010fe400078e0203 */
[----:B------:R-:W-:-:S07]  /*22c0*/  IMAD.IADD R0, R53, 0x1, R33 ;  /* 0x0000000135007824 */ /* 0x000fce00078e0221 */
.L_x_1955:
[----:B------:R-:W2:Y:S01]  /*22d0*/  LDL R34, [R1+0x18] ;  /* 0x0000180001227983 */ /* 0x000ea20000100800 */
[----:B------:R-:W0:Y:S03]  /*22e0*/  LDC.64 R86, c[0x0][0x2f0] ;  /* 0x0000bc00ff567b82 */ /* 0x000e260000000a00 */
[----:B------:R-:W3:Y:S01]  /*22f0*/  LDL.LU R33, [R1] ;  /* 0x0000000001217983 */ /* 0x000ee20000300800 */
[----:B------:R-:W-:Y:S01]  /*2300*/  VIADD R26, R26, 0xffffffff ;  /* 0xffffffff1a1a7836 */ /* 0x000fe20000000000 */
[----:B------:R-:W-:Y:S05]  /*2310*/  YIELD ;  /* 0x0000000000007946 */ /* 0x000fea0003800000 */
[----:B------:R-:W1:Y:S01]  /*2320*/  LDC.64 R80, c[0x0][0x2d8] ;  /* 0x0000b600ff507b82 */ /* 0x000e620000000a00 */
[----:B------:R-:W-:Y:S01]  /*2330*/  SHF.R.S32.HI R32, RZ, 0x1f, R26 ;  /* 0x0000001fff207819 */ /* 0x000fe2000001141a */
[-C--:B------:R-:W-:Y:S01]  /*2340*/  IMAD R12, R74, R26.reuse, RZ ;  /* 0x0000001a4a0c7224 */ /* 0x080fe200078e02ff */
[----:B------:R-:W-:Y:S01]  /*2350*/  BSSY B0, `(.L_x_1906) ;  /* 0x00002f7000007945 */ /* 0x000fe20003800000 */
[----:B------:R-:W-:-:S04]  /*2360*/  IMAD.WIDE.U32 R84, R73, R26, RZ ;  /* 0x0000001a49547225 */ /* 0x000fc800078e00ff */
[----:B------:R-:W-:Y:S01]  /*2370*/  IMAD R13, R32, R73, R12 ;  /* 0x00000049200d7224 */ /* 0x000fe200078e020c */
[----:B------:R-:W4:Y:S01]  /*2380*/  LDC R88, c[0x0][0x3d4] ;  /* 0x0000f500ff587b82 */ /* 0x000f220000000800 */
[----:B------:R-:W-:Y:S02]  /*2390*/  IMAD R82, R22, 0x2000, R63 ;  /* 0x0000200016527824 */ /* 0x000fe400078e023f */
[----:B------:R-:W-:Y:S02]  /*23a0*/  IMAD.IADD R85, R85, 0x1, R13 ;  /* 0x0000000155557824 */ /* 0x000fe400078e020d */
[----:B0-----:R-:W-:Y:S02]  /*23b0*/  IMAD R15, R87, 0x60, RZ ;  /* 0x00000060570f7824 */ /* 0x001fe400078e02ff */
[----:B------:R-:W-:-:S03]  /*23c0*/  IMAD.WIDE.U32 R12, R86, 0x60, R84 ;  /* 0x00000060560c7825 */ /* 0x000fc600078e0054 */
[C---:B------:R-:W-:Y:S02]  /*23d0*/  IADD3 R14, P4, R76.reuse, R12, RZ ;  /* 0x0000000c4c0e7210 */ /* 0x040fe40007f9e0ff */
[----:B------:R-:W-:Y:S02]  /*23e0*/  IADD3 R12, P3, R76, R84, RZ ;  /* 0x000000544c0c7210 */ /* 0x000fe40007f7e0ff */
[----:B------:R-:W-:Y:S02]  /*23f0*/  IADD3.X R13, R75, R13, R15, P4, !PT ;  /* 0x0000000d4b0d7210 */ /* 0x000fe400027fe40f */
[-C--:B-1----:R-:W-:Y:S01]  /*2400*/  LEA R36, P4, R14, R80.reuse, 0x1 ;  /* 0x000000500e247211 */ /* 0x082fe200078808ff */
[----:B------:R-:W-:Y:S01]  /*2410*/  IMAD.X R15, R85, 0x1, R75, P3 ;  /* 0x00000001550f7824 */ /* 0x000fe200018e064b */
[----:B------:R-:W-:Y:S02]  /*2420*/  LEA R38, P3, R12, R80, 0x1 ;  /* 0x000000500c267211 */ /* 0x000fe400078608ff */
[----:B------:R-:W-:-:S02]  /*2430*/  LEA.HI.X R37, R14, R81, R13, 0x1, P4 ;  /* 0x000000510e257211 */ /* 0x000fc400020f0c0d */
[----:B------:R-:W-:Y:S02]  /*2440*/  ISETP.GT.AND P4, PT, R26, R27, PT ;  /* 0x0000001b1a00720c */ /* 0x000fe40003f84270 */
[----:B------:R-:W-:Y:S01]  /*2450*/  LEA.HI.X R39, R12, R81, R15, 0x1, P3 ;  /* 0x000000510c277211 */ /* 0x000fe200018f0c0f */
[----:B------:R-:W-:Y:S01]  /*2460*/  VIADD R12, R82, 0x20 ;  /* 0x00000020520c7836 */ /* 0x000fe20000000000 */
[----:B----4-:R-:W-:Y:S02]  /*2470*/  ISETP.GE.AND P3, PT, R88, 0x1, PT ;  /* 0x000000015800780c */ /* 0x010fe40003f66270 */
[----:B--2---:R-:W-:Y:S02]  /*2480*/  LOP3.LUT P5, RZ, R34, 0x4, RZ, 0xc0, !PT ;  /* 0x0000000422ff7812 */ /* 0x004fe400078ac0ff */
[----:B---3--:R-:W-:-:S05]  /*2490*/  LOP3.LUT R33, R33, 0xfffffffd, RZ, 0xc0, !PT ;  /* 0xfffffffd21217812 */ /* 0x008fca00078ec0ff */
[----:B------:R-:W-:-:S05]  /*24a0*/  @P4 LOP3.LUT R33, R33, 0x2, RZ, 0xfc, !PT ;  /* 0x0000000221214812 */ /* 0x000fca00078efcff */
[----:B------:R0:W-:Y:S01]  /*24b0*/  STL [R1], R33 ;  /* 0x0000002101007387 */ /* 0x0001e20000100800 */
[C---:B------:R-:W-:Y:S02]  /*24c0*/  @P5 VIADD R12, R82.reuse, 0xffffffe0 ;  /* 0xffffffe0520c5836 */ /* 0x040fe40000000000 */
[--C-:B------:R-:W-:Y:S02]  /*24d0*/  IMAD R82, R82, 0x2, R25.reuse ;  /* 0x0000000252527824 */ /* 0x100fe400078e0219 */
[----:B------:R-:W-:Y:S01]  /*24e0*/  IMAD R79, R12, 0x2, R25 ;  /* 0x000000020c4f7824 */ /* 0x000fe200078e0219 */
[----:B------:R-:W-:Y:S06]  /*24f0*/  @!P3 BRA `(.L_x_1907) ;  /* 0x0000002c0008b947 */ /* 0x000fec0003800000 */
[----:B------:R-:W-:Y:S01]  /*2500*/  ULDC.U8 UR4, c[0x0][0x3f0] ;  /* 0x0000fc0000047ab9 */ /* 0x000fe20000000000 */
[-C--:B------:R-:W-:Y:S01]  /*2510*/  IMAD R12, R72, R26.reuse, RZ ;  /* 0x0000001a480c7224 */ /* 0x080fe200078e02ff */
[----:B------:R-:W-:Y:S01]  /*2520*/  ISETP.NE.AND P3, PT, RZ, UR4, PT ;  /* 0x00000004ff007c0c */ /* 0x000fe2000bf65270 */
[----:B------:R-:W-:Y:S02]  /*2530*/  IMAD R13, R69, R26, RZ ;  /* 0x0000001a450d7224 */ /* 0x000fe400078e02ff */
        /* <DEDUP_REMOVED lines=11> */
[----:B0-----:R-:W-:Y:S02]  /*25f0*/  CS2R R32, SRZ ;  /* 0x0000000000207805 */ /* 0x001fe4000001ff00 */
        /* <DEDUP_REMOVED lines=29> */
.L_x_1910:
[----:B------:R-:W-:Y:S05]  /*27d0*/  BSYNC B1 ;  /* 0x0000000000017941 */ /* 0x000fea0003800000 */
.L_x_1909:
        /* <DEDUP_REMOVED lines=35> */
.L_x_1912:
[----:B------:R-:W-:Y:S05]  /*2a10*/  BSYNC B1 ;  /* 0x0000000000017941 */ /* 0x000fea0003800000 */
.L_x_1911:
[----:B0-----:R-:W-:Y:S01]  /*2a20*/  IMAD.MOV.U32 R12, RZ, RZ, R80 ;  /* 0x000000ffff0c7224 */ /* 0x001fe200078e0050 */
[----:B------:R-:W-:Y:S01]  /*2a30*/  ISETP.NE.AND P3, PT, R157, 0x3, PT ;  /* 0x000000039d00780c */ /* 0x000fe20003f65270 */
        /* <DEDUP_REMOVED lines=15> */
[----:B------:R-:W-:-:S02]  /*2b30*/  MOV R14, R40 ;  /* 0x00000028000e7202 */ /* 0x000fc40000000f00 */
        /* <DEDUP_REMOVED lines=15> */
.L_x_1913:
[----:B------:R-:W-:Y:S01]  /*2c30*/  IMAD R78, R22, 0x8, R2 ;  /* 0x00000008164e7824 */ /* 0x000fe200078e0202 */
[----:B------:R-:W-:Y:S01]  /*2c40*/  SHF.L.U32 R90, R156, 0x1f, RZ ;  /* 0x0000001f9c5a7819 */ /* 0x000fe200000006ff */
[----:B------:R-:W-:Y:S03]  /*2c50*/  BSSY B1, `(.L_x_1914) ;  /* 0x0000003000017945 */ /* 0x000fe60003800000 */
[----:B------:R-:W0:Y:S02]  /*2c60*/  SYNCS.PHASECHK.TRANS64.TRYWAIT P6, [R78+URZ+0x16890], R90 ;  /* 0x0168905a4e0075a7 */ /* 0x000e2400080c017f */
[----:B0-----:R-:W-:Y:S05]  /*2c70*/  @!P6 BRA `(.L_x_1915) ;  /* 0x000001580004e947 */ /* 0x001fea0003800000 */
.L_x_2155:
[----:B------:R-:W-:Y:S05]  /*2c80*/  BSYNC B1 ;  /* 0x0000000000017941 */ /* 0x000fea0003800000 */
.L_x_1914:
        /* <DEDUP_REMOVED lines=8> */
[--C-:B------:R-:W-:Y:S02]  /*2d10*/  SHF.R.U64 R100, R84, 0x10, R85.reuse ;  /* 0x0000001054647819 */ /* 0x100fe40000001255 */
[----:B------:R-:W-:Y:S02]  /*2d20*/  SHF.R.U32.HI R102, RZ, 0x10, R85 ;  /* 0x00000010ff667819 */ /* 0x000fe40000011655 */
[--C-:B------:R-:W-:Y:S02]  /*2d30*/  SHF.R.U64 R96, R80, 0x10, R81.reuse ;  /* 0x0000001050607819 */ /* 0x100fe40000001251 */
[----:B------:R-:W-:Y:S01]  /*2d40*/  SHF.R.U32.HI R98, RZ, 0x10, R81 ;  /* 0x00000010ff627819 */ /* 0x000fe20000011651 */
[----:B--2---:R-:W-:Y:S01]  /*2d50*/  IMAD.U32 R81, R14, 0x10000, RZ ;  /* 0x000100000e517824 */ /* 0x004fe200078e00ff */
[----:B------:R-:W-:Y:S02]  /*2d60*/  PRMT R100, R46, 0x5432, R100 ;  /* 0x000054322e647816 */ /* 0x000fe40000000064 */
[----:B------:R-:W-:-:S02]  /*2d70*/  PRMT R102, R47, 0x5432, R102 ;  /* 0x000054322f667816 */ /* 0x000fc40000000066 */
[----:B------:R-:W-:Y:S02]  /*2d80*/  PRMT R96, R44, 0x5432, R96 ;  /* 0x000054322c607816 */ /* 0x000fe40000000060 */
[----:B------:R-:W-:Y:S01]  /*2d90*/  PRMT R98, R45, 0x5432, R98 ;  /* 0x000054322d627816 */ /* 0x000fe20000000062 */
[----:B------:R-:W-:Y:S01]  /*2da0*/  IMAD.U32 R103, R102, 0x10000, RZ ;  /* 0x0001000066677824 */ /* 0x000fe200078e00ff */
[----:B------:R-:W-:Y:S02]  /*2db0*/  LOP3.LUT R80, R13, 0xffff0000, RZ, 0xc0, !PT ;  /* 0xffff00000d507812 */ /* 0x000fe400078ec0ff */
[----:B------:R-:W-:Y:S01]  /*2dc0*/  LOP3.LUT R101, R100, 0xffff0000, RZ, 0xc0, !PT ;  /* 0xffff000064657812 */ /* 0x000fe200078ec0ff */
[----:B------:R-:W-:Y:S01]  /*2dd0*/  IMAD.U32 R99, R98, 0x10000, RZ ;  /* 0x0001000062637824 */ /* 0x000fe200078e00ff */
[----:B------:R-:W-:Y:S01]  /*2de0*/  LOP3.LUT R84, R14, 0xffff0000, RZ, 0xc0, !PT ;  /* 0xffff00000e547812 */ /* 0x000fe200078ec0ff */
[C---:B------:R-:W-:Y:S01]  /*2df0*/  IMAD.U32 R14, R15.reuse, 0x10000, RZ ;  /* 0x000100000f0e7824 */ /* 0x040fe200078e00ff */
[----:B------:R-:W-:Y:S01]  /*2e00*/  LOP3.LUT R85, R15, 0xffff0000, RZ, 0xc0, !PT ;  /* 0xffff00000f557812 */ /* 0x000fe200078ec0ff */
[----:B------:R-:W-:Y:S01]  /*2e10*/  IMAD.U32 R15, R13, 0x10000, RZ ;  /* 0x000100000d0f7824 */ /* 0x000fe200078e00ff */
[----:B------:R-:W-:Y:S01]  /*2e20*/  LOP3.LUT R97, R96, 0xffff0000, RZ, 0xc0, !PT ;  /* 0xffff000060617812 */ /* 0x000fe200078ec0ff */
[----:B------:R-:W-:Y:S01]  /*2e30*/  FMUL.FTZ R104, R80, R101 ;  /* 0x0000006550687220 */ /* 0x000fe20000410000 */
[----:B------:R-:W-:Y:S01]  /*2e40*/  LOP3.LUT R102, R102, 0xffff0000, RZ, 0xc0, !PT ;  /* 0xffff000066667812 */ /* 0x000fe200078ec0ff */
[----:B------:R-:W-:Y:S01]  /*2e50*/  IMAD.U32 R13, R12, 0x10000, RZ ;  /* 0x000100000c0d7824 */ /* 0x000fe200078e00ff */
[----:B------:R-:W-:Y:S01]  /*2e60*/  LOP3.LUT R98, R98, 0xffff0000, RZ, 0xc0, !PT ;  /* 0xffff000062627812 */ /* 0x000fe200078ec0ff */
[-C--:B------:R-:W-:Y:S01]  /*2e70*/  FMUL.FTZ R80, R80, R97.reuse ;  /* 0x0000006150507220 */ /* 0x080fe20000410000 */
[----:B------:R-:W-:Y:S01]  /*2e80*/  FFMA.FTZ R104, R15, R97, -R104 ;  /* 0x000000610f687223 */ /* 0x000fe20000010868 */
[----:B------:R-:W-:Y:S01]  /*2e90*/  LOP3.LUT R12, R12, 0xffff0000, RZ, 0xc0, !PT ;  /* 0xffff00000c0c7812 */ /* 0x000fe200078ec0ff */
[----:B------:R-:W-:Y:S01]  /*2ea0*/  FMUL.FTZ R97, R85, R102 ;  /* 0x0000006655617220 */ /* 0x000fe20000410000 */
[----:B------:R-:W-:-:S02]  /*2eb0*/  IMAD.U32 R100, R100, 0x10000, RZ ;  /* 0x0001000064647824 */ /* 0x000fc400078e00ff */
[-C--:B------:R-:W-:Y:S01]  /*2ec0*/  FMUL.FTZ R85, R85, R98.reuse ;  /* 0x0000006255557220 */ /* 0x080fe20000410000 */
[----:B------:R-:W-:Y:S02]  /*2ed0*/  IMAD.U32 R96, R96, 0x10000, RZ ;  /* 0x0001000060607824 */ /* 0x000fe400078e00ff */
[----:B------:R-:W-:Y:S01]  /*2ee0*/  FFMA.FTZ R101, R15, R101, R80 ;  /* 0x000000650f657223 */ /* 0x000fe20000010050 */
[----:B------:R-:W-:Y:S01]  /*2ef0*/  FFMA.FTZ R97, R14, R98, -R97 ;  /* 0x000000620e617223 */ /* 0x000fe20000010861 */
[----:B------:R-:W-:Y:S01]  /*2f00*/  FMUL.FTZ R106, R84, R103 ;  /* 0x00000067546a7220 */ /* 0x000fe20000410000 */
[C---:B------:R-:W-:Y:S01]  /*2f10*/  FMUL.FTZ R80, R12.reuse, R100 ;  /* 0x000000640c507220 */ /* 0x040fe20000410000 */
[----:B------:R-:W-:Y:S01]  /*2f20*/  FMUL.FTZ R15, R12, R96 ;  /* 0x000000600c0f7220 */ /* 0x000fe20000410000 */
[----:B------:R-:W-:Y:S01]  /*2f30*/  FFMA.FTZ R14, R14, R102, R85 ;  /* 0x000000660e0e7223 */ /* 0x000fe20000010055 */
[-C--:B------:R-:W-:Y:S01]  /*2f40*/  FMUL.FTZ R84, R84, R99.reuse ;  /* 0x0000006354547220 */ /* 0x080fe20000410000 */
[----:B------:R-:W-:Y:S01]  /*2f50*/  FFMA.FTZ R106, R81, R99, -R106 ;  /* 0x00000063516a7223 */ /* 0x000fe2000001086a */
[C---:B------:R-:W-:Y:S01]  /*2f60*/  FFMA.FTZ R80, R13.reuse, R96, -R80 ;  /* 0x000000600d507223 */ /* 0x040fe20000010850 */
[----:B------:R-:W-:Y:S01]  /*2f70*/  FFMA.FTZ R15, R13, R100, R15 ;  /* 0x000000640d0f7223 */ /* 0x000fe2000001000f */
[----:B------:R-:W-:Y:S01]  /*2f80*/  FFMA.FTZ R81, R81, R103, R84 ;  /* 0x0000006751517223 */ /* 0x000fe20000010054 */
[----:B------:R-:W-:-:S02]  /*2f90*/  F2FP.BF16.F32.PACK_AB R97, R14, R97 ;  /* 0x000000610e61723e */ /* 0x000fc400000010ff */
[----:B------:R-:W-:Y:S02]  /*2fa0*/  F2FP.BF16.F32.PACK_AB R13, R101, R104 ;  /* 0x00000068650d723e */ /* 0x000fe400000010ff */
[----:B------:R-:W-:Y:S01]  /*2fb0*/  F2FP.BF16.F32.PACK_AB R12, R15, R80 ;  /* 0x000000500f0c723e */ /* 0x000fe200000010ff */
[----:B------:R-:W-:Y:S01]  /*2fc0*/  IMAD.MOV.U32 R15, RZ, RZ, R97 ;  /* 0x000000ffff0f7224 */ /* 0x000fe200078e0061 */
[----:B------:R-:W-:-:S07]  /*2fd0*/  F2FP.BF16.F32.PACK_AB R14, R81, R106 ;  /* 0x0000006a510e723e */ /* 0x000fce00000010ff */
.L_x_1921:
[----:B------:R-:W-:Y:S05]  /*2fe0*/  BSYNC B3 ;  /* 0x0000000000037941 */ /* 0x000fea0003800000 */
.L_x_1920:
[----:B--2---:R1:W-:Y:S02]  /*2ff0*/  STG.E.128 desc[UR40][R38.64], R12 ;  /* 0x0000000c26007986 */ /* 0x0043e4000c101d28 */
.L_x_1919:
[----:B------:R-:W-:Y:S05]  /*3000*/  BSYNC B2 ;  /* 0x0000000000027941 */ /* 0x000fea0003800000 */
.L_x_1918:
[----:B------:R-:W-:Y:S05]  /*3010*/  @P2 BRA `(.L_x_1917) ;  /* 0x0000000000d42947 */ /* 0x000fea0003800000 */
[----:B-1----:R1:W2:Y:S01]  /*3020*/  LDS.128 R12, [R79+0xe000] ;  /* 0x00e000004f0c7984 */ /* 0x0022a20000000c00 */
[----:B------:R-:W-:Y:S01]  /*3030*/  IADD3 R81, R54, 0x10, RZ ;  /* 0x0000001036517810 */ /* 0x000fe20007ffe0ff */
[----:B------:R-:W-:Y:S03]  /*3040*/  BSSY B2, `(.L_x_1922) ;  /* 0x0000031000027945 */ /* 0x000fe60003800000 */
        /* <DEDUP_REMOVED lines=48> */
.L_x_1923:
[----:B------:R-:W-:Y:S05]  /*3350*/  BSYNC B2 ;  /* 0x0000000000027941 */ /* 0x000fea0003800000 */
.L_x_1922:
[----:B--2---:R2:W-:Y:S02]  /*3360*/  STG.E.128 desc[UR40][R38.64+0x40], R12 ;  /* 0x0000400c26007986 */ /* 0x0045e4000c101d28 */
.L_x_1917:
[----:B------:R-:W-:Y:S05]  /*3370*/  BSYNC B1 ;  /* 0x0000000000017941 */ /* 0x000fea0003800000 */
.L_x_1916:
        /* <DEDUP_REMOVED lines=20> */
[C---:B------:R-:W-:Y:S01]  /*34c0*/  LOP3.LUT R48, R89.reuse, 0xffff0000, RZ, 0xc0, !PT ;  /* 0xffff000059307812 */ /* 0x040fe200078ec0ff */
[----:B------:R-:W-:Y:S01]  /*34d0*/  IMAD.U32 R89, R89, 0x10000, RZ ;  /* 0x0001000059597824 */ /* 0x000fe200078e00ff */
[C---:B------:R-:W-:Y:S01]  /*34e0*/  LOP3.LUT R42, R86.reuse, 0xffff0000, RZ, 0xc0, !PT ;  /* 0xffff0000562a7812 */ /* 0x040fe200078ec0ff */
[----:B------:R-:W-:Y:S01]  /*34f0*/  IMAD.U32 R86, R86, 0x10000, RZ ;  /* 0x0001000056567824 */ /* 0x000fe200078e00ff */
[----:B------:R-:W-:Y:S01]  /*3500*/  LOP3.LUT R39, R14, 0xffff0000, RZ, 0xc0, !PT ;  /* 0xffff00000e277812 */ /* 0x000fe200078ec0ff */
[----:B------:R-:W-:Y:S01]  /*3510*/  IMAD.U32 R14, R13, 0x10000, RZ ;  /* 0x000100000d0e7824 */ /* 0x000fe200078e00ff */
[----:B------:R-:W-:Y:S01]  /*3520*/  SHF.L.U32 R43, R87, 0x10, RZ ;  /* 0x00000010572b7819 */ /* 0x000fe200000006ff */
[----:B------:R-:W-:-:S02]  /*3530*/  IMAD.U32 R13, R12, 0x10000, RZ ;  /* 0x000100000c0d7824 */ /* 0x000fc400078e00ff */
[C---:B------:R-:W-:Y:S01]  /*3540*/  FMUL.FTZ R51, R15.reuse, R48 ;  /* 0x000000300f337220 */ /* 0x040fe20000410000 */
[-C--:B------:R-:W-:Y:S01]  /*3550*/  FMUL.FTZ R15, R15, R42.reuse ;  /* 0x0000002a0f0f7220 */ /* 0x080fe20000410000 */
[----:B------:R-:W-:Y:S01]  /*3560*/  LOP3.LUT R12, R12, 0xffff0000, RZ, 0xc0, !PT ;  /* 0xffff00000c0c7812 */ /* 0x000fe200078ec0ff */
[C---:B------:R-:W-:Y:S01]  /*3570*/  FMUL.FTZ R81, R39.reuse, R49 ;  /* 0x0000003127517220 */ /* 0x040fe20000410000 */
        /* <DEDUP_REMOVED lines=21> */
.L_x_1928:
[----:B------:R-:W-:Y:S05]  /*36d0*/  BSYNC B2 ;  /* 0x0000000000027941 */ /* 0x000fea0003800000 */
.L_x_1927:
[----:B--2---:R3:W-:Y:S02]  /*36e0*/  STG.E.128 desc[UR40][R36.64], R12 ;  /* 0x0000000c24007986 */ /* 0x0047e4000c101d28 */
.L_x_1926:
[----:B------:R-:W-:Y:S05]  /*36f0*/  BSYNC B1 ;  /* 0x0000000000017941 */ /* 0x000fea0003800000 */
.L_x_1925:
        /* <DEDUP_REMOVED lines=52> */
.L_x_1930:
[----:B------:R-:W-:Y:S05]  /*3a40*/  BSYNC B1 ;  /* 0x0000000000017941 */ /* 0x000fea0003800000 */
.L_x_1929:
[----:B--2---:R1:W-:Y:S01]  /*3a50*/  STG.E.128 desc[UR40][R36.64+0x40], R12 ;  /* 0x0000400c24007986 */ /* 0x0043e2000c101d28 */
[----:B------:R-:W-:Y:S05]  /*3a60*/  BRA `(.L_x_1924) ;  /* 0x0000001800147947 */ /* 0x000fea0003800000 */
.L_x_1908:
[C---:B------:R-:W-:Y:S02]  /*3a70*/  ISETP.GE.AND P3, PT, R19.reuse, R83, PT ;  /* 0x000000531300720c */ /* 0x040fe40003f66270 */
[----:B------:R-:W-:Y:S02]  /*3a80*/  CS2R R34, SRZ ;  /* 0x0000000000227805 */ /* 0x000fe4000001ff00 */
[----:B0-----:R-:W-:Y:S01]  /*3a90*/  CS2R R32, SRZ ;  /* 0x0000000000207805 */ /* 0x001fe2000001ff00 */
[----:B------:R-:W-:Y:S01]  /*3aa0*/  VIADD R40, R19, 0x60 ;  /* 0x0000006013287836 */ /* 0x000fe20000000000 */
[----:B------:R-:W-:-:S13]  /*3ab0*/  ISETP.GE.OR P3, PT, R16, R88, P3 ;  /* 0x000000581000720c */ /* 0x000fda0001f66670 */
[----:B------:R-:W0:Y:S01]  /*3ac0*/  @!P3 LDC.64 R36, c[0x0][0x3c8] ;  /* 0x0000f200ff24bb82 */ /* 0x000e220000000a00 */
[----:B------:R-:W-:-:S04]  /*3ad0*/  @!P3 IADD3 R14, P4, R30, R46, RZ ;  /* 0x0000002e1e0eb210 */ /* 0x000fc80007f9e0ff */
[----:B------:R-:W-:Y:S02]  /*3ae0*/  @!P3 IADD3.X R15, R89, R62, RZ, P4, !PT ;  /* 0x0000003e590fb210 */ /* 0x000fe400027fe4ff */
        /* <DEDUP_REMOVED lines=40> */
.L_x_1932:
[----:B------:R-:W-:Y:S05]  /*3d70*/  BSYNC B1 ;  /* 0x0000000000017941 */ /* 0x000fea0003800000 */
.L_x_1931:
[----:B-----5:R-:W-:Y:S01]  /*3d80*/  IMAD.MOV.U32 R44, RZ, RZ, R38 ;  /* 0x000000ffff2c7224 */ /* 0x020fe200078e0026 */
[----:B------:R-:W-:Y:S01]  /*3d90*/  ISETP.NE.AND P3, PT, R157, 0x3, PT ;  /* 0x000000039d00780c */ /* 0x000fe20003f65270 */
        /* <DEDUP_REMOVED lines=33> */
.L_x_1933:
[----:B------:R-:W-:Y:S01]  /*3fb0*/  IMAD R78, R22, 0x8, R2 ;  /* 0x00000008164e7824 */ /* 0x000fe200078e0202 */
[----:B------:R-:W-:Y:S01]  /*3fc0*/  SHF.L.U32 R90, R156, 0x1f, RZ ;  /* 0x0000001f9c5a7819 */ /* 0x000fe200000006ff */
[----:B------:R-:W0:Y:S01]  /*3fd0*/  LDC R91, c[0x0][0x2e4] ;  /* 0x0000b900ff5b7b82 */ /* 0x000e220000000800 */
[----:B------:R-:W-:Y:S02]  /*3fe0*/  BSSY B1, `(.L_x_1934) ;  /* 0x0000004000017945 */ /* 0x000fe40003800000 */
[----:B------:R-:W1:Y:S01]  /*3ff0*/  SYNCS.PHASECHK.TRANS64.TRYWAIT P5, [R78+URZ+0x16890], R90 ;  /* 0x0168905a4e0075a7 */ /* 0x000e6200080a017f */
[----:B0-----:R-:W-:Y:S01]  /*4000*/  IMAD.IADD R93, R91, 0x1, -R64 ;  /* 0x000000015b5d7824 */ /* 0x001fe200078e0a40 */
[----:B-1----:R-:W-:Y:S06]  /*4010*/  @!P5 BRA `(.L_x_1935) ;  /* 0x000001440030d947 */ /* 0x002fec0003800000 */
.L_x_2156:
[----:B------:R-:W-:Y:S05]  /*4020*/  BSYNC B1 ;  /* 0x0000000000017941 */ /* 0x000fea0003800000 */
.L_x_1934:
        /* <DEDUP_REMOVED lines=15> */
[----:B------:R-:W-:-:S05]  /*4120*/  LEA.HI.SX32 R45, R45, R60, 0x1c ;  /* 0x0000003c2d2d7211 */ /* 0x000fca00078fe2ff */
[----:B------:R-:W-:Y:S02]  /*4130*/  IMAD.SHL.U32 R95, R45, 0x8, RZ ;  /* 0x000000082d5f7824 */ /* 0x000fe400078e00ff */
[----:B------:R-:W-:Y:S02]  /*4140*/  IMAD R45, R22, 0x2000, R4 ;  /* 0x00002000162d7824 */ /* 0x000fe400078e0204 */
[----:B-1----:R-:W-:Y:S01]  /*4150*/  VIADD R47, R46, 0xffffff80 ;  /* 0xffffff802e2f7836 */ /* 0x002fe20000000000 */
[----:B------:R-:W-:Y:S01]  /*4160*/  LOP3.LUT R44, R70, 0x38, R95, 0xf8, !PT ;  /* 0x00000038462c7812 */ /* 0x000fe200078ef85f */
[----:B------:R-:W-:-:S03]  /*4170*/  IMAD R45, R45, 0x2, R2 ;  /* 0x000000022d2d7824 */ /* 0x000fc600078e0202 */
[----:B------:R-:W-:Y:S02]  /*4180*/  SHF.R.S32.HI R46, RZ, 0x1f, R47 ;  /* 0x0000001fff2e7819 */ /* 0x000fe4000001142f */
[----:B------:R-:W-:Y:S02]  /*4190*/  LOP3.LUT R44, R44, R67, RZ, 0x3c, !PT ;  /* 0x000000432c2c7212 */ /* 0x000fe400078e3cff */
        /* <DEDUP_REMOVED lines=9> */
[----:B-1----:R-:W-:Y:S01]  /*4230*/  IMAD.U32 R109, R45, 0x10000, RZ ;  /* 0x000100002d6d7824 */ /* 0x002fe200078e00ff */
[----:B------:R-:W-:Y:S01]  /*4240*/  SHF.R.U32.HI R107, RZ, 0x10, R15 ;  /* 0x00000010ff6b7819 */ /* 0x000fe2000001160f */
[----:B--2---:R-:W-:Y:S01]  /*4250*/  IMAD.U32 R113, R49, 0x10000, RZ ;  /* 0x0001000031717824 */ /* 0x004fe200078e00ff */
[--C-:B------:R-:W-:Y:S02]  /*4260*/  SHF.R.U32.HI R112, RZ, 0x10, R33.reuse ;  /* 0x00000010ff707819 */ /* 0x100fe40000011621 */
[----:B------:R-:W-:Y:S01]  /*4270*/  SHF.R.U64 R15, R32, 0x10, R33 ;  /* 0x00000010200f7819 */ /* 0x000fe20000001221 */
[----:B------:R-:W-:Y:S01]  /*4280*/  IMAD.U32 R33, R46, 0x10000, RZ ;  /* 0x000100002e217824 */ /* 0x000fe200078e00ff */
[--C-:B------:R-:W-:Y:S01]  /*4290*/  SHF.R.U64 R108, R34, 0x10, R35.reuse ;  /* 0x00000010226c7819 */ /* 0x100fe20000001223 */
[----:B------:R-:W-:Y:S01]  /*42a0*/  IMAD.U32 R34, R50, 0x10000, RZ ;  /* 0x0001000032227824 */ /* 0x000fe200078e00ff */
[----:B------:R-:W-:Y:S01]  /*42b0*/  SHF.R.U32.HI R111, RZ, 0x10, R35 ;  /* 0x00000010ff6f7819 */ /* 0x000fe20000011623 */
[----:B------:R-:W-:Y:S01]  /*42c0*/  IMAD.U32 R35, R47, 0x10000, RZ ;  /* 0x000100002f237824 */ /* 0x000fe200078e00ff */
[----:B------:R-:W-:-:S02]  /*42d0*/  SHF.R.U32.HI R110, RZ, 0x10, R13 ;  /* 0x00000010ff6e7819 */ /* 0x000fc4000001160d */
[----:B------:R-:W-:Y:S02]  /*42e0*/  LOP3.LUT R14, R45, 0xffff0000, RZ, 0xc0, !PT ;  /* 0xffff00002d0e7812 */ /* 0x000fe400078ec0ff */
[----:B------:R-:W-:Y:S01]  /*42f0*/  LOP3.LUT R32, R47, 0xffff0000, RZ, 0xc0, !PT ;  /* 0xffff00002f207812 */ /* 0x000fe200078ec0ff */
[C---:B------:R-:W-:Y:S01]  /*4300*/  IMAD.U32 R47, R51.reuse, 0x10000, RZ ;  /* 0x00010000332f7824 */ /* 0x040fe200078e00ff */
[----:B------:R-:W-:Y:S02]  /*4310*/  LOP3.LUT R45, R51, 0xffff0000, RZ, 0xc0, !PT ;  /* 0xffff0000332d7812 */ /* 0x000fe400078ec0ff */
[----:B------:R-:W-:Y:S02]  /*4320*/  PRMT R51, R100, 0x5432, R112 ;  /* 0x0000543264337816 */ /* 0x000fe40000000070 */
[----:B------:R-:W-:Y:S02]  /*4330*/  PRMT R110, R99, 0x5432, R110 ;  /* 0x00005432636e7816 */ /* 0x000fe4000000006e */
[----:B------:R-:W-:Y:S01]  /*4340*/  PRMT R107, R116, 0x5410, R107 ;  /* 0x00005410746b7816 */ /* 0x000fe2000000006b */
[----:B------:R-:W-:Y:S01]  /*4350*/  IMAD.U32 R112, R51, 0x10000, RZ ;  /* 0x0001000033707824 */ /* 0x000fe200078e00ff */
[----:B------:R-:W-:Y:S01]  /*4360*/  PRMT R114, R114, 0x5410, R111 ;  /* 0x0000541072727816 */ /* 0x000fe2000000006f */
[C---:B------:R-:W-:Y:S01]  /*4370*/  IMAD.U32 R116, R110.reuse, 0x10000, RZ ;  /* 0x000100006e747824 */ /* 0x040fe200078e00ff */
[----:B------:R-:W-:Y:S01]  /*4380*/  LOP3.LUT R49, R49, 0xffff0000, RZ, 0xc0, !PT ;  /* 0xffff000031317812 */ /* 0x000fe200078ec0ff */
[----:B------:R-:W-:Y:S01]  /*4390*/  FMUL.FTZ R118, R113, R112 ;  /* 0x0000007071767220 */ /* 0x000fe20000410000 */
[----:B------:R-:W-:Y:S01]  /*43a0*/  LOP3.LUT R111, R51, 0xffff0000, RZ, 0xc0, !PT ;  /* 0xffff0000336f7812 */ /* 0x000fe200078ec0ff */
[-C--:B------:R-:W-:Y:S01]  /*43b0*/  FMUL.FTZ R120, R113, R116.reuse ;  /* 0x0000007471787220 */ /* 0x080fe20000410000 */
[----:B------:R-:W-:Y:S01]  /*43c0*/  LOP3.LUT R110, R110, 0xffff0000, RZ, 0xc0, !PT ;  /* 0xffff00006e6e7812 */ /* 0x000fe200078ec0ff */
[----:B------:R-:W-:Y:S01]  /*43d0*/  FFMA.FTZ R51, R109, R116, -R118 ;  /* 0x000000746d337223 */ /* 0x000fe20000010876 */
[----:B------:R-:W-:-:S02]  /*43e0*/  IMAD.U32 R116, R114, 0x10000, RZ ;  /* 0x0001000072747824 */ /* 0x000fc400078e00ff */
[----:B------:R-:W-:Y:S01]  /*43f0*/  FMUL.FTZ R113, R49, R111 ;  /* 0x0000006f31717220 */ /* 0x000fe20000410000 */
[----:B------:R-:W-:Y:S01]  /*4400*/  FFMA.FTZ R109, R109, R112, R120 ;  /* 0x000000706d6d7223 */ /* 0x000fe20000010078 */
[----:B------:R-:W-:Y:S01]  /*4410*/  IMAD.U32 R112, R107, 0x10000, RZ ;  /* 0x000100006b707824 */ /* 0x000fe200078e00ff */
[----:B------:R-:W-:Y:S01]  /*4420*/  PRMT R15, R115, 0x5410, R15 ;  /* 0x00005410730f7816 */ /* 0x000fe2000000000f */
[----:B------:R-:W-:Y:S01]  /*4430*/  FMUL.FTZ R115, R49, R110 ;  /* 0x0000006e31737220 */ /* 0x000fe20000410000 */
[C---:B------:R-:W-:Y:S01]  /*4440*/  FMUL.FTZ R118, R47.reuse, R116 ;  /* 0x000000742f767220 */ /* 0x040fe20000410000 */
[----:B------:R-:W-:Y:S01]  /*4450*/  FFMA.FTZ R110, R14, R110, -R113 ;  /* 0x0000006e0e6e7223 */ /* 0x000fe20000010871 */
[----:B------:R-:W-:Y:S01]  /*4460*/  LOP3.LUT R49, R114, 0xffff0000, RZ, 0xc0, !PT ;  /* 0xffff000072317812 */ /* 0x000fe200078ec0ff */
[-C--:B------:R-:W-:Y:S01]  /*4470*/  FMUL.FTZ R113, R47, R112.reuse ;  /* 0x000000702f717220 */ /* 0x080fe20000410000 */
[----:B------:R-:W-:Y:S01]  /*4480*/  SHF.R.U64 R105, R12, 0x10, R13 ;  /* 0x000000100c697819 */ /* 0x000fe2000000120d */
[----:B------:R-:W-:Y:S01]  /*4490*/  FFMA.FTZ R47, R35, R112, -R118 ;  /* 0x00000070232f7223 */ /* 0x000fe20000010876 */
[----:B------:R-:W-:Y:S01]  /*44a0*/  LOP3.LUT R112, R107, 0xffff0000, RZ, 0xc0, !PT ;  /* 0xffff00006b707812 */ /* 0x000fe200078ec0ff */
[----:B------:R-:W-:Y:S01]  /*44b0*/  FFMA.FTZ R35, R35, R116, R113 ;  /* 0x0000007423237223 */ /* 0x000fe20000010071 */
[----:B------:R-:W-:Y:S01]  /*44c0*/  PRMT R105, R117, 0x5410, R105 ;  /* 0x0000541075697816 */ /* 0x000fe20000000069 */
[C---:B------:R-:W-:Y:S01]  /*44d0*/  FMUL.FTZ R113, R45.reuse, R49 ;  /* 0x000000312d717220 */ /* 0x040fe20000410000 */
[----:B------:R-:W-:Y:S01]  /*44e0*/  FFMA.FTZ R14, R14, R111, R115 ;  /* 0x0000006f0e0e7223 */ /* 0x000fe20000010073 */
[----:B------:R-:W-:Y:S01]  /*44f0*/  FMUL.FTZ R45, R45, R112 ;  /* 0x000000702d2d7220 */ /* 0x000fe20000410000 */
[----:B------:R-:W-:-:S02]  /*4500*/  IMAD.U32 R13, R48, 0x10000, RZ ;  /* 0x00010000300d7824 */ /* 0x000fc400078e00ff */
[----:B------:R-:W-:Y:S01]  /*4510*/  FFMA.FTZ R112, R32, R112, -R113 ;  /* 0x0000007020707223 */ /* 0x000fe20000010871 */
[----:B------:R-:W-:Y:S01]  /*4520*/  IMAD.U32 R111, R15, 0x10000, RZ ;  /* 0x000100000f6f7824 */ /* 0x000fe200078e00ff */
[----:B------:R-:W-:Y:S01]  /*4530*/  LOP3.LUT R48, R48, 0xffff0000, RZ, 0xc0, !PT ;  /* 0xffff000030307812 */ /* 0x000fe200078ec0ff */
[----:B------:R-:W-:Y:S01]  /*4540*/  IMAD.U32 R107, R105, 0x10000, RZ ;  /* 0x00010000696b7824 */ /* 0x000fe200078e00ff */
[----:B------:R-:W-:Y:S01]  /*4550*/  LOP3.LUT R113, R15, 0xffff0000, RZ, 0xc0, !PT ;  /* 0xffff00000f717812 */ /* 0x000fe200078ec0ff */
[C---:B------:R-:W-:Y:S01]  /*4560*/  FMUL.FTZ R15, R13.reuse, R111 ;  /* 0x0000006f0d0f7220 */ /* 0x040fe20000410000 */
[C---:B------:R-:W-:Y:S01]  /*4570*/  SHF.L.U32 R12, R44.reuse, 0x10, RZ ;  /* 0x000000102c0c7819 */ /* 0x040fe200000006ff */
[----:B------:R-:W-:Y:S01]  /*4580*/  FMUL.FTZ R114, R13, R107 ;  /* 0x0000006b0d727220 */ /* 0x000fe20000410000 */
[----:B------:R-:W-:Y:S01]  /*4590*/  LOP3.LUT R44, R44, 0xffff0000, RZ, 0xc0, !PT ;  /* 0xffff00002c2c7812 */ /* 0x000fe200078ec0ff */
[----:B------:R-:W-:Y:S01]  /*45a0*/  FFMA.FTZ R32, R32, R49, R45 ;  /* 0x0000003120207223 */ /* 0x000fe2000001002d */
[----:B------:R-:W-:Y:S01]  /*45b0*/  LOP3.LUT R105, R105, 0xffff0000, RZ, 0xc0, !PT ;  /* 0xffff000069697812 */ /* 0x000fe200078ec0ff */
[----:B------:R-:W-:Y:S01]  /*45c0*/  FMUL.FTZ R45, R48, R113 ;  /* 0x00000071302d7220 */ /* 0x000fe20000410000 */
[----:B------:R-:W-:Y:S01]  /*45d0*/  PRMT R108, R97, 0x5432, R108 ;  /* 0x00005432616c7816 */ /* 0x000fe2000000006c */
[----:B------:R-:W-:Y:S01]  /*45e0*/  FFMA.FTZ R13, R12, R107, -R15 ;  /* 0x0000006b0c0d7223 */ /* 0x000fe2000001080f */
[----:B------:R-:W-:Y:S01]  /*45f0*/  PRMT R106, R98, 0x5432, R106 ;  /* 0x00005432626a7816 */ /* 0x000fe2000000006a */
[----:B------:R-:W-:Y:S01]  /*4600*/  FFMA.FTZ R12, R12, R111, R114 ;  /* 0x0000006f0c0c7223 */ /* 0x000fe20000010072 */
[----:B------:R-:W-:Y:S01]  /*4610*/  LOP3.LUT R50, R50, 0xffff0000, RZ, 0xc0, !PT ;  /* 0xffff000032327812 */ /* 0x000fe200078ec0ff */
[-C--:B------:R-:W-:Y:S01]  /*4620*/  FMUL.FTZ R107, R48, R105.reuse ;  /* 0x00000069306b7220 */ /* 0x080fe20000410000 */
[----:B------:R-:W-:Y:S01]  /*4630*/  FFMA.FTZ R114, R44, R105, -R45 ;  /* 0x000000692c727223 */ /* 0x000fe2000001082d */
[C---:B------:R-:W-:Y:S01]  /*4640*/  LOP3.LUT R49, R108.reuse, 0xffff0000, RZ, 0xc0, !PT ;  /* 0xffff00006c317812 */ /* 0x040fe200078ec0ff */
[----:B------:R-:W-:Y:S01]  /*4650*/  IMAD.U32 R48, R108, 0x10000, RZ ;  /* 0x000100006c307824 */ /* 0x000fe200078e00ff */
[C---:B------:R-:W-:Y:S01]  /*4660*/  LOP3.LUT R45, R106.reuse, 0xffff0000, RZ, 0xc0, !PT ;  /* 0xffff00006a2d7812 */ /* 0x040fe200078ec0ff */
[----:B------:R-:W-:Y:S01]  /*4670*/  IMAD.U32 R15, R106, 0x10000, RZ ;  /* 0x000100006a0f7824 */ /* 0x000fe200078e00ff */
[----:B------:R-:W-:Y:S01]  /*4680*/  LOP3.LUT R46, R46, 0xffff0000, RZ, 0xc0, !PT ;  /* 0xffff00002e2e7812 */ /* 0x000fe200078ec0ff */
[----:B------:R-:W-:Y:S01]  /*4690*/  FFMA.FTZ R107, R44, R113, R107 ;  /* 0x000000712c6b7223 */ /* 0x000fe2000001006b */
[-C--:B------:R-:W-:Y:S01]  /*46a0*/  FMUL.FTZ R44, R34, R48.reuse ;  /* 0x00000030222c7220 */ /* 0x080fe20000410000 */
[----:B------:R-:W-:Y:S01]  /*46b0*/  FMUL.FTZ R111, R50, R49 ;  /* 0x00000031326f7220 */ /* 0x000fe20000410000 */
[----:B------:R-:W-:Y:S01]  /*46c0*/  FMUL.FTZ R105, R34, R15 ;  /* 0x0000000f22697220 */ /* 0x000fe20000410000 */
[----:B------:R-:W-:Y:S01]  /*46d0*/  FMUL.FTZ R50, R50, R45 ;  /* 0x0000002d32327220 */ /* 0x000fe20000410000 */
        /* <DEDUP_REMOVED lines=8> */
[----:B------:R-:W-:Y:S02]  /*4760*/  F2FP.BF16.F32.PACK_AB R47, R112, R47 ;  /* 0x0000002f702f723e */ /* 0x000fe400000010ff */
[----:B------:R-:W-:Y:S02]  /*4770*/  F2FP.BF16.F32.PACK_AB R49, R14, R109 ;  /* 0x0000006d0e31723e */ /* 0x000fe400000010ff */
[----:B------:R-:W-:Y:S02]  /*4780*/  F2FP.BF16.F32.PACK_AB R51, R32, R35 ;  /* 0x000000232033723e */ /* 0x000fe400000010ff */
[----:B------:R-:W-:-:S02]  /*4790*/  F2FP.BF16.F32.PACK_AB R48, R107, R12 ;  /* 0x0000000c6b30723e */ /* 0x000fc400000010ff */
[----:B------:R-:W-:-:S07]  /*47a0*/  F2FP.BF16.F32.PACK_AB R50, R50, R105 ;  /* 0x000000693232723e */ /* 0x000fce00000010ff */
.L_x_1939:
[----:B------:R-:W-:Y:S05]  /*47b0*/  BSYNC B2 ;  /* 0x0000000000027941 */ /* 0x000fea0003800000 */
.L_x_1938:
[----:B------:R-:W-:Y:S02]  /*47c0*/  ISETP.GE.AND P5, PT, R95, R91, PT ;  /* 0x0000005b5f00720c */ /* 0x000fe40003fa6270 */
[----:B------:R-:W-:-:S11]  /*47d0*/  P2R R13, PR, RZ, 0x1 ;  /* 0x00000001ff0d7803 */ /* 0x000fd60000000000 */
[--C-:B------:R-:W-:Y:S02]  /*47e0*/  @!P5 SHF.R.S32.HI R12, RZ, 0x1f, R95.reuse ;  /* 0x0000001fff0cd819 */ /* 0x100fe4000001145f */
[----:B------:R-:W-:-:S04]  /*47f0*/  @!P5 IADD3 R88, P0, P6, R56, R88, R95 ;  /* 0x000000583858d210 */ /* 0x000fc80007e1e05f */
[----:B------:R-:W-:Y:S02]  /*4800*/  @!P5 IADD3.X R96, R77, R96, R12, P0, P6 ;  /* 0x000000604d60d210 */ /* 0x000fe400007ec40c */
[CC--:B------:R-:W-:Y:S02]  /*4810*/  LEA R12, P6, R92.reuse, R80.reuse, 0x1 ;  /* 0x000000505c0c7211 */ /* 0x0c0fe400078c08ff */
[----:B------:R-:W-:Y:S02]  /*4820*/  ISETP.NE.AND P0, PT, R13, RZ, PT ;  /* 0x000000ff0d00720c */ /* 0x000fe40003f05270 */
[----:B------:R-:W-:Y:S02]  /*4830*/  LEA.HI.X R13, R92, R81, R94, 0x1, P6 ;  /* 0x000000515c0d7211 */ /* 0x000fe400030f0c5e */
[----:B------:R-:W-:-:S03]  /*4840*/  @!P5 LEA R14, P6, R88, R80, 0x1 ;  /* 0x00000050580ed211 */ /* 0x000fc600078c08ff */
[----:B-1----:R1:W-:Y:S01]  /*4850*/  STG.E.128 desc[UR40][R12.64], R44 ;  /* 0x0000002c0c007986 */ /* 0x0023e2000c101d28 */
[----:B------:R-:W-:-:S05]  /*4860*/  @!P5 LEA.HI.X R15, R88, R81, R96, 0x1, P6 ;  /* 0x00000051580fd211 */ /* 0x000fca00030f0c60 */
[----:B--2---:R1:W-:Y:S04]  /*4870*/  @!P5 STG.E.128 desc[UR40][R14.64], R48 ;  /* 0x000000300e00d986 */ /* 0x0043e8000c101d28 */
.L_x_1937:
[----:B------:R-:W-:Y:S05]  /*4880*/  BSYNC B1 ;  /* 0x0000000000017941 */ /* 0x000fea0003800000 */
.L_x_1936:
[C---:B-1----:R-:W-:Y:S01]  /*4890*/  VIADD R13, R19.reuse, 0x60 ;  /* 0x00000060130d7836 */ /* 0x042fe20000000000 */
[----:B------:R-:W-:-:S03]  /*48a0*/  IADD3 R12, R19, 0x60, RZ ;  /* 0x00000060130c7810 */ /* 0x000fc60007ffe0ff */
        /* <DEDUP_REMOVED lines=17> */
[----:B------:R-:W-:Y:S01]  /*49c0*/  LEA.HI.X R45, R12, R81, R13, 0x1, P5 ;  /* 0x000000510c2d7211 */ /* 0x000fe200028f0c0d */
[----:B------:R-:W-:Y:S01]  /*49d0*/  IMAD R13, R22, 0x2000, R3 ;  /* 0x00002000160d7824 */ /* 0x000fe200078e0203 */
[----:B------:R-:W-:-:S02]  /*49e0*/  SHF.R.S32.HI R12, RZ, 0x1f, R93 ;  /* 0x0000001fff0c7819 */ /* 0x000fc4000001145d */
[----:B------:R-:W-:Y:S01]  /*49f0*/  LOP3.LUT R15, R15, 0x1c0, RZ, 0xc0, !PT ;  /* 0x000001c00f0f7812 */ /* 0x000fe200078ec0ff */
[----:B------:R-:W-:Y:S01]  /*4a00*/  IMAD R13, R13, 0x2, R2 ;  /* 0x000000020d0d7824 */ /* 0x000fe200078e0202 */
[----:B------:R-:W-:Y:S02]  /*4a10*/  LEA.HI R93, R12, R93, RZ, 0x4 ;  /* 0x0000005d0c5d7211 */ /* 0x000fe400078f20ff */
[----:B------:R-:W-:Y:S02]  /*4a20*/  LOP3.LUT R32, R32, 0x1c0, RZ, 0xc0, !PT ;  /* 0x000001c020207812 */ /* 0x000fe400078ec0ff */
[----:B------:R-:W-:Y:S02]  /*4a30*/  LEA.HI.SX32 R47, R93, R60, 0x1c ;  /* 0x0000003c5d2f7211 */ /* 0x000fe400078fe2ff */
[----:B------:R-:W-:-:S03]  /*4a40*/  SHF.R.U32.HI R15, RZ, 0x3, R15 ;  /* 0x00000003ff0f7819 */ /* 0x000fc6000001160f */
[----:B------:R-:W-:-:S05]  /*4a50*/  IMAD.SHL.U32 R47, R47, 0x8, RZ ;  /* 0x000000082f2f7824 */ /* 0x000fca00078e00ff */
[----:B------:R-:W-:-:S04]  /*4a60*/  LOP3.LUT R12, R32, 0x38, R47, 0xf8, !PT ;  /* 0x00000038200c7812 */ /* 0x000fc800078ef82f */
[----:B------:R-:W-:-:S05]  /*4a70*/  LOP3.LUT R12, R12, R15, RZ, 0x3c, !PT ;  /* 0x0000000f0c0c7212 */ /* 0x000fca00078e3cff */
[----:B--2---:R-:W-:-:S04]  /*4a80*/  IMAD.IADD R15, R14, 0x1, R12 ;  /* 0x000000010e0f7824 */ /* 0x004fc800078e020c */
        /* <DEDUP_REMOVED lines=10> */
[--C-:B------:R-:W-:Y:S02]  /*4b30*/  SHF.R.U64 R88, R38, 0x10, R39.reuse ;  /* 0x0000001026587819 */ /* 0x100fe40000001227 */
[----:B------:R-:W-:-:S02]  /*4b40*/  SHF.R.U32.HI R89, RZ, 0x10, R39 ;  /* 0x00000010ff597819 */ /* 0x000fc40000011627 */
[--C-:B------:R-:W-:Y:S01]  /*4b50*/  SHF.R.U64 R50, R42, 0x10, R43.reuse ;  /* 0x000000102a327819 */ /* 0x100fe2000000122b */
[----:B-1----:R-:W-:Y:S01]  /*4b60*/  IMAD.U32 R42, R13, 0x10000, RZ ;  /* 0x000100000d2a7824 */ /* 0x002fe200078e00ff */
[----:B------:R-:W-:Y:S01]  /*4b70*/  SHF.R.U32.HI R51, RZ, 0x10, R43 ;  /* 0x00000010ff337819 */ /* 0x000fe2000001162b */
[C---:B------:R-:W-:Y:S01]  /*4b80*/  IMAD.U32 R43, R33.reuse, 0x10000, RZ ;  /* 0x00010000212b7824 */ /* 0x040fe200078e00ff */
[----:B------:R-:W-:Y:S01]  /*4b90*/  LOP3.LUT R48, R33, 0xffff0000, RZ, 0xc0, !PT ;  /* 0xffff000021307812 */ /* 0x000fe200078ec0ff */
[----:B------:R-:W-:Y:S01]  /*4ba0*/  IMAD.U32 R33, R100, 0x10000, RZ ;  /* 0x0001000064217824 */ /* 0x000fe200078e00ff */
[----:B------:R-:W-:Y:S01]  /*4bb0*/  LOP3.LUT R39, R35, 0xffff0000, RZ, 0xc0, !PT ;  /* 0xffff000023277812 */ /* 0x000fe200078ec0ff */
[----:B------:R-:W-:Y:S01]  /*4bc0*/  IMAD.U32 R35, R104, 0x10000, RZ ;  /* 0x0001000068237824 */ /* 0x000fe200078e00ff */
[----:B------:R-:W-:Y:S01]  /*4bd0*/  PRMT R98, R98, 0x5410, R89 ;  /* 0x0000541062627816 */ /* 0x000fe20000000059 */
[C---:B------:R-:W-:Y:S01]  /*4be0*/  FMUL.FTZ R89, R43.reuse, R33 ;  /* 0x000000212b597220 */ /* 0x040fe20000410000 */
[----:B------:R-:W-:Y:S01]  /*4bf0*/  PRMT R102, R102, 0x5410, R51 ;  /* 0x0000541066667816 */ /* 0x000fe20000000033 */
[-C--:B------:R-:W-:Y:S01]  /*4c00*/  FMUL.FTZ R87, R43, R35.reuse ;  /* 0x000000232b577220 */ /* 0x080fe20000410000 */
[----:B------:R-:W-:Y:S01]  /*4c10*/  PRMT R101, R101, 0x5410, R50 ;  /* 0x0000541065657816 */ /* 0x000fe20000000032 */
[----:B------:R-:W-:Y:S01]  /*4c20*/  FFMA.FTZ R35, R42, R35, R89 ;  /* 0x000000232a237223 */ /* 0x000fe20000010059 */
[----:B------:R-:W-:Y:S01]  /*4c30*/  LOP3.LUT R51, R104, 0xffff0000, RZ, 0xc0, !PT ;  /* 0xffff000068337812 */ /* 0x000fe200078ec0ff */
[----:B------:R-:W-:Y:S01]  /*4c40*/  FFMA.FTZ R33, R42, R33, -R87 ;  /* 0x000000212a217223 */ /* 0x000fe20000010857 */
[----:B------:R-:W-:Y:S01]  /*4c50*/  LOP3.LUT R43, R100, 0xffff0000, RZ, 0xc0, !PT ;  /* 0xffff0000642b7812 */ /* 0x000fe200078ec0ff */
[----:B------:R-:W-:Y:S01]  /*4c60*/  IMAD.U32 R50, R102, 0x10000, RZ ;  /* 0x0001000066327824 */ /* 0x000fe200078e00ff */
[----:B------:R-:W-:Y:S01]  /*4c70*/  SHF.R.U64 R92, R36, 0x10, R37 ;  /* 0x00000010245c7819 */ /* 0x000fe20000001225 */
[----:B------:R-:W-:Y:S01]  /*4c80*/  IMAD.U32 R42, R98, 0x10000, RZ ;  /* 0x00010000622a7824 */ /* 0x000fe200078e00ff */
[----:B------:R-:W-:Y:S01]  /*4c90*/  SHF.R.U64 R86, R40, 0x10, R41 ;  /* 0x0000001028567819 */ /* 0x000fe20000001229 */
[----:B------:R-:W-:Y:S01]  /*4ca0*/  IMAD.U32 R41, R15, 0x10000, RZ ;  /* 0x000100000f297824 */ /* 0x000fe200078e00ff */
[----:B------:R-:W-:Y:S01]  /*4cb0*/  PRMT R97, R97, 0x5410, R88 ;  /* 0x0000541061617816 */ /* 0x000fe20000000058 */
[----:B------:R-:W-:Y:S01]  /*4cc0*/  FMUL.FTZ R88, R49, R50 ;  /* 0x0000003231587220 */ /* 0x000fe20000410000 */
[----:B------:R-:W-:Y:S01]  /*4cd0*/  LOP3.LUT R40, R13, 0xffff0000, RZ, 0xc0, !PT ;  /* 0xffff00000d287812 */ /* 0x000fe200078ec0ff */
[C---:B------:R-:W-:Y:S01]  /*4ce0*/  FMUL.FTZ R87, R48.reuse, R51 ;  /* 0x0000003330577220 */ /* 0x040fe20000410000 */
[----:B------:R-:W-:Y:S01]  /*4cf0*/  PRMT R99, R99, 0x5410, R92 ;  /* 0x0000541063637816 */ /* 0x000fe2000000005c */
[-C--:B------:R-:W-:Y:S01]  /*4d00*/  FMUL.FTZ R89, R48, R43.reuse ;  /* 0x0000002b30597220 */ /* 0x080fe20000410000 */
[----:B------:R-:W-:Y:S01]  /*4d10*/  PRMT R103, R103, 0x5410, R86 ;  /* 0x0000541067677816 */ /* 0x000fe20000000056 */
[-C--:B------:R-:W-:Y:S01]  /*4d20*/  FMUL.FTZ R49, R49, R42.reuse ;  /* 0x0000002a31317220 */ /* 0x080fe20000410000 */
[----:B------:R-:W-:Y:S01]  /*4d30*/  LOP3.LUT R102, R102, 0xffff0000, RZ, 0xc0, !PT ;  /* 0xffff000066667812 */ /* 0x000fe200078ec0ff */
[----:B------:R-:W-:Y:S01]  /*4d40*/  FFMA.FTZ R48, R40, R43, -R87 ;  /* 0x0000002b28307223 */ /* 0x000fe20000010857 */
[----:B------:R-:W-:Y:S01]  /*4d50*/  LOP3.LUT R98, R98, 0xffff0000, RZ, 0xc0, !PT ;  /* 0xffff000062627812 */ /* 0x000fe200078ec0ff */
[----:B------:R-:W-:Y:S01]  /*4d60*/  FFMA.FTZ R86, R40, R51, R89 ;  /* 0x0000003328567223 */ /* 0x000fe20000010059 */
[----:B------:R-:W-:Y:S01]  /*4d70*/  SHF.L.U32 R37, R32, 0x10, RZ ;  /* 0x0000001020257819 */ /* 0x000fe200000006ff */
[C---:B------:R-:W-:Y:S01]  /*4d80*/  FFMA.FTZ R88, R41.reuse, R42, -R88 ;  /* 0x0000002a29587223 */ /* 0x040fe20000010858 */
[----:B------:R-:W-:Y:S01]  /*4d90*/  FFMA.FTZ R49, R41, R50, R49 ;  /* 0x0000003229317223 */ /* 0x000fe20000010031 */
[----:B------:R-:W-:-:S02]  /*4da0*/  IMAD.U32 R40, R99, 0x10000, RZ ;  /* 0x0001000063287824 */ /* 0x000fc400078e00ff */
[----:B------:R-:W-:Y:S01]  /*4db0*/  FMUL.FTZ R43, R39, R102 ;  /* 0x00000066272b7220 */ /* 0x000fe20000410000 */
[----:B------:R-:W-:Y:S02]  /*4dc0*/  IMAD.U32 R41, R103, 0x10000, RZ ;  /* 0x0001000067297824 */ /* 0x000fe400078e00ff */
[----:B------:R-:W-:Y:S01]  /*4dd0*/  FMUL.FTZ R51, R39, R98 ;  /* 0x0000006227337220 */ /* 0x000fe20000410000 */
[----:B------:R-:W-:Y:S01]  /*4de0*/  IMAD.U32 R36, R12, 0x10000, RZ ;  /* 0x000100000c247824 */ /* 0x000fe200078e00ff */
[----:B------:R-:W-:Y:S01]  /*4df0*/  LOP3.LUT R32, R32, 0xffff0000, RZ, 0xc0, !PT ;  /* 0xffff000020207812 */ /* 0x000fe200078ec0ff */
[-C--:B------:R-:W-:Y:S01]  /*4e00*/  FMUL.FTZ R39, R37, R41.reuse ;  /* 0x0000002925277220 */ /* 0x080fe20000410000 */
        /* <DEDUP_REMOVED lines=38> */
.L_x_1941:
[----:B------:R-:W-:Y:S05]  /*5070*/  BSYNC B1 ;  /* 0x0000000000017941 */ /* 0x000fea0003800000 */
.L_x_1940:
        /* <DEDUP_REMOVED lines=10> */
.L_x_1907:
[----:B------:R-:W-:-:S13]  /*5120*/  ISETP.NE.AND P3, PT, R157, 0x3, PT ;  /* 0x000000039d00780c */ /* 0x000fda0003f65270 */
[----:B------:R-:W-:Y:S05]  /*5130*/  @!P3 BRA `(.L_x_1942) ;  /* 0x000000000004b947 */ /* 0x000fea0003800000 */
[----:B------:R-:W-:Y:S01]  /*5140*/  BPT.TRAP 0x1 ;  /* 0x000000040000795c */ /* 0x000fe20000300000 */
.L_x_1942:
[----:B------:R-:W-:Y:S01]  /*5150*/  IMAD R78, R22, 0x8, R2 ;  /* 0x00000008164e7824 */ /* 0x000fe200078e0202 */
[----:B------:R-:W-:Y:S01]  /*5160*/  SHF.L.U32 R90, R156, 0x1f, RZ ;  /* 0x0000001f9c5a7819 */ /* 0x000fe200000006ff */
[----:B------:R-:W-:Y:S01]  /*5170*/  IMAD R83, R26, -0x80, R28 ;  /* 0xffffff801a537824 */ /* 0x000fe200078e021c */
[----:B------:R-:W-:Y:S02]  /*5180*/  BSSY B1, `(.L_x_1943) ;  /* 0x0000004000017945 */ /* 0x000fe40003800000 */
[----:B------:R-:W1:Y:S02]  /*5190*/  SYNCS.PHASECHK.TRANS64.TRYWAIT P4, [R78+URZ+0x16890], R90 ;  /* 0x0168905a4e0075a7 */ /* 0x000e64000808017f */
[----:B------:R-:W-:Y:S01]  /*51a0*/  VIMNMX R83, R83, 0x80, PT ;  /* 0x0000008053537848 */ /* 0x000fe20003fe0100 */
[----:B-1----:R-:W-:Y:S06]  /*51b0*/  @!P4 BRA `(.L_x_1944) ;  /* 0x0000013000dcc947 */ /* 0x002fec0003800000 */
.L_x_2157:
[----:B------:R-:W-:Y:S05]  /*51c0*/  BSYNC B1 ;  /* 0x0000000000017941 */ /* 0x000fea0003800000 */
.L_x_1943:
[----:B------:R-:W-:Y:S01]  /*51d0*/  ISETP.GE.AND P4, PT, R19, R83, PT ;  /* 0x000000531300720c */ /* 0x000fe20003f86270 */
[----:B------:R-:W-:-:S12]  /*51e0*/  BSSY B1, `(.L_x_1945) ;  /* 0x0000006000017945 */ /* 0x000fd80003800000 */
[----:B------:R-:W-:Y:S05]  /*51f0*/  @P4 BRA `(.L_x_1946) ;  /* 0x0000000000104947 */ /* 0x000fea0003800000 */
[----:B------:R-:W2:Y:S04]  /*5200*/  @!P1 LDS.128 R12, [R82+0xe000] ;  /* 0x00e00000520c9984 */ /* 0x000ea80000000c00 */
[----:B0-----:R-:W0:Y:S04]  /*5210*/  @!P2 LDS.128 R32, [R79+0xe000] ;  /* 0x00e000004f20a984 */ /* 0x001e280000000c00 */
[----:B--2---:R2:W-:Y:S04]  /*5220*/  @!P1 STG.E.128 desc[UR40][R38.64], R12 ;  /* 0x0000000c26009986 */ /* 0x0045e8000c101d28 */
[----:B0-----:R2:W-:Y:S02]  /*5230*/  @!P2 STG.E.128 desc[UR40][R38.64+0x40], R32 ;  /* 0x000040202600a986 */ /* 0x0015e4000c101d28 */
.L_x_1946:
[----:B------:R-:W-:Y:S05]  /*5240*/  BSYNC B1 ;  /* 0x0000000000017941 */ /* 0x000fea0003800000 */
.L_x_1945:
[----:B--2---:R-:W-:-:S05]  /*5250*/  VIADD R12, R19, 0x60 ;  /* 0x00000060130c7836 */ /* 0x004fca0000000000 */
[----:B------:R-:W-:-:S13]  /*5260*/  ISETP.GE.AND P4, PT, R12, R83, PT ;  /* 0x000000530c00720c */ /* 0x000fda0003f86270 */
[----:B------:R-:W-:Y:S05]  /*5270*/  @P4 BRA `(.L_x_1924) ;  /* 0x0000000000104947 */ /* 0x000fea0003800000 */
[----:B------:R-:W2:Y:S04]  /*5280*/  @!P1 LDS.128 R12, [R82+0x11000] ;  /* 0x01100000520c9984 */ /* 0x000ea80000000c00 */
[----:B0-----:R-:W0:Y:S04]  /*5290*/  @!P2 LDS.128 R32, [R79+0x11000] ;  /* 0x011000004f20a984 */ /* 0x001e280000000c00 */
[----:B--2---:R2:W-:Y:S04]  /*52a0*/  @!P1 STG.E.128 desc[UR40][R36.64], R12 ;  /* 0x0000000c24009986 */ /* 0x0045e8000c101d28 */
[----:B0-----:R2:W-:Y:S02]  /*52b0*/  @!P2 STG.E.128 desc[UR40][R36.64+0x40], R32 ;  /* 0x000040202400a986 */ /* 0x0015e4000c101d28 */
.L_x_1924:
[----:B------:R-:W-:Y:S05]  /*52c0*/  BSYNC B0 ;  /* 0x0000000000007941 */ /* 0x000fea0003800000 */
.L_x_1906:
        /* <DEDUP_REMOVED lines=12> */
[----:B------:R-:W-:-:S04]  /*5390*/  @!P4 IADD3 R12, R78, 0x168a0, RZ ;  /* 0x000168a04e0cc810 */ /* 0x000fc80007ffe0ff */
[----:B------:R-:W-:-:S04]  /*53a0*/  @!P4 PRMT R12, RZ, 0x654, R12 ;  /* 0x00000654ff0cc816 */ /* 0x000fc8000000000c */
[----:B------:R1:W-:Y:S01]  /*53b0*/  @!P4 SYNCS.ARRIVE.TRANS64.RED.A1T0 RZ, [R12+URZ], RZ ;  /* 0x000000ff0cffc9a7 */ /* 0x0003e2000810043f */
[----:B------:R-:W-:Y:S05]  /*53c0*/  @!P3 BRA `(.L_x_1948) ;  /* 0x000000000004b947 */ /* 0x000fea0003800000 */
[----:B------:R-:W-:Y:S01]  /*53d0*/  BPT.TRAP 0x1 ;  /* 0x000000040000795c */ /* 0x000fe20000300000 */
.L_x_1948:
[----:B------:R-:W-:Y:S05]  /*53e0*/  BSYNC B0 ;  /* 0x0000000000007941 */ /* 0x000fea0003800000 */
.L_x_1947:
[----:B------:R-:W2:Y:S01]  /*53f0*/  SYNCS.PHASECHK.TRANS64.TRYWAIT P3, [R78+URZ+0x168b0], R90 ;  /* 0x0168b05a4e0075a7 */ /* 0x000ea2000806017f */
[----:B------:R-:W-:Y:S01]  /*5400*/  ULDC UR42, c[0x0][0x2e4] ;  /* 0x0000b900002a7ab9 */ /* 0x000fe20000000800 */
[----:B------:R-:W-:Y:S01]  /*5410*/  ULDC.64 UR38, c[0x0][0x318] ;  /* 0x0000c60000267ab9 */ /* 0x000fe20000000a00 */
[----:B------:R-:W-:Y:S01]  /*5420*/  ULDC.64 UR36, c[0x0][0x308] ;  /* 0x0000c20000247ab9 */ /* 0x000fe20000000a00 */
[----:B------:R-:W-:Y:S01]  /*5430*/  BSSY B0, `(.L_x_1949) ;  /* 0x0000003000007945 */ /* 0x000fe20003800000 */
[----:B0---4-:R-:W-:-:S03]  /*5440*/  IMAD.WIDE R32, R26, 0x80, R6 ;  /* 0x000000801a207825 */ /* 0x011fc600078e0206 */
[----:B--2---:R-:W-:Y:S05]  /*5450*/  @!P3 BRA `(.L_x_1950) ;  /* 0x000001300048b947 */ /* 0x004fea0003800000 */
.L_x_2158:
[----:B------:R-:W-:Y:S05]  /*5460*/  BSYNC B0 ;  /* 0x0000000000007941 */ /* 0x000fea0003800000 */
.L_x_1949:
        /* <DEDUP_REMOVED lines=17> */
.L_x_1952:
[----:B------:R-:W-:Y:S05]  /*5580*/  BSYNC B0 ;  /* 0x0000000000007941 */ /* 0x000fea0003800000 */
.L_x_1951:
[----:B-12---:R-:W-:Y:S01]  /*5590*/  VIADD R12, R19, 0x60 ;  /* 0x00000060130c7836 */ /* 0x006fe20000000000 */
        /* <DEDUP_REMOVED lines=19> */
.L_x_1954:
[----:B------:R-:W-:Y:S05]  /*56d0*/  BSYNC B0 ;  /* 0x0000000000007941 */ /* 0x000fea0003800000 */
.L_x_1953:
[----:B-1----:R-:W2:Y:S01]  /*56e0*/  LDL R12, [R1] ;  /* 0x00000000010c7983 */ /* 0x002ea20000100800 */
[----:B------:R-:W-:Y:S02]  /*56f0*/  VIADD R22, R22, 0x1 ;  /* 0x0000000116167836 */ /* 0x000fe40000000000 */
[----:B0-----:R-:W-:Y:S01]  /*5700*/  @!P4 VIADD R78, R78, 0x168c0 ;  /* 0x000168c04e4ec836 */ /* 0x001fe20000000000 */
        /* <DEDUP_REMOVED lines=10> */
[----:B------:R-:W-:Y:S02]  /*57b0*/  SEL R22, R22, RZ, P3 ;  /* 0x000000ff16167207 */ /* 0x000fe40001800000 */
[----:B------:R-:W-:Y:S01]  /*57c0*/  LOP3.LUT R156, R156, R13, RZ, 0x3c, !PT ;  /* 0x0000000d9c9c7212 */ /* 0x000fe200078e3cff */
[----:B------:R0:W-:Y:S01]  /*57d0*/  @!P4 SYNCS.ARRIVE.TRANS64.RED.A1T0 RZ, [R78+URZ], RZ ;  /* 0x000000ff4effc9a7 */ /* 0x0001e2000810043f */
[----:B--2---:R-:W-:-:S13]  /*57e0*/  LOP3.LUT P5, RZ, R12, 0x2, RZ, 0xc0, !PT ;  /* 0x000000020cff7812 */ /* 0x004fda00078ac0ff */
[----:B0-----:R-:W-:Y:S05]  /*57f0*/  @P5 BRA `(.L_x_1955) ;  /* 0xffffffc800b45947 */ /* 0x001fea000383ffff */
[----:B------:R-:W0:Y:S01]  /*5800*/  S2R R12, SR_TID.X ;  /* 0x00000000000c7919 */ /* 0x000e220000002100 */
[----:B------:R-:W-:Y:S02]  /*5810*/  PLOP3.LUT P0, PT, PT, PT, PT, 0x8, 0x0 ;  /* 0x000000000000781c */ /* 0x000fe40003f0e170 */
[----:B0-----:R-:W-:-:S04]  /*5820*/  SHF.R.U32.HI R12, RZ, 0x7, R12 ;  /* 0x00000007ff0c7819 */ /* 0x001fc8000001160c */
[----:B------:R-:W-:-:S13]  /*5830*/  ISETP.NE.AND P5, PT, R12, 0x1, PT ;  /* 0x000000010c00780c */ /* 0x000fda0003fa5270 */
[----:B------:R-:W-:Y:S06]  /*5840*/  @!P5 BAR.ARV 0x9, 0x100 ;  /* 0x024400000000db1d */ /* 0x000fec0000002000 */
.L_x_1901:
        /* <DEDUP_REMOVED lines=16> */
[----:B------:R-:W-:Y:S01]  /*5950*/  CS2R R46, SRZ ;  /* 0x00000000002e7805 */ /* 0x000fe2000001ff00 */
[----:B------:R-:W-:Y:S01]  /*5960*/  IMAD.MOV.U32 R48, RZ, RZ, RZ ;  /* 0x000000ffff307224 */ /* 0x000fe200078e00ff */
[----:B------:R-:W-:Y:S02]  /*5970*/  CS2R R14, SRZ ;  /* 0x00000000000e7805 */ /* 0x000fe4000001ff00 */
[----:B------:R-:W-:Y:S01]  /*5980*/  MOV R50, RZ ;  /* 0x000000ff00327202 */ /* 0x000fe20000000f00 */
[----:B------:R-:W-:Y:S02]  /*5990*/  IMAD.MOV.U32 R13, RZ, RZ, RZ ;  /* 0x000000ffff0d7224 */ /* 0x000fe400078e00ff */
[----:B------:R-:W-:Y:S01]  /*59a0*/  IMAD.MOV.U32 R52, RZ, RZ, RZ ;  /* 0x000000ffff347224 */ /* 0x000fe200078e00ff */
[----:B------:R-:W-:Y:S06]  /*59b0*/  @P0 BRA `(.L_x_1956) ;  /* 0x00000000000c0947 */ /* 0x000fec0003800000 */
[----:B------:R-:W0:Y:S01]  /*59c0*/  FENCE.VIEW.ASYNC.G ;  /* 0x00000000000073c6 */ /* 0x000e220000000100 */
[----:B------:R-:W-:Y:S05]  /*59d0*/  WARPSYNC.ALL ;  /* 0x0000000000007948 */ /* 0x000fea0003800000 */
[----:B0-----:R-:W-:Y:S06]  /*59e0*/  BAR.ARV 0xc, 0x1a0 ;  /* 0x0306800000007b1d */ /* 0x001fec0000002000 */
.L_x_1956:
[----:B------:R-:W-:Y:S02]  /*59f0*/  IMAD.MOV.U32 R12, RZ, RZ, RZ ;  /* 0x000000ffff0c7224 */ /* 0x000fe400078e00ff */
[----:B------:R-:W-:Y:S01]  /*5a00*/  IMAD.MOV.U32 R49, RZ, RZ, RZ ;  /* 0x000000ffff317224 */ /* 0x000fe200078e00ff */
[----:B------:R-:W-:Y:S06]  /*5a10*/  @!P2 BRA `(.L_x_1957) ;  /* 0x000000c00098a947 */ /* 0x000fec0003800000 */
[----:B------:R-:W0:Y:S01]  /*5a20*/  S2R R4, SR_TID.X ;  /* 0x0000000000047919 */ /* 0x000e220000002100 */
[----:B------:R-:W-:Y:S01]  /*5a30*/  UMOV UR4, 0xffffffff ;  /* 0xffffffff00047882 */ /* 0x000fe20000000000 */
[----:B0-----:R-:W-:-:S05]  /*5a40*/  VIADD R4, R4, 0xffffff80 ;  /* 0xffffff8004047836 */ /* 0x001fca0000000000 */
[----:B------:R-:W-:-:S04]  /*5a50*/  SHF.R.S32.HI R0, RZ, 0x1f, R4 ;  /* 0x0000001fff007819 */ /* 0x000fc80000011404 */
[----:B------:R-:W-:-:S04]  /*5a60*/  LEA.HI R0, R0, R4, RZ, 0x7 ;  /* 0x0000000400007211 */ /* 0x000fc800078f38ff */
[----:B------:R-:W-:Y:S01]  /*5a70*/  SHF.R.S32.HI R13, RZ, 0x7, R0 ;  /* 0x00000007ff0d7819 */ /* 0x000fe20000011400 */
[----:B------:R-:W-:Y:S06]  /*5a80*/  BRA.DIV UR4, `(.L_x_1958) ;  /* 0x0000012a04d07947 */ /* 0x000fec000b800000 */
[----:B------:R0:W2:Y:S02]  /*5a90*/  SHFL.IDX PT, R155, R13, RZ, 0x1f ;  /* 0x00001fff0d9b7589 */ /* 0x0000a400000e0000 */
.L_x_2161:
[----:B------:R-:W3:Y:S01]  /*5aa0*/  LDL.LU R4, [R1] ;  /* 0x0000000001047983 */ /* 0x000ee20000300800 */
[----:B------:R-:W-:Y:S01]  /*5ab0*/  VIADD R3, R2, 0x8400 ;  /* 0x0000840002037836 */ /* 0x000fe20000000000 */
[----:B------:R-:W-:Y:S01]  /*5ac0*/  BSSY B6, `(.L_x_1959) ;  /* 0x000001c000067945 */ /* 0x000fe20003800000 */
[----:B--2---:R-:W-:-:S03]  /*5ad0*/  IMAD.HI R0, R155, 0x55555556, RZ ;  /* 0x555555569b007827 */ /* 0x004fc600078e02ff */
[----:B------:R-:W-:Y:S02]  /*5ae0*/  LOP3.LUT P0, RZ, R3, 0x3ff, RZ, 0xc0, !PT ;  /* 0x000003ff03ff7812 */ /* 0x000fe4000780c0ff */
[----:B------:R-:W-:-:S05]  /*5af0*/  LEA.HI R0, R0, R0, RZ, 0x1 ;  /* 0x0000000000007211 */ /* 0x000fca00078f08ff */
[----:B------:R-:W-:-:S04]  /*5b00*/  IMAD R0, R0, -0x3, R155 ;  /* 0xfffffffd00007824 */ /* 0x000fc800078e029b */
[----:B------:R-:W-:-:S05]  /*5b10*/  IMAD R0, R0, 0x2000, R3 ;  /* 0x0000200000007824 */ /* 0x000fca00078e0203 */
[----:B------:R-:W-:-:S04]  /*5b20*/  SHF.R.U32.HI R0, RZ, 0x4, R0 ;  /* 0x00000004ff007819 */ /* 0x000fc80000011600 */
[----:B------:R-:W-:Y:S02]  /*5b30*/  LOP3.LUT R36, R0, 0x3fff, RZ, 0xc0, !PT ;  /* 0x00003fff00247812 */ /* 0x000fe400078ec0ff */
[----:B---3--:R-:W-:-:S04]  /*5b40*/  LOP3.LUT R4, R4, 0xfffffffe, RZ, 0xc0, !PT ;  /* 0xfffffffe04047812 */ /* 0x008fc800078ec0ff */
[----:B------:R-:W-:-:S05]  /*5b50*/  @P0 LOP3.LUT R4, R4, 0x1, RZ, 0xfc, !PT ;  /* 0x0000000104040812 */ /* 0x000fca00078efcff */
[----:B------:R2:W-:Y:S01]  /*5b60*/  STL [R1], R4 ;  /* 0x0000000401007387 */ /* 0x0005e20000100800 */
[----:B------:R-:W-:Y:S05]  /*5b70*/  @!P0 BRA `(.L_x_1960) ;  /* 0x0000000000408947 */ /* 0x000fea0003800000 */
[----:B------:R-:W-:Y:S01]  /*5b80*/  MOV R0, 0x0 ;  /* 0x0000000000007802 */ /* 0x000fe20000000f00 */
[----:B------:R-:W-:Y:S01]  /*5b90*/  ULDC.64 UR4, c[0x4][0xa8] ;  /* 0x01002a0000047ab9 */ /* 0x000fe20000000a00 */
[----:B------:R-:W-:Y:S01]  /*5ba0*/  ULDC.64 UR6, c[0x4][0xb0] ;  /* 0x01002c0000067ab9 */ /* 0x000fe20000000a00 */
[----:B--2---:R-:W-:Y:S01]  /*5bb0*/  IMAD.U32 R4, RZ, RZ, UR4 ;  /* 0x00000004ff047e24 */ /* 0x004fe2000f8e00ff */
[----:B------:R2:W3:Y:S01]  /*5bc0*/  LDC.64 R14, c[0x4][R0] ;  /* 0x01000000000e7b82 */ /* 0x0004e20000000a00 */
[----:B------:R-:W-:Y:S01]  /*5bd0*/  IMAD.U32 R5, RZ, RZ, UR5 ;  /* 0x00000005ff057e24 */ /* 0x000fe2000f8e00ff */
[----:B------:R-:W-:Y:S01]  /*5be0*/  ULDC.64 UR4, c[0x4][0x20] ;  /* 0x0100080000047ab9 */ /* 0x000fe20000000a00 */
[----:B------:R-:W-:Y:S01]  /*5bf0*/  IMAD.U32 R6, RZ, RZ, UR6 ;  /* 0x00000006ff067e24 */ /* 0x000fe2000f8e00ff */
[----:B0-----:R-:W-:Y:S01]  /*5c00*/  MOV R13, RZ ;  /* 0x000000ff000d7202 */ /* 0x001fe20000000f00 */
[----:B------:R-:W-:Y:S02]  /*5c10*/  IMAD.U32 R7, RZ, RZ, UR7 ;  /* 0x00000007ff077e24 */ /* 0x000fe4000f8e00ff */
[----:B------:R-:W-:-:S02]  /*5c20*/  IMAD.U32 R10, RZ, RZ, UR4 ;  /* 0x00000004ff0a7e24 */ /* 0x000fc4000f8e00ff */
[----:B-1----:R-:W-:Y:S02]  /*5c30*/  IMAD.U32 R11, RZ, RZ, UR5 ;  /* 0x00000005ff0b7e24 */ /* 0x002fe4000f8e00ff */
[----:B------:R-:W-:Y:S02]  /*5c40*/  IMAD.MOV.U32 R8, RZ, RZ, 0x70 ;  /* 0x00000070ff087424 */ /* 0x000fe400078e00ff */
[----:B--2---:R-:W-:-:S07]  /*5c50*/  IMAD.MOV.U32 R12, RZ, RZ, 0x1 ;  /* 0x00000001ff0c7424 */ /* 0x004fce00078e00ff */
[----:B------:R-:W-:-:S07]  /*5c60*/  LEPC R20, `(.L_x_1960) ;  /* 0x000000001014794e */ /* 0x000fce0000000000 */
[----:B---3-5:R-:W-:Y:S05]  /*5c70*/  CALL.ABS.NOINC R14 ;  /* 0x000000000e007343 */ /* 0x028fea0003c00000 */
.L_x_1960:
[----:B------:R-:W-:Y:S05]  /*5c80*/  BSYNC B6 ;  /* 0x0000000000067941 */ /* 0x000fea0003800000 */
.L_x_1959:
[----:B------:R-:W-:Y:S02]  /*5c90*/  ULDC UR4, c[0x0][0x3d4] ;  /* 0x0000f50000047ab9 */ /* 0x000fe40000000800 */
[----:B------:R-:W-:-:S13]  /*5ca0*/  ISETP.LT.AND P0, PT, RZ, UR4, PT ;  /* 0x00000004ff007c0c */ /* 0x000fda000bf01270 */
[----:B------:R-:W-:Y:S05]  /*5cb0*/  @P0 BRA `(.L_x_1961) ;  /* 0x0000000000400947 */ /* 0x000fea0003800000 */
[----:B------:R-:W3:Y:S02]  /*5cc0*/  LDL R20, [R1+0x34] ;  /* 0x0000340001147983 */ /* 0x000ee40000100800 */
[----:B---3--:R-:W-:-:S04]  /*5cd0*/  LEA.HI R0, R20, R20, RZ, 0x1 ;  /* 0x0000001414007211 */ /* 0x008fc800078f08ff */
[----:B------:R-:W-:-:S05]  /*5ce0*/  LOP3.LUT R0, R0, 0xfffffffe, RZ, 0xc0, !PT ;  /* 0xfffffffe00007812 */ /* 0x000fca00078ec0ff */
[----:B------:R-:W-:-:S05]  /*5cf0*/  IMAD.IADD R0, R20, 0x1, -R0 ;  /* 0x0000000114007824 */ /* 0x000fca00078e0a00 */
[----:B------:R-:W-:-:S04]  /*5d00*/  SHF.L.U32 R3, R0, 0x1f, RZ ;  /* 0x0000001f00037819 */ /* 0x000fc800000006ff */
[----:B------:R3:W4:Y:S03]  /*5d10*/  SYNCS.PHASECHK.TRANS64.TRYWAIT P0, [R2+URZ+0x16800], R3 ;  /* 0x01680003020075a7 */ /* 0x000726000800017f */
[----:B----4-:R-:W-:Y:S05]  /*5d20*/  @!P0 NANOSLEEP.SYNCS 0x989680 ;  /* 0x009896800000895d */ /* 0x010fea0003900000 */
[----:B------:R-:W4:Y:S01]  /*5d30*/  @!P0 SYNCS.PHASECHK.TRANS64 P0, [R2+URZ+0x16800], R3 ;  /* 0x01680003020085a7 */ /* 0x000f22000800007f */
[----:B------:R-:W-:Y:S04]  /*5d40*/  BSSY B0, `(.L_x_1962) ;  /* 0x0000006000007945 */ /* 0x000fe80003800000 */
[----:B----4-:R-:W-:Y:S05]  /*5d50*/  @P0 BRA `(.L_x_1963) ;  /* 0x0000000000100947 */ /* 0x010fea0003800000 */
.L_x_1964:
[----:B----4-:R4:W0:Y:S02]  /*5d60*/  SYNCS.PHASECHK.TRANS64.TRYWAIT P0, [R2+URZ+0x16800], R3 ;  /* 0x01680003020075a7 */ /* 0x010824000800017f */
[----:B0-----:R-:W-:Y:S05]  /*5d70*/  @!P0 NANOSLEEP.SYNCS 0x989680 ;  /* 0x009896800000895d */ /* 0x001fea0003900000 */
[----:B------:R-:W0:Y:S02]  /*5d80*/  @!P0 SYNCS.PHASECHK.TRANS64 P0, [R2+URZ+0x16800], R3 ;  /* 0x01680003020085a7 */ /* 0x000e24000800007f */
[----:B0-----:R-:W-:Y:S05]  /*5d90*/  @!P0 BRA `(.L_x_1964) ;  /* 0xfffffffc00f08947 */ /* 0x001fea000383ffff */
.L_x_1963:
[----:B------:R-:W-:Y:S05]  /*5da0*/  BSYNC B0 ;  /* 0x0000000000007941 */ /* 0x000fea0003800000 */
.L_x_1962:
[----:B------:R-:W-:Y:S05]  /*5db0*/  BRA `(.L_x_1965) ;  /* 0x0000003000cc7947 */ /* 0x000fea0003800000 */
.L_x_1961:
[----:B------:R-:W3:Y:S01]  /*5dc0*/  S2R R0, SR_TID.X ;  /* 0x0000000000007919 */ /* 0x000ee20000002100 */
[----:B------:R-:W-:Y:S01]  /*5dd0*/  ULDC.64 UR6, c[0x0][0x3e8] ;  /* 0x0000fa0000067ab9 */ /* 0x000fe20000000a00 */
[--C-:B------:R-:W-:Y:S01]  /*5de0*/  SHF.R.S32.HI R7, RZ, 0x1f, R16.reuse ;  /* 0x0000001fff077819 */ /* 0x100fe20000011410 */
[----:B------:R-:W-:Y:S01]  /*5df0*/  ULDC.64 UR4, c[0x0][0x3d8] ;  /* 0x0000f60000047ab9 */ /* 0x000fe20000000a00 */
[----:B---3--:R-:W-:Y:S02]  /*5e00*/  VIADD R3, R0, 0xffffff80 ;  /* 0xffffff8000037836 */ /* 0x008fe40000000000 */
[----:B------:R-:W3:Y:S01]  /*5e10*/  LDL R0, [R1] ;  /* 0x0000000001007983 */ /* 0x000ee20000100800 */
[----:B------:R-:W-:Y:S01]  /*5e20*/  SHF.R.S32.HI R10, RZ, 0x1f, R19 ;  /* 0x0000001fff0a7819 */ /* 0x000fe20000011413 */
[----:B------:R-:W-:Y:S01]  /*5e30*/  IMAD.MOV.U32 R6, RZ, RZ, R16 ;  /* 0x000000ffff067224 */ /* 0x000fe200078e0010 */
[----:B------:R-:W-:Y:S01]  /*5e40*/  SHF.R.S32.HI R30, RZ, 0x1f, R3 ;  /* 0x0000001fff1e7819 */ /* 0x000fe20000011403 */
[----:B-----5:R-:W-:Y:S01]  /*5e50*/  IMAD.WIDE.U32 R42, R24, UR4, RZ ;  /* 0x00000004182a7c25 */ /* 0x020fe2000f8e00ff */
[----:B------:R-:W-:Y:S02]  /*5e60*/  BSSY B6, `(.L_x_1966) ;  /* 0x0000030000067945 */ /* 0x000fe40003800000 */
[----:B------:R-:W-:Y:S01]  /*5e70*/  LEA.HI R30, R30, R3, RZ, 0x2 ;  /* 0x000000031e1e7211 */ /* 0x000fe200078f10ff */
[----:B------:R-:W-:-:S02]  /*5e80*/  IMAD R12, R10, UR6, RZ ;  /* 0x000000060a0c7c24 */ /* 0x000fc4000f8e02ff */
[----:B------:R-:W-:Y:S01]  /*5e90*/  IMAD.WIDE.U32 R8, R19, UR4, R6 ;  /* 0x0000000413087c25 */ /* 0x000fe2000f8e0006 */
[----:B------:R-:W-:-:S03]  /*5ea0*/  LOP3.LUT R30, R30, 0xfffffffc, RZ, 0xc0, !PT ;  /* 0xfffffffc1e1e7812 */ /* 0x000fc600078ec0ff */
[----:B------:R-:W-:Y:S01]  /*5eb0*/  IMAD.WIDE.U32 R40, R24, UR6, RZ ;  /* 0x0000000618287c25 */ /* 0x000fe2000f8e00ff */
[----:B------:R-:W-:-:S03]  /*5ec0*/  IADD3 R25, P2, R8, R42, RZ ;  /* 0x0000002a08197210 */ /* 0x000fc60007f5e0ff */
[----:B------:R-:W-:Y:S02]  /*5ed0*/  IMAD.IADD R30, R3, 0x1, -R30 ;  /* 0x00000001031e7824 */ /* 0x000fe400078e0a1e */
[----:B------:R-:W-:Y:S02]  /*5ee0*/  IMAD R12, R19, UR7, R12 ;  /* 0x00000007130c7c24 */ /* 0x000fe4000f8e020c */
[----:B------:R-:W-:-:S05]  /*5ef0*/  IMAD.SHL.U32 R26, R30, 0x4, RZ ;  /* 0x000000041e1a7824 */ /* 0x000fca00078e00ff */
[----:B------:R-:W-:-:S03]  /*5f00*/  SHF.R.S32.HI R27, RZ, 0x1f, R26 ;  /* 0x0000001fff1b7819 */ /* 0x000fc6000001141a */
[----:B--2---:R-:W-:-:S03]  /*5f10*/  IMAD.WIDE.U32 R4, R19, UR4, R26 ;  /* 0x0000000413047c25 */ /* 0x004fc6000f8e001a */
[----:B------:R-:W-:Y:S02]  /*5f20*/  IADD3 R38, P0, R4, R42, RZ ;  /* 0x0000002a04267210 */ /* 0x000fe40007f1e0ff */
[----:B---3--:R-:W-:Y:S02]  /*5f30*/  LOP3.LUT P4, RZ, R0, 0x1, RZ, 0xc0, !PT ;  /* 0x0000000100ff7812 */ /* 0x008fe4000788c0ff */
[----:B------:R-:W-:-:S05]  /*5f40*/  SHF.R.S32.HI R0, RZ, 0x1f, R24 ;  /* 0x0000001fff007819 */ /* 0x000fca0000011418 */
[C---:B-1----:R-:W-:Y:S02]  /*5f50*/  IMAD R11, R0.reuse, UR6, RZ ;  /* 0x00000006000b7c24 */ /* 0x042fe4000f8e02ff */
[----:B------:R-:W-:Y:S02]  /*5f60*/  IMAD R3, R0, UR4, RZ ;  /* 0x0000000400037c24 */ /* 0x000fe4000f8e02ff */
[----:B------:R-:W-:Y:S02]  /*5f70*/  IMAD R0, R10, UR4, RZ ;  /* 0x000000040a007c24 */ /* 0x000fe4000f8e02ff */
[----:B------:R-:W-:Y:S02]  /*5f80*/  IMAD R45, R24, UR7, R11 ;  /* 0x00000007182d7c24 */ /* 0x000fe4000f8e020b */
[----:B------:R-:W-:-:S04]  /*5f90*/  IMAD.WIDE.U32 R10, R19, UR6, R6 ;  /* 0x00000006130a7c25 */ /* 0x000fc8000f8e0006 */
[----:B------:R-:W-:Y:S01]  /*5fa0*/  IMAD R3, R24, UR5, R3 ;  /* 0x0000000518037c24 */ /* 0x000fe2000f8e0203 */
[----:B------:R-:W-:Y:S01]  /*5fb0*/  IADD3 R33, P3, R10, R40, RZ ;  /* 0x000000280a217210 */ /* 0x000fe20007f7e0ff */
[----:B------:R-:W-:-:S04]  /*5fc0*/  IMAD.WIDE.U32 R6, R19, UR6, R26 ;  /* 0x0000000613067c25 */ /* 0x000fc8000f8e001a */
[----:B------:R-:W-:Y:S01]  /*5fd0*/  IMAD R0, R19, UR5, R0 ;  /* 0x0000000513007c24 */ /* 0x000fe2000f8e0200 */
[----:B------:R-:W-:Y:S01]  /*5fe0*/  IADD3 R34, P1, R6, R40, RZ ;  /* 0x0000002806227210 */ /* 0x000fe20007f3e0ff */
[----:B------:R-:W-:Y:S02]  /*5ff0*/  IMAD.IADD R37, R3, 0x1, R43 ;  /* 0x0000000103257824 */ /* 0x000fe400078e022b */
[----:B------:R-:W-:-:S03]  /*6000*/  IMAD.IADD R45, R45, 0x1, R41 ;  /* 0x000000012d2d7824 */ /* 0x000fc600078e0229 */
[----:B------:R-:W-:Y:S02]  /*6010*/  IADD3.X R31, R37, R0, R9, P2, !PT ;  /* 0x00000000251f7210 */ /* 0x000fe400017fe409 */
[----:B------:R-:W-:Y:S02]  /*6020*/  IADD3.X R49, R45, R12, R11, P3, !PT ;  /* 0x0000000c2d317210 */ /* 0x000fe40001ffe40b */
[----:B------:R-:W-:Y:S02]  /*6030*/  IADD3.X R39, R37, R5, R0, P0, !PT ;  /* 0x0000000525277210 */ /* 0x000fe400007fe400 */
[----:B------:R-:W-:Y:S01]  /*6040*/  IADD3.X R35, R45, R7, R12, P1, !PT ;  /* 0x000000072d237210 */ /* 0x000fe20000ffe40c */
[----:B------:R-:W-:Y:S06]  /*6050*/  @!P4 BRA `(.L_x_1967) ;  /* 0x000000000040c947 */ /* 0x000fec0003800000 */
        /* <DEDUP_REMOVED lines=8> */
[----:B0-----:R-:W-:Y:S01]  /*60e0*/  MOV R13, RZ ;  /* 0x000000ff000d7202 */ /* 0x001fe20000000f00 */
[----:B------:R-:W-:Y:S02]  /*60f0*/  IMAD.U32 R7, RZ, RZ, UR7 ;  /* 0x00000007ff077e24 */ /* 0x000fe4000f8e00ff */
[----:B------:R-:W-:-:S02]  /*6100*/  IMAD.U32 R10, RZ, RZ, UR4 ;  /* 0x00000004ff0a7e24 */ /* 0x000fc4000f8e00ff */
[----:B------:R-:W-:Y:S02]  /*6110*/  IMAD.U32 R11, RZ, RZ, UR5 ;  /* 0x00000005ff0b7e24 */ /* 0x000fe4000f8e00ff */
[----:B------:R-:W-:Y:S02]  /*6120*/  IMAD.MOV.U32 R8, RZ, RZ, 0x70 ;  /* 0x00000070ff087424 */ /* 0x000fe400078e00ff */
[----:B-1----:R-:W-:-:S07]  /*6130*/  IMAD.MOV.U32 R12, RZ, RZ, 0x1 ;  /* 0x00000001ff0c7424 */ /* 0x002fce00078e00ff */
[----:B------:R-:W-:-:S07]  /*6140*/  LEPC R20, `(.L_x_1967) ;  /* 0x000000001014794e */ /* 0x000fce0000000000 */
[----:B--2---:R-:W-:Y:S05]  /*6150*/  CALL.ABS.NOINC R14 ;  /* 0x000000000e007343 */ /* 0x004fea0003c00000 */
.L_x_1967:
[----:B------:R-:W-:Y:S05]  /*6160*/  BSYNC B6 ;  /* 0x0000000000067941 */ /* 0x000fea0003800000 */
.L_x_1966:
[----:B------:R-:W2:Y:S01]  /*6170*/  LDL R20, [R1+0x8] ;  /* 0x0000080001147983 */ /* 0x000ea20000100800 */
[----:B------:R-:W1:Y:S01]  /*6180*/  LDC.64 R10, c[0x0][0x3d8] ;  /* 0x0000f600ff0a7b82 */ /* 0x000e620000000a00 */
[----:B------:R-:W-:Y:S01]  /*6190*/  SHF.R.S32.HI R3, RZ, 0x1f, R153 ;  /* 0x0000001fff037819 */ /* 0x000fe20000011499 */
[----:B------:R-:W-:Y:S01]  /*61a0*/  ULDC.U8 UR4, c[0x0][0x3f0] ;  /* 0x0000fc0000047ab9 */ /* 0x000fe20000000000 */
[----:B------:R-:W-:Y:S01]  /*61b0*/  BSSY B0, `(.L_x_1968) ;  /* 0x00002eb000007945 */ /* 0x000fe20003800000 */
[----:B------:R-:W-:-:S04]  /*61c0*/  ISETP.NE.AND P0, PT, RZ, UR4, PT ;  /* 0x00000004ff007c0c */ /* 0x000fc8000bf05270 */
[----:B0-----:R-:W0:Y:S01]  /*61d0*/  LDC.64 R12, c[0x0][0x3e8] ;  /* 0x0000fa00ff0c7b82 */ /* 0x001e220000000a00 */
[-C--:B-1----:R-:W-:Y:S02]  /*61e0*/  IMAD R0, R3, R10.reuse, RZ ;  /* 0x0000000a03007224 */ /* 0x082fe400078e02ff */
[----:B------:R-:W-:-:S04]  /*61f0*/  IMAD.WIDE.U32 R28, R153, R10, RZ ;  /* 0x0000000a991c7225 */ /* 0x000fc800078e00ff */
[-C--:B0-----:R-:W-:Y:S02]  /*6200*/  IMAD R4, R3, R12.reuse, RZ ;  /* 0x0000000c03047224 */ /* 0x081fe400078e02ff */
[----:B------:R-:W-:-:S04]  /*6210*/  IMAD.WIDE.U32 R8, R153, R12, RZ ;  /* 0x0000000c99087225 */ /* 0x000fc800078e00ff */
[C---:B------:R-:W-:Y:S02]  /*6220*/  IMAD R3, R153.reuse, R11, R0 ;  /* 0x0000000b99037224 */ /* 0x040fe400078e0200 */
[----:B------:R-:W-:Y:S02]  /*6230*/  IMAD R5, R153, R13, R4 ;  /* 0x0000000d99057224 */ /* 0x000fe400078e0204 */
[----:B------:R-:W-:Y:S02]  /*6240*/  IMAD.IADD R3, R29, 0x1, R3 ;  /* 0x000000011d037824 */ /* 0x000fe400078e0203 */
[----:B------:R-:W-:Y:S02]  /*6250*/  IMAD.IADD R47, R9, 0x1, R5 ;  /* 0x00000001092f7824 */ /* 0x000fe400078e0205 */
[----:B------:R-:W-:-:S04]  /*6260*/  IMAD.WIDE.U32 R14, R28, 0xc0, RZ ;  /* 0x000000c01c0e7825 */ /* 0x000fc800078e00ff */
[----:B------:R-:W-:-:S04]  /*6270*/  IMAD.WIDE.U32 R4, R8, 0xc0, RZ ;  /* 0x000000c008047825 */ /* 0x000fc800078e00ff */
[----:B------:R-:W-:Y:S02]  /*6280*/  IMAD R21, R3, 0xc0, RZ ;  /* 0x000000c003157824 */ /* 0x000fe400078e02ff */
[----:B------:R-:W-:Y:S02]  /*6290*/  IMAD R47, R47, 0xc0, RZ ;  /* 0x000000c02f2f7824 */ /* 0x000fe400078e02ff */
[----:B------:R-:W-:Y:S02]  /*62a0*/  IMAD.IADD R51, R15, 0x1, R21 ;  /* 0x000000010f337824 */ /* 0x000fe400078e0215 */
[----:B------:R-:W-:Y:S02]  /*62b0*/  IMAD.IADD R53, R5, 0x1, R47 ;  /* 0x0000000105357824 */ /* 0x000fe400078e022f */
[----:B--2---:R-:W-:-:S05]  /*62c0*/  IMAD R20, R153, -0xc0, R20 ;  /* 0xffffff4099147824 */ /* 0x004fca00078e0214 */
[----:B------:R-:W-:Y:S01]  /*62d0*/  VIMNMX R20, R20, 0xc0, PT ;  /* 0x000000c014147848 */ /* 0x000fe20003fe0100 */
[----:B------:R-:W-:Y:S06]  /*62e0*/  @!P0 BRA `(.L_x_1969) ;  /* 0x0000001400d08947 */ /* 0x000fec0003800000 */
[----:B------:R-:W0:Y:S01]  /*62f0*/  LDC R0, c[0x0][0x428] ;  /* 0x00010a00ff007b82 */ /* 0x000e220000000800 */
[CC--:B------:R-:W-:Y:S01]  /*6300*/  ISETP.GE.AND P0, PT, R19.reuse, R20.reuse, PT ;  /* 0x000000141300720c */ /* 0x0c0fe20003f06270 */
[----:B------:R-:W-:Y:S01]  /*6310*/  VIADD R24, R19, 0x60 ;  /* 0x0000006013187836 */ /* 0x000fe20000000000 */
[----:B------:R-:W-:Y:S01]  /*6320*/  BSSY B1, `(.L_x_1970) ;  /* 0x0000028000017945 */ /* 0x000fe20003800000 */
[----:B------:R-:W-:Y:S01]  /*6330*/  IMAD.MOV.U32 R44, RZ, RZ, R40 ;  /* 0x000000ffff2c7224 */ /* 0x000fe200078e0028 */
[----:B------:R-:W-:Y:S01]  /*6340*/  CS2R R40, SRZ ;  /* 0x0000000000287805 */ /* 0x000fe2000001ff00 */
[----:B------:R-:W-:Y:S01]  /*6350*/  IMAD.MOV.U32 R7, RZ, RZ, R37 ;  /* 0x000000ffff077224 */ /* 0x000fe200078e0025 */
[----:B------:R-:W-:Y:S02]  /*6360*/  ISETP.GE.AND P1, PT, R24, R20, PT ;  /* 0x000000141800720c */ /* 0x000fe40003f26270 */
[----:B------:R-:W-:Y:S02]  /*6370*/  CS2R R32, SRZ ;  /* 0x0000000000207805 */ /* 0x000fe4000001ff00 */
[----:B0-----:R-:W-:Y:S01]  /*6380*/  ISETP.NE.AND P2, PT, R0, 0x1, PT ;  /* 0x000000010000780c */ /* 0x001fe20003f45270 */
[----:B------:R-:W-:-:S04]  /*6390*/  IMAD R0, R153, 0xc0, R19 ;  /* 0x000000c099007824 */ /* 0x000fc800078e0213 */
[----:B------:R-:W-:Y:S01]  /*63a0*/  IMAD R3, R30, 0x60, R0 ;  /* 0x000000601e037824 */ /* 0x000fe200078e0200 */
[----:B------:R-:W-:-:S07]  /*63b0*/  CS2R R30, SRZ ;  /* 0x00000000001e7805 */ /* 0x000fce000001ff00 */
[----:B------:R-:W0:Y:S08]  /*63c0*/  @P2 LDC R6, c[0x0][0x42c] ;  /* 0x00010b00ff062b82 */ /* 0x000e300000000800 */
[----:B------:R-:W1:Y:S01]  /*63d0*/  @P2 LDC R25, c[0x0][0x430] ;  /* 0x00010c00ff192b82 */ /* 0x000e620000000800 */
[----:B0-----:R-:W-:-:S04]  /*63e0*/  @P2 IMAD.HI.U32 R0, R3, R6, RZ ;  /* 0x0000000603002227 */ /* 0x001fc800078e00ff */
[----:B------:R-:W-:Y:S01]  /*63f0*/  IMAD.MOV.U32 R6, RZ, RZ, R42 ;  /* 0x000000ffff067224 */ /* 0x000fe200078e002a */
[----:B------:R-:W-:Y:S02]  /*6400*/  CS2R R42, SRZ ;  /* 0x00000000002a7805 */ /* 0x000fe4000001ff00 */
        /* <DEDUP_REMOVED lines=25> */
.L_x_1971:
[----:B------:R-:W-:Y:S05]  /*65a0*/  BSYNC B1 ;  /* 0x0000000000017941 */ /* 0x000fea0003800000 */
.L_x_1970:
[----:B------:R-:W-:Y:S01]  /*65b0*/  BSSY B1, `(.L_x_1972) ;  /* 0x0000023000017945 */ /* 0x000fe20003800000 */
[----:B0-----:R-:W-:Y:S02]  /*65c0*/  CS2R R20, SRZ ;  /* 0x0000000000147805 */ /* 0x001fe4000001ff00 */
[----:B------:R-:W-:Y:S02]  /*65d0*/  CS2R R28, SRZ ;  /* 0x00000000001c7805 */ /* 0x000fe4000001ff00 */
        /* <DEDUP_REMOVED lines=10> */
[----:B------:R-:W-:-:S03]  /*6680*/  CS2R R28, SRZ ;  /* 0x00000000001c7805 */ /* 0x000fc6000001ff00 */
        /* <DEDUP_REMOVED lines=9> */
[----:B------:R-:W-:Y:S02]  /*6720*/  CS2R R20, SRZ ;  /* 0x0000000000147805 */ /* 0x000fe4000001ff00 */
[----:B------:R-:W-:-:S02]  /*6730*/  IADD3.X R9, R35, R25, R9, P4, !PT ;  /* 0x0000001923097210 */ /* 0x000fc400027fe409 */
[----:B------:R-:W-:Y:S02]  /*6740*/  CS2R R24, SRZ ;  /* 0x0000000000187805 */ /* 0x000fe4000001ff00 */
[C---:B------:R-:W-:Y:S02]  /*6750*/  LEA R4, P3, R15.reuse, UR6, 0x1 ;  /* 0x000000060f047c11 */ /* 0x040fe4000f8608ff */
[C---:B------:R-:W-:Y:S02]  /*6760*/  LEA R14, P4, R0.reuse, UR4, 0x1 ;  /* 0x00000004000e7c11 */ /* 0x040fe4000f8808ff */
[----:B------:R-:W-:Y:S02]  /*6770*/  LEA.HI.X R5, R15, UR7, R38, 0x1, P3 ;  /* 0x000000070f057c11 */ /* 0x000fe400098f0c26 */
[----:B------:R-:W-:Y:S02]  /*6780*/  LEA.HI.X R15, R0, UR5, R9, 0x1, P4 ;  /* 0x00000005000f7c11 */ /* 0x000fe4000a0f0c09 */
[----:B------:R-:W-:Y:S01]  /*6790*/  CS2R R8, SRZ ;  /* 0x0000000000087805 */ /* 0x000fe2000001ff00 */
[----:B------:R0:W5:Y:S05]  /*67a0*/  @!P5 LDG.E.64 R28, desc[UR40][R4.64] ;  /* 0x00000028041cd981 */ /* 0x00016a000c1e1b00 */
[----:B------:R0:W5:Y:S04]  /*67b0*/  @!P2 LDG.E.64 R8, desc[UR40][R4.64+0x20] ;  /* 0x000020280408a981 */ /* 0x000168000c1e1b00 */
[----:B------:R0:W5:Y:S04]  /*67c0*/  @!P5 LDG.E.64 R24, desc[UR40][R14.64] ;  /* 0x000000280e18d981 */ /* 0x000168000c1e1b00 */
[----:B------:R0:W5:Y:S02]  /*67d0*/  @!P2 LDG.E.64 R20, desc[UR40][R14.64+0x20] ;  /* 0x000020280e14a981 */ /* 0x000164000c1e1b00 */
.L_x_1973:
[----:B------:R-:W-:Y:S05]  /*67e0*/  BSYNC B1 ;  /* 0x0000000000017941 */ /* 0x000fea0003800000 */
.L_x_1972:
[----:B0-----:R-:W2:Y:S04]  /*67f0*/  LDL R14, [R1+0x34] ;  /* 0x00003400010e7983 */ /* 0x001ea80000100800 */
[----:B------:R-:W3:Y:S01]  /*6800*/  LDL R34, [R1+0x18] ;  /* 0x0000180001227983 */ /* 0x000ee20000100800 */
[C---:B------:R-:W-:Y:S01]  /*6810*/  IMAD.WIDE.U32 R6, R3.reuse, R10, R6 ;  /* 0x0000000a03067225 */ /* 0x040fe200078e0006 */
[----:B------:R-:W-:Y:S01]  /*6820*/  ULDC.64 UR4, c[0x0][0x3c8] ;  /* 0x0000f20000047ab9 */ /* 0x000fe20000000a00 */
[----:B------:R-:W-:Y:S02]  /*6830*/  ULDC.64 UR6, c[0x0][0x3e0] ;  /* 0x0000f80000067ab9 */ /* 0x000fe40000000a00 */
[----:B------:R-:W-:-:S04]  /*6840*/  IMAD.WIDE.U32 R44, R3, R12, R44 ;  /* 0x0000000c032c7225 */ /* 0x000fc800078e002c */
[C---:B------:R-:W-:Y:S02]  /*6850*/  IMAD R10, R37.reuse, R10, RZ ;  /* 0x0000000a250a7224 */ /* 0x040fe400078e02ff */
[----:B------:R-:W-:Y:S02]  /*6860*/  IMAD R12, R37, R12, RZ ;  /* 0x0000000c250c7224 */ /* 0x000fe400078e02ff */
[C---:B------:R-:W-:Y:S02]  /*6870*/  IMAD R5, R3.reuse, R11, R10 ;  /* 0x0000000b03057224 */ /* 0x040fe400078e020a */
[----:B------:R-:W-:Y:S02]  /*6880*/  IMAD R3, R3, R13, R12 ;  /* 0x0000000d03037224 */ /* 0x000fe400078e020c */
[----:B------:R-:W-:Y:S02]  /*6890*/  IMAD.IADD R5, R7, 0x1, R5 ;  /* 0x0000000107057824 */ /* 0x000fe400078e0205 */
[----:B------:R-:W-:Y:S01]  /*68a0*/  IMAD.IADD R3, R45, 0x1, R3 ;  /* 0x000000012d037824 */ /* 0x000fe200078e0203 */
[----:B--2---:R-:W-:-:S02]  /*68b0*/  LEA.HI R0, R14, R14, RZ, 0x1 ;  /* 0x0000000e0e007211 */ /* 0x004fc400078f08ff */
[----:B---3--:R-:W-:Y:S02]  /*68c0*/  SHF.L.U32 R4, R34, 0x6, RZ ;  /* 0x0000000622047819 */ /* 0x008fe400000006ff */
[----:B------:R-:W-:Y:S02]  /*68d0*/  LOP3.LUT R10, R0, 0xfffffffe, RZ, 0xc0, !PT ;  /* 0xfffffffe000a7812 */ /* 0x000fe400078ec0ff */
[----:B------:R-:W-:Y:S02]  /*68e0*/  LOP3.LUT R15, R4, 0x1c0, RZ, 0xc0, !PT ;  /* 0x000001c0040f7812 */ /* 0x000fe400078ec0ff */
[----:B------:R-:W-:Y:S01]  /*68f0*/  LEA R4, P2, R6, UR4, 0x1 ;  /* 0x0000000406047c11 */ /* 0x000fe2000f8408ff */
[----:B------:R-:W-:Y:S01]  /*6900*/  IMAD.IADD R7, R14, 0x1, -R10 ;  /* 0x000000010e077824 */ /* 0x000fe200078e0a0a */
[----:B------:R-:W-:Y:S01]  /*6910*/  LEA R0, P3, R44, UR6, 0x1 ;  /* 0x000000062c007c11 */ /* 0x000fe2000f8608ff */
[----:B------:R-:W-:Y:S01]  /*6920*/  UMOV UR4, 0xffffffff ;  /* 0xffffffff00047882 */ /* 0x000fe20000000000 */
[----:B------:R-:W-:-:S02]  /*6930*/  LOP3.LUT R11, R15, 0x18, R16, 0xf8, !PT ;  /* 0x000000180f0b7812 */ /* 0x000fc400078ef810 */
[----:B------:R-:W-:Y:S02]  /*6940*/  SHF.R.U32.HI R12, RZ, 0x3, R15 ;  /* 0x00000003ff0c7819 */ /* 0x000fe4000001160f */
[----:B------:R-:W-:Y:S02]  /*6950*/  LEA.HI.X R5, R6, UR5, R5, 0x1, P2 ;  /* 0x0000000506057c11 */ /* 0x000fe400090f0c05 */
[----:B------:R-:W-:Y:S02]  /*6960*/  LEA.HI.X R3, R44, UR7, R3, 0x1, P3 ;  /* 0x000000072c037c11 */ /* 0x000fe400098f0c03 */
[----:B------:R-:W-:Y:S02]  /*6970*/  LOP3.LUT R10, R11, R12, RZ, 0x3c, !PT ;  /* 0x0000000c0b0a7212 */ /* 0x000fe400078e3cff */
[----:B------:R-:W-:Y:S01]  /*6980*/  SHF.L.U32 R7, R7, 0x1f, RZ ;  /* 0x0000001f07077819 */ /* 0x000fe200000006ff */
[----:B------:R-:W-:Y:S06]  /*6990*/  BRA.DIV UR4, `(.L_x_1974) ;  /* 0x0000011e04347947 */ /* 0x000fec000b800000 */
.L_x_2164:
[----:B------:R-:W-:-:S03]  /*69a0*/  UMOV UR4, 0xffffffff ;  /* 0xffffffff00047882 */ /* 0x000fc60000000000 */
[----:B------:R-:W-:Y:S05]  /*69b0*/  BRA.DIV UR4, `(.L_x_1975) ;  /* 0x0000011e04547947 */ /* 0x000fea000b800000 */
.L_x_2167:
[----:B------:R-:W-:-:S03]  /*69c0*/  UMOV UR4, 0xffffffff ;  /* 0xffffffff00047882 */ /* 0x000fc60000000000 */
[----:B------:R-:W-:Y:S05]  /*69d0*/  BRA.DIV UR4, `(.L_x_1976) ;  /* 0x0000011e04747947 */ /* 0x000fea000b800000 */
.L_x_2170:
[----:B------:R-:W-:-:S03]  /*69e0*/  UMOV UR4, 0xffffffff ;  /* 0xffffffff00047882 */ /* 0x000fc60000000000 */
[----:B------:R-:W-:Y:S05]  /*69f0*/  BRA.DIV UR4, `(.L_x_1977) ;  /* 0x0000011e04947947 */ /* 0x000fea000b800000 */
.L_x_2173:
[----:B------:R-:W-:-:S03]  /*6a00*/  UMOV UR4, 0xffffffff ;  /* 0xffffffff00047882 */ /* 0x000fc60000000000 */
[----:B------:R-:W-:Y:S05]  /*6a10*/  BRA.DIV UR4, `(.L_x_1978) ;  /* 0x0000011e04b47947 */ /* 0x000fea000b800000 */
.L_x_2176:
[----:B------:R-:W-:-:S03]  /*6a20*/  UMOV UR4, 0xffffffff ;  /* 0xffffffff00047882 */ /* 0x000fc60000000000 */
[----:B------:R-:W-:Y:S05]  /*6a30*/  BRA.DIV UR4, `(.L_x_1979) ;  /* 0x0000011e04d47947 */ /* 0x000fea000b800000 */
.L_x_2179:
[----:B------:R-:W-:-:S03]  /*6a40*/  UMOV UR4, 0xffffffff ;  /* 0xffffffff00047882 */ /* 0x000fc60000000000 */
[----:B------:R-:W-:Y:S05]  /*6a50*/  BRA.DIV UR4, `(.L_x_1980) ;  /* 0x0000011e04f47947 */ /* 0x000fea000b800000 */
.L_x_2182:
[----:B------:R-:W-:-:S03]  /*6a60*/  UMOV UR4, 0xffffffff ;  /* 0xffffffff00047882 */ /* 0x000fc60000000000 */
[----:B------:R-:W-:Y:S05]  /*6a70*/  BRA.DIV UR4, `(.L_x_1981) ;  /* 0x0000012204147947 */ /* 0x000fea000b800000 */
.L_x_2185:
[----:B------:R-:W0:Y:S01]  /*6a80*/  S2R R6, SR_TID.X ;  /* 0x0000000000067919 */ /* 0x000e220000002100 */
[----:B------:R-:W1:Y:S01]  /*6a90*/  SYNCS.PHASECHK.TRANS64.TRYWAIT P2, [R2+URZ+0x16800], R7 ;  /* 0x01680007020075a7 */ /* 0x000e62000804017f */
[----:B-----5:R-:W-:Y:S01]  /*6aa0*/  IMAD.MOV.U32 R3, RZ, RZ, R41 ;  /* 0x000000ffff037224 */ /* 0x020fe200078e0029 */
[----:B------:R-:W-:Y:S01]  /*6ab0*/  LOP3.LUT P3, RZ, R34, 0x4, RZ, 0xc0, !PT ;  /* 0x0000000422ff7812 */ /* 0x000fe2000786c0ff */
        /* <DEDUP_REMOVED lines=12> */
[----:B------:R-:W-:-:S02]  /*6b80*/  IMAD.MOV.U32 R5, RZ, RZ, R31 ;  /* 0x000000ffff057224 */ /* 0x000fc400078e001f */
[----:B------:R-:W-:Y:S01]  /*6b90*/  IMAD.MOV.U32 R34, RZ, RZ, R29 ;  /* 0x000000ffff227224 */ /* 0x000fe200078e001d */
[----:B------:R-:W-:Y:S01]  /*6ba0*/  PRMT R39, R0, 0x7610, R39 ;  /* 0x0000761000277816 */ /* 0x000fe20000000027 */
[----:B0-----:R-:W-:-:S05]  /*6bb0*/  VIADD R13, R6, 0xffffff80 ;  /* 0xffffff80060d7836 */ /* 0x001fca0000000000 */
[----:B------:R-:W-:-:S04]  /*6bc0*/  SHF.R.S32.HI R6, RZ, 0x1f, R13 ;  /* 0x0000001fff067819 */ /* 0x000fc8000001140d */
[----:B------:R-:W-:Y:S01]  /*6bd0*/  LEA.HI R6, R6, R13, RZ, 0x5 ;  /* 0x0000000d06067211 */ /* 0x000fe200078f28ff */
[----:B------:R-:W-:-:S03]  /*6be0*/  IMAD.MOV.U32 R13, RZ, RZ, R25 ;  /* 0x000000ffff0d7224 */ /* 0x000fc600078e0019 */
[----:B------:R-:W-:Y:S02]  /*6bf0*/  SHF.R.S32.HI R6, RZ, 0x5, R6 ;  /* 0x00000005ff067819 */ /* 0x000fe40000011406 */
[----:B------:R-:W-:Y:S01]  /*6c00*/  PRMT R13, R13, 0x5410, R5 ;  /* 0x000054100d0d7816 */ /* 0x000fe20000000005 */
[----:B------:R-:W-:Y:S02]  /*6c10*/  IMAD.MOV.U32 R5, RZ, RZ, R21 ;  /* 0x000000ffff057224 */ /* 0x000fe400078e0015 */
[----:B------:R-:W-:Y:S01]  /*6c20*/  IMAD R3, R6, 0x200, R10 ;  /* 0x0000020006037824 */ /* 0x000fe200078e020a */
[----:B------:R-:W-:Y:S01]  /*6c30*/  PRMT R10, R10, 0x5410, R4 ;  /* 0x000054100a0a7816 */ /* 0x000fe20000000004 */
[----:B------:R-:W-:Y:S01]  /*6c40*/  IMAD.MOV.U32 R6, RZ, RZ, R24 ;  /* 0x000000ffff067224 */ /* 0x000fe200078e0018 */
[----:B------:R-:W-:Y:S01]  /*6c50*/  PRMT R11, R5, 0x7610, R11 ;  /* 0x00007610050b7816 */ /* 0x000fe2000000000b */
[----:B------:R-:W-:Y:S01]  /*6c60*/  IMAD R3, R3, 0x2, R2 ;  /* 0x0000000203037824 */ /* 0x000fe200078e0202 */
[----:B------:R-:W-:Y:S01]  /*6c70*/  PRMT R14, R13, 0x7610, R14 ;  /* 0x000076100d0e7816 */ /* 0x000fe2000000000e */
[----:B------:R-:W-:Y:S01]  /*6c80*/  IMAD.MOV.U32 R5, RZ, RZ, R9 ;  /* 0x000000ffff057224 */ /* 0x000fe200078e0009 */
[----:B------:R-:W-:Y:S01]  /*6c90*/  PRMT R15, R6, 0x7610, R15 ;  /* 0x00007610060f7816 */ /* 0x000fe2000000000f */
[C---:B------:R-:W-:Y:S01]  /*6ca0*/  VIADD R4, R3.reuse, 0x8400 ;  /* 0x0000840003047836 */ /* 0x040fe20000000000 */
[----:B------:R-:W-:Y:S01]  /*6cb0*/  IADD3 R0, R3, 0x8440, RZ ;  /* 0x0000844003007810 */ /* 0x000fe20007ffe0ff */
[----:B------:R-:W-:-:S02]  /*6cc0*/  IMAD.MOV.U32 R6, RZ, RZ, R28 ;  /* 0x000000ffff067224 */ /* 0x000fc400078e001c */
[----:B------:R-:W-:Y:S02]  /*6cd0*/  @P3 VIADD R0, R4, 0xffffffc0 ;  /* 0xffffffc004003836 */ /* 0x000fe40000000000 */
[----:B------:R-:W-:Y:S01]  /*6ce0*/  IMAD.MOV.U32 R4, RZ, RZ, R20 ;  /* 0x000000ffff047224 */ /* 0x000fe200078e0014 */
[----:B------:R-:W-:-:S04]  /*6cf0*/  PRMT R35, R6, 0x7610, R35 ;  /* 0x0000761006237816 */ /* 0x000fc80000000023 */
[----:B------:R-:W-:Y:S01]  /*6d00*/  PRMT R10, R4, 0x7610, R10 ;  /* 0x00007610040a7816 */ /* 0x000fe2000000000a */
[----:B------:R-:W-:Y:S01]  /*6d10*/  IMAD.MOV.U32 R4, RZ, RZ, R8 ;  /* 0x000000ffff047224 */ /* 0x000fe200078e0008 */
[----:B-1----:R-:W-:Y:S06]  /*6d20*/  @!P2 BRA `(.L_x_1983) ;  /* 0x0000011c0090a947 */ /* 0x002fec0003800000 */
.L_x_2186:
[----:B------:R-:W-:Y:S05]  /*6d30*/  BSYNC B1 ;  /* 0x0000000000017941 */ /* 0x000fea0003800000 */
.L_x_1982:
[----:B------:R-:W-:Y:S01]  /*6d40*/  BSSY B1, `(.L_x_1984) ;  /* 0x0000068000017945 */ /* 0x000fe20003800000 */
[----:B------:R-:W-:Y:S02]  /*6d50*/  PRMT R12, R4, 0x7610, R12 ;  /* 0x00007610040c7816 */ /* 0x000fe4000000000c */
[----:B------:R-:W-:Y:S01]  /*6d60*/  PRMT R13, R5, 0x7610, R13 ;  /* 0x00007610050d7816 */ /* 0x000fe2000000000d */
[----:B------:R-:W-:Y:S06]  /*6d70*/  @P0 BRA `(.L_x_1985) ;  /* 0x0000000400900947 */ /* 0x000fec0003800000 */
[----:B------:R-:W1:Y:S01]  /*6d80*/  LDC R5, c[0x0][0x3d4] ;  /* 0x0000f500ff057b82 */ /* 0x000e620000000800 */
[C---:B------:R-:W-:Y:S01]  /*6d90*/  VIADD R4, R26.reuse, 0x10 ;  /* 0x000000101a047836 */ /* 0x040fe20000000000 */
[----:B------:R-:W-:Y:S01]  /*6da0*/  BSSY B2, `(.L_x_1986) ;  /* 0x0000032000027945 */ /* 0x000fe20003800000 */
[----:B-1----:R-:W-:-:S03]  /*6db0*/  ISETP.GE.AND P0, PT, R26, R5, PT ;  /* 0x000000051a00720c */ /* 0x002fc60003f06270 */
[----:B------:R-:W-:-:S10]  /*6dc0*/  ISETP.GE.AND P2, PT, R4, R5, PT ;  /* 0x000000050400720c */ /* 0x000fd40003f46270 */
[----:B------:R-:W-:Y:S05]  /*6dd0*/  @P0 BRA `(.L_x_1987) ;  /* 0x0000000000b80947 */ /* 0x000fea0003800000 */
[----:B0-----:R-:W0:Y:S01]  /*6de0*/  LDS.128 R4, [R3+0x8400] ;  /* 0x0084000003047984 */ /* 0x001e220000000c00 */
[----:B------:R-:W-:Y:S02]  /*6df0*/  SHF.R.U64 R37, R42, 0x10, R43 ;  /* 0x000000102a257819 */ /* 0x000fe4000000122b */
        /* <DEDUP_REMOVED lines=9> */
[----:B------:R-:W-:Y:S02]  /*6e90*/  PRMT R44, R11, 0x5432, R44 ;  /* 0x000054320b2c7816 */ /* 0x000fe4000000002c */
[----:B------:R-:W-:Y:S02]  /*6ea0*/  LOP3.LUT R42, R42, 0xffff0000, RZ, 0xc0, !PT ;  /* 0xffff00002a2a7812 */ /* 0x000fe400078ec0ff */
[C---:B0-----:R-:W-:Y:S01]  /*6eb0*/  LOP3.LUT R38, R6.reuse, 0xffff0000, RZ, 0xc0, !PT ;  /* 0xffff000006267812 */ /* 0x041fe200078ec0ff */
[----:B------:R-:W-:Y:S01]  /*6ec0*/  IMAD.U32 R37, R6, 0x10000, RZ ;  /* 0x0001000006257824 */ /* 0x000fe200078e00ff */
[C---:B------:R-:W-:Y:S01]  /*6ed0*/  LOP3.LUT R40, R7.reuse, 0xffff0000, RZ, 0xc0, !PT ;  /* 0xffff000007287812 */ /* 0x040fe200078ec0ff */
[----:B------:R-:W-:Y:S01]  /*6ee0*/  IMAD.U32 R39, R7, 0x10000, RZ ;  /* 0x0001000007277824 */ /* 0x000fe200078e00ff */
[----:B------:R-:W-:Y:S01]  /*6ef0*/  SHF.L.U32 R7, R5, 0x10, RZ ;  /* 0x0000001005077819 */ /* 0x000fe200000006ff */
[C---:B------:R-:W-:Y:S01]  /*6f00*/  FMUL.FTZ R48, R38.reuse, R46 ;  /* 0x0000002e26307220 */ /* 0x040fe20000410000 */
[----:B------:R-:W-:Y:S01]  /*6f10*/  FMUL.FTZ R47, R38, R43 ;  /* 0x0000002b262f7220 */ /* 0x000fe20000410000 */
[----:B------:R-:W-:Y:S01]  /*6f20*/  FMUL.FTZ R38, R40, R45 ;  /* 0x0000002d28267220 */ /* 0x000fe20000410000 */
[----:B------:R-:W-:-:S02]  /*6f30*/  IMAD.U32 R6, R4, 0x10000, RZ ;  /* 0x0001000004067824 */ /* 0x000fc400078e00ff */
[C---:B------:R-:W-:Y:S01]  /*6f40*/  FFMA.FTZ R48, R37.reuse, R43, -R48 ;  /* 0x0000002b25307223 */ /* 0x040fe20000010830 */
[----:B------:R-:W-:Y:S01]  /*6f50*/  FFMA.FTZ R47, R37, R46, R47 ;  /* 0x0000002e252f7223 */ /* 0x000fe2000001002f */
        /* <DEDUP_REMOVED lines=22> */
.L_x_1987:
[----:B------:R-:W-:Y:S05]  /*70c0*/  BSYNC B2 ;  /* 0x0000000000027941 */ /* 0x000fea0003800000 */
.L_x_1986:
[----:B------:R-:W-:Y:S05]  /*70d0*/  @P2 BRA `(.L_x_1985) ;  /* 0x0000000000b82947 */ /* 0x000fea0003800000 */
[----:B01----:R-:W0:Y:S01]  /*70e0*/  LDS.128 R4, [R0] ;  /* 0x0000000000047984 */ /* 0x003e220000000c00 */
[----:B------:R-:W-:Y:S02]  /*70f0*/  SHF.R.U32.HI R41, RZ, 0x10, R33 ;  /* 0x00000010ff297819 */ /* 0x000fe40000011621 */
[----:B------:R-:W-:Y:S02]  /*7100*/  SHF.R.U32.HI R38, RZ, 0x10, R31 ;  /* 0x00000010ff267819 */ /* 0x000fe4000001161f */
[----:B------:R-:W-:Y:S02]  /*7110*/  PRMT R41, R49, 0x5410, R41 ;  /* 0x0000541031297816 */ /* 0x000fe40000000029 */
[----:B------:R-:W-:Y:S02]  /*7120*/  PRMT R38, R13, 0x5432, R38 ;  /* 0x000054320d267816 */ /* 0x000fe40000000026 */
[----:B------:R-:W-:Y:S01]  /*7130*/  SHF.R.U64 R37, R30, 0x10, R31 ;  /* 0x000000101e257819 */ /* 0x000fe2000000121f */
[C---:B------:R-:W-:Y:S01]  /*7140*/  IMAD.U32 R42, R41.reuse, 0x10000, RZ ;  /* 0x00010000292a7824 */ /* 0x040fe200078e00ff */
[----:B------:R-:W-:Y:S01]  /*7150*/  SHF.R.U64 R40, R32, 0x10, R33 ;  /* 0x0000001020287819 */ /* 0x000fe20000001221 */
[----:B------:R-:W-:Y:S01]  /*7160*/  IMAD.U32 R39, R38, 0x10000, RZ ;  /* 0x0001000026277824 */ /* 0x000fe200078e00ff */
[----:B------:R-:W-:-:S02]  /*7170*/  LOP3.LUT R41, R41, 0xffff0000, RZ, 0xc0, !PT ;  /* 0xffff000029297812 */ /* 0x000fc400078ec0ff */
[----:B------:R-:W-:Y:S02]  /*7180*/  LOP3.LUT R38, R38, 0xffff0000, RZ, 0xc0, !PT ;  /* 0xffff000026267812 */ /* 0x000fe400078ec0ff */
[----:B------:R-:W-:Y:S02]  /*7190*/  PRMT R40, R12, 0x5432, R40 ;  /* 0x000054320c287816 */ /* 0x000fe40000000028 */
        /* <DEDUP_REMOVED lines=10> */
[----:B------:R-:W-:Y:S01]  /*7240*/  FMUL.FTZ R39, R33, R38 ;  /* 0x0000002621277220 */ /* 0x000fe20000410000 */
[----:B------:R-:W-:Y:S02]  /*7250*/  IMAD.U32 R7, R5, 0x10000, RZ ;  /* 0x0001000005077824 */ /* 0x000fe400078e00ff */
[----:B------:R-:W-:Y:S01]  /*7260*/  FFMA.FTZ R42, R30, R42, R31 ;  /* 0x0000002a1e2a7223 */ /* 0x000fe2000001001f */
[----:B------:R-:W-:Y:S01]  /*7270*/  IMAD.U32 R33, R40, 0x10000, RZ ;  /* 0x0001000028217824 */ /* 0x000fe200078e00ff */
[----:B------:R-:W-:Y:S01]  /*7280*/  LOP3.LUT R4, R4, 0xffff0000, RZ, 0xc0, !PT ;  /* 0xffff000004047812 */ /* 0x000fe200078ec0ff */
[----:B------:R-:W-:Y:S01]  /*7290*/  IMAD.U32 R31, R37, 0x10000, RZ ;  /* 0x00010000251f7824 */ /* 0x000fe200078e00ff */
[----:B------:R-:W-:Y:S01]  /*72a0*/  LOP3.LUT R5, R5, 0xffff0000, RZ, 0xc0, !PT ;  /* 0xffff000005057812 */ /* 0x000fe200078ec0ff */
[----:B------:R-:W-:Y:S01]  /*72b0*/  FFMA.FTZ R45, R32, R38, -R45 ;  /* 0x00000026202d7223 */ /* 0x000fe2000001082d */
        /* <DEDUP_REMOVED lines=16> */
.L_x_1985:
[----:B------:R-:W-:Y:S05]  /*73c0*/  BSYNC B1 ;  /* 0x0000000000017941 */ /* 0x000fea0003800000 */
.L_x_1984:
[----:B------:R-:W-:Y:S05]  /*73d0*/  @P1 BRA `(.L_x_1988) ;  /* 0x0000001c00201947 */ /* 0x000fea0003800000 */
[----:B-12---:R-:W1:Y:S01]  /*73e0*/  LDC R5, c[0x0][0x3d4] ;  /* 0x0000f500ff057b82 */ /* 0x006e620000000800 */
[C---:B------:R-:W-:Y:S01]  /*73f0*/  VIADD R4, R26.reuse, 0x10 ;  /* 0x000000101a047836 */ /* 0x040fe20000000000 */
[----:B------:R-:W-:Y:S01]  /*7400*/  BSSY B1, `(.L_x_1989) ;  /* 0x0000032000017945 */ /* 0x000fe20003800000 */
[----:B-1----:R-:W-:-:S03]  /*7410*/  ISETP.GE.AND P0, PT, R26, R5, PT ;  /* 0x000000051a00720c */ /* 0x002fc60003f06270 */
[----:B------:R-:W-:-:S10]  /*7420*/  ISETP.GE.AND P1, PT, R4, R5, PT ;  /* 0x000000050400720c */ /* 0x000fd40003f26270 */
[----:B------:R-:W-:Y:S05]  /*7430*/  @P0 BRA `(.L_x_1990) ;  /* 0x0000000000b80947 */ /* 0x000fea0003800000 */
[----:B0-----:R-:W0:Y:S01]  /*7440*/  LDS.128 R4, [R3+0xb400] ;  /* 0x00b4000003047984 */ /* 0x001e220000000c00 */
[----:B------:R-:W-:Y:S02]  /*7450*/  SHF.R.U64 R26, R28, 0x10, R29 ;  /* 0x000000101c1a7819 */ /* 0x000fe4000000121d */
[----:B------:R-:W-:Y:S02]  /*7460*/  SHF.R.U64 R24, R24, 0x10, R25 ;  /* 0x0000001018187819 */ /* 0x000fe40000001219 */
[----:B------:R-:W-:Y:S02]  /*7470*/  SHF.R.U32.HI R29, RZ, 0x10, R29 ;  /* 0x00000010ff1d7819 */ /* 0x000fe4000001161d */
[----:B------:R-:W-:Y:S02]  /*7480*/  SHF.R.U32.HI R25, RZ, 0x10, R25 ;  /* 0x00000010ff197819 */ /* 0x000fe40000011619 */
[----:B------:R-:W-:Y:S02]  /*7490*/  PRMT R34, R34, 0x5410, R29 ;  /* 0x0000541022227816 */ /* 0x000fe4000000001d */
[----:B------:R-:W-:-:S02]  /*74a0*/  PRMT R28, R14, 0x5410, R25 ;  /* 0x000054100e1c7816 */ /* 0x000fc40000000019 */
[----:B------:R-:W-:Y:S02]  /*74b0*/  PRMT R35, R35, 0x5410, R26 ;  /* 0x0000541023237816 */ /* 0x000fe4000000001a */
[----:B------:R-:W-:Y:S01]  /*74c0*/  PRMT R27, R15, 0x5410, R24 ;  /* 0x000054100f1b7816 */ /* 0x000fe20000000018 */
[----:B------:R-:W-:Y:S01]  /*74d0*/  IMAD.U32 R29, R28, 0x10000, RZ ;  /* 0x000100001c1d7824 */ /* 0x000fe200078e00ff */
[----:B------:R-:W-:Y:S02]  /*74e0*/  SHF.L.U32 R26, R34, 0x10, RZ ;  /* 0x00000010221a7819 */ /* 0x000fe400000006ff */
[----:B------:R-:W-:Y:S02]  /*74f0*/  LOP3.LUT R28, R28, 0xffff0000, RZ, 0xc0, !PT ;  /* 0xffff00001c1c7812 */ /* 0x000fe400078ec0ff */
[----:B------:R-:W-:Y:S02]  /*7500*/  LOP3.LUT R34, R34, 0xffff0000, RZ, 0xc0, !PT ;  /* 0xffff000022227812 */ /* 0x000fe400078ec0ff */
[C---:B0-----:R-:W-:Y:S01]  /*7510*/  LOP3.LUT R15, R6.reuse, 0xffff0000, RZ, 0xc0, !PT ;  /* 0xffff0000060f7812 */ /* 0x041fe200078ec0ff */
[----:B------:R-:W-:Y:S01]  /*7520*/  IMAD.U32 R14, R6, 0x10000, RZ ;  /* 0x00010000060e7824 */ /* 0x000fe200078e00ff */
[C---:B------:R-:W-:Y:S01]  /*7530*/  LOP3.LUT R25, R7.reuse, 0xffff0000, RZ, 0xc0, !PT ;  /* 0xffff000007197812 */ /* 0x040fe200078ec0ff */
[----:B------:R-:W-:-:S02]  /*7540*/  IMAD.U32 R24, R7, 0x10000, RZ ;  /* 0x0001000007187824 */ /* 0x000fc400078e00ff */
[C---:B------:R-:W-:Y:S01]  /*7550*/  FMUL.FTZ R30, R15.reuse, R26 ;  /* 0x0000001a0f1e7220 */ /* 0x040fe20000410000 */
[-C--:B------:R-:W-:Y:S01]  /*7560*/  FMUL.FTZ R31, R15, R29.reuse ;  /* 0x0000001d0f1f7220 */ /* 0x080fe20000410000 */
[----:B------:R-:W-:Y:S01]  /*7570*/  FMUL.FTZ R15, R25, R28 ;  /* 0x0000001c190f7220 */ /* 0x000fe20000410000 */
[----:B------:R-:W-:Y:S02]  /*7580*/  IMAD.U32 R6, R4, 0x10000, RZ ;  /* 0x0001000004067824 */ /* 0x000fe400078e00ff */
[C---:B------:R-:W-:Y:S01]  /*7590*/  FFMA.FTZ R30, R14.reuse, R29, R30 ;  /* 0x0000001d0e1e7223 */ /* 0x040fe2000001001e */
[----:B------:R-:W-:Y:S02]  /*75a0*/  IMAD.U32 R7, R5, 0x10000, RZ ;  /* 0x0001000005077824 */ /* 0x000fe400078e00ff */
[----:B------:R-:W-:Y:S01]  /*75b0*/  FFMA.FTZ R31, R14, R26, -R31 ;  /* 0x0000001a0e1f7223 */ /* 0x000fe2000001081f */
[-C--:B------:R-:W-:Y:S01]  /*75c0*/  FMUL.FTZ R29, R25, R34.reuse ;  /* 0x00000022191d7220 */ /* 0x080fe20000410000 */
[----:B------:R-:W-:Y:S01]  /*75d0*/  LOP3.LUT R4, R4, 0xffff0000, RZ, 0xc0, !PT ;  /* 0xffff000004047812 */ /* 0x000fe200078ec0ff */
        /* <DEDUP_REMOVED lines=20> */
.L_x_1990:
[----:B------:R-:W-:Y:S05]  /*7720*/  BSYNC B1 ;  /* 0x0000000000017941 */ /* 0x000fea0003800000 */
.L_x_1989:
[----:B------:R-:W-:Y:S05]  /*7730*/  @P1 BRA `(.L_x_1988) ;  /* 0x0000001800481947 */ /* 0x000fea0003800000 */
[----:B01----:R-:W0:Y:S01]  /*7740*/  LDS.128 R4, [R0+0x3000] ;  /* 0x0030000000047984 */ /* 0x003e220000000c00 */
        /* <DEDUP_REMOVED lines=18> */
[C---:B------:R-:W-:Y:S01]  /*7870*/  FMUL.FTZ R25, R7.reuse, R15 ;  /* 0x0000000f07197220 */ /* 0x040fe20000410000 */
[----:B------:R-:W-:Y:S02]  /*7880*/  IMAD.U32 R3, R4, 0x10000, RZ ;  /* 0x0001000004037824 */ /* 0x000fe400078e00ff */
[C---:B------:R-:W-:Y:S01]  /*7890*/  FFMA.FTZ R21, R8.reuse, R11, -R21 ;  /* 0x0000000b08157223 */ /* 0x040fe20000010815 */
[----:B------:R-:W-:Y:S01]  /*78a0*/  FFMA.FTZ R20, R8, R20, R9 ;  /* 0x0000001408147223 */ /* 0x000fe20000010009 */
[-C--:B------:R-:W-:Y:S01]  /*78b0*/  FMUL.FTZ R9, R7, R13.reuse ;  /* 0x0000000d07097220 */ /* 0x080fe20000410000 */
[C---:B------:R-:W-:Y:S01]  /*78c0*/  IMAD.U32 R6, R5.reuse, 0x10000, RZ ;  /* 0x0001000005067824 */ /* 0x040fe200078e00ff */
        /* <DEDUP_REMOVED lines=20> */
[----:B------:R3:W-:Y:S01]  /*7a10*/  STS.128 [R0+0x3000], R4 ;  /* 0x0030000400007388 */ /* 0x0007e20000000c00 */
[----:B------:R-:W-:Y:S05]  /*7a20*/  BRA `(.L_x_1988) ;  /* 0x00000014008c7947 */ /* 0x000fea0003800000 */
.L_x_1969:
[----:B------:R-:W2:Y:S01]  /*7a30*/  LDL R50, [R1+0x34] ;  /* 0x0000340001327983 */ /* 0x000ea20000100800 */
[----:B------:R-:W0:Y:S01]  /*7a40*/  LDC R21, c[0x0][0x3d4] ;  /* 0x0000f500ff157b82 */ /* 0x000e220000000800 */
[C---:B------:R-:W-:Y:S01]  /*7a50*/  VIADD R48, R19.reuse, 0x60 ;  /* 0x0000006013307836 */ /* 0x040fe20000000000 */
[-C--:B------:R-:W-:Y:S01]  /*7a60*/  ISETP.GE.AND P1, PT, R19, R20.reuse, PT ;  /* 0x000000141300720c */ /* 0x080fe20003f26270 */
[----:B------:R-:W-:Y:S01]  /*7a70*/  ULDC.64 UR4, c[0x0][0x3c8] ;  /* 0x0000f20000047ab9 */ /* 0x000fe20000000a00 */
[----:B------:R-:W-:Y:S02]  /*7a80*/  ULDC.64 UR6, c[0x0][0x3e0] ;  /* 0x0000f80000067ab9 */ /* 0x000fe40000000a00 */
        /* <DEDUP_REMOVED lines=10> */
[----:B------:R-:W-:Y:S01]  /*7b30*/  @!P1 IADD3.X R14, R51, R31, RZ, P3, !PT ;  /* 0x0000001f330e9210 */ /* 0x000fe20001ffe4ff */
[----:B------:R-:W1:Y:S01]  /*7b40*/  @!P0 LDC.64 R38, c[0x0][0x3c8] ;  /* 0x0000f200ff268b82 */ /* 0x000e620000000a00 */
[----:B------:R-:W-:Y:S01]  /*7b50*/  @!P1 LEA R8, P3, R3, UR4, 0x1 ;  /* 0x0000000403089c11 */ /* 0x000fe2000f8608ff */
[----:B------:R-:W-:Y:S01]  /*7b60*/  @!P0 IMAD.WIDE.U32 R6, R12, 0x60, R6 ;  /* 0x000000600c068825 */ /* 0x000fe200078e0006 */
[----:B------:R-:W-:-:S02]  /*7b70*/  @!P0 IADD3 R24, P4, R25, R4, RZ ;  /* 0x0000000419188210 */ /* 0x000fc40007f9e0ff */
[----:B------:R-:W-:Y:S01]  /*7b80*/  @!P1 LEA.HI.X R9, R3, UR5, R14, 0x1, P3 ;  /* 0x0000000503099c11 */ /* 0x000fe200098f0c0e */
[----:B------:R-:W-:Y:S01]  /*7b90*/  @!P0 IMAD R15, R11, 0x60, RZ ;  /* 0x000000600b0f8824 */ /* 0x000fe200078e02ff */
[----:B------:R-:W-:Y:S01]  /*7ba0*/  @!P0 IADD3 R0, P5, R33, R6, RZ ;  /* 0x0000000621008210 */ /* 0x000fe20007fbe0ff */
[----:B------:R-:W-:-:S03]  /*7bb0*/  @!P0 IMAD R4, R13, 0x60, RZ ;  /* 0x000000600d048824 */ /* 0x000fc600078e02ff */
[----:B------:R-:W-:Y:S02]  /*7bc0*/  @!P0 IADD3.X R25, R31, R15, R5, P4, !PT ;  /* 0x0000000f1f198210 */ /* 0x000fe400027fe405 */
[----:B------:R-:W-:Y:S01]  /*7bd0*/  @!P0 IADD3.X R3, R49, R4, R7, P5, !PT ;  /* 0x0000000431038210 */ /* 0x000fe20002ffe407 */
[----:B------:R-:W3:Y:S01]  /*7be0*/  S2R R44, SR_TID.X ;  /* 0x00000000002c7919 */ /* 0x000ee20000002100 */
[----:B0-----:R-:W-:Y:S02]  /*7bf0*/  @!P0 LEA R46, P4, R0, R46, 0x1 ;  /* 0x0000002e002e8211 */ /* 0x001fe400078808ff */
[----:B------:R-:W-:Y:S02]  /*7c00*/  CS2R R28, SRZ ;  /* 0x00000000001c7805 */ /* 0x000fe4000001ff00 */
[----:B------:R-:W-:Y:S02]  /*7c10*/  CS2R R30, SRZ ;  /* 0x00000000001e7805 */ /* 0x000fe4000001ff00 */
[----:B------:R-:W-:-:S02]  /*7c20*/  CS2R R32, SRZ ;  /* 0x0000000000207805 */ /* 0x000fc4000001ff00 */
[----:B------:R-:W-:Y:S02]  /*7c30*/  @!P0 LEA.HI.X R47, R0, R47, R3, 0x1, P4 ;  /* 0x0000002f002f8211 */ /* 0x000fe400020f0c03 */
[----:B------:R-:W-:Y:S01]  /*7c40*/  CS2R R34, SRZ ;  /* 0x0000000000227805 */ /* 0x000fe2000001ff00 */
[----:B------:R-:W0:Y:S01]  /*7c50*/  LDC R0, c[0x0][0x428] ;  /* 0x00010a00ff007b82 */ /* 0x000e220000000800 */
[----:B------:R-:W-:Y:S02]  /*7c60*/  CS2R R4, SRZ ;  /* 0x0000000000047805 */ /* 0x000fe4000001ff00 */
[----:B------:R-:W-:Y:S02]  /*7c70*/  CS2R R6, SRZ ;  /* 0x0000000000067805 */ /* 0x000fe4000001ff00 */
[C---:B-1----:R-:W-:Y:S01]  /*7c80*/  @!P0 LEA R38, P3, R24.reuse, R38, 0x1 ;  /* 0x0000002618268211 */ /* 0x042fe200078608ff */
[----:B------:R-:W-:Y:S01]  /*7c90*/  @!P1 IMAD.X R15, R53, 0x1, R49, P2 ;  /* 0x00000001350f9824 */ /* 0x000fe200010e0631 */
[----:B------:R-:W5:Y:S01]  /*7ca0*/  @!P0 LDG.E.128 R32, desc[UR40][R46.64] ;  /* 0x000000282e208981 */ /* 0x000f62000c1e1d00 */
[----:B------:R-:W-:Y:S01]  /*7cb0*/  IMAD R3, R153, 0xc0, R19 ;  /* 0x000000c099037824 */ /* 0x000fe200078e0213 */
[----:B------:R-:W-:-:S02]  /*7cc0*/  @!P0 LEA.HI.X R39, R24, R39, R25, 0x1, P3 ;  /* 0x0000002718278211 */ /* 0x000fc400018f0c19 */
[----:B------:R1:W5:Y:S01]  /*7cd0*/  @!P1 LDG.E.128 R4, desc[UR40][R8.64] ;  /* 0x0000002808049981 */ /* 0x000362000c1e1d00 */
[----:B------:R-:W-:-:S03]  /*7ce0*/  @!P1 LEA R14, P2, R26, UR6, 0x1 ;  /* 0x000000061a0e9c11 */ /* 0x000fc6000f8408ff */
[----:B------:R-:W5:Y:S01]  /*7cf0*/  @!P0 LDG.E.128 R28, desc[UR40][R38.64] ;  /* 0x00000028261c8981 */ /* 0x000f62000c1e1d00 */
[----:B------:R-:W-:Y:S02]  /*7d00*/  @!P1 LEA.HI.X R15, R26, UR7, R15, 0x1, P2 ;  /* 0x000000071a0f9c11 */ /* 0x000fe400090f0c0f */
[----:B0-----:R-:W-:Y:S01]  /*7d10*/  ISETP.NE.AND P0, PT, R0, 0x1, PT ;  /* 0x000000010000780c */ /* 0x001fe20003f05270 */
[----:B---3--:R-:W-:-:S05]  /*7d20*/  VIADD R52, R44, 0xffffff80 ;  /* 0xffffff802c347836 */ /* 0x008fca0000000000 */
[----:B------:R-:W-:-:S07]  /*7d30*/  SHF.R.S32.HI R44, RZ, 0x1f, R52 ;  /* 0x0000001fff2c7819 */ /* 0x000fce0000011434 */
[----:B------:R-:W0:Y:S01]  /*7d40*/  @P0 LDC R0, c[0x0][0x42c] ;  /* 0x00010b00ff000b82 */ /* 0x000e220000000800 */
[----:B------:R-:W-:-:S07]  /*7d50*/  LEA.HI R44, R44, R52, RZ, 0x2 ;  /* 0x000000342c2c7211 */ /* 0x000fce00078f10ff */
[----:B-1----:R-:W1:Y:S01]  /*7d60*/  @P0 LDC R9, c[0x0][0x430] ;  /* 0x00010c00ff090b82 */ /* 0x002e620000000800 */
[----:B------:R-:W-:-:S05]  /*7d70*/  LOP3.LUT R44, R44, 0xfffffffc, RZ, 0xc0, !PT ;  /* 0xfffffffc2c2c7812 */ /* 0x000fca00078ec0ff */
[----:B------:R-:W-:-:S04]  /*7d80*/  IMAD.IADD R44, R52, 0x1, -R44 ;  /* 0x00000001342c7824 */ /* 0x000fc800078e0a2c */
[----:B------:R-:W-:-:S04]  /*7d90*/  IMAD R3, R44, 0x60, R3 ;  /* 0x000000602c037824 */ /* 0x000fc800078e0203 */
[----:B0-----:R-:W-:Y:S01]  /*7da0*/  @P0 IMAD.HI.U32 R0, R3, R0, RZ ;  /* 0x0000000003000227 */ /* 0x001fe200078e00ff */
[----:B------:R-:W-:Y:S02]  /*7db0*/  CS2R R24, SRZ ;  /* 0x0000000000187805 */ /* 0x000fe4000001ff00 */
[----:B------:R-:W-:Y:S02]  /*7dc0*/  CS2R R26, SRZ ;  /* 0x00000000001a7805 */ /* 0x000fe4000001ff00 */
[----:B-1----:R-:W-:-:S04]  /*7dd0*/  @P0 SHF.R.U32.HI R3, RZ, R9, R0 ;  /* 0x00000009ff030219 */ /* 0x002fc80000011600 */
[----:B------:R0:W5:Y:S01]  /*7de0*/  @!P1 LDG.E.128 R24, desc[UR40][R14.64] ;  /* 0x000000280e189981 */ /* 0x000162000c1e1d00 */
[----:B------:R-:W-:Y:S01]  /*7df0*/  SHF.R.S32.HI R9, RZ, 0x1f, R3 ;  /* 0x0000001fff097819 */ /* 0x000fe20000011403 */
[----:B------:R-:W-:-:S04]  /*7e00*/  IMAD.MOV.U32 R44, RZ, RZ, R40 ;  /* 0x000000ffff2c7224 */ /* 0x000fc800078e0028 */
[C---:B------:R-:W-:Y:S02]  /*7e10*/  IMAD R0, R9.reuse, R10, RZ ;  /* 0x0000000a09007224 */ /* 0x040fe400078e02ff */
[----:B0-----:R-:W-:Y:S02]  /*7e20*/  IMAD.MOV.U32 R14, RZ, RZ, R42 ;  /* 0x000000ffff0e7224 */ /* 0x001fe400078e002a */
[----:B------:R-:W-:Y:S02]  /*7e30*/  IMAD.MOV.U32 R15, RZ, RZ, R37 ;  /* 0x000000ffff0f7224 */ /* 0x000fe400078e0025 */
        /* <DEDUP_REMOVED lines=12> */
[----:B--2---:R-:W-:Y:S01]  /*7f00*/  LEA.HI R10, R50, R50, RZ, 0x1 ;  /* 0x00000032320a7211 */ /* 0x004fe200078f08ff */
[----:B------:R-:W-:Y:S06]  /*7f10*/  BRA.DIV UR4, `(.L_x_1991) ;  /* 0x0000010e04287947 */ /* 0x000fec000b800000 */
.L_x_2189:
[----:B------:R-:W-:-:S03]  /*7f20*/  UMOV UR4, 0xffffffff ;  /* 0xffffffff00047882 */ /* 0x000fc60000000000 */
[----:B------:R-:W-:Y:S05]  /*7f30*/  BRA.DIV UR4, `(.L_x_1992) ;  /* 0x0000010e04487947 */ /* 0x000fea000b800000 */
.L_x_2192:
[----:B------:R-:W-:-:S03]  /*7f40*/  UMOV UR4, 0xffffffff ;  /* 0xffffffff00047882 */ /* 0x000fc60000000000 */
[----:B------:R-:W-:Y:S05]  /*7f50*/  BRA.DIV UR4, `(.L_x_1993) ;  /* 0x0000010e04687947 */ /* 0x000fea000b800000 */
.L_x_2195:
[----:B------:R-:W-:-:S03]  /*7f60*/  UMOV UR4, 0xffffffff ;  /* 0xffffffff00047882 */ /* 0x000fc60000000000 */
[----:B------:R-:W-:Y:S05]  /*7f70*/  BRA.DIV UR4, `(.L_x_1994) ;  /* 0x0000010e04887947 */ /* 0x000fea000b800000 */
.L_x_2198:
[----:B------:R-:W-:-:S03]  /*7f80*/  UMOV UR4, 0xffffffff ;  /* 0xffffffff00047882 */ /* 0x000fc60000000000 */
[----:B------:R-:W-:Y:S05]  /*7f90*/  BRA.DIV UR4, `(.L_x_1995) ;  /* 0x0000010e04a87947 */ /* 0x000fea000b800000 */
.L_x_2201:
[----:B------:R-:W-:Y:S01]  /*7fa0*/  UMOV UR4, 0xffffffff ;  /* 0xffffffff00047882 */ /* 0x000fe20000000000 */
[----:B------:R-:W-:Y:S02]  /*7fb0*/  LOP3.LUT R10, R10, 0xfffffffe, RZ, 0xc0, !PT ;  /* 0xfffffffe0a0a7812 */ /* 0x000fe400078ec0ff */
[----:B------:R-:W-:Y:S05]  /*7fc0*/  BRA.DIV UR4, `(.L_x_1996) ;  /* 0x0000010e04c47947 */ /* 0x000fea000b800000 */
.L_x_2204:
[----:B------:R-:W-:Y:S01]  /*7fd0*/  UMOV UR4, 0xffffffff ;  /* 0xffffffff00047882 */ /* 0x000fe20000000000 */
[----:B------:R-:W-:Y:S02]  /*7fe0*/  IMAD.IADD R9, R50, 0x1, -R10 ;  /* 0x0000000132097824 */ /* 0x000fe400078e0a0a */
[----:B------:R-:W-:Y:S05]  /*7ff0*/  BRA.DIV UR4, `(.L_x_1997) ;  /* 0x0000010e04e07947 */ /* 0x000fea000b800000 */
.L_x_2207:
[----:B------:R-:W-:Y:S01]  /*8000*/  UMOV UR4, 0xffffffff ;  /* 0xffffffff00047882 */ /* 0x000fe20000000000 */
[----:B------:R-:W-:Y:S02]  /*8010*/  SHF.L.U32 R9, R9, 0x1f, RZ ;  /* 0x0000001f09097819 */ /* 0x000fe400000006ff */
[----:B------:R-:W-:Y:S05]  /*8020*/  BRA.DIV UR4, `(.L_x_1998) ;  /* 0x0000010e04fc7947 */ /* 0x000fea000b800000 */
.L_x_2210:
        /* <DEDUP_REMOVED lines=19> */
[-C--:B------:R-:W-:Y:S02]  /*8160*/  ISETP.GE.OR P2, PT, R19, R20.reuse, P0 ;  /* 0x000000141300720c */ /* 0x080fe40000746670 */
[----:B------:R-:W-:Y:S02]  /*8170*/  ISETP.GE.OR P0, PT, R48, R20, P0 ;  /* 0x000000143000720c */ /* 0x000fe40000706670 */
        /* <DEDUP_REMOVED lines=14> */
[----:B0-----:R-:W-:Y:S06]  /*8260*/  @!P1 BRA `(.L_x_2000) ;  /* 0x0000010c00949947 */ /* 0x001fec0003800000 */
.L_x_2211:
[----:B------:R-:W-:Y:S05]  /*8270*/  BSYNC B1 ;  /* 0x0000000000017941 */ /* 0x000fea0003800000 */
.L_x_1999:
[----:B------:R-:W-:Y:S04]  /*8280*/  BSSY B1, `(.L_x_2001) ;  /* 0x0000070000017945 */ /* 0x000fe80003800000 */
[----:B------:R-:W-:Y:S05]  /*8290*/  @P2 BRA `(.L_x_2002) ;  /* 0x0000000400b82947 */ /* 0x000fea0003800000 */
[----:B------:R-:W2:Y:S01]  /*82a0*/  LDL R8, [R1+0x18] ;  /* 0x0000180001087983 */ /* 0x000ea20000100800 */
[----:B0-----:R-:W-:Y:S01]  /*82b0*/  IMAD.IADD R9, R16, 0x1, R21 ;  /* 0x0000000110097824 */ /* 0x001fe200078e0215 */
[----:B------:R-:W-:Y:S01]  /*82c0*/  SHF.R.U64 R44, R4, 0x10, R5 ;  /* 0x00000010042c7819 */ /* 0x000fe20000001205 */
[----:B------:R-:W0:Y:S01]  /*82d0*/  S2R R10, SR_TID.X ;  /* 0x00000000000a7919 */ /* 0x000e220000002100 */
[----:B------:R-:W-:Y:S02]  /*82e0*/  SHF.R.U64 R49, R24, 0x10, R25 ;  /* 0x0000001018317819 */ /* 0x000fe40000001219 */
[----:B------:R-:W-:Y:S02]  /*82f0*/  SHF.R.U32.HI R46, RZ, 0x10, R5 ;  /* 0x00000010ff2e7819 */ /* 0x000fe40000011605 */
[----:B------:R-:W-:Y:S02]  /*8300*/  SHF.R.U32.HI R51, RZ, 0x10, R25 ;  /* 0x00000010ff337819 */ /* 0x000fe40000011619 */
[----:B------:R-:W-:-:S02]  /*8310*/  PRMT R44, R37, 0x5432, R44 ;  /* 0x00005432252c7816 */ /* 0x000fc4000000002c */
[----:B------:R-:W-:Y:S02]  /*8320*/  PRMT R49, R45, 0x5410, R49 ;  /* 0x000054102d317816 */ /* 0x000fe40000000031 */
[--C-:B------:R-:W-:Y:S01]  /*8330*/  SHF.R.U64 R47, R6, 0x10, R7.reuse ;  /* 0x00000010062f7819 */ /* 0x100fe20000001207 */
[----:B------:R-:W-:Y:S01]  /*8340*/  IMAD.U32 R45, R44, 0x10000, RZ ;  /* 0x000100002c2d7824 */ /* 0x000fe200078e00ff */
[----:B------:R-:W-:Y:S02]  /*8350*/  SHF.R.U32.HI R48, RZ, 0x10, R7 ;  /* 0x00000010ff307819 */ /* 0x000fe40000011607 */
[----:B------:R-:W-:Y:S01]  /*8360*/  PRMT R51, R50, 0x5410, R51 ;  /* 0x0000541032337816 */ /* 0x000fe20000000033 */
[----:B------:R-:W-:Y:S01]  /*8370*/  IMAD.U32 R50, R49, 0x10000, RZ ;  /* 0x0001000031327824 */ /* 0x000fe200078e00ff */
[----:B------:R-:W-:Y:S02]  /*8380*/  SHF.R.U32.HI R53, RZ, 0x10, R27 ;  /* 0x00000010ff357819 */ /* 0x000fe4000001161b */
[----:B------:R-:W-:-:S02]  /*8390*/  PRMT R47, R55, 0x5410, R47 ;  /* 0x00005410372f7816 */ /* 0x000fc4000000002f */
[----:B------:R-:W-:Y:S02]  /*83a0*/  LOP3.LUT R49, R49, 0xffff0000, RZ, 0xc0, !PT ;  /* 0xffff000031317812 */ /* 0x000fe400078ec0ff */
[----:B------:R-:W-:Y:S02]  /*83b0*/  PRMT R46, R38, 0x5432, R46 ;  /* 0x00005432262e7816 */ /* 0x000fe4000000002e */
[----:B------:R-:W-:Y:S02]  /*83c0*/  LOP3.LUT R44, R44, 0xffff0000, RZ, 0xc0, !PT ;  /* 0xffff00002c2c7812 */ /* 0x000fe400078ec0ff */
[----:B------:R-:W-:Y:S02]  /*83d0*/  PRMT R53, R54, 0x5410, R53 ;  /* 0x0000541036357816 */ /* 0x000fe40000000035 */
[----:B------:R-:W-:Y:S02]  /*83e0*/  SHF.R.U64 R52, R26, 0x10, R27 ;  /* 0x000000101a347819 */ /* 0x000fe4000000121b */
[----:B------:R-:W-:Y:S01]  /*83f0*/  PRMT R48, R39, 0x5432, R48 ;  /* 0x0000543227307816 */ /* 0x000fe20000000030 */
[----:B0-----:R-:W-:Y:S01]  /*8400*/  VIADD R13, R10, 0xffffff80 ;  /* 0xffffff800a0d7836 */ /* 0x001fe20000000000 */
[----:B------:R-:W-:-:S04]  /*8410*/  PRMT R52, R20, 0x5432, R52 ;  /* 0x0000543214347816 */ /* 0x000fc80000000034 */
        /* <DEDUP_REMOVED lines=11> */
[----:B------:R-:W-:-:S03]  /*84d0*/  LEA R43, R12, R10, 0x9 ;  /* 0x0000000a0c2b7211 */ /* 0x000fc600078e48ff */
        /* <DEDUP_REMOVED lines=8> */
[C---:B------:R-:W-:Y:S01]  /*8560*/  IMAD.U32 R7, R10.reuse, 0x10000, RZ ;  /* 0x000100000a077824 */ /* 0x040fe200078e00ff */
        /* <DEDUP_REMOVED lines=8> */
[----:B------:R-:W-:Y:S01]  /*85f0*/  FMUL.FTZ R57, R11, R45 ;  /* 0x0000002d0b397220 */ /* 0x000fe20000410000 */
[----:B------:R-:W-:-:S02]  /*8600*/  IMAD.U32 R11, R51, 0x10000, RZ ;  /* 0x00010000330b7824 */ /* 0x000fc400078e00ff */
[----:B------:R-:W-:Y:S01]  /*8610*/  FMUL.FTZ R54, R12, R49 ;  /* 0x000000310c367220 */ /* 0x000fe20000410000 */
[C---:B------:R-:W-:Y:S01]  /*8620*/  FFMA.FTZ R55, R4.reuse, R45, -R55 ;  /* 0x0000002d04377223 */ /* 0x040fe20000010837 */
[----:B------:R-:W-:Y:S01]  /*8630*/  FFMA.FTZ R57, R4, R50, R57 ;  /* 0x0000003204397223 */ /* 0x000fe20000010039 */
[----:B------:R-:W-:Y:S02]  /*8640*/  IMAD.U32 R4, R46, 0x10000, RZ ;  /* 0x000100002e047824 */ /* 0x000fe400078e00ff */
[-C--:B------:R-:W-:Y:S01]  /*8650*/  FMUL.FTZ R12, R12, R44.reuse ;  /* 0x0000002c0c0c7220 */ /* 0x080fe20000410000 */
[----:B------:R-:W-:Y:S01]  /*8660*/  LOP3.LUT R51, R51, 0xffff0000, RZ, 0xc0, !PT ;  /* 0xffff000033337812 */ /* 0x000fe200078ec0ff */
[----:B------:R-:W-:Y:S01]  /*8670*/  FFMA.FTZ R54, R5, R44, -R54 ;  /* 0x0000002c05367223 */ /* 0x000fe20000010836 */
[----:B------:R-:W-:Y:S01]  /*8680*/  LOP3.LUT R46, R46, 0xffff0000, RZ, 0xc0, !PT ;  /* 0xffff00002e2e7812 */ /* 0x000fe200078ec0ff */
[C---:B------:R-:W-:Y:S01]  /*8690*/  FMUL.FTZ R45, R25.reuse, R11 ;  /* 0x0000000b192d7220 */ /* 0x040fe20000410000 */
[-C--:B------:R-:W-:Y:S01]  /*86a0*/  FMUL.FTZ R44, R25, R4.reuse ;  /* 0x00000004192c7220 */ /* 0x080fe20000410000 */
[----:B------:R-:W-:Y:S01]  /*86b0*/  FFMA.FTZ R12, R5, R49, R12 ;  /* 0x00000031050c7223 */ /* 0x000fe2000001000c */
[C---:B------:R-:W-:Y:S01]  /*86c0*/  FMUL.FTZ R5, R13.reuse, R51 ;  /* 0x000000330d057220 */ /* 0x040fe20000410000 */
[C---:B------:R-:W-:Y:S01]  /*86d0*/  FFMA.FTZ R45, R6.reuse, R4, -R45 ;  /* 0x00000004062d7223 */ /* 0x040fe2000001082d */
[----:B------:R-:W-:Y:S01]  /*86e0*/  FFMA.FTZ R44, R6, R11, R44 ;  /* 0x0000000b062c7223 */ /* 0x000fe2000001002c */
[-C--:B------:R-:W-:Y:S01]  /*86f0*/  FMUL.FTZ R13, R13, R46.reuse ;  /* 0x0000002e0d0d7220 */ /* 0x080fe20000410000 */
[----:B------:R-:W-:Y:S01]  /*8700*/  IMAD.U32 R27, R15, 0x10000, RZ ;  /* 0x000100000f1b7824 */ /* 0x000fe200078e00ff */
[----:B------:R-:W-:Y:S01]  /*8710*/  SHF.L.U32 R6, R52, 0x10, RZ ;  /* 0x0000001034067819 */ /* 0x000fe200000006ff */
[----:B------:R-:W-:Y:S01]  /*8720*/  FFMA.FTZ R46, R8, R46, -R5 ;  /* 0x0000002e082e7223 */ /* 0x000fe20000010805 */
[----:B------:R-:W-:Y:S01]  /*8730*/  IMAD.U32 R11, R53, 0x10000, RZ ;  /* 0x00010000350b7824 */ /* 0x000fe200078e00ff */
[----:B------:R-:W-:Y:S01]  /*8740*/  LOP3.LUT R15, R15, 0xffff0000, RZ, 0xc0, !PT ;  /* 0xffff00000f0f7812 */ /* 0x000fe200078ec0ff */
[C---:B------:R-:W-:Y:S01]  /*8750*/  IMAD.U32 R26, R14.reuse, 0x10000, RZ ;  /* 0x000100000e1a7824 */ /* 0x040fe200078e00ff */
[----:B------:R-:W-:Y:S01]  /*8760*/  LOP3.LUT R14, R14, 0xffff0000, RZ, 0xc0, !PT ;  /* 0xffff00000e0e7812 */ /* 0x000fe200078ec0ff */
[----:B------:R-:W-:-:S02]  /*8770*/  IMAD.U32 R4, R47, 0x10000, RZ ;  /* 0x000100002f047824 */ /* 0x000fc400078e00ff */
[C---:B------:R-:W-:Y:S01]  /*8780*/  FMUL.FTZ R49, R27.reuse, R11 ;  /* 0x0000000b1b317220 */ /* 0x040fe20000410000 */
[----:B------:R-:W-:Y:S02]  /*8790*/  IMAD.U32 R5, R48, 0x10000, RZ ;  /* 0x0001000030057824 */ /* 0x000fe400078e00ff */
[C---:B------:R-:W-:Y:S01]  /*87a0*/  FMUL.FTZ R50, R26.reuse, R6 ;  /* 0x000000061a327220 */ /* 0x040fe20000410000 */
[-C--:B------:R-:W-:Y:S01]  /*87b0*/  FMUL.FTZ R25, R26, R4.reuse ;  /* 0x000000041a197220 */ /* 0x080fe20000410000 */
[----:B------:R-:W-:Y:S01]  /*87c0*/  LOP3.LUT R52, R52, 0xffff0000, RZ, 0xc0, !PT ;  /* 0xffff000034347812 */ /* 0x000fe200078ec0ff */
[----:B------:R-:W-:Y:S01]  /*87d0*/  FMUL.FTZ R27, R27, R5 ;  /* 0x000000051b1b7220 */ /* 0x000fe20000410000 */
[----:B------:R-:W-:Y:S01]  /*87e0*/  LOP3.LUT R53, R53, 0xffff0000, RZ, 0xc0, !PT ;  /* 0xffff000035357812 */ /* 0x000fe200078ec0ff */
[----:B------:R-:W-:Y:S01]  /*87f0*/  FFMA.FTZ R50, R7, R4, -R50 ;  /* 0x0000000407327223 */ /* 0x000fe20000010832 */
[----:B------:R-:W-:Y:S01]  /*8800*/  LOP3.LUT R47, R47, 0xffff0000, RZ, 0xc0, !PT ;  /* 0xffff00002f2f7812 */ /* 0x000fe200078ec0ff */
[----:B------:R-:W-:Y:S01]  /*8810*/  FFMA.FTZ R25, R7, R6, R25 ;  /* 0x0000000607197223 */ /* 0x000fe20000010019 */
[----:B------:R-:W-:Y:S01]  /*8820*/  LOP3.LUT R48, R48, 0xffff0000, RZ, 0xc0, !PT ;  /* 0xffff000030307812 */ /* 0x000fe200078ec0ff */
[C---:B------:R-:W-:Y:S01]  /*8830*/  FFMA.FTZ R11, R24.reuse, R11, R27 ;  /* 0x0000000b180b7223 */ /* 0x040fe2000001001b */
[----:B------:R-:W-:Y:S01]  /*8840*/  FFMA.FTZ R7, R24, R5, -R49 ;  /* 0x0000000518077223 */ /* 0x000fe20000010831 */
[C---:B------:R-:W-:Y:S01]  /*8850*/  FMUL.FTZ R4, R14.reuse, R52 ;  /* 0x000000340e047220 */ /* 0x040fe20000410000 */
[C---:B------:R-:W-:Y:S01]  /*8860*/  FMUL.FTZ R27, R15.reuse, R53 ;  /* 0x000000350f1b7220 */ /* 0x040fe20000410000 */
[-C--:B------:R-:W-:Y:S01]  /*8870*/  FMUL.FTZ R5, R14, R47.reuse ;  /* 0x0000002f0e057220 */ /* 0x080fe20000410000 */
[-C--:B------:R-:W-:Y:S01]  /*8880*/  FMUL.FTZ R6, R15, R48.reuse ;  /* 0x000000300f067220 */ /* 0x080fe20000410000 */
[C---:B------:R-:W-:Y:S01]  /*8890*/  FFMA.FTZ R47, R9.reuse, R47, -R4 ;  /* 0x0000002f092f7223 */ /* 0x040fe20000010804 */
        /* <DEDUP_REMOVED lines=9> */
[----:B------:R-:W-:Y:S01]  /*8930*/  F2FP.BF16.F32.PACK_AB R9, R13, R44 ;  /* 0x0000002c0d09723e */ /* 0x000fe200000010ff */
[----:B------:R1:W-:Y:S01]  /*8940*/  STS.128 [R42+0x8400], R4 ;  /* 0x008400042a007388 */ /* 0x0003e20000000c00 */
[----:B------:R-:W-:-:S02]  /*8950*/  F2FP.BF16.F32.PACK_AB R10, R52, R25 ;  /* 0x00000019340a723e */ /* 0x000fc400000010ff */
[----:B------:R-:W-:-:S05]  /*8960*/  F2FP.BF16.F32.PACK_AB R11, R14, R11 ;  /* 0x0000000b0e0b723e */ /* 0x000fca00000010ff */
[----:B------:R1:W-:Y:S02]  /*8970*/  STS.128 [R43+0x8400], R8 ;  /* 0x008400082b007388 */ /* 0x0003e40000000c00 */
.L_x_2002:
[----:B------:R-:W-:Y:S05]  /*8980*/  BSYNC B1 ;  /* 0x0000000000017941 */ /* 0x000fea0003800000 */
.L_x_2001:
[----:B------:R-:W-:Y:S02]  /*8990*/  PRMT R13, R13, 0x5410, R0 ;  /* 0x000054100d0d7816 */ /* 0x000fe40000000000 */
[----:B------:R-:W-:Y:S01]  /*89a0*/  PRMT R15, R3, 0x7610, R15 ;  /* 0x00007610030f7816 */ /* 0x000fe2000000000f */
[----:B------:R-:W-:Y:S06]  /*89b0*/  @P0 BRA `(.L_x_1988) ;  /* 0x0000000400a80947 */ /* 0x000fec0003800000 */
        /* <DEDUP_REMOVED lines=11> */
[----:B------:R-:W-:Y:S02]  /*8a70*/  LOP3.LUT R0, R0, R5, RZ, 0x3c, !PT ;  /* 0x0000000500007212 */ /* 0x000fe400078e3cff */
[----:B------:R-:W-:Y:S02]  /*8a80*/  SHF.R.U64 R14, R28, 0x10, R29 ;  /* 0x000000101c0e7819 */ /* 0x000fe4000000121d */
[----:B------:R-:W-:Y:S02]  /*8a90*/  SHF.R.U64 R12, R30, 0x10, R31 ;  /* 0x000000101e0c7819 */ /* 0x000fe4000000121f */
[----:B------:R-:W-:Y:S02]  /*8aa0*/  SHF.R.U32.HI R30, RZ, 0x10, R35 ;  /* 0x00000010ff1e7819 */ /* 0x000fe40000011623 */
[----:B------:R-:W-:Y:S02]  /*8ab0*/  PRMT R41, R41, 0x5410, R14 ;  /* 0x0000541029297816 */ /* 0x000fe4000000000e */
[----:B------:R-:W-:-:S02]  /*8ac0*/  SHF.R.U32.HI R29, RZ, 0x10, R29 ;  /* 0x00000010ff1d7819 */ /* 0x000fc4000001161d */
[----:B------:R-:W-:Y:S01]  /*8ad0*/  SHF.R.U32.HI R27, RZ, 0x10, R33 ;  /* 0x00000010ff1b7819 */ /* 0x000fe20000011621 */
[----:B------:R-:W-:Y:S01]  /*8ae0*/  IMAD.U32 R25, R41, 0x10000, RZ ;  /* 0x0001000029197824 */ /* 0x000fe200078e00ff */
[----:B------:R-:W-:Y:S02]  /*8af0*/  SHF.R.U32.HI R31, RZ, 0x10, R31 ;  /* 0x00000010ff1f7819 */ /* 0x000fe4000001161f */
[----:B------:R-:W-:Y:S02]  /*8b00*/  PRMT R30, R15, 0x5410, R30 ;  /* 0x000054100f1e7816 */ /* 0x000fe4000000001e */
[----:B------:R-:W-:Y:S02]  /*8b10*/  PRMT R40, R40, 0x5410, R29 ;  /* 0x0000541028287816 */ /* 0x000fe4000000001d */
[----:B------:R-:W-:Y:S02]  /*8b20*/  PRMT R27, R20, 0x5410, R27 ;  /* 0x00005410141b7816 */ /* 0x000fe4000000001b */
[----:B------:R-:W-:-:S03]  /*8b30*/  PRMT R38, R38, 0x5410, R31 ;  /* 0x0000541026267816 */ /* 0x000fc6000000001f */
[----:B------:R-:W-:Y:S01]  /*8b40*/  IMAD.U32 R29, R27, 0x10000, RZ ;  /* 0x000100001b1d7824 */ /* 0x000fe200078e00ff */
[----:B------:R-:W-:Y:S02]  /*8b50*/  SHF.R.U64 R28, R34, 0x10, R35 ;  /* 0x00000010221c7819 */ /* 0x000fe40000001223 */
[----:B------:R-:W-:Y:S02]  /*8b60*/  PRMT R39, R39, 0x5410, R12 ;  /* 0x0000541027277816 */ /* 0x000fe4000000000c */
[----:B------:R-:W-:Y:S02]  /*8b70*/  LOP3.LUT R41, R41, 0xffff0000, RZ, 0xc0, !PT ;  /* 0xffff000029297812 */ /* 0x000fe400078ec0ff */
[----:B------:R-:W-:Y:S01]  /*8b80*/  PRMT R28, R13, 0x5432, R28 ;  /* 0x000054320d1c7816 */ /* 0x000fe2000000001c */
[----:B--2---:R-:W-:-:S04]  /*8b90*/  IMAD.IADD R3, R4, 0x1, R0 ;  /* 0x0000000104037824 */ /* 0x004fc800078e0200 */
[----:B------:R-:W-:Y:S01]  /*8ba0*/  IMAD R3, R3, 0x2, R2 ;  /* 0x0000000203037824 */ /* 0x000fe200078e0202 */
[----:B---3--:R-:W-:Y:S04]  /*8bb0*/  LDS.128 R4, [R42+0x8400] ;  /* 0x008400002a047984 */ /* 0x008fe80000000c00 */
[----:B0-----:R-:W0:Y:S01]  /*8bc0*/  LDS.128 R8, [R3+0x8400] ;  /* 0x0084000003087984 */ /* 0x001e220000000c00 */
[----:B------:R-:W-:-:S04]  /*8bd0*/  SHF.R.U64 R0, R32, 0x10, R33 ;  /* 0x0000001020007819 */ /* 0x000fc80000001221 */
[----:B------:R-:W-:-:S05]  /*8be0*/  PRMT R37, R37, 0x5410, R0 ;  /* 0x0000541025257816 */ /* 0x000fca0000000000 */
[C---:B------:R-:W-:Y:S01]  /*8bf0*/  IMAD.U32 R26, R37.reuse, 0x10000, RZ ;  /* 0x00010000251a7824 */ /* 0x040fe200078e00ff */
[----:B------:R-:W-:Y:S01]  /*8c00*/  LOP3.LUT R37, R37, 0xffff0000, RZ, 0xc0, !PT ;  /* 0xffff000025257812 */ /* 0x000fe200078ec0ff */
[----:B0-----:R-:W-:Y:S01]  /*8c10*/  IMAD.U32 R15, R8, 0x10000, RZ ;  /* 0x00010000080f7824 */ /* 0x001fe200078e00ff */
[----:B------:R-:W-:-:S03]  /*8c20*/  SHF.L.U32 R20, R9, 0x10, RZ ;  /* 0x0000001009147819 */ /* 0x000fc600000006ff */
[C---:B------:R-:W-:Y:S01]  /*8c30*/  FMUL.FTZ R31, R15.reuse, R26 ;  /* 0x0000001a0f1f7220 */ /* 0x040fe20000410000 */
[----:B------:R-:W-:Y:S01]  /*8c40*/  FMUL.FTZ R33, R15, R25 ;  /* 0x000000190f217220 */ /* 0x000fe20000410000 */
[----:B------:R-:W-:Y:S02]  /*8c50*/  IMAD.U32 R15, R40, 0x10000, RZ ;  /* 0x00010000280f7824 */ /* 0x000fe400078e00ff */
[----:B------:R-:W-:Y:S02]  /*8c60*/  IMAD.U32 R0, R4, 0x10000, RZ ;  /* 0x0001000004007824 */ /* 0x000fe400078e00ff */
[C---:B------:R-:W-:Y:S01]  /*8c70*/  FMUL.FTZ R35, R20.reuse, R29 ;  /* 0x0000001d14237220 */ /* 0x040fe20000410000 */
[----:B------:R-:W-:Y:S02]  /*8c80*/  IMAD.U32 R12, R5, 0x10000, RZ ;  /* 0x00010000050c7824 */ /* 0x000fe400078e00ff */
[----:B------:R-:W-:Y:S01]  /*8c90*/  FMUL.FTZ R43, R20, R15 ;  /* 0x0000000f142b7220 */ /* 0x000fe20000410000 */
[----:B------:R-:W-:Y:S01]  /*8ca0*/  FFMA.FTZ R32, R0, R25, -R31 ;  /* 0x0000001900207223 */ /* 0x000fe2000001081f */
[----:B------:R-:W-:-:S02]  /*8cb0*/  IMAD.U32 R24, R11, 0x10000, RZ ;  /* 0x000100000b187824 */ /* 0x000fc400078e00ff */
[----:B------:R-:W-:Y:S01]  /*8cc0*/  FFMA.FTZ R35, R12, R15, -R35 ;  /* 0x0000000f0c237223 */ /* 0x000fe20000010823 */
[----:B------:R-:W-:Y:S02]  /*8cd0*/  IMAD.U32 R31, R30, 0x10000, RZ ;  /* 0x000100001e1f7824 */ /* 0x000fe400078e00ff */
[----:B------:R-:W-:Y:S01]  /*8ce0*/  FFMA.FTZ R43, R12, R29, R43 ;  /* 0x0000001d0c2b7223 */ /* 0x000fe2000001002b */
[----:B------:R-:W-:Y:S02]  /*8cf0*/  LOP3.LUT R9, R9, 0xffff0000, RZ, 0xc0, !PT ;  /* 0xffff000009097812 */ /* 0x000fe400078ec0ff */
[----:B------:R-:W-:Y:S01]  /*8d00*/  LOP3.LUT R12, R27, 0xffff0000, RZ, 0xc0, !PT ;  /* 0xffff00001b0c7812 */ /* 0x000fe200078ec0ff */
[----:B------:R-:W-:Y:S01]  /*8d10*/  IMAD.U32 R14, R7, 0x10000, RZ ;  /* 0x00010000070e7824 */ /* 0x000fe200078e00ff */
[----:B------:R-:W-:Y:S01]  /*8d20*/  LOP3.LUT R40, R40, 0xffff0000, RZ, 0xc0, !PT ;  /* 0xffff000028287812 */ /* 0x000fe200078ec0ff */
[----:B------:R-:W-:Y:S01]  /*8d30*/  IMAD.U32 R25, R38, 0x10000, RZ ;  /* 0x0001000026197824 */ /* 0x000fe200078e00ff */
[----:B------:R-:W-:Y:S01]  /*8d40*/  LOP3.LUT R8, R8, 0xffff0000, RZ, 0xc0, !PT ;  /* 0xffff000008087812 */ /* 0x000fe200078ec0ff */
[----:B------:R-:W-:Y:S01]  /*8d50*/  FMUL.FTZ R15, R24, R31 ;  /* 0x0000001f180f7220 */ /* 0x000fe20000410000 */
[----:B------:R-:W-:Y:S01]  /*8d60*/  LOP3.LUT R5, R5, 0xffff0000, RZ, 0xc0, !PT ;  /* 0xffff000005057812 */ /* 0x000fe200078ec0ff */
[----:B------:R-:W-:Y:S01]  /*8d70*/  FFMA.FTZ R33, R0, R26, R33 ;  /* 0x0000001a00217223 */ /* 0x000fe20000010021 */
[C---:B------:R-:W-:Y:S01]  /*8d80*/  FMUL.FTZ R20, R9.reuse, R12 ;  /* 0x0000000c09147220 */ /* 0x040fe20000410000 */
[----:B------:R-:W-:Y:S01]  /*8d90*/  LOP3.LUT R4, R4, 0xffff0000, RZ, 0xc0, !PT ;  /* 0xffff000004047812 */ /* 0x000fe200078ec0ff */
[-C--:B------:R-:W-:Y:S01]  /*8da0*/  FMUL.FTZ R24, R24, R25.reuse ;  /* 0x0000001918187220 */ /* 0x080fe20000410000 */
[----:B------:R-:W-:Y:S01]  /*8db0*/  FFMA.FTZ R26, R14, R25, -R15 ;  /* 0x000000190e1a7223 */ /* 0x000fe2000001080f */
[----:B------:R-:W-:Y:S01]  /*8dc0*/  FMUL.FTZ R9, R9, R40 ;  /* 0x0000002809097220 */ /* 0x000fe20000410000 */
[C---:B------:R-:W-:Y:S01]  /*8dd0*/  FMUL.FTZ R15, R8.reuse, R37 ;  /* 0x00000025080f7220 */ /* 0x040fe20000410000 */
[----:B------:R-:W-:Y:S01]  /*8de0*/  FMUL.FTZ R25, R8, R41 ;  /* 0x0000002908197220 */ /* 0x000fe20000410000 */
[----:B------:R-:W-:-:S02]  /*8df0*/  IMAD.U32 R21, R10, 0x10000, RZ ;  /* 0x000100000a157824 */ /* 0x000fc400078e00ff */
[----:B------:R-:W-:Y:S02]  /*8e00*/  IMAD.U32 R8, R28, 0x10000, RZ ;  /* 0x000100001c087824 */ /* 0x000fe400078e00ff */
[----:B------:R-:W-:Y:S01]  /*8e10*/  FFMA.FTZ R31, R14, R31, R24 ;  /* 0x0000001f0e1f7223 */ /* 0x000fe20000010018 */
[C---:B------:R-:W-:Y:S01]  /*8e20*/  FFMA.FTZ R20, R5.reuse, R40, -R20 ;  /* 0x0000002805147223 */ /* 0x040fe20000010814 */
[----:B------:R-:W-:Y:S01]  /*8e30*/  FFMA.FTZ R12, R5, R12, R9 ;  /* 0x0000000c050c7223 */ /* 0x000fe20000010009 */
[----:B------:R-:W-:Y:S01]  /*8e40*/  LOP3.LUT R10, R10, 0xffff0000, RZ, 0xc0, !PT ;  /* 0xffff00000a0a7812 */ /* 0x000fe200078ec0ff */
[C---:B------:R-:W-:Y:S01]  /*8e50*/  FFMA.FTZ R15, R4.reuse, R41, -R15 ;  /* 0x00000029040f7223 */ /* 0x040fe2000001080f */
[----:B------:R-:W-:Y:S02]  /*8e60*/  IMAD.U32 R0, R39, 0x10000, RZ ;  /* 0x0001000027007824 */ /* 0x000fe400078e00ff */
[----:B------:R-:W-:Y:S01]  /*8e70*/  FFMA.FTZ R14, R4, R37, R25 ;  /* 0x00000025040e7223 */ /* 0x000fe20000010019 */
[----:B------:R-:W-:Y:S01]  /*8e80*/  LOP3.LUT R5, R28, 0xffff0000, RZ, 0xc0, !PT ;  /* 0xffff00001c057812 */ /* 0x000fe200078ec0ff */
[----:B------:R-:W-:Y:S01]  /*8e90*/  IMAD.U32 R13, R6, 0x10000, RZ ;  /* 0x00010000060d7824 */ /* 0x000fe200078e00ff */
[----:B------:R-:W-:Y:S01]  /*8ea0*/  LOP3.LUT R11, R11, 0xffff0000, RZ, 0xc0, !PT ;  /* 0xffff00000b0b7812 */ /* 0x000fe200078ec0ff */
[----:B------:R-:W-:Y:S01]  /*8eb0*/  FMUL.FTZ R4, R21, R8 ;  /* 0x0000000815047220 */ /* 0x000fe20000410000 */
[----:B------:R-:W-:-:S02]  /*8ec0*/  LOP3.LUT R39, R39, 0xffff0000, RZ, 0xc0, !PT ;  /* 0xffff000027277812 */ /* 0x000fc400078ec0ff */
[----:B------:R-:W-:Y:S02]  /*8ed0*/  LOP3.LUT R30, R30, 0xffff0000, RZ, 0xc0, !PT ;  /* 0xffff00001e1e7812 */ /* 0x000fe400078ec0ff */
[----:B------:R-:W-:Y:S01]  /*8ee0*/  LOP3.LUT R38, R38, 0xffff0000, RZ, 0xc0, !PT ;  /* 0xffff000026267812 */ /* 0x000fe200078ec0ff */
[-C--:B------:R-:W-:Y:S01]  /*8ef0*/  FMUL.FTZ R24, R21, R0.reuse ;  /* 0x0000000015187220 */ /* 0x080fe20000410000 */
[----:B------:R-:W-:Y:S01]  /*8f00*/  LOP3.LUT R6, R6, 0xffff0000, RZ, 0xc0, !PT ;  /* 0xffff000006067812 */ /* 0x000fe200078ec0ff */
[----:B------:R-:W-:Y:S01]  /*8f10*/  FFMA.FTZ R0, R13, R0, -R4 ;  /* 0x000000000d007223 */ /* 0x000fe20000010804 */
[----:B------:R-:W-:Y:S01]  /*8f20*/  LOP3.LUT R7, R7, 0xffff0000, RZ, 0xc0, !PT ;  /* 0xffff000007077812 */ /* 0x000fe200078ec0ff */
[C---:B------:R-:W-:Y:S01]  /*8f30*/  FMUL.FTZ R9, R10.reuse, R5 ;  /* 0x000000050a097220 */ /* 0x040fe20000410000 */
[-C--:B------:R-:W-:Y:S01]  /*8f40*/  FMUL.FTZ R10, R10, R39.reuse ;  /* 0x000000270a0a7220 */ /* 0x080fe20000410000 */
[C---:B------:R-:W-:Y:S01]  /*8f50*/  FMUL.FTZ R4, R11.reuse, R30 ;  /* 0x0000001e0b047220 */ /* 0x040fe20000410000 */
[----:B------:R-:W-:Y:S01]  /*8f60*/  FMUL.FTZ R21, R11, R38 ;  /* 0x000000260b157220 */ /* 0x000fe20000410000 */
[----:B------:R-:W-:Y:S01]  /*8f70*/  FFMA.FTZ R24, R13, R8, R24 ;  /* 0x000000080d187223 */ /* 0x000fe20000010018 */
[C---:B------:R-:W-:Y:S01]  /*8f80*/  FFMA.FTZ R39, R6.reuse, R39, -R9 ;  /* 0x0000002706277223 */ /* 0x040fe20000010809 */
[----:B------:R-:W-:Y:S01]  /*8f90*/  FFMA.FTZ R11, R6, R5, R10 ;  /* 0x00000005060b7223 */ /* 0x000fe2000001000a */
[C---:B------:R-:W-:Y:S01]  /*8fa0*/  FFMA.FTZ R13, R7.reuse, R38, -R4 ;  /* 0x00000026070d7223 */ /* 0x040fe20000010804 */
        /* <DEDUP_REMOVED lines=11> */
.L_x_1988:
[----:B------:R-:W-:Y:S05]  /*9060*/  BSYNC B0 ;  /* 0x0000000000007941 */ /* 0x000fea0003800000 */
.L_x_1968:
[----:B------:R-:W-:Y:S01]  /*9070*/  @!PT LDS RZ, [RZ] ;  /* 0x00000000fffff984 */ /* 0x000fe20000000800 */
[----:B------:R-:W-:Y:S01]  /*9080*/  @!PT LDS RZ, [RZ] ;  /* 0x00000000fffff984 */ /* 0x000fe20000000800 */
[----:B------:R-:W-:Y:S01]  /*9090*/  @!PT LDS RZ, [RZ] ;  /* 0x00000000fffff984 */ /* 0x000fe20000000800 */
[----:B------:R-:W-:Y:S01]  /*90a0*/  @!PT LDS RZ, [RZ] ;  /* 0x00000000fffff984 */ /* 0x000fe20000000800 */
[----:B------:R5:W-:Y:S06]  /*90b0*/  MEMBAR.ALL.CTA ;  /* 0x0000000000007992 */ /* 0x000bec0000008000 */
[----:B-----5:R-:W5:Y:S01]  /*90c0*/  FENCE.VIEW.ASYNC.S ;  /* 0x00000000000073c6 */ /* 0x020f620000000000 */
[----:B------:R-:W-:Y:S05]  /*90d0*/  WARPSYNC.ALL ;  /* 0x0000000000007948 */ /* 0x000fea0003800000 */
[----:B-----5:R-:W-:Y:S06]  /*90e0*/  BAR.SYNC.DEFER_BLOCKING 0xd, 0x180 ;  /* 0x0346000000007b1d */ /* 0x020fec0000010000 */
.L_x_1965:
[----:B------:R-:W-:-:S13]  /*90f0*/  ISETP.NE.AND P0, PT, R157, 0x3, PT ;  /* 0x000000039d00780c */ /* 0x000fda0003f05270 */
[----:B------:R-:W-:Y:S05]  /*9100*/  @!P0 BRA `(.L_x_2003) ;  /* 0x0000000000048947 */ /* 0x000fea0003800000 */
[----:B------:R-:W-:Y:S01]  /*9110*/  BPT.TRAP 0x1 ;  /* 0x000000040000795c */ /* 0x000fe20000300000 */
.L_x_2003:
[----:B--23--:R-:W-:Y:S01]  /*9120*/  IMAD R0, R18, 0x8, R2 ;  /* 0x0000000812007824 */ /* 0x00cfe200078e0202 */
[----:B01--4-:R-:W-:-:S04]  /*9130*/  SHF.L.U32 R7, R23, 0x1f, RZ ;  /* 0x0000001f17077819 */ /* 0x013fc800000006ff */
[----:B------:R0:W1:Y:S01]  /*9140*/  SYNCS.PHASECHK.TRANS64.TRYWAIT P1, [R0+URZ+0x16830], R7 ;  /* 0x01683007000075a7 */ /* 0x000062000802017f */
[----:B------:R-:W-:Y:S05]  /*9150*/  @!P0 BRA `(.L_x_2004) ;  /* 0x0000000000048947 */ /* 0x000fea0003800000 */
[----:B------:R-:W-:Y:S01]  /*9160*/  BPT.TRAP 0x1 ;  /* 0x000000040000795c */ /* 0x000fe20000300000 */
.L_x_2004:
[----:B------:R-:W-:Y:S01]  /*9170*/  VIADD R3, R2, 0xe400 ;  /* 0x0000e40002037836 */ /* 0x000fe20000000000 */
[----:B------:R-:W-:Y:S01]  /*9180*/  LOP3.LUT R4, R36, 0x10000, RZ, 0xfc, !PT ;  /* 0x0001000024047812 */ /* 0x000fe200078efcff */
[----:B------:R-:W-:-:S03]  /*9190*/  IMAD.MOV.U32 R5, RZ, RZ, 0x40000040 ;  /* 0x40000040ff057424 */ /* 0x000fc600078e00ff */
[----:B------:R-:W-:-:S04]  /*91a0*/  SHF.R.U32.HI R3, RZ, 0x4, R3 ;  /* 0x00000004ff037819 */ /* 0x000fc80000011603 */
[----:B------:R-:W-:-:S04]  /*91b0*/  LOP3.LUT R3, R3, 0x3fff, RZ, 0xc0, !PT ;  /* 0x00003fff03037812 */ /* 0x000fc800078ec0ff */
[----:B------:R-:W-:-:S05]  /*91c0*/  LOP3.LUT R3, R3, 0x10000, RZ, 0xfc, !PT ;  /* 0x0001000003037812 */ /* 0x000fca00078efcff */
[----:B------:R2:W-:Y:S01]  /*91d0*/  STL [R1+0x4], R3 ;  /* 0x0000040301007387 */ /* 0x0005e20000100800 */
[----:B-1----:R-:W-:Y:S05]  /*91e0*/  @P1 BRA `(.L_x_2005) ;  /* 0x0000000000081947 */ /* 0x002fea0003800000 */
[----:B------:R-:W1:Y:S02]  /*91f0*/  SYNCS.PHASECHK.TRANS64.TRYWAIT P1, [R0+URZ+0x16830], R7 ;  /* 0x01683007000075a7 */ /* 0x000e64000802017f */
[----:B-1----:R-:W-:Y:S05]  /*9200*/  @!P1 BRA `(.L_x_2006) ;  /* 0x000000fc00c09947 */ /* 0x002fea0003800000 */
.L_x_2005:
[----:B--2---:R-:W2:Y:S01]  /*9210*/  LDL R3, [R1+0x4] ;  /* 0x0000040001037983 */ /* 0x004ea20000100800 */
[----:B------:R-:W-:Y:S01]  /*9220*/  MOV R11, 0x40000040 ;  /* 0x40000040000b7802 */ /* 0x000fe20000000f00 */
[----:B------:R-:W-:Y:S05]  /*9230*/  WARPSYNC.ALL ;  /* 0x0000000000007948 */ /* 0x000fea0003800000 */
[C---:B------:R-:W-:Y:S01]  /*9240*/  R2UR UR4, R4.reuse ;  /* 0x00000000040472ca */ /* 0x040fe200000e0000 */
[----:B------:R-:W3:Y:S01]  /*9250*/  LDL R95, [R1+0x10] ;  /* 0x00001000015f7983 */ /* 0x000ee20000100800 */
[----:B------:R-:W-:Y:S02]  /*9260*/  R2UR UR5, R5 ;  /* 0x00000000050572ca */ /* 0x000fe400000e0000 */
[----:B------:R-:W-:Y:S01]  /*9270*/  R2UR UR7, R11 ;  /* 0x000000000b0772ca */ /* 0x000fe200000e0000 */
[----:B-----5:R-:W-:Y:S01]  /*9280*/  WARPGROUP.ARRIVE ;  /* 0x00000000000079c5 */ /* 0x020fe20000000000 */
[----:B------:R-:W-:Y:S01]  /*9290*/  VIADD R12, R4, 0x2 ;  /* 0x00000002040c7836 */ /* 0x000fe20000000000 */
[----:B------:R-:W4:Y:S01]  /*92a0*/  LDL R97, [R1+0x8] ;  /* 0x0000080001617983 */ /* 0x000f220000100800 */
[----:B------:R-:W-:-:S02]  /*92b0*/  IMAD.MOV.U32 R13, RZ, RZ, 0x40000040 ;  /* 0x40000040ff0d7424 */ /* 0x000fc400078e00ff */
[----:B01----:R-:W-:Y:S01]  /*92c0*/  IMAD.MOV.U32 R7, RZ, RZ, 0x40000040 ;  /* 0x40000040ff077424 */ /* 0x003fe200078e00ff */
[----:B------:R-:W3:Y:S04]  /*92d0*/  LDL R89, [R1+0x24] ;  /* 0x0000240001597983 */ /* 0x000ee80000100800 */
[----:B------:R-:W4:Y:S01]  /*92e0*/  LDL R90, [R1+0x20] ;  /* 0x00002000015a7983 */ /* 0x000f220000100800 */
[----:B------:R-:W-:Y:S02]  /*92f0*/  VIADD R8, R4, 0x4 ;  /* 0x0000000404087836 */ /* 0x000fe40000000000 */
[----:B------:R-:W-:Y:S02]  /*9300*/  IMAD.MOV.U32 R9, RZ, RZ, 0x40000040 ;  /* 0x40000040ff097424 */ /* 0x000fe400078e00ff */
[----:B--2---:R-:W-:-:S05]  /*9310*/  IMAD R10, R18, 0x400, R3 ;  /* 0x00000400120a7824 */ /* 0x004fca00078e0203 */
[----:B------:R-:W-:-:S13]  /*9320*/  R2UR UR6, R10 ;  /* 0x000000000a0672ca */ /* 0x000fda00000e0000 */
[----:B------:R-:W-:Y:S01]  /*9330*/  HGMMA.64x128x16.F32.BF16 R24, gdesc[UR4], RZ, !UPT, gsb0 ;  /* 0x01e00000041879f0 */ /* 0x000fe2000c0018ff */
[----:B------:R-:W-:Y:S01]  /*9340*/  VIADD R6, R10, 0x2 ;  /* 0x000000020a067836 */ /* 0x000fe20000000000 */
[----:B------:R-:W-:Y:S02]  /*9350*/  R2UR UR4, R12 ;  /* 0x000000000c0472ca */ /* 0x000fe400000e0000 */
[----:B------:R-:W-:Y:S02]  /*9360*/  R2UR UR5, R13 ;  /* 0x000000000d0572ca */ /* 0x000fe400000e0000 */
[----:B------:R-:W-:Y:S02]  /*9370*/  R2UR UR6, R6 ;  /* 0x00000000060672ca */ /* 0x000fe400000e0000 */
[----:B------:R-:W-:Y:S01]  /*9380*/  R2UR UR7, R7 ;  /* 0x00000000070772ca */ /* 0x000fe200000e0000 */
[----:B------:R-:W-:Y:S02]  /*9390*/  VIADD R6, R10, 0x4 ;  /* 0x000000040a067836 */ /* 0x000fe40000000000 */
[----:B------:R-:W-:Y:S01]  /*93a0*/  IMAD.MOV.U32 R7, RZ, RZ, 0x40000040 ;  /* 0x40000040ff077424 */ /* 0x000fe200078e00ff */
[----:B------:R-:W-:-:S02]  /*93b0*/  WARPGROUP.DEPBAR.LE gsb0, 0x0 ;  /* 0x00008000000079c5 */ /* 0x000fc40000010000 */
[----:B------:R-:W-:-:S07]  /*93c0*/  WARPGROUP.ARRIVE ;  /* 0x00000000000079c5 */ /* 0x000fce0000000000 */
        /* <DEDUP_REMOVED lines=19> */
[----:B------:R-:W-:Y:S01]  /*9500*/  ULDC UR4, c[0x0][0x9d8] ;  /* 0x0002760000047ab9 */ /* 0x000fe20000000800 */
[----:B---3--:R-:W-:Y:S01]  /*9510*/  IMAD R89, R153, 0xc0, R89 ;  /* 0x000000c099597824 */ /* 0x008fe200078e0259 */
[----:B------:R-:W-:Y:S01]  /*9520*/  ULDC UR5, c[0x0][0x988] ;  /* 0x0002620000057ab9 */ /* 0x000fe20000000800 */
[----:B------:R-:W-:Y:S02]  /*9530*/  WARPGROUP.DEPBAR.LE gsb0, 0x0 ;  /* 0x00008000000079c5 */ /* 0x000fe40000010000 */
[----:B------:R-:W-:-:S04]  /*9540*/  FMUL.FTZ R27, R27, UR4 ;  /* 0x000000041b1b7c20 */ /* 0x000fc80008410000 */
[----:B------:R0:W-:Y:S02]  /*9550*/  MUFU.TANH R110, R27 ;  /* 0x0000001b006e7308 */ /* 0x0001e40000002400 */
[----:B0-----:R-:W-:-:S04]  /*9560*/  IMAD.MOV.U32 R27, RZ, RZ, -0x80 ;  /* 0xffffff80ff1b7424 */ /* 0x001fc800078e00ff */
[----:B------:R-:W-:-:S04]  /*9570*/  IMAD R27, R152, R27, 0x80 ;  /* 0x00000080981b7424 */ /* 0x000fc800078e021b */
[----:B------:R-:W-:Y:S02]  /*9580*/  IMAD.IADD R27, R95, 0x1, R27 ;  /* 0x000000015f1b7824 */ /* 0x000fe400078e021b */
[----:B------:R-:W-:-:S03]  /*9590*/  FMUL.FTZ R26, R26, UR4 ;  /* 0x000000041a1a7c20 */ /* 0x000fc60008410000 */
[--C-:B----4-:R-:W-:Y:S01]  /*95a0*/  IADD3 R106, -R97, 0x1, R27.reuse ;  /* 0x00000001616a7810 */ /* 0x110fe20007ffe11b */
[----:B------:R-:W-:Y:S01]  /*95b0*/  FMUL.FTZ R34, R34, UR4 ;  /* 0x0000000422227c20 */ /* 0x000fe20008410000 */
[----:B------:R-:W0:Y:S01]  /*95c0*/  MUFU.TANH R112, R26 ;  /* 0x0000001a00707308 */ /* 0x000e220000002400 */
[----:B------:R-:W-:Y:S02]  /*95d0*/  FMUL.FTZ R30, R30, UR4 ;  /* 0x000000041e1e7c20 */ /* 0x000fe40008410000 */
[C---:B------:R-:W-:Y:S02]  /*95e0*/  IMAD R106, R90.reuse, -0x2, R106 ;  /* 0xfffffffe5a6a7824 */ /* 0x040fe400078e026a */
[----:B------:R-:W-:Y:S01]  /*95f0*/  FMUL.FTZ R31, R31, UR4 ;  /* 0x000000041f1f7c20 */ /* 0x000fe20008410000 */
[----:B------:R-:W-:Y:S02]  /*9600*/  IMAD R91, R90, -0x2, R27 ;  /* 0xfffffffe5a5b7824 */ /* 0x000fe400078e021b */
[----:B------:R1:W-:Y:S01]  /*9610*/  MUFU.TANH R98, R34 ;  /* 0x0000002200627308 */ /* 0x0003e20000002400 */
[----:B------:R-:W-:-:S07]  /*9620*/  FMUL.FTZ R102, R35, UR4 ;  /* 0x0000000423667c20 */ /* 0x000fce0008410000 */
[----:B------:R-:W2:Y:S01]  /*9630*/  MUFU.TANH R108, R30 ;  /* 0x0000001e006c7308 */ /* 0x000ea20000002400 */
[----:B-1----:R-:W-:Y:S01]  /*9640*/  FMUL.FTZ R34, R50, UR4 ;  /* 0x0000000432227c20 */ /* 0x002fe20008410000 */
[----:B------:R-:W-:-:S04]  /*9650*/  IADD3 R50, R106, 0x8, R89 ;  /* 0x000000086a327810 */ /* 0x000fc80007ffe059 */
[----:B------:R-:W-:Y:S02]  /*9660*/  VIMNMX R27, R91, R50, PT ;  /* 0x000000325b1b7248 */ /* 0x000fe40003fe0100 */
[----:B------:R-:W1:Y:S01]  /*9670*/  MUFU.TANH R31, R31 ;  /* 0x0000001f001f7308 */ /* 0x000e620000002400 */
[----:B------:R-:W-:Y:S01]  /*9680*/  FMUL.FTZ R104, R38, UR4 ;  /* 0x0000000426687c20 */ /* 0x000fe20008410000 */
[C---:B------:R-:W-:Y:S02]  /*9690*/  ISETP.GT.AND P1, PT, R27.reuse, RZ, PT ;  /* 0x000000ff1b00720c */ /* 0x040fe40003f24270 */
[----:B------:R-:W-:Y:S01]  /*96a0*/  ISETP.GT.AND P2, PT, R27, 0x1, PT ;  /* 0x000000011b00780c */ /* 0x000fe20003f44270 */
[----:B------:R-:W-:Y:S01]  /*96b0*/  FMUL.FTZ R96, R39, UR4 ;  /* 0x0000000427607c20 */ /* 0x000fe20008410000 */
[----:B------:R-:W-:Y:S02]  /*96c0*/  ISETP.GT.AND P3, PT, R27, 0x8, PT ;  /* 0x000000081b00780c */ /* 0x000fe40003f64270 */
[----:B------:R-:W3:Y:S01]  /*96d0*/  MUFU.TANH R102, R102 ;  /* 0x0000006600667308 */ /* 0x000ee20000002400 */
[----:B0-----:R-:W-:-:S02]  /*96e0*/  FSEL R112, R112, -INF , P1 ;  /* 0xff80000070707808 */ /* 0x001fc40000800000 */
[----:B------:R-:W-:Y:S01]  /*96f0*/  FSEL R110, R110, -INF , P2 ;  /* 0xff8000006e6e7808 */ /* 0x000fe20001000000 */
[----:B------:R-:W-:Y:S01]  /*9700*/  FMUL.FTZ R94, R42, UR4 ;  /* 0x000000042a5e7c20 */ /* 0x000fe20008410000 */
[----:B------:R-:W-:Y:S02]  /*9710*/  ISETP.GT.AND P1, PT, R27, 0x9, PT ;  /* 0x000000091b00780c */ /* 0x000fe40003f24270 */
[----:B--2---:R-:W-:Y:S01]  /*9720*/  FSEL R108, R108, -INF , P3 ;  /* 0xff8000006c6c7808 */ /* 0x004fe20001800000 */
[----:B------:R-:W0:Y:S01]  /*9730*/  MUFU.TANH R104, R104 ;  /* 0x0000006800687308 */ /* 0x000e220000002400 */
[----:B------:R-:W-:Y:S01]  /*9740*/  FMNMX.FTZ R35, R112, R110, !PT ;  /* 0x0000006e70237209 */ /* 0x000fe20007810000 */
[----:B------:R-:W-:Y:S01]  /*9750*/  FMUL.FTZ R92, R43, UR4 ;  /* 0x000000042b5c7c20 */ /* 0x000fe20008410000 */
[----:B------:R-:W-:Y:S02]  /*9760*/  ISETP.GT.AND P2, PT, R27, 0x10, PT ;  /* 0x000000101b00780c */ /* 0x000fe40003f44270 */
[----:B-1----:R-:W-:-:S02]  /*9770*/  FSEL R100, R31, -INF , P1 ;  /* 0xff8000001f647808 */ /* 0x002fc40000800000 */
[----:B------:R-:W-:Y:S01]  /*9780*/  FMNMX.FTZ R35, R108, R35, !PT ;  /* 0x000000236c237209 */ /* 0x000fe20007810000 */
[----:B------:R-:W1:Y:S01]  /*9790*/  MUFU.TANH R96, R96 ;  /* 0x0000006000607308 */ /* 0x000e620000002400 */
[----:B------:R-:W-:Y:S01]  /*97a0*/  ISETP.GT.AND P1, PT, R27, 0x11, PT ;  /* 0x000000111b00780c */ /* 0x000fe20003f24270 */
[----:B------:R-:W-:Y:S01]  /*97b0*/  FMUL.FTZ R88, R46, UR4 ;  /* 0x000000042e587c20 */ /* 0x000fe20008410000 */
[----:B------:R-:W-:Y:S02]  /*97c0*/  FSEL R98, R98, -INF , P2 ;  /* 0xff80000062627808 */ /* 0x000fe40001000000 */
[----:B------:R-:W-:-:S03]  /*97d0*/  FMNMX.FTZ R35, R100, R35, !PT ;  /* 0x0000002364237209 */ /* 0x000fc60007810000 */
[----:B------:R-:W2:Y:S01]  /*97e0*/  MUFU.TANH R94, R94 ;  /* 0x0000005e005e7308 */ /* 0x000ea20000002400 */
[----:B------:R-:W-:Y:S01]  /*97f0*/  ISETP.GT.AND P2, PT, R27, 0x18, PT ;  /* 0x000000181b00780c */ /* 0x000fe20003f44270 */
[----:B------:R-:W-:Y:S01]  /*9800*/  FMUL.FTZ R30, R47, UR4 ;  /* 0x000000042f1e7c20 */ /* 0x000fe20008410000 */
[----:B---3--:R-:W-:Y:S02]  /*9810*/  FSEL R102, R102, -INF , P1 ;  /* 0xff80000066667808 */ /* 0x008fe40000800000 */
[----:B------:R-:W-:-:S03]  /*9820*/  FMNMX.FTZ R35, R98, R35, !PT ;  /* 0x0000002362237209 */ /* 0x000fc60007810000 */
[----:B------:R-:W3:Y:S01]  /*9830*/  MUFU.TANH R92, R92 ;  /* 0x0000005c005c7308 */ /* 0x000ee20000002400 */
[----:B------:R-:W-:Y:S02]  /*9840*/  ISETP.GT.AND P1, PT, R27, 0x19, PT ;  /* 0x000000191b00780c */ /* 0x000fe40003f24270 */
[----:B0-----:R-:W-:Y:S02]  /*9850*/  FSEL R104, R104, -INF , P2 ;  /* 0xff80000068687808 */ /* 0x001fe40001000000 */
[----:B------:R-:W-:-:S03]  /*9860*/  FMNMX.FTZ R35, R102, R35, !PT ;  /* 0x0000002366237209 */ /* 0x000fc60007810000 */
[----:B------:R-:W0:Y:S01]  /*9870*/  MUFU.TANH R88, R88 ;  /* 0x0000005800587308 */ /* 0x000e220000002400 */
[----:B------:R-:W-:Y:S01]  /*9880*/  ISETP.GT.AND P2, PT, R27, 0x20, PT ;  /* 0x000000201b00780c */ /* 0x000fe20003f44270 */
[----:B------:R-:W-:Y:S01]  /*9890*/  FMUL.FTZ R26, R51, UR4 ;  /* 0x00000004331a7c20 */ /* 0x000fe20008410000 */
[----:B-1----:R-:W-:Y:S02]  /*98a0*/  FSEL R96, R96, -INF , P1 ;  /* 0xff80000060607808 */ /* 0x002fe40000800000 */
[----:B------:R-:W-:-:S03]  /*98b0*/  FMNMX.FTZ R35, R104, R35, !PT ;  /* 0x0000002368237209 */ /* 0x000fc60007810000 */
[----:B------:R-:W1:Y:S01]  /*98c0*/  MUFU.TANH R30, R30 ;  /* 0x0000001e001e7308 */ /* 0x000e620000002400 */
[----:B------:R-:W-:Y:S01]  /*98d0*/  ISETP.GT.AND P1, PT, R27, 0x21, PT ;  /* 0x000000211b00780c */ /* 0x000fe20003f24270 */
[----:B------:R-:W-:Y:S01]  /*98e0*/  FMUL.FTZ R38, R54, UR4 ;  /* 0x0000000436267c20 */ /* 0x000fe20008410000 */
[----:B--2---:R-:W-:Y:S02]  /*98f0*/  FSEL R94, R94, -INF , P2 ;  /* 0xff8000005e5e7808 */ /* 0x004fe40001000000 */
[----:B------:R-:W-:-:S03]  /*9900*/  FMNMX.FTZ R35, R96, R35, !PT ;  /* 0x0000002360237209 */ /* 0x000fc60007810000 */
[----:B------:R-:W2:Y:S01]  /*9910*/  MUFU.TANH R34, R34 ;  /* 0x0000002200227308 */ /* 0x000ea20000002400 */
[----:B------:R-:W-:Y:S01]  /*9920*/  ISETP.GT.AND P2, PT, R27, 0x28, PT ;  /* 0x000000281b00780c */ /* 0x000fe20003f44270 */
[----:B------:R-:W-:Y:S01]  /*9930*/  FMUL.FTZ R42, R55, UR4 ;  /* 0x00000004372a7c20 */ /* 0x000fe20008410000 */
[----:B---3--:R-:W-:Y:S02]  /*9940*/  FSEL R92, R92, -INF , P1 ;  /* 0xff8000005c5c7808 */ /* 0x008fe40000800000 */
[----:B------:R-:W-:-:S03]  /*9950*/  FMNMX.FTZ R35, R94, R35, !PT ;  /* 0x000000235e237209 */ /* 0x000fc60007810000 */
[----:B------:R-:W3:Y:S01]  /*9960*/  MUFU.TANH R26, R26 ;  /* 0x0000001a001a7308 */ /* 0x000ee20000002400 */
[----:B------:R-:W-:Y:S01]  /*9970*/  FMUL.FTZ R20, R33, UR4 ;  /* 0x0000000421147c20 */ /* 0x000fe20008410000 */
[----:B------:R-:W-:Y:S01]  /*9980*/  FMUL.FTZ R33, R48, UR4 ;  /* 0x0000000430217c20 */ /* 0x000fe20008410000 */
[C---:B------:R-:W-:Y:S01]  /*9990*/  ISETP.GT.AND P1, PT, R27.reuse, 0x29, PT ;  /* 0x000000291b00780c */ /* 0x040fe20003f24270 */
[----:B------:R-:W-:Y:S01]  /*99a0*/  FMUL.FTZ R48, R58, UR4 ;  /* 0x000000043a307c20 */ /* 0x000fe20008410000 */
[----:B0-----:R-:W-:Y:S02]  /*99b0*/  FSEL R88, R88, -INF , P2 ;  /* 0xff80000058587808 */ /* 0x001fe40001000000 */
[----:B------:R-:W-:Y:S01]  /*99c0*/  FMNMX.FTZ R35, R92, R35, !PT ;  /* 0x000000235c237209 */ /* 0x000fe20007810000 */
[----:B------:R-:W0:Y:S01]  /*99d0*/  MUFU.TANH R38, R38 ;  /* 0x0000002600267308 */ /* 0x000e220000002400 */
[----:B------:R-:W-:Y:S01]  /*99e0*/  ISETP.GT.AND P2, PT, R27, 0x30, PT ;  /* 0x000000301b00780c */ /* 0x000fe20003f44270 */
[----:B------:R-:W-:Y:S01]  /*99f0*/  FMUL.FTZ R46, R59, UR4 ;  /* 0x000000043b2e7c20 */ /* 0x000fe20008410000 */
[----:B-1----:R-:W-:-:S02]  /*9a00*/  FSEL R30, R30, -INF , P1 ;  /* 0xff8000001e1e7808 */ /* 0x002fc40000800000 */
[----:B------:R-:W-:-:S03]  /*9a10*/  FMNMX.FTZ R35, R88, R35, !PT ;  /* 0x0000002358237209 */ /* 0x000fc60007810000 */
[----:B------:R-:W1:Y:S01]  /*9a20*/  MUFU.TANH R42, R42 ;  /* 0x0000002a002a7308 */ /* 0x000e620000002400 */
[----:B------:R-:W-:Y:S01]  /*9a30*/  ISETP.GT.AND P1, PT, R27, 0x31, PT ;  /* 0x000000311b00780c */ /* 0x000fe20003f24270 */
[----:B------:R-:W-:Y:S01]  /*9a40*/  FMUL.FTZ R50, R62, UR4 ;  /* 0x000000043e327c20 */ /* 0x000fe20008410000 */
[----:B--2---:R-:W-:Y:S02]  /*9a50*/  FSEL R34, R34, -INF , P2 ;  /* 0xff80000022227808 */ /* 0x004fe40001000000 */
[----:B------:R-:W-:-:S03]  /*9a60*/  FMNMX.FTZ R35, R30, R35, !PT ;  /* 0x000000231e237209 */ /* 0x000fc60007810000 */
[----:B------:R-:W2:Y:S01]  /*9a70*/  MUFU.TANH R48, R48 ;  /* 0x0000003000307308 */ /* 0x000ea20000002400 */
[----:B------:R-:W-:Y:S01]  /*9a80*/  FMUL.FTZ R3, R24, UR4 ;  /* 0x0000000418037c20 */ /* 0x000fe20008410000 */
[----:B------:R-:W-:Y:S01]  /*9a90*/  FMUL.FTZ R24, R37, UR4 ;  /* 0x0000000425187c20 */ /* 0x000fe20008410000 */
[----:B------:R-:W-:Y:S01]  /*9aa0*/  FMUL.FTZ R37, R52, UR4 ;  /* 0x0000000434257c20 */ /* 0x000fe20008410000 */
[----:B------:R-:W-:Y:S01]  /*9ab0*/  ISETP.GT.AND P2, PT, R27, 0x38, PT ;  /* 0x000000381b00780c */ /* 0x000fe20003f44270 */
[----:B------:R-:W-:Y:S01]  /*9ac0*/  FMUL.FTZ R52, R63, UR4 ;  /* 0x000000043f347c20 */ /* 0x000fe20008410000 */
[----:B---3--:R-:W-:Y:S02]  /*9ad0*/  FSEL R26, R26, -INF , P1 ;  /* 0xff8000001a1a7808 */ /* 0x008fe40000800000 */
[----:B------:R-:W3:Y:S01]  /*9ae0*/  MUFU.TANH R46, R46 ;  /* 0x0000002e002e7308 */ /* 0x000ee20000002400 */
[----:B------:R-:W-:Y:S01]  /*9af0*/  FMNMX.FTZ R35, R34, R35, !PT ;  /* 0x0000002322237209 */ /* 0x000fe20007810000 */
[----:B------:R-:W-:Y:S01]  /*9b00*/  FMUL.FTZ R54, R66, UR4 ;  /* 0x0000000442367c20 */ /* 0x000fe20008410000 */
[----:B------:R-:W-:-:S02]  /*9b10*/  ISETP.GT.AND P1, PT, R27, 0x39, PT ;  /* 0x000000391b00780c */ /* 0x000fc40003f24270 */
[----:B0-----:R-:W-:Y:S02]  /*9b20*/  FSEL R38, R38, -INF , P2 ;  /* 0xff80000026267808 */ /* 0x001fe40001000000 */
[----:B------:R-:W-:Y:S01]  /*9b30*/  FMNMX.FTZ R35, R26, R35, !PT ;  /* 0x000000231a237209 */ /* 0x000fe20007810000 */
[----:B------:R-:W0:Y:S01]  /*9b40*/  MUFU.TANH R50, R50 ;  /* 0x0000003200327308 */ /* 0x000e220000002400 */
[----:B------:R-:W-:Y:S01]  /*9b50*/  FMUL.FTZ R11, R28, UR4 ;  /* 0x000000041c0b7c20 */ /* 0x000fe20008410000 */
[----:B------:R-:W-:Y:S01]  /*9b60*/  FMUL.FTZ R28, R41, UR4 ;  /* 0x00000004291c7c20 */ /* 0x000fe20008410000 */
[----:B------:R-:W-:Y:S01]  /*9b70*/  FMUL.FTZ R41, R56, UR4 ;  /* 0x0000000438297c20 */ /* 0x000fe20008410000 */
[----:B------:R-:W-:Y:S01]  /*9b80*/  ISETP.GT.AND P2, PT, R27, 0x40, PT ;  /* 0x000000401b00780c */ /* 0x000fe20003f44270 */
[----:B------:R-:W-:Y:S01]  /*9b90*/  FMUL.FTZ R56, R67, UR4 ;  /* 0x0000000443387c20 */ /* 0x000fe20008410000 */
[----:B-1----:R-:W-:Y:S02]  /*9ba0*/  FSEL R42, R42, -INF , P1 ;  /* 0xff8000002a2a7808 */ /* 0x002fe40000800000 */
[----:B------:R-:W1:Y:S01]  /*9bb0*/  MUFU.TANH R52, R52 ;  /* 0x0000003400347308 */ /* 0x000e620000002400 */
[----:B------:R-:W-:-:S02]  /*9bc0*/  FMNMX.FTZ R35, R38, R35, !PT ;  /* 0x0000002326237209 */ /* 0x000fc40007810000 */
[C---:B------:R-:W-:Y:S02]  /*9bd0*/  ISETP.GT.AND P1, PT, R27.reuse, 0x41, PT ;  /* 0x000000411b00780c */ /* 0x040fe40003f24270 */
[----:B--2---:R-:W-:Y:S02]  /*9be0*/  FSEL R48, R48, -INF , P2 ;  /* 0xff80000030307808 */ /* 0x004fe40001000000 */
[----:B------:R-:W-:Y:S01]  /*9bf0*/  FMNMX.FTZ R35, R42, R35, !PT ;  /* 0x000000232a237209 */ /* 0x000fe20007810000 */
[----:B------:R-:W2:Y:S01]  /*9c00*/  MUFU.TANH R54, R54 ;  /* 0x0000003600367308 */ /* 0x000ea20000002400 */
[----:B------:R-:W-:Y:S01]  /*9c10*/  FMUL.FTZ R70, R70, UR4 ;  /* 0x0000000446467c20 */ /* 0x000fe20008410000 */
[----:B------:R-:W-:Y:S02]  /*9c20*/  ISETP.GT.AND P2, PT, R27, 0x48, PT ;  /* 0x000000481b00780c */ /* 0x000fe40003f44270 */
[----:B---3--:R-:W-:Y:S02]  /*9c30*/  FSEL R46, R46, -INF , P1 ;  /* 0xff8000002e2e7808 */ /* 0x008fe40000800000 */
[----:B------:R-:W-:-:S02]  /*9c40*/  FMNMX.FTZ R35, R48, R35, !PT ;  /* 0x0000002330237209 */ /* 0x000fc40007810000 */
[----:B------:R-:W3:Y:S01]  /*9c50*/  MUFU.TANH R56, R56 ;  /* 0x0000003800387308 */ /* 0x000ee20000002400 */
[----:B------:R-:W-:Y:S01]  /*9c60*/  FMUL.FTZ R71, R71, UR4 ;  /* 0x0000000447477c20 */ /* 0x000fe20008410000 */
[C---:B------:R-:W-:Y:S02]  /*9c70*/  ISETP.GT.AND P1, PT, R27.reuse, 0x49, PT ;  /* 0x000000491b00780c */ /* 0x040fe40003f24270 */
[----:B0-----:R-:W-:Y:S02]  /*9c80*/  FSEL R50, R50, -INF , P2 ;  /* 0xff80000032327808 */ /* 0x001fe40001000000 */
[----:B------:R-:W-:Y:S02]  /*9c90*/  FMNMX.FTZ R35, R46, R35, !PT ;  /* 0x000000232e237209 */ /* 0x000fe40007810000 */
[----:B------:R-:W0:Y:S01]  /*9ca0*/  MUFU.TANH R58, R70 ;  /* 0x00000046003a7308 */ /* 0x000e220000002400 */
[----:B------:R-:W-:Y:S01]  /*9cb0*/  FMUL.FTZ R74, R74, UR4 ;  /* 0x000000044a4a7c20 */ /* 0x000fe20008410000 */
[----:B------:R-:W-:-:S02]  /*9cc0*/  ISETP.GT.AND P2, PT, R27, 0x50, PT ;  /* 0x000000501b00780c */ /* 0x000fc40003f44270 */
[----:B-1----:R-:W-:Y:S02]  /*9cd0*/  FSEL R52, R52, -INF , P1 ;  /* 0xff80000034347808 */ /* 0x002fe40000800000 */
[----:B------:R-:W-:Y:S02]  /*9ce0*/  FMNMX.FTZ R35, R50, R35, !PT ;  /* 0x0000002332237209 */ /* 0x000fe40007810000 */
[----:B------:R-:W1:Y:S01]  /*9cf0*/  MUFU.TANH R62, R71 ;  /* 0x00000047003e7308 */ /* 0x000e620000002400 */
[----:B------:R-:W-:Y:S01]  /*9d00*/  FMUL.FTZ R75, R75, UR4 ;  /* 0x000000044b4b7c20 */ /* 0x000fe20008410000 */
[----:B------:R-:W-:Y:S02]  /*9d10*/  ISETP.GT.AND P1, PT, R27, 0x51, PT ;  /* 0x000000511b00780c */ /* 0x000fe40003f24270 */
[----:B--2---:R-:W-:Y:S02]  /*9d20*/  FSEL R54, R54, -INF , P2 ;  /* 0xff80000036367808 */ /* 0x004fe40001000000 */
[----:B------:R-:W-:-:S02]  /*9d30*/  FMNMX.FTZ R35, R52, R35, !PT ;  /* 0x0000002334237209 */ /* 0x000fc40007810000 */
[----:B------:R-:W2:Y:S01]  /*9d40*/  MUFU.TANH R70, R74 ;  /* 0x0000004a00467308 */ /* 0x000ea20000002400 */
[----:B------:R-:W-:Y:S01]  /*9d50*/  FMUL.FTZ R78, R78, UR4 ;  /* 0x000000044e4e7c20 */ /* 0x000fe20008410000 */
[----:B------:R-:W-:Y:S01]  /*9d60*/  ISETP.GT.AND P2, PT, R27, 0x58, PT ;  /* 0x000000581b00780c */ /* 0x000fe20003f44270 */
[----:B------:R-:W-:Y:S01]  /*9d70*/  FMUL.FTZ R79, R79, UR4 ;  /* 0x000000044f4f7c20 */ /* 0x000fe20008410000 */
[----:B---3--:R-:W-:Y:S02]  /*9d80*/  FSEL R56, R56, -INF , P1 ;  /* 0xff80000038387808 */ /* 0x008fe40000800000 */
[----:B------:R-:W-:Y:S02]  /*9d90*/  FMNMX.FTZ R35, R54, R35, !PT ;  /* 0x0000002336237209 */ /* 0x000fe40007810000 */
[----:B------:R-:W3:Y:S01]  /*9da0*/  MUFU.TANH R66, R75 ;  /* 0x0000004b00427308 */ /* 0x000ee20000002400 */
[----:B------:R-:W-:Y:S01]  /*9db0*/  ISETP.GT.AND P1, PT, R27, 0x59, PT ;  /* 0x000000591b00780c */ /* 0x000fe20003f24270 */
[----:B------:R-:W-:Y:S01]  /*9dc0*/  FMUL.FTZ R82, R82, UR4 ;  /* 0x0000000452527c20 */ /* 0x000fe20008410000 */
[----:B0-----:R-:W-:-:S02]  /*9dd0*/  FSEL R58, R58, -INF , P2 ;  /* 0xff8000003a3a7808 */ /* 0x001fc40001000000 */
        /* <DEDUP_REMOVED lines=21> */
[----:B------:R-:W-:Y:S02]  /*9f30*/  ISETP.GT.AND P2, PT, R27, 0x70, PT ;  /* 0x000000701b00780c */ /* 0x000fe40003f44270 */
[----:B-1----:R-:W-:Y:S02]  /*9f40*/  FSEL R78, R79, -INF , P1 ;  /* 0xff8000004f4e7808 */ /* 0x002fe40000800000 */
[----:B------:R-:W-:-:S03]  /*9f50*/  FMNMX.FTZ R35, R74, R35, !PT ;  /* 0x000000234a237209 */ /* 0x000fc60007810000 */
[----:B------:R-:W1:Y:S01]  /*9f60*/  MUFU.TANH R87, R87 ;  /* 0x0000005700577308 */ /* 0x000e620000002400 */
[----:B------:R-:W-:Y:S01]  /*9f70*/  FMUL.FTZ R43, R60, UR4 ;  /* 0x000000043c2b7c20 */ /* 0x000fe20008410000 */
[C---:B------:R-:W-:Y:S02]  /*9f80*/  ISETP.GT.AND P1, PT, R27.reuse, 0x71, PT ;  /* 0x000000711b00780c */ /* 0x040fe40003f24270 */
[----:B--2---:R-:W-:Y:S02]  /*9f90*/  FSEL R60, R82, -INF , P2 ;  /* 0xff800000523c7808 */ /* 0x004fe40001000000 */
[----:B------:R-:W-:Y:S02]  /*9fa0*/  FMNMX.FTZ R35, R78, R35, !PT ;  /* 0x000000234e237209 */ /* 0x000fe40007810000 */
[----:B------:R-:W-:Y:S02]  /*9fb0*/  ISETP.GT.AND P2, PT, R27, 0x78, PT ;  /* 0x000000781b00780c */ /* 0x000fe40003f44270 */
[----:B---3--:R-:W-:-:S02]  /*9fc0*/  FSEL R82, R83, -INF , P1 ;  /* 0xff80000053527808 */ /* 0x008fc40000800000 */
[----:B------:R-:W-:Y:S02]  /*9fd0*/  FMNMX.FTZ R35, R60, R35, !PT ;  /* 0x000000233c237209 */ /* 0x000fe40007810000 */
[----:B------:R-:W-:Y:S02]  /*9fe0*/  ISETP.GT.AND P1, PT, R27, 0x79, PT ;  /* 0x000000791b00780c */ /* 0x000fe40003f24270 */
[----:B0-----:R-:W-:Y:S02]  /*9ff0*/  FSEL R86, R86, -INF , P2 ;  /* 0xff80000056567808 */ /* 0x001fe40001000000 */
[----:B------:R-:W-:Y:S02]  /*a000*/  FMNMX.FTZ R35, R82, R35, !PT ;  /* 0x0000002352237209 */ /* 0x000fe40007810000 */
[----:B-1----:R-:W-:Y:S02]  /*a010*/  FSEL R90, R87, -INF , P1 ;  /* 0xff800000575a7808 */ /* 0x002fe40000800000 */
[----:B------:R-:W-:-:S04]  /*a020*/  FMNMX.FTZ R35, R86, R35, !PT ;  /* 0x0000002356237209 */ /* 0x000fc80007810000 */
[----:B------:R-:W-:Y:S01]  /*a030*/  FMNMX.FTZ R35, R90, R35, !PT ;  /* 0x000000235a237209 */ /* 0x000fe20007810000 */
[----:B------:R-:W-:-:S04]  /*a040*/  FMUL.FTZ R27, R64, UR4 ;  /* 0x00000004401b7c20 */ /* 0x000fc80008410000 */
[----:B------:R-:W0:Y:S01]  /*a050*/  SHFL.BFLY PT, R64, R35, 0x2, 0x1f ;  /* 0x0c401f0023407f89 */ /* 0x000e2200000e0000 */
[----:B------:R-:W-:Y:S01]  /*a060*/  FMUL.FTZ R10, R25, UR4 ;  /* 0x00000004190a7c20 */ /* 0x000fe20008410000 */
[----:B0-----:R-:W-:-:S05]  /*a070*/  FMNMX.FTZ R64, R35, R64, !PT ;  /* 0x0000004023407209 */ /* 0x001fca0007810000 */
[----:B------:R-:W0:Y:S01]  /*a080*/  SHFL.BFLY PT, R35, R64, 0x1, 0x1f ;  /* 0x0c201f0040237f89 */ /* 0x000e2200000e0000 */
[----:B------:R-:W1:Y:S01]  /*a090*/  MUFU.TANH R3, R3 ;  /* 0x0000000300037308 */ /* 0x000e620000002400 */
[----:B------:R-:W-:Y:S01]  /*a0a0*/  FMUL.FTZ R14, R29, UR4 ;  /* 0x000000041d0e7c20 */ /* 0x000fe20008410000 */
[----:B------:R-:W-:-:S06]  /*a0b0*/  MOV R51, UR5 ;  /* 0x0000000500337c02 */ /* 0x000fcc0008000f00 */
[----:B------:R-:W2:Y:S01]  /*a0c0*/  MUFU.TANH R10, R10 ;  /* 0x0000000a000a7308 */ /* 0x000ea20000002400 */
[----:B------:R-:W-:Y:S01]  /*a0d0*/  FMUL.FTZ R15, R32, UR4 ;  /* 0x00000004200f7c20 */ /* 0x000fe20008410000 */
[----:B------:R-:W-:-:S06]  /*a0e0*/  VIADDMNMX R67, R89, R106, R91, PT ;  /* 0x0000006a59437246 */ /* 0x000fcc000380015b */
[----:B------:R-:W3:Y:S01]  /*a0f0*/  MUFU.TANH R11, R11 ;  /* 0x0000000b000b7308 */ /* 0x000ee20000002400 */
[----:B0-----:R-:W-:-:S07]  /*a100*/  FMNMX.FTZ R35, R64, R35, !PT ;  /* 0x0000002340237209 */ /* 0x001fce0007810000 */
[----:B------:R-:W0:Y:S01]  /*a110*/  MUFU.TANH R14, R14 ;  /* 0x0000000e000e7308 */ /* 0x000e220000002400 */
[C---:B------:R-:W-:Y:S01]  /*a120*/  FSETP.NEU.FTZ.AND P1, PT, R35.reuse, -INF , PT ;  /* 0xff8000002300780b */ /* 0x040fe20003f3d000 */
[----:B------:R-:W-:Y:S01]  /*a130*/  FMUL.FTZ R63, R35, R51 ;  /* 0x00000033233f7220 */ /* 0x000fe20000410000 */
[----:B------:R-:W-:Y:S01]  /*a140*/  ISETP.GT.AND P2, PT, R67, 0x1, PT ;  /* 0x000000014300780c */ /* 0x000fe20003f44270 */
[----:B------:R-:W-:-:S04]  /*a150*/  FMUL.FTZ R21, R36, UR4 ;  /* 0x0000000424157c20 */ /* 0x000fc80008410000 */
[----:B------:R-:W4:Y:S01]  /*a160*/  MUFU.TANH R15, R15 ;  /* 0x0000000f000f7308 */ /* 0x000f220000002400 */
[----:B------:R-:W-:Y:S02]  /*a170*/  FSEL R63, R63, RZ, P1 ;  /* 0x000000ff3f3f7208 */ /* 0x000fe40000800000 */
[----:B------:R-:W-:Y:S01]  /*a180*/  ISETP.GT.AND P1, PT, R67, RZ, PT ;  /* 0x000000ff4300720c */ /* 0x000fe20003f24270 */
[----:B------:R-:W-:Y:S01]  /*a190*/  FMUL.FTZ R36, R49, UR4 ;  /* 0x0000000431247c20 */ /* 0x000fe20008410000 */
[----:B------:R-:W-:Y:S01]  /*a1a0*/  FMUL.FTZ R49, R72, UR4 ;  /* 0x0000000448317c20 */ /* 0x000fe20008410000 */
[----:B------:R-:W-:Y:S02]  /*a1b0*/  ISETP.GT.AND P3, PT, R67, 0x8, PT ;  /* 0x000000084300780c */ /* 0x000fe40003f64270 */
[----:B------:R-:W4:Y:S01]  /*a1c0*/  MUFU.TANH R20, R20 ;  /* 0x0000001400147308 */ /* 0x000f220000002400 */
[----:B-1----:R-:W-:Y:S02]  /*a1d0*/  FSEL R72, R3, -INF , P1 ;  /* 0xff80000003487808 */ /* 0x002fe40000800000 */
[----:B--2---:R-:W-:Y:S01]  /*a1e0*/  FSEL R10, R10, -INF , P2 ;  /* 0xff8000000a0a7808 */ /* 0x004fe20001000000 */
[----:B------:R-:W-:Y:S01]  /*a1f0*/  FMUL.FTZ R55, R76, UR4 ;  /* 0x000000044c377c20 */ /* 0x000fe20008410000 */
[----:B------:R-:W-:Y:S01]  /*a200*/  ISETP.GT.AND P1, PT, R67, 0x9, PT ;  /* 0x000000094300780c */ /* 0x000fe20003f24270 */
[----:B------:R-:W-:Y:S01]  /*a210*/  FMUL.FTZ R25, R40, UR4 ;  /* 0x0000000428197c20 */ /* 0x000fe20008410000 */
[----:B---3--:R-:W-:Y:S01]  /*a220*/  FSEL R76, R11, -INF , P3 ;  /* 0xff8000000b4c7808 */ /* 0x008fe20001800000 */
[----:B------:R-:W-:Y:S01]  /*a230*/  MUFU.TANH R21, R21 ;  /* 0x0000001500157308 */ /* 0x000fe20000002400 */
[----:B------:R-:W-:Y:S01]  /*a240*/  FMNMX.FTZ R3, R72, R10, !PT ;  /* 0x0000000a48037209 */ /* 0x000fe20007810000 */
[----:B------:R-:W-:Y:S01]  /*a250*/  FMUL.FTZ R59, R80, UR4 ;  /* 0x00000004503b7c20 */ /* 0x000fe20008410000 */
[----:B------:R-:W-:-:S02]  /*a260*/  ISETP.GT.AND P2, PT, R67, 0x10, PT ;  /* 0x000000104300780c */ /* 0x000fc40003f44270 */
[----:B0-----:R-:W-:Y:S02]  /*a270*/  FSEL R80, R14, -INF , P1 ;  /* 0xff8000000e507808 */ /* 0x001fe40000800000 */
[----:B------:R-:W-:Y:S01]  /*a280*/  FMNMX.FTZ R3, R76, R3, !PT ;  /* 0x000000034c037209 */ /* 0x000fe20007810000 */
[----:B------:R-:W0:Y:S01]  /*a290*/  MUFU.TANH R24, R24 ;  /* 0x0000001800187308 */ /* 0x000e220000002400 */
[----:B------:R-:W-:Y:S01]  /*a2a0*/  FMUL.FTZ R64, R84, UR4 ;  /* 0x0000000454407c20 */ /* 0x000fe20008410000 */
[----:B------:R-:W-:Y:S01]  /*a2b0*/  ISETP.GT.AND P1, PT, R67, 0x11, PT ;  /* 0x000000114300780c */ /* 0x000fe20003f24270 */
[----:B------:R-:W-:Y:S01]  /*a2c0*/  FMUL.FTZ R29, R44, UR4 ;  /* 0x000000042c1d7c20 */ /* 0x000fe20008410000 */
[----:B----4-:R-:W-:Y:S02]  /*a2d0*/  FSEL R84, R15, -INF , P2 ;  /* 0xff8000000f547808 */ /* 0x010fe40001000000 */
[----:B------:R-:W-:Y:S02]  /*a2e0*/  FMNMX.FTZ R3, R80, R3, !PT ;  /* 0x0000000350037209 */ /* 0x000fe40007810000 */
[----:B------:R-:W1:Y:S01]  /*a2f0*/  MUFU.TANH R25, R25 ;  /* 0x0000001900197308 */ /* 0x000e620000002400 */
[-CC-:B------:R-:W-:Y:S01]  /*a300*/  FFMA.FTZ R100, R100, R51.reuse, -R63.reuse ;  /* 0x0000003364647223 */ /* 0x180fe2000001083f */
[----:B------:R-:W-:Y:S01]  /*a310*/  FFMA.FTZ R145, R98, R51, -R63 ;  /* 0x0000003362917223 */ /* 0x000fe2000001083f */
[----:B------:R-:W-:Y:S01]  /*a320*/  ISETP.GT.AND P2, PT, R67, 0x18, PT ;  /* 0x000000184300780c */ /* 0x000fe20003f44270 */
[----:B------:R-:W-:Y:S01]  /*a330*/  FMUL.FTZ R32, R45, UR4 ;  /* 0x000000042d207c20 */ /* 0x000fe20008410000 */
[----:B------:R-:W-:-:S02]  /*a340*/  FSEL R98, R20, -INF , P1 ;  /* 0xff80000014627808 */ /* 0x000fc40000800000 */
[----:B------:R-:W-:Y:S01]  /*a350*/  FMNMX.FTZ R3, R84, R3, !PT ;  /* 0x0000000354037209 */ /* 0x000fe20007810000 */
[----:B------:R-:W2:Y:S01]  /*a360*/  MUFU.TANH R28, R28 ;  /* 0x0000001c001c7308 */ /* 0x000ea20000002400 */
[----:B------:R-:W-:Y:S02]  /*a370*/  ISETP.GT.AND P1, PT, R67, 0x19, PT ;  /* 0x000000194300780c */ /* 0x000fe40003f24270 */
[----:B------:R-:W-:-:S05]  /*a380*/  FMNMX.FTZ R3, R98, R3, !PT ;  /* 0x0000000362037209 */ /* 0x000fca0007810000 */
[----:B------:R-:W3:Y:S01]  /*a390*/  MUFU.TANH R29, R29 ;  /* 0x0000001d001d7308 */ /* 0x000ee20000002400 */
[----:B0-----:R-:W-:-:S07]  /*a3a0*/  FSEL R24, R24, -INF , P1 ;  /* 0xff80000018187808 */ /* 0x001fce0000800000 */
[----:B------:R0:W-:Y:S01]  /*a3b0*/  MUFU.EX2 R14, R100 ;  /* 0x00000064000e7308 */ /* 0x0001e20000000800 */
[----:B------:R-:W-:Y:S01]  /*a3c0*/  FFMA.FTZ R20, R102, R51, -R63 ;  /* 0x0000003366147223 */ /* 0x000fe2000001083f */
[----:B0-----:R-:W-:-:S06]  /*a3d0*/  FSEL R100, R21, -INF , P2 ;  /* 0xff80000015647808 */ /* 0x001fcc0001000000 */
[----:B------:R-:W0:Y:S01]  /*a3e0*/  MUFU.TANH R32, R32 ;  /* 0x0000002000207308 */ /* 0x000e220000002400 */
[C---:B------:R-:W-:Y:S02]  /*a3f0*/  ISETP.GT.AND P2, PT, R67.reuse, 0x20, PT ;  /* 0x000000204300780c */ /* 0x040fe40003f44270 */
[----:B------:R-:W-:Y:S02]  /*a400*/  FMNMX.FTZ R3, R100, R3, !PT ;  /* 0x0000000364037209 */ /* 0x000fe40007810000 */
[----:B------:R-:W-:Y:S02]  /*a410*/  ISETP.GT.AND P1, PT, R67, 0x21, PT ;  /* 0x000000214300780c */ /* 0x000fe40003f24270 */
[----:B-1----:R-:W-:Y:S01]  /*a420*/  FSEL R102, R25, -INF , P2 ;  /* 0xff80000019667808 */ /* 0x002fe20001000000 */
[----:B------:R-:W1:Y:S01]  /*a430*/  MUFU.TANH R33, R33 ;  /* 0x0000002100217308 */ /* 0x000e620000002400 */
[----:B------:R-:W-:Y:S01]  /*a440*/  FMNMX.FTZ R3, R24, R3, !PT ;  /* 0x0000000318037209 */ /* 0x000fe20007810000 */
[----:B------:R-:W-:Y:S01]  /*a450*/  FFMA.FTZ R147, R104, R51, -R63 ;  /* 0x0000003368937223 */ /* 0x000fe2000001083f */
[----:B------:R-:W-:Y:S01]  /*a460*/  ISETP.GT.AND P2, PT, R67, 0x28, PT ;  /* 0x000000284300780c */ /* 0x000fe20003f44270 */
[----:B------:R-:W-:Y:S01]  /*a470*/  FMUL.FTZ R40, R53, UR4 ;  /* 0x0000000435287c20 */ /* 0x000fe20008410000 */
[----:B--2---:R-:W-:-:S02]  /*a480*/  FSEL R104, R28, -INF , P1 ;  /* 0xff8000001c687808 */ /* 0x004fc40000800000 */
[----:B------:R-:W-:Y:S01]  /*a490*/  FMNMX.FTZ R3, R102, R3, !PT ;  /* 0x0000000366037209 */ /* 0x000fe20007810000 */
[----:B------:R-:W2:Y:S01]  /*a4a0*/  MUFU.TANH R36, R36 ;  /* 0x0000002400247308 */ /* 0x000ea20000002400 */
[----:B------:R-:W-:Y:S02]  /*a4b0*/  ISETP.GT.AND P1, PT, R67, 0x29, PT ;  /* 0x000000294300780c */ /* 0x000fe40003f24270 */
[----:B---3--:R-:W-:Y:S02]  /*a4c0*/  FSEL R106, R29, -INF , P2 ;  /* 0xff8000001d6a7808 */ /* 0x008fe40001000000 */
[----:B------:R-:W-:-:S03]  /*a4d0*/  FMNMX.FTZ R3, R104, R3, !PT ;  /* 0x0000000368037209 */ /* 0x000fc60007810000 */
[----:B------:R-:W3:Y:S01]  /*a4e0*/  MUFU.TANH R37, R37 ;  /* 0x0000002500257308 */ /* 0x000ee20000002400 */
[----:B------:R-:W-:Y:S01]  /*a4f0*/  ISETP.GT.AND P2, PT, R67, 0x30, PT ;  /* 0x000000304300780c */ /* 0x000fe20003f44270 */
[----:B------:R-:W-:Y:S01]  /*a500*/  FMUL.FTZ R44, R57, UR4 ;  /* 0x00000004392c7c20 */ /* 0x000fe20008410000 */
[----:B0-----:R-:W-:Y:S02]  /*a510*/  FSEL R32, R32, -INF , P1 ;  /* 0xff80000020207808 */ /* 0x001fe40000800000 */
[----:B------:R-:W-:-:S03]  /*a520*/  FMNMX.FTZ R3, R106, R3, !PT ;  /* 0x000000036a037209 */ /* 0x000fc60007810000 */
[----:B------:R-:W0:Y:S01]  /*a530*/  MUFU.TANH R40, R40 ;  /* 0x0000002800287308 */ /* 0x000e220000002400 */
[--C-:B------:R-:W-:Y:S01]  /*a540*/  FFMA.FTZ R28, R96, R51, -R63.reuse ;  /* 0x00000033601c7223 */ /* 0x100fe2000001083f */
[----:B------:R-:W-:Y:S02]  /*a550*/  ISETP.GT.AND P1, PT, R67, 0x31, PT ;  /* 0x000000314300780c */ /* 0x000fe40003f24270 */
[----:B-1----:R-:W-:Y:S02]  /*a560*/  FSEL R96, R33, -INF , P2 ;  /* 0xff80000021607808 */ /* 0x002fe40001000000 */
[----:B------:R-:W-:Y:S02]  /*a570*/  FMNMX.FTZ R3, R32, R3, !PT ;  /* 0x0000000320037209 */ /* 0x000fe40007810000 */
[----:B------:R-:W1:Y:S01]  /*a580*/  MUFU.TANH R41, R41 ;  /* 0x0000002900297308 */ /* 0x000e620000002400 */
[----:B------:R-:W-:Y:S01]  /*a590*/  FFMA.FTZ R141, R94, R51, -R63 ;  /* 0x000000335e8d7223 */ /* 0x000fe2000001083f */
[----:B------:R-:W-:Y:S01]  /*a5a0*/  ISETP.GT.AND P2, PT, R67, 0x38, PT ;  /* 0x000000384300780c */ /* 0x000fe20003f44270 */
[----:B------:R-:W-:Y:S01]  /*a5b0*/  FMUL.FTZ R45, R61, UR4 ;  /* 0x000000043d2d7c20 */ /* 0x000fe20008410000 */
[----:B--2---:R-:W-:-:S02]  /*a5c0*/  FSEL R94, R36, -INF , P1 ;  /* 0xff800000245e7808 */ /* 0x004fc40000800000 */
[----:B------:R-:W-:Y:S02]  /*a5d0*/  FMNMX.FTZ R3, R96, R3, !PT ;  /* 0x0000000360037209 */ /* 0x000fe40007810000 */
[----:B------:R-:W2:Y:S01]  /*a5e0*/  MUFU.TANH R44, R44 ;  /* 0x0000002c002c7308 */ /* 0x000ea20000002400 */
[----:B------:R-:W-:Y:S01]  /*a5f0*/  FFMA.FTZ R151, R108, R51, -R63 ;  /* 0x000000336c977223 */ /* 0x000fe2000001083f */
[----:B------:R-:W-:Y:S02]  /*a600*/  ISETP.GT.AND P1, PT, R67, 0x39, PT ;  /* 0x000000394300780c */ /* 0x000fe40003f24270 */
        /* <DEDUP_REMOVED lines=8> */
[----:B------:R-:W-:Y:S01]  /*a690*/  FFMA.FTZ R36, R92, R51, -R63 ;  /* 0x000000335c247223 */ /* 0x000fe2000001083f */
[----:B------:R-:W-:Y:S01]  /*a6a0*/  ISETP.GT.AND P1, PT, R67, 0x41, PT ;  /* 0x000000414300780c */ /* 0x000fe20003f24270 */
[----:B------:R-:W-:Y:S01]  /*a6b0*/  FMUL.FTZ R39, R68, UR4 ;  /* 0x0000000444277c20 */ /* 0x000fe20008410000 */
[----:B-1----:R-:W-:Y:S02]  /*a6c0*/  FSEL R92, R41, -INF , P2 ;  /* 0xff800000295c7808 */ /* 0x002fe40001000000 */
[----:B------:R-:W-:Y:S02]  /*a6d0*/  FMNMX.FTZ R3, R40, R3, !PT ;  /* 0x0000000328037209 */ /* 0x000fe40007810000 */
[----:B------:R-:W1:Y:S01]  /*a6e0*/  MUFU.TANH R27, R27 ;  /* 0x0000001b001b7308 */ /* 0x000e620000002400 */
[----:B------:R-:W-:Y:S01]  /*a6f0*/  ISETP.GT.AND P2, PT, R67, 0x48, PT ;  /* 0x000000484300780c */ /* 0x000fe20003f44270 */
[----:B------:R-:W-:Y:S01]  /*a700*/  FMUL.FTZ R47, R69, UR4 ;  /* 0x00000004452f7c20 */ /* 0x000fe20008410000 */
[----:B--2---:R-:W-:-:S02]  /*a710*/  FSEL R44, R44, -INF , P1 ;  /* 0xff8000002c2c7808 */ /* 0x004fc40000800000 */
[----:B------:R-:W-:-:S03]  /*a720*/  FMNMX.FTZ R3, R92, R3, !PT ;  /* 0x000000035c037209 */ /* 0x000fc60007810000 */
[----:B------:R-:W2:Y:S01]  /*a730*/  MUFU.TANH R31, R31 ;  /* 0x0000001f001f7308 */ /* 0x000ea20000002400 */
[--C-:B------:R-:W-:Y:S01]  /*a740*/  FFMA.FTZ R143, R88, R51, -R63.reuse ;  /* 0x00000033588f7223 */ /* 0x100fe2000001083f */
[----:B------:R-:W-:Y:S02]  /*a750*/  ISETP.GT.AND P1, PT, R67, 0x49, PT ;  /* 0x000000494300780c */ /* 0x000fe40003f24270 */
[----:B---3--:R-:W-:Y:S02]  /*a760*/  FSEL R88, R43, -INF , P2 ;  /* 0xff8000002b587808 */ /* 0x008fe40001000000 */
[----:B------:R-:W-:Y:S02]  /*a770*/  FMNMX.FTZ R3, R44, R3, !PT ;  /* 0x000000032c037209 */ /* 0x000fe40007810000 */
[----:B------:R-:W3:Y:S01]  /*a780*/  MUFU.TANH R39, R39 ;  /* 0x0000002700277308 */ /* 0x000ee20000002400 */
[----:B------:R-:W-:Y:S01]  /*a790*/  FFMA.FTZ R68, R110, R51, -R63 ;  /* 0x000000336e447223 */ /* 0x000fe2000001083f */
[----:B------:R-:W-:Y:S01]  /*a7a0*/  ISETP.GT.AND P2, PT, R67, 0x50, PT ;  /* 0x000000504300780c */ /* 0x000fe20003f44270 */
[----:B------:R-:W-:Y:S01]  /*a7b0*/  FMUL.FTZ R53, R73, UR4 ;  /* 0x0000000449357c20 */ /* 0x000fe20008410000 */
[----:B0-----:R-:W-:-:S02]  /*a7c0*/  FSEL R110, R45, -INF , P1 ;  /* 0xff8000002d6e7808 */ /* 0x001fc40000800000 */
[----:B------:R-:W-:Y:S02]  /*a7d0*/  FMNMX.FTZ R3, R88, R3, !PT ;  /* 0x0000000358037209 */ /* 0x000fe40007810000 */
        /* <DEDUP_REMOVED lines=21> */
[----:B------:R-:W-:Y:S02]  /*a930*/  ISETP.GT.AND P1, PT, R67, 0x61, PT ;  /* 0x000000614300780c */ /* 0x000fe40003f24270 */
        /* <DEDUP_REMOVED lines=8> */
[----:B------:R-:W-:Y:S02]  /*a9c0*/  ISETP.GT.AND P1, PT, R67, 0x69, PT ;  /* 0x000000694300780c */ /* 0x000fe40003f24270 */
        /* <DEDUP_REMOVED lines=9> */
[----:B------:R-:W-:Y:S02]  /*aa60*/  FMNMX.FTZ R3, R124, R3, !PT ;  /* 0x000000037c037209 */ /* 0x000fe40007810000 */
[----:B------:R-:W-:Y:S02]  /*aa70*/  ISETP.GT.AND P2, PT, R67, 0x78, PT ;  /* 0x000000784300780c */ /* 0x000fe40003f44270 */
[----:B--2---:R-:W-:Y:S02]  /*aa80*/  FSEL R128, R61, -INF , P1 ;  /* 0xff8000003d807808 */ /* 0x004fe40000800000 */
[----:B------:R-:W-:-:S02]  /*aa90*/  FMNMX.FTZ R3, R126, R3, !PT ;  /* 0x000000037e037209 */ /* 0x000fc40007810000 */
[----:B------:R-:W-:Y:S02]  /*aaa0*/  ISETP.GT.AND P1, PT, R67, 0x79, PT ;  /* 0x000000794300780c */ /* 0x000fe40003f24270 */
[----:B---3--:R-:W-:Y:S02]  /*aab0*/  FSEL R64, R64, -INF , P2 ;  /* 0xff80000040407808 */ /* 0x008fe40001000000 */
[----:B------:R-:W-:Y:S02]  /*aac0*/  FMNMX.FTZ R3, R128, R3, !PT ;  /* 0x0000000380037209 */ /* 0x000fe40007810000 */
[----:B0-----:R-:W-:Y:S02]  /*aad0*/  FSEL R130, R65, -INF , P1 ;  /* 0xff80000041827808 */ /* 0x001fe40000800000 */
[----:B------:R-:W-:Y:S01]  /*aae0*/  FMNMX.FTZ R3, R64, R3, !PT ;  /* 0x0000000340037209 */ /* 0x000fe20007810000 */
[-CC-:B------:R-:W-:Y:S01]  /*aaf0*/  FFMA.FTZ R139, R38, R51.reuse, -R63.reuse ;  /* 0x00000033268b7223 */ /* 0x180fe2000001083f */
[----:B------:R-:W-:-:S02]  /*ab00*/  FFMA.FTZ R38, R42, R51, -R63 ;  /* 0x000000332a267223 */ /* 0x000fc4000001083f */
[----:B------:R-:W-:Y:S01]  /*ab10*/  FMNMX.FTZ R3, R130, R3, !PT ;  /* 0x0000000382037209 */ /* 0x000fe20007810000 */
[-CC-:B------:R-:W-:Y:S01]  /*ab20*/  FFMA.FTZ R42, R46, R51.reuse, -R63.reuse ;  /* 0x000000332e2a7223 */ /* 0x180fe2000001083f */
[----:B------:R-:W-:-:S03]  /*ab30*/  FFMA.FTZ R46, R52, R51, -R63 ;  /* 0x00000033342e7223 */ /* 0x000fc6000001083f */
[----:B------:R-:W0:Y:S01]  /*ab40*/  SHFL.BFLY PT, R52, R3, 0x2, 0x1f ;  /* 0x0c401f0003347f89 */ /* 0x000e2200000e0000 */
[-CC-:B------:R-:W-:Y:S01]  /*ab50*/  FFMA.FTZ R133, R48, R51.reuse, -R63.reuse ;  /* 0x0000003330857223 */ /* 0x180fe2000001083f */
[----:B------:R-:W-:Y:S01]  /*ab60*/  FFMA.FTZ R48, R56, R51, -R63 ;  /* 0x0000003338307223 */ /* 0x000fe2000001083f */
[----:B0-----:R-:W-:-:S05]  /*ab70*/  FMNMX.FTZ R11, R3, R52, !PT ;  /* 0x00000034030b7209 */ /* 0x001fca0007810000 */
[----:B------:R-:W0:Y:S01]  /*ab80*/  SHFL.BFLY PT, R56, R11, 0x1, 0x1f ;  /* 0x0c201f000b387f89 */ /* 0x000e2200000e0000 */
[----:B------:R-:W-:Y:S08]  /*ab90*/  MUFU.EX2 R149, R149 ;  /* 0x0000009500957308 */ /* 0x000ff00000000800 */
[----:B------:R-:W1:Y:S01]  /*aba0*/  MUFU.EX2 R68, R68 ;  /* 0x0000004400447308 */ /* 0x000e620000000800 */
[----:B0-----:R-:W-:-:S07]  /*abb0*/  FMNMX.FTZ R53, R11, R56, !PT ;  /* 0x000000380b357209 */ /* 0x001fce0007810000 */
[----:B------:R-:W0:Y:S01]  /*abc0*/  MUFU.EX2 R151, R151 ;  /* 0x0000009700977308 */ /* 0x000e220000000800 */
[C---:B------:R-:W-:Y:S01]  /*abd0*/  FSETP.NEU.FTZ.AND P1, PT, R53.reuse, -INF , PT ;  /* 0xff8000003500780b */ /* 0x040fe20003f3d000 */
[----:B------:R-:W-:-:S05]  /*abe0*/  FMUL.FTZ R29, R53, R51 ;  /* 0x00000033351d7220 */ /* 0x000fca0000410000 */
[----:B------:R-:W-:Y:S01]  /*abf0*/  FSEL R29, R29, RZ, P1 ;  /* 0x000000ff1d1d7208 */ /* 0x000fe20000800000 */
[----:B------:R-:W2:Y:S01]  /*ac00*/  S2R R93, SR_TID.X ;  /* 0x00000000005d7919 */ /* 0x000ea20000002100 */
[----:B------:R-:W3:Y:S03]  /*ac10*/  MUFU.EX2 R145, R145 ;  /* 0x0000009100917308 */ /* 0x000ee60000000800 */
[-CC-:B------:R-:W-:Y:S01]  /*ac20*/  FFMA.FTZ R148, R72, R51.reuse, -R29.reuse ;  /* 0x0000003348947223 */ /* 0x180fe2000001081d */
[-CC-:B------:R-:W-:Y:S01]  /*ac30*/  FFMA.FTZ R3, R10, R51.reuse, -R29.reuse ;  /* 0x000000330a037223 */ /* 0x180fe2000001081d */
[-CC-:B------:R-:W-:Y:S01]  /*ac40*/  FFMA.FTZ R150, R76, R51.reuse, -R29.reuse ;  /* 0x000000334c967223 */ /* 0x180fe2000001081d */
[----:B-1----:R-:W-:Y:S02]  /*ac50*/  FADD.FTZ R10, R149, R68 ;  /* 0x00000044950a7221 */ /* 0x002fe40000010000 */
[----:B------:R-:W1:Y:S01]  /*ac60*/  MUFU.EX2 R20, R20 ;  /* 0x0000001400147308 */ /* 0x000e620000000800 */
[----:B------:R-:W-:Y:S01]  /*ac70*/  FFMA.FTZ R11, R80, R51, -R29 ;  /* 0x00000033500b7223 */ /* 0x000fe2000001081d */
[----:B0-----:R-:W-:-:S06]  /*ac80*/  FADD.FTZ R37, R151, R10 ;  /* 0x0000000a97257221 */ /* 0x001fcc0000010000 */
[----:B------:R-:W-:Y:S01]  /*ac90*/  MUFU.EX2 R148, R148 ;  /* 0x0000009400947308 */ /* 0x000fe20000000800 */
[----:B------:R-:W-:-:S07]  /*aca0*/  FFMA.FTZ R144, R84, R51, -R29 ;  /* 0x0000003354907223 */ /* 0x000fce000001081d */
[----:B------:R-:W0:Y:S01]  /*acb0*/  MUFU.EX2 R3, R3 ;  /* 0x0000000300037308 */ /* 0x000e220000000800 */
[----:B------:R-:W-:-:S07]  /*acc0*/  FADD.FTZ R10, R14, R37 ;  /* 0x000000250e0a7221 */ /* 0x000fce0000010000 */
[----:B------:R-:W4:Y:S01]  /*acd0*/  MUFU.EX2 R147, R147 ;  /* 0x0000009300937308 */ /* 0x000f220000000800 */
[----:B------:R-:W-:-:S07]  /*ace0*/  FFMA.FTZ R15, R98, R51, -R29 ;  /* 0x00000033620f7223 */ /* 0x000fce000001081d */
[----:B------:R-:W2:Y:S01]  /*acf0*/  MUFU.EX2 R150, R150 ;  /* 0x0000009600967308 */ /* 0x000ea20000000800 */
[----:B---3--:R-:W-:-:S07]  /*ad00*/  FADD.FTZ R39, R145, R10 ;  /* 0x0000000a91277221 */ /* 0x008fce0000010000 */
[----:B------:R-:W3:Y:S01]  /*ad10*/  MUFU.EX2 R28, R28 ;  /* 0x0000001c001c7308 */ /* 0x000ee20000000800 */
[----:B------:R-:W-:-:S07]  /*ad20*/  FFMA.FTZ R146, R100, R51, -R29 ;  /* 0x0000003364927223 */ /* 0x000fce000001081d */
[----:B------:R-:W3:Y:S01]  /*ad30*/  MUFU.EX2 R11, R11 ;  /* 0x0000000b000b7308 */ /* 0x000ee20000000800 */
[----:B-1----:R-:W-:Y:S01]  /*ad40*/  FADD.FTZ R10, R20, R39 ;  /* 0x00000027140a7221 */ /* 0x002fe20000010000 */
[----:B------:R-:W-:-:S06]  /*ad50*/  FFMA.FTZ R30, R30, R51, -R63 ;  /* 0x000000331e1e7223 */ /* 0x000fcc000001083f */
[----:B------:R-:W1:Y:S01]  /*ad60*/  MUFU.EX2 R141, R141 ;  /* 0x0000008d008d7308 */ /* 0x000e620000000800 */
[----:B0-----:R-:W-:Y:S01]  /*ad70*/  FADD.FTZ R41, R148, R3 ;  /* 0x0000000394297221 */ /* 0x001fe20000010000 */
[----:B------:R-:W-:-:S06]  /*ad80*/  FFMA.FTZ R21, R24, R51, -R29 ;  /* 0x0000003318157223 */ /* 0x000fcc000001081d */
[----:B------:R-:W0:Y:S01]  /*ad90*/  MUFU.EX2 R144, R144 ;  /* 0x0000009000907308 */ /* 0x000e220000000800 */
[----:B----4-:R-:W-:Y:S01]  /*ada0*/  FADD.FTZ R39, R147, R10 ;  /* 0x0000000a93277221 */ /* 0x010fe20000010000 */
[----:B--2---:R-:W-:-:S06]  /*adb0*/  FADD.FTZ R10, R150, R41 ;  /* 0x00000029960a7221 */ /* 0x004fcc0000010000 */
[----:B------:R-:W2:Y:S01]  /*adc0*/  MUFU.EX2 R36, R36 ;  /* 0x0000002400247308 */ /* 0x000ea20000000800 */
[----:B------:R-:W-:-:S07]  /*add0*/  FFMA.FTZ R140, R102, R51, -R29 ;  /* 0x00000033668c7223 */ /* 0x000fce000001081d */
[----:B------:R-:W4:Y:S01]  /*ade0*/  MUFU.EX2 R15, R15 ;  /* 0x0000000f000f7308 */ /* 0x000f220000000800 */
[----:B---3--:R-:W-:Y:S01]  /*adf0*/  FADD.FTZ R24, R28, R39 ;  /* 0x000000271c187221 */ /* 0x008fe20000010000 */
[----:B------:R-:W-:-:S06]  /*ae00*/  FFMA.FTZ R26, R26, R51, -R63 ;  /* 0x000000331a1a7223 */ /* 0x000fcc000001083f */
[----:B------:R-:W3:Y:S01]  /*ae10*/  MUFU.EX2 R143, R143 ;  /* 0x0000008f008f7308 */ /* 0x000ee20000000800 */
[----:B------:R-:W-:Y:S01]  /*ae20*/  FADD.FTZ R41, R11, R10 ;  /* 0x0000000a0b297221 */ /* 0x000fe20000010000 */
[----:B------:R-:W-:-:S06]  /*ae30*/  FFMA.FTZ R25, R104, R51, -R29 ;  /* 0x0000003368197223 */ /* 0x000fcc000001081d */
[----:B------:R-:W3:Y:S01]  /*ae40*/  MUFU.EX2 R146, R146 ;  /* 0x0000009200927308 */ /* 0x000ee20000000800 */
[----:B------:R-:W-:Y:S01]  /*ae50*/  FFMA.FTZ R27, R32, R51, -R29 ;  /* 0x00000033201b7223 */ /* 0x000fe2000001081d */
[----:B------:R-:W-:Y:S01]  /*ae60*/  LOP3.LUT R93, R93, 0x7f, RZ, 0xc0, !PT ;  /* 0x0000007f5d5d7812 */ /* 0x000fe200078ec0ff */
[----:B------:R-:W-:-:S05]  /*ae70*/  IMAD.IADD R32, R95, 0x1, -R97 ;  /* 0x000000015f207824 */ /* 0x000fca00078e0a61 */
[----:B------:R-:W3:Y:S01]  /*ae80*/  MUFU.EX2 R30, R30 ;  /* 0x0000001e001e7308 */ /* 0x000ee20000000800 */
[----:B-1----:R-:W-:Y:S01]  /*ae90*/  FADD.FTZ R43, R141, R24 ;  /* 0x000000188d2b7221 */ /* 0x002fe20000010000 */
[----:B0-----:R-:W-:-:S06]  /*aea0*/  FADD.FTZ R10, R144, R41 ;  /* 0x00000029900a7221 */ /* 0x001fcc0000010000 */
[----:B------:R-:W0:Y:S01]  /*aeb0*/  MUFU.EX2 R21, R21 ;  /* 0x0000001500157308 */ /* 0x000e220000000800 */
[-CC-:B------:R-:W-:Y:S01]  /*aec0*/  FFMA.FTZ R142, R106, R51.reuse, -R29.reuse ;  /* 0x000000336a8e7223 */ /* 0x180fe2000001081d */
[----:B------:R-:W-:Y:S01]  /*aed0*/  FFMA.FTZ R37, R44, R51, -R29 ;  /* 0x000000332c257223 */ /* 0x000fe2000001081d */
[----:B------:R-:W-:Y:S01]  /*aee0*/  ISETP.NE.AND P1, PT, R93, RZ, PT ;  /* 0x000000ff5d00720c */ /* 0x000fe20003f25270 */
[----:B------:R-:W-:-:S04]  /*aef0*/  IMAD R44, R153, 0xc0, R32 ;  /* 0x000000c0992c7824 */ /* 0x000fc800078e0220 */
[----:B------:R-:W1:Y:S01]  /*af00*/  MUFU.EX2 R137, R137 ;  /* 0x0000008900897308 */ /* 0x000e620000000800 */
[----:B--2---:R-:W-:Y:S01]  /*af10*/  FADD.FTZ R32, R36, R43 ;  /* 0x0000002b24207221 */ /* 0x004fe20000010000 */
[----:B----4-:R-:W-:-:S06]  /*af20*/  FADD.FTZ R43, R15, R10 ;  /* 0x0000000a0f2b7221 */ /* 0x010fcc0000010000 */
[----:B------:R-:W2:Y:S01]  /*af30*/  MUFU.EX2 R140, R140 ;  /* 0x0000008c008c7308 */ /* 0x000ea20000000800 */
[----:B---3--:R-:W-:Y:S01]  /*af40*/  FADD.FTZ R41, R143, R32 ;  /* 0x000000208f297221 */ /* 0x008fe20000010000 */
[----:B------:R-:W-:-:S06]  /*af50*/  FADD.FTZ R32, R146, R43 ;  /* 0x0000002b92207221 */ /* 0x000fcc0000010000 */
[----:B------:R-:W3:Y:S01]  /*af60*/  MUFU.EX2 R26, R26 ;  /* 0x0000001a001a7308 */ /* 0x000ee20000000800 */
[----:B------:R-:W-:-:S07]  /*af70*/  FFMA.FTZ R136, R96, R51, -R29 ;  /* 0x0000003360887223 */ /* 0x000fce000001081d */
[----:B------:R-:W4:Y:S01]  /*af80*/  MUFU.EX2 R25, R25 ;  /* 0x0000001900197308 */ /* 0x000f220000000800 */
[----:B------:R-:W-:Y:S01]  /*af90*/  FFMA.FTZ R33, R40, R51, -R29 ;  /* 0x0000003328217223 */ /* 0x000fe2000001081d */
[----:B------:R-:W-:Y:S01]  /*afa0*/  SHF.R.S32.HI R45, RZ, 0x1f, R44 ;  /* 0x0000001fff2d7819 */ /* 0x000fe2000001142c */
[----:B------:R-:W-:-:S05]  /*afb0*/  FADD.FTZ R40, R30, R41 ;  /* 0x000000291e287221 */ /* 0x000fca0000010000 */
[----:B------:R-:W4:Y:S01]  /*afc0*/  MUFU.EX2 R139, R139 ;  /* 0x0000008b008b7308 */ /* 0x000f220000000800 */
[----:B0-----:R-:W-:Y:S01]  /*afd0*/  FADD.FTZ R43, R21, R32 ;  /* 0x00000020152b7221 */ /* 0x001fe20000010000 */
[----:B------:R-:W-:-:S06]  /*afe0*/  FFMA.FTZ R31, R94, R51, -R29 ;  /* 0x000000335e1f7223 */ /* 0x000fcc000001081d */
[----:B------:R-:W0:Y:S01]  /*aff0*/  MUFU.EX2 R142, R142 ;  /* 0x0000008e008e7308 */ /* 0x000e220000000800 */
[----:B------:R-:W-:Y:S01]  /*b000*/  LEA.HI R10, R45, R44, RZ, 0x7 ;  /* 0x0000002c2d0a7211 */ /* 0x000fe200078f38ff */
[----:B------:R-:W-:Y:S02]  /*b010*/  @!P1 VIADD R0, R0, 0x16840 ;  /* 0x0001684000009836 */ /* 0x000fe40000000000 */
[----:B------:R-:W-:-:S04]  /*b020*/  FFMA.FTZ R41, R34, R51, -R29 ;  /* 0x0000003322297223 */ /* 0x000fc8000001081d */
[----:B------:R-:W0:Y:S01]  /*b030*/  MUFU.EX2 R38, R38 ;  /* 0x0000002600267308 */ /* 0x000e220000000800 */
[----:B-1----:R-:W-:Y:S01]  /*b040*/  FADD.FTZ R45, R137, R40 ;  /* 0x00000028892d7221 */ /* 0x002fe20000010000 */
[----:B------:R-:W-:Y:S01]  /*b050*/  FFMA.FTZ R135, R50, R51, -R63 ;  /* 0x0000003332877223 */ /* 0x000fe2000001083f */
[----:B--2---:R-:W-:-:S05]  /*b060*/  FADD.FTZ R34, R140, R43 ;  /* 0x0000002b8c227221 */ /* 0x004fca0000010000 */
[----:B------:R-:W1:Y:S01]  /*b070*/  MUFU.EX2 R27, R27 ;  /* 0x0000001b001b7308 */ /* 0x000e620000000800 */
[----:B------:R-:W-:Y:S01]  /*b080*/  FFMA.FTZ R138, R108, R51, -R29 ;  /* 0x000000336c8a7223 */ /* 0x000fe2000001081d */
[----:B---3--:R-:W-:Y:S01]  /*b090*/  FADD.FTZ R40, R26, R45 ;  /* 0x0000002d1a287221 */ /* 0x008fe20000010000 */
[----:B------:R-:W-:-:S05]  /*b0a0*/  @!P1 PRMT R0, RZ, 0x654, R0 ;  /* 0x00000654ff009816 */ /* 0x000fca0000000000 */
[----:B------:R-:W2:Y:S01]  /*b0b0*/  MUFU.EX2 R133, R133 ;  /* 0x0000008500857308 */ /* 0x000ea20000000800 */
[----:B----4-:R-:W-:-:S07]  /*b0c0*/  FADD.FTZ R45, R25, R34 ;  /* 0x00000022192d7221 */ /* 0x010fce0000010000 */
[----:B------:R-:W3:Y:S01]  /*b0d0*/  MUFU.EX2 R136, R136 ;  /* 0x0000008800887308 */ /* 0x000ee20000000800 */
[----:B------:R-:W-:Y:S01]  /*b0e0*/  FADD.FTZ R43, R139, R40 ;  /* 0x000000288b2b7221 */ /* 0x000fe20000010000 */
[----:B------:R0:W-:Y:S06]  /*b0f0*/  @!P1 SYNCS.ARRIVE.TRANS64.RED.A1T0 RZ, [R0+URZ], RZ ;  /* 0x000000ff00ff99a7 */ /* 0x0001ec000810043f */
[----:B------:R-:W4:Y:S01]  /*b100*/  MUFU.EX2 R42, R42 ;  /* 0x0000002a002a7308 */ /* 0x000f220000000800 */
[----:B------:R-:W-:Y:S01]  /*b110*/  FFMA.FTZ R129, R54, R51, -R63 ;  /* 0x0000003336817223 */ /* 0x000fe2000001083f */
[----:B0-----:R-:W-:-:S06]  /*b120*/  FADD.FTZ R0, R142, R45 ;  /* 0x0000002d8e007221 */ /* 0x001fcc0000010000 */
[----:B------:R-:W0:Y:S01]  /*b130*/  MUFU.EX2 R31, R31 ;  /* 0x0000001f001f7308 */ /* 0x000e220000000800 */
[----:B------:R-:W-:Y:S01]  /*b140*/  FFMA.FTZ R132, R92, R51, -R29 ;  /* 0x000000335c847223 */ /* 0x000fe2000001081d */
[----:B------:R-:W-:-:S06]  /*b150*/  FADD.FTZ R34, R38, R43 ;  /* 0x0000002b26227221 */ /* 0x000fcc0000010000 */
[----:B------:R-:W0:Y:S01]  /*b160*/  MUFU.EX2 R135, R135 ;  /* 0x0000008700877308 */ /* 0x000e220000000800 */
[----:B-1----:R-:W-:-:S07]  /*b170*/  FADD.FTZ R45, R27, R0 ;  /* 0x000000001b2d7221 */ /* 0x002fce0000010000 */
[----:B------:R-:W1:Y:S01]  /*b180*/  MUFU.EX2 R138, R138 ;  /* 0x0000008a008a7308 */ /* 0x000e620000000800 */
[----:B--2---:R-:W-:Y:S01]  /*b190*/  FADD.FTZ R47, R133, R34 ;  /* 0x00000022852f7221 */ /* 0x004fe20000010000 */
[----:B------:R-:W-:-:S06]  /*b1a0*/  FFMA.FTZ R131, R58, R51, -R63 ;  /* 0x000000333a837223 */ /* 0x000fcc000001083f */
[----:B------:R-:W2:Y:S01]  /*b1b0*/  MUFU.EX2 R46, R46 ;  /* 0x0000002e002e7308 */ /* 0x000ea20000000800 */
[----:B---3--:R-:W-:Y:S01]  /*b1c0*/  FADD.FTZ R40, R136, R45 ;  /* 0x0000002d88287221 */ /* 0x008fe20000010000 */
[----:B------:R-:W-:-:S06]  /*b1d0*/  FFMA.FTZ R134, R88, R51, -R29 ;  /* 0x0000003358867223 */ /* 0x000fcc000001081d */
[----:B------:R-:W3:Y:S01]  /*b1e0*/  MUFU.EX2 R33, R33 ;  /* 0x0000002100217308 */ /* 0x000ee20000000800 */
[----:B----4-:R-:W-:Y:S01]  /*b1f0*/  FADD.FTZ R34, R42, R47 ;  /* 0x0000002f2a227221 */ /* 0x010fe20000010000 */
[----:B------:R-:W-:-:S06]  /*b200*/  FFMA.FTZ R50, R62, R51, -R63 ;  /* 0x000000333e327223 */ /* 0x000fcc000001083f */
[----:B------:R-:W4:Y:S01]  /*b210*/  MUFU.EX2 R129, R129 ;  /* 0x0000008100817308 */ /* 0x000f220000000800 */
[----:B0-----:R-:W-:Y:S01]  /*b220*/  FADD.FTZ R45, R31, R40 ;  /* 0x000000281f2d7221 */ /* 0x001fe20000010000 */
[----:B------:R-:W-:-:S06]  /*b230*/  FFMA.FTZ R39, R110, R51, -R29 ;  /* 0x000000336e277223 */ /* 0x000fcc000001081d */
[----:B------:R-:W0:Y:S01]  /*b240*/  MUFU.EX2 R132, R132 ;  /* 0x0000008400847308 */ /* 0x000e220000000800 */
[----:B------:R-:W-:Y:S01]  /*b250*/  FADD.FTZ R47, R135, R34 ;  /* 0x00000022872f7221 */ /* 0x000fe20000010000 */
[----:B------:R-:W-:-:S06]  /*b260*/  FFMA.FTZ R125, R70, R51, -R63 ;  /* 0x00000033467d7223 */ /* 0x000fcc000001083f */
[----:B------:R-:W0:Y:S01]  /*b270*/  MUFU.EX2 R48, R48 ;  /* 0x0000003000307308 */ /* 0x000e220000000800 */
[----:B-1----:R-:W-:Y:S01]  /*b280*/  FADD.FTZ R40, R138, R45 ;  /* 0x0000002d8a287221 */ /* 0x002fe20000010000 */
[----:B------:R-:W-:-:S06]  /*b290*/  FFMA.FTZ R24, R112, R51, -R29 ;  /* 0x0000003370187223 */ /* 0x000fcc000001081d */
[----:B------:R-:W1:Y:S01]  /*b2a0*/  MUFU.EX2 R37, R37 ;  /* 0x0000002500257308 */ /* 0x000e620000000800 */
[----:B--2---:R-:W-:Y:S01]  /*b2b0*/  FADD.FTZ R44, R46, R47 ;  /* 0x0000002f2e2c7221 */ /* 0x004fe20000010000 */
[----:B------:R-:W-:-:S06]  /*b2c0*/  FFMA.FTZ R52, R66, R51, -R63 ;  /* 0x0000003342347223 */ /* 0x000fcc000001083f */
[----:B------:R-:W2:Y:S01]  /*b2d0*/  MUFU.EX2 R131, R131 ;  /* 0x0000008300837308 */ /* 0x000ea20000000800 */
[----:B---3--:R-:W-:-:S07]  /*b2e0*/  FADD.FTZ R45, R33, R40 ;  /* 0x00000028212d7221 */ /* 0x008fce0000010000 */
[----:B------:R-:W3:Y:S01]  /*b2f0*/  MUFU.EX2 R134, R134 ;  /* 0x0000008600867308 */ /* 0x000ee20000000800 */
[----:B----4-:R-:W-:Y:S01]  /*b300*/  FADD.FTZ R47, R129, R44 ;  /* 0x0000002c812f7221 */ /* 0x010fe20000010000 */
[----:B------:R-:W-:-:S06]  /*b310*/  F2FP.BF16.F32.PACK_AB R151, R14, R151 ;  /* 0x000000970e97723e */ /* 0x000fcc00000010ff */
[----:B------:R-:W4:Y:S01]  /*b320*/  MUFU.EX2 R50, R50 ;  /* 0x0000003200327308 */ /* 0x000f220000000800 */
[----:B------:R-:W-:Y:S01]  /*b330*/  FFMA.FTZ R127, R74, R51, -R63 ;  /* 0x000000334a7f7223 */ /* 0x000fe2000001083f */
[----:B0-----:R-:W-:-:S06]  /*b340*/  FADD.FTZ R14, R132, R45 ;  /* 0x0000002d840e7221 */ /* 0x001fcc0000010000 */
[----:B------:R-:W0:Y:S01]  /*b350*/  MUFU.EX2 R39, R39 ;  /* 0x0000002700277308 */ /* 0x000e220000000800 */
[----:B------:R-:W-:Y:S01]  /*b360*/  FFMA.FTZ R32, R114, R51, -R29 ;  /* 0x0000003372207223 */ /* 0x000fe2000001081d */
[----:B------:R-:W-:-:S06]  /*b370*/  FADD.FTZ R40, R48, R47 ;  /* 0x0000002f30287221 */ /* 0x000fcc0000010000 */
[----:B------:R-:W0:Y:S01]  /*b380*/  MUFU.EX2 R125, R125 ;  /* 0x0000007d007d7308 */ /* 0x000e220000000800 */
[----:B------:R-:W-:Y:S01]  /*b390*/  FFMA.FTZ R54, R78, R51, -R63 ;  /* 0x000000334e367223 */ /* 0x000fe2000001083f */
[----:B-1----:R-:W-:-:S06]  /*b3a0*/  FADD.FTZ R45, R37, R14 ;  /* 0x0000000e252d7221 */ /* 0x002fcc0000010000 */
[----:B------:R-:W1:Y:S01]  /*b3b0*/  MUFU.EX2 R24, R24 ;  /* 0x0000001800187308 */ /* 0x000e620000000800 */
[----:B------:R-:W-:Y:S01]  /*b3c0*/  FFMA.FTZ R43, R116, R51, -R29 ;  /* 0x00000033742b7223 */ /* 0x000fe2000001081d */
[----:B--2---:R-:W-:-:S06]  /*b3d0*/  FADD.FTZ R47, R131, R40 ;  /* 0x00000028832f7221 */ /* 0x004fcc0000010000 */
[----:B------:R-:W2:Y:S01]  /*b3e0*/  MUFU.EX2 R52, R52 ;  /* 0x0000003400347308 */ /* 0x000ea20000000800 */
[----:B------:R-:W-:Y:S01]  /*b3f0*/  FFMA.FTZ R121, R60, R51, -R63 ;  /* 0x000000333c797223 */ /* 0x000fe2000001083f */
[----:B---3--:R-:W-:-:S06]  /*b400*/  FADD.FTZ R14, R134, R45 ;  /* 0x0000002d860e7221 */ /* 0x008fcc0000010000 */
[----:B------:R-:W3:Y:S01]  /*b410*/  MUFU.EX2 R41, R41 ;  /* 0x0000002900297308 */ /* 0x000ee20000000800 */
[----:B------:R-:W-:Y:S01]  /*b420*/  F2FP.BF16.F32.PACK_AB R145, R20, R145 ;  /* 0x000000911491723e */ /* 0x000fe200000010ff */
[----:B------:R-:W-:Y:S01]  /*b430*/  FFMA.FTZ R118, R118, R51, -R29 ;  /* 0x0000003376767223 */ /* 0x000fe2000001081d */
[----:B----4-:R-:W-:-:S05]  /*b440*/  FADD.FTZ R20, R50, R47 ;  /* 0x0000002f32147221 */ /* 0x010fca0000010000 */
[----:B------:R-:W4:Y:S01]  /*b450*/  MUFU.EX2 R127, R127 ;  /* 0x0000007f007f7308 */ /* 0x000f220000000800 */
[----:B0-----:R-:W-:-:S07]  /*b460*/  FADD.FTZ R47, R39, R14 ;  /* 0x0000000e272f7221 */ /* 0x001fce0000010000 */
[----:B------:R-:W-:Y:S01]  /*b470*/  MUFU.EX2 R32, R32 ;  /* 0x0000002000207308 */ /* 0x000fe20000000800 */
[-C--:B------:R-:W-:Y:S01]  /*b480*/  FFMA.FTZ R82, R82, R51.reuse, -R63 ;  /* 0x0000003352527223 */ /* 0x080fe2000001083f */
[-CC-:B------:R-:W-:Y:S01]  /*b490*/  FFMA.FTZ R0, R124, R51.reuse, -R29.reuse ;  /* 0x000000337c007223 */ /* 0x180fe2000001081d */
[----:B------:R-:W-:-:S05]  /*b4a0*/  FFMA.FTZ R120, R120, R51, -R29 ;  /* 0x0000003378787223 */ /* 0x000fca000001081d */
[----:B------:R-:W0:Y:S01]  /*b4b0*/  MUFU.EX2 R54, R54 ;  /* 0x0000003600367308 */ /* 0x000e220000000800 */
[----:B------:R-:W-:Y:S01]  /*b4c0*/  FADD.FTZ R49, R125, R20 ;  /* 0x000000147d317221 */ /* 0x000fe20000010000 */
[----:B------:R-:W-:Y:S01]  /*b4d0*/  FFMA.FTZ R123, R86, R51, -R63 ;  /* 0x00000033567b7223 */ /* 0x000fe2000001083f */
[----:B-1----:R-:W-:-:S05]  /*b4e0*/  FADD.FTZ R14, R24, R47 ;  /* 0x0000002f180e7221 */ /* 0x002fca0000010000 */
[----:B------:R-:W-:Y:S01]  /*b4f0*/  MUFU.EX2 R43, R43 ;  /* 0x0000002b002b7308 */ /* 0x000fe20000000800 */
[-CC-:B------:R-:W-:Y:S01]  /*b500*/  FFMA.FTZ R122, R122, R51.reuse, -R29.reuse ;  /* 0x000000337a7a7223 */ /* 0x180fe2000001081d */
[-CC-:B------:R-:W-:Y:S01]  /*b510*/  FFMA.FTZ R34, R126, R51.reuse, -R29.reuse ;  /* 0x000000337e227223 */ /* 0x180fe2000001081d */
[-CC-:B------:R-:W-:Y:S01]  /*b520*/  FFMA.FTZ R128, R128, R51.reuse, -R29.reuse ;  /* 0x0000003380807223 */ /* 0x180fe2000001081d */
[----:B------:R-:W-:-:S04]  /*b530*/  FFMA.FTZ R64, R64, R51, -R29 ;  /* 0x0000003340407223 */ /* 0x000fc8000001081d */
[----:B------:R-:W1:Y:S01]  /*b540*/  MUFU.EX2 R121, R121 ;  /* 0x0000007900797308 */ /* 0x000e620000000800 */
[----:B------:R-:W-:Y:S01]  /*b550*/  FFMA.FTZ R130, R130, R51, -R29 ;  /* 0x0000003382827223 */ /* 0x000fe2000001081d */
[----:B--2---:R-:W-:Y:S01]  /*b560*/  FADD.FTZ R20, R52, R49 ;  /* 0x0000003134147221 */ /* 0x004fe20000010000 */
[----:B---3--:R-:W-:-:S05]  /*b570*/  FADD.FTZ R47, R41, R14 ;  /* 0x0000000e292f7221 */ /* 0x008fca0000010000 */
[----:B------:R-:W-:Y:S01]  /*b580*/  MUFU.EX2 R124, R118 ;  /* 0x00000076007c7308 */ /* 0x000fe20000000800 */
[----:B----4-:R-:W-:-:S07]  /*b590*/  FADD.FTZ R49, R127, R20 ;  /* 0x000000147f317221 */ /* 0x010fce0000010000 */
[----:B------:R-:W2:Y:S08]  /*b5a0*/  MUFU.EX2 R56, R82 ;  /* 0x0000005200387308 */ /* 0x000eb00000000800 */
[----:B------:R-:W3:Y:S01]  /*b5b0*/  MUFU.EX2 R29, R120 ;  /* 0x00000078001d7308 */ /* 0x000ee20000000800 */
[----:B0-----:R-:W-:-:S07]  /*b5c0*/  FADD.FTZ R14, R54, R49 ;  /* 0x00000031360e7221 */ /* 0x001fce0000010000 */
[----:B------:R-:W0:Y:S08]  /*b5d0*/  MUFU.EX2 R123, R123 ;  /* 0x0000007b007b7308 */ /* 0x000e300000000800 */
[----:B------:R-:W4:Y:S08]  /*b5e0*/  MUFU.EX2 R126, R122 ;  /* 0x0000007a007e7308 */ /* 0x000f300000000800 */
[----:B------:R2:W4:Y:S01]  /*b5f0*/  MUFU.EX2 R45, R0 ;  /* 0x00000000002d7308 */ /* 0x0005220000000800 */
[----:B-1----:R-:W-:Y:S01]  /*b600*/  FADD.FTZ R55, R121, R14 ;  /* 0x0000000e79377221 */ /* 0x002fe20000010000 */
[----:B------:R-:W-:Y:S01]  /*b610*/  SHF.R.S32.HI R10, RZ, 0x7, R10 ;  /* 0x00000007ff0a7819 */ /* 0x000fe2000001140a */
[----:B--2---:R-:W-:-:S05]  /*b620*/  FADD.FTZ R0, R32, R47 ;  /* 0x0000002f20007221 */ /* 0x004fca0000010000 */
[----:B------:R-:W1:Y:S01]  /*b630*/  MUFU.EX2 R34, R34 ;  /* 0x0000002200227308 */ /* 0x000e620000000800 */
[----:B------:R-:W-:Y:S01]  /*b640*/  FADD.FTZ R49, R43, R0 ;  /* 0x000000002b317221 */ /* 0x000fe20000010000 */
[----:B------:R-:W-:-:S03]  /*b650*/  FADD.FTZ R14, R56, R55 ;  /* 0x00000037380e7221 */ /* 0x000fc60000010000 */
[----:B------:R-:W-:-:S03]  /*b660*/  FADD.FTZ R0, R124, R49 ;  /* 0x000000317c007221 */ /* 0x000fc60000010000 */
[----:B------:R-:W2:Y:S01]  /*b670*/  MUFU.EX2 R47, R128 ;  /* 0x00000080002f7308 */ /* 0x000ea20000000800 */
[----:B------:R-:W-:Y:S01]  /*b680*/  VIMNMX R57, RZ, R10, !PT ;  /* 0x0000000aff397248 */ /* 0x000fe20007fe0100 */
[----:B------:R-:W-:Y:S01]  /*b690*/  FFMA.FTZ R58, R90, R51, -R63 ;  /* 0x000000335a3a7223 */ /* 0x000fe2000001083f */
[----:B---3--:R-:W-:Y:S01]  /*b6a0*/  FADD.FTZ R49, R29, R0 ;  /* 0x000000001d317221 */ /* 0x008fe20000010000 */
[----:B0-----:R-:W-:Y:S01]  /*b6b0*/  FADD.FTZ R55, R123, R14 ;  /* 0x0000000e7b377221 */ /* 0x001fe20000010000 */
[----:B------:R-:W-:Y:S01]  /*b6c0*/  VIADD R152, R152, 0xfffffffe ;  /* 0xfffffffe98987836 */ /* 0x000fe20000000000 */
[----:B------:R0:W-:Y:S01]  /*b6d0*/  STL [R1+0xc], R57 ;  /* 0x00000c3901007387 */ /* 0x0001e20000100800 */
[----:B----4-:R-:W-:Y:S01]  /*b6e0*/  FADD.FTZ R14, R126, R49 ;  /* 0x000000317e0e7221 */ /* 0x010fe20000010000 */
[----:B------:R-:W3:Y:S01]  /*b6f0*/  MUFU.EX2 R64, R64 ;  /* 0x0000004000407308 */ /* 0x000ee20000000800 */
[----:B------:R-:W-:Y:S02]  /*b700*/  F2FP.BF16.F32.PACK_AB R150, R11, R150 ;  /* 0x000000960b96723e */ /* 0x000fe400000010ff */
[----:B------:R-:W-:Y:S01]  /*b710*/  F2FP.BF16.F32.PACK_AB R148, R3, R148 ;  /* 0x000000940394723e */ /* 0x000fe200000010ff */
[----:B------:R-:W-:Y:S01]  /*b720*/  FADD.FTZ R3, R45, R14 ;  /* 0x0000000e2d037221 */ /* 0x000fe20000010000 */
[----:B------:R-:W-:-:S03]  /*b730*/  ISETP.GE.AND P2, PT, R152, R57, PT ;  /* 0x000000399800720c */ /* 0x000fc60003f46270 */
[----:B------:R-:W4:Y:S01]  /*b740*/  MUFU.EX2 R58, R58 ;  /* 0x0000003a003a7308 */ /* 0x000f220000000800 */
[----:B-1----:R-:W-:-:S07]  /*b750*/  FADD.FTZ R14, R34, R3 ;  /* 0x00000003220e7221 */ /* 0x002fce0000010000 */
[----:B------:R-:W1:Y:S01]  /*b760*/  MUFU.EX2 R11, R130 ;  /* 0x00000082000b7308 */ /* 0x000e620000000800 */
[----:B--2---:R-:W-:Y:S01]  /*b770*/  FADD.FTZ R3, R47, R14 ;  /* 0x0000000e2f037221 */ /* 0x004fe20000010000 */
[----:B------:R-:W-:-:S03]  /*b780*/  IMAD.MOV.U32 R119, RZ, RZ, RZ ;  /* 0x000000ffff777224 */ /* 0x000fc600078e00ff */
[----:B---3--:R-:W-:Y:S01]  /*b790*/  FADD.FTZ R14, R64, R3 ;  /* 0x00000003400e7221 */ /* 0x008fe20000010000 */
[----:B------:R-:W-:Y:S01]  /*b7a0*/  F2FP.BF16.F32.PACK_AB R149, R68, R149 ;  /* 0x000000954495723e */ /* 0x000fe200000010ff */
[----:B------:R-:W-:Y:S01]  /*b7b0*/  IMAD.MOV.U32 R118, RZ, RZ, R119 ;  /* 0x000000ffff767224 */ /* 0x000fe200078e0077 */
[----:B------:R-:W-:Y:S01]  /*b7c0*/  F2FP.BF16.F32.PACK_AB R147, R28, R147 ;  /* 0x000000931c93723e */ /* 0x000fe200000010ff */
[----:B----4-:R-:W-:Y:S01]  /*b7d0*/  FADD.FTZ R0, R58, R55 ;  /* 0x000000373a007221 */ /* 0x010fe20000010000 */
[----:B------:R-:W-:Y:S01]  /*b7e0*/  F2FP.BF16.F32.PACK_AB R141, R36, R141 ;  /* 0x0000008d248d723e */ /* 0x000fe200000010ff */
[--C-:B------:R-:W-:Y:S01]  /*b7f0*/  IMAD.MOV.U32 R117, RZ, RZ, R119.reuse ;  /* 0x000000ffff757224 */ /* 0x100fe200078e0077 */
[----:B------:R-:W-:Y:S01]  /*b800*/  F2FP.BF16.F32.PACK_AB R143, R30, R143 ;  /* 0x0000008f1e8f723e */ /* 0x000fe200000010ff */
[--C-:B------:R-:W-:Y:S01]  /*b810*/  IMAD.MOV.U32 R116, RZ, RZ, R119.reuse ;  /* 0x000000ffff747224 */ /* 0x100fe200078e0077 */
[----:B------:R-:W-:Y:S01]  /*b820*/  F2FP.BF16.F32.PACK_AB R137, R26, R137 ;  /* 0x000000891a89723e */ /* 0x000fe200000010ff */
[--C-:B------:R-:W-:Y:S01]  /*b830*/  IMAD.MOV.U32 R115, RZ, RZ, R119.reuse ;  /* 0x000000ffff737224 */ /* 0x100fe200078e0077 */
[----:B------:R-:W-:Y:S01]  /*b840*/  F2FP.BF16.F32.PACK_AB R139, R38, R139 ;  /* 0x0000008b268b723e */ /* 0x000fe200000010ff */
[----:B-1----:R-:W-:Y:S01]  /*b850*/  FADD.FTZ R3, R11, R14 ;  /* 0x0000000e0b037221 */ /* 0x002fe20000010000 */
[----:B------:R-:W-:Y:S01]  /*b860*/  F2FP.BF16.F32.PACK_AB R133, R42, R133 ;  /* 0x000000852a85723e */ /* 0x000fe200000010ff */
[--C-:B------:R-:W-:Y:S01]  /*b870*/  IMAD.MOV.U32 R114, RZ, RZ, R119.reuse ;  /* 0x000000ffff727224 */ /* 0x100fe200078e0077 */
        /* <DEDUP_REMOVED lines=42> */
[-C--:B------:R-:W-:Y:S01]  /*bb20*/  MOV R108, R119.reuse ;  /* 0x00000077006c7202 */ /* 0x080fe20000000f00 */
[--C-:B------:R-:W-:Y:S01]  /*bb30*/  IMAD.MOV.U32 R90, RZ, RZ, R119.reuse ;  /* 0x000000ffff5a7224 */ /* 0x100fe200078e0077 */
[----:B------:R-:W-:Y:S01]  /*bb40*/  MOV R93, R119 ;  /* 0x00000077005d7202 */ /* 0x000fe20000000f00 */
[----:B------:R-:W-:-:S02]  /*bb50*/  IMAD.MOV.U32 R89, RZ, RZ, R119 ;  /* 0x000000ffff597224 */ /* 0x000fc400078e0077 */
[----:B------:R-:W-:Y:S01]  /*bb60*/  IMAD.MOV.U32 R88, RZ, RZ, R119 ;  /* 0x000000ffff587224 */ /* 0x000fe200078e0077 */
[----:B0-----:R-:W-:Y:S06]  /*bb70*/  @!P2 BRA `(.L_x_2007) ;  /* 0x000000300048a947 */ /* 0x001fec0003800000 */
[----:B------:R-:W-:Y:S01]  /*bb80*/  IMAD.MOV.U32 R154, RZ, RZ, R35 ;  /* 0x000000ffff9a7224 */ /* 0x000fe200078e0023 */
[----:B------:R-:W-:Y:S01]  /*bb90*/  CS2R R118, SRZ ;  /* 0x0000000000767805 */ /* 0x000fe2000001ff00 */
[----:B------:R-:W-:Y:S01]  /*bba0*/  IMAD.MOV.U32 R21, RZ, RZ, R53 ;  /* 0x000000ffff157224 */ /* 0x000fe200078e0035 */
[----:B------:R-:W-:Y:S01]  /*bbb0*/  CS2R R116, SRZ ;  /* 0x0000000000747805 */ /* 0x000fe2000001ff00 */
[----:B------:R-:W-:Y:S01]  /*bbc0*/  IMAD.MOV.U32 R10, RZ, RZ, R23 ;  /* 0x000000ffff0a7224 */ /* 0x000fe200078e0017 */
[----:B------:R-:W-:Y:S01]  /*bbd0*/  CS2R R114, SRZ ;  /* 0x0000000000727805 */ /* 0x000fe2000001ff00 */
[----:B------:R-:W-:Y:S01]  /*bbe0*/  IMAD.MOV.U32 R20, RZ, RZ, R18 ;  /* 0x000000ffff147224 */ /* 0x000fe200078e0012 */
        /* <DEDUP_REMOVED lines=12> */
[----:B------:R-:W-:-:S07]  /*bcb0*/  CS2R R88, SRZ ;  /* 0x0000000000587805 */ /* 0x000fce000001ff00 */
.L_x_2017:
[----:B------:R-:W-:Y:S01]  /*bcc0*/  ISETP.NE.AND P2, PT, R155, RZ, PT ;  /* 0x000000ff9b00720c */ /* 0x000fe20003f45270 */
[----:B------:R-:W-:Y:S01]  /*bcd0*/  VIADD R18, R20, 0x1 ;  /* 0x0000000114127836 */ /* 0x000fe20000000000 */
[----:B------:R-:W-:Y:S05]  /*bce0*/  YIELD ;  /* 0x0000000000007946 */ /* 0x000fea0003800000 */
[----:B------:R-:W-:-:S04]  /*bcf0*/  ISETP.NE.AND P3, PT, R18, 0x2, PT ;  /* 0x000000021200780c */ /* 0x000fc80003f65270 */
[----:B------:R-:W-:Y:S02]  /*bd00*/  SEL R23, RZ, 0x1, P3 ;  /* 0x00000001ff177807 */ /* 0x000fe40001800000 */
[----:B------:R-:W-:Y:S02]  /*bd10*/  SEL R18, R18, RZ, P3 ;  /* 0x000000ff12127207 */ /* 0x000fe40001800000 */
[----:B------:R-:W-:Y:S01]  /*bd20*/  LOP3.LUT R23, R10, R23, RZ, 0x3c, !PT ;  /* 0x000000170a177212 */ /* 0x000fe200078e3cff */
[----:B------:R-:W-:Y:S06]  /*bd30*/  @P2 BRA `(.L_x_2008) ;  /* 0x0000000000302947 */ /* 0x000fec0003800000 */
[----:B------:R-:W-:Y:S05]  /*bd40*/  @!P0 BRA `(.L_x_2009) ;  /* 0x0000000000048947 */ /* 0x000fea0003800000 */
[----:B------:R-:W-:Y:S01]  /*bd50*/  BPT.TRAP 0x1 ;  /* 0x000000040000795c */ /* 0x000fe20000300000 */
.L_x_2009:
[----:B------:R-:W-:Y:S01]  /*bd60*/  IMAD R11, R18, 0x8, R2 ;  /* 0x00000008120b7824 */ /* 0x000fe200078e0202 */
[----:B------:R-:W-:-:S04]  /*bd70*/  SHF.L.U32 R14, R23, 0x1f, RZ ;  /* 0x0000001f170e7819 */ /* 0x000fc800000006ff */
[----:B------:R0:W1:Y:S01]  /*bd80*/  SYNCS.PHASECHK.TRANS64.TRYWAIT P3, [R11+URZ+0x16830], R14 ;  /* 0x0168300e0b0075a7 */ /* 0x000062000806017f */
[----:B------:R-:W-:Y:S05]  /*bd90*/  @!P0 BRA `(.L_x_2010) ;  /* 0x0000000000048947 */ /* 0x000fea0003800000 */
[----:B------:R-:W-:Y:S01]  /*bda0*/  BPT.TRAP 0x1 ;  /* 0x000000040000795c */ /* 0x000fe20000300000 */
.L_x_2010:
[----:B------:R-:W-:Y:S04]  /*bdb0*/  BSSY B0, `(.L_x_2008) ;  /* 0x0000004000007945 */ /* 0x000fe80003800000 */
[----:B-1----:R-:W-:Y:S05]  /*bdc0*/  @P3 BRA `(.L_x_2011) ;  /* 0x0000000000083947 */ /* 0x002fea0003800000 */
[----:B------:R-:W1:Y:S02]  /*bdd0*/  SYNCS.PHASECHK.TRANS64.TRYWAIT P3, [R11+URZ+0x16830], R14 ;  /* 0x0168300e0b0075a7 */ /* 0x000e64000806017f */
[----:B-1----:R-:W-:Y:S05]  /*bde0*/  @!P3 BRA `(.L_x_2012) ;  /* 0x000000d000dcb947 */ /* 0x002fea0003800000 */
.L_x_2011:
[----:B------:R-:W-:Y:S05]  /*bdf0*/  BSYNC B0 ;  /* 0x0000000000007941 */ /* 0x000fea0003800000 */
.L_x_2008:
        /* <DEDUP_REMOVED lines=8> */
[----:B------:R-:W-:Y:S02]  /*be80*/  R2UR UR5, R5 ;  /* 0x00000000050572ca */ /* 0x000fe400000e0000 */
[----:B------:R-:W-:Y:S02]  /*be90*/  R2UR UR7, R27 ;  /* 0x000000001b0772ca */ /* 0x000fe400000e0000 */
[----:B------:R-:W-:Y:S02]  /*bea0*/  R2UR UR11, R25 ;  /* 0x00000000190b72ca */ /* 0x000fe400000e0000 */
[----:B------:R-:W-:Y:S02]  /*beb0*/  R2UR UR19, R27 ;  /* 0x000000001b1372ca */ /* 0x000fe400000e0000 */
[----:B------:R-:W-:-:S02]  /*bec0*/  R2UR UR8, R12 ;  /* 0x000000000c0872ca */ /* 0x000fc400000e0000 */
[----:B------:R-:W-:Y:S01]  /*bed0*/  R2UR UR9, R13 ;  /* 0x000000000d0972ca */ /* 0x000fe200000e0000 */
[----:B------:R0:W-:Y:S01]  /*bee0*/  BAR.SYNC.DEFER_BLOCKING R11, 0x100 ;  /* 0x0004000b0000751d */ /* 0x0001e20000010000 */
[----:B------:R-:W-:Y:S01]  /*bef0*/  IMAD.MOV.U32 R15, RZ, RZ, 0x40000040 ;  /* 0x40000040ff0f7424 */ /* 0x000fe200078e00ff */
[----:B------:R-:W-:Y:S02]  /*bf00*/  R2UR UR12, R8 ;  /* 0x00000000080c72ca */ /* 0x000fe400000e0000 */
[----:B------:R-:W-:Y:S02]  /*bf10*/  R2UR UR13, R9 ;  /* 0x00000000090d72ca */ /* 0x000fe400000e0000 */
[----:B------:R-:W-:Y:S01]  /*bf20*/  R2UR UR15, R15 ;  /* 0x000000000f0f72ca */ /* 0x000fe200000e0000 */
[----:B--2---:R-:W-:-:S04]  /*bf30*/  IMAD R26, R18, 0x400, R14 ;  /* 0x00000400121a7824 */ /* 0x004fc800078e020e */
[C---:B------:R-:W-:Y:S01]  /*bf40*/  VIADD R14, R26.reuse, 0x4 ;  /* 0x000000041a0e7836 */ /* 0x040fe20000000000 */
[C---:B------:R-:W-:Y:S02]  /*bf50*/  R2UR UR6, R26.reuse ;  /* 0x000000001a0672ca */ /* 0x040fe400000e0000 */
[C---:B------:R-:W-:Y:S01]  /*bf60*/  IADD3 R24, R26.reuse, 0x2, RZ ;  /* 0x000000021a187810 */ /* 0x040fe20007ffe0ff */
[----:B------:R-:W-:-:S03]  /*bf70*/  VIADD R26, R26, 0x6 ;  /* 0x000000061a1a7836 */ /* 0x000fc60000000000 */
[----:B------:R-:W-:Y:S02]  /*bf80*/  R2UR UR10, R24 ;  /* 0x00000000180a72ca */ /* 0x000fe400000e0000 */
[----:B------:R-:W-:Y:S02]  /*bf90*/  R2UR UR18, R26 ;  /* 0x000000001a1272ca */ /* 0x000fe400000e0000 */
[----:B------:R-:W-:-:S06]  /*bfa0*/  WARPGROUP.ARRIVE ;  /* 0x00000000000079c5 */ /* 0x000fcc0000000000 */
[----:B------:R-:W-:Y:S01]  /*bfb0*/  HGMMA.64x128x16.F32.BF16 R24, gdesc[UR4], RZ, !UPT, gsb0 ;  /* 0x01e00000041879f0 */ /* 0x000fe2000c0018ff */
[----:B------:R-:W-:Y:S02]  /*bfc0*/  R2UR UR14, R14 ;  /* 0x000000000e0e72ca */ /* 0x000fe400000e0000 */
[----:B------:R-:W-:Y:S02]  /*bfd0*/  WARPGROUP.DEPBAR.LE gsb0, 0x0 ;  /* 0x00008000000079c5 */ /* 0x000fe40000010000 */
[----:B------:R-:W-:-:S07]  /*bfe0*/  WARPGROUP.ARRIVE ;  /* 0x00000000000079c5 */ /* 0x000fce0000000000 */
        /* <DEDUP_REMOVED lines=13> */
.L_x_2014:
[----:B------:R-:W-:Y:S01]  /*c0c0*/  SHF.L.U32 R10, R10, 0x1f, RZ ;  /* 0x0000001f0a0a7819 */ /* 0x000fe200000006ff */
[----:B------:R-:W-:-:S04]  /*c0d0*/  IMAD R11, R20, 0x8, R2 ;  /* 0x00000008140b7824 */ /* 0x000fc800078e0202 */
[----:B------:R0:W1:Y:S01]  /*c0e0*/  SYNCS.PHASECHK.TRANS64.TRYWAIT P2, [R11+URZ+0x16850], R10 ;  /* 0x0168500a0b0075a7 */ /* 0x000062000804017f */
[----:B------:R-:W-:Y:S05]  /*c0f0*/  @!P0 BRA `(.L_x_2015) ;  /* 0x0000000000048947 */ /* 0x000fea0003800000 */
[----:B------:R-:W-:Y:S01]  /*c100*/  BPT.TRAP 0x1 ;  /* 0x000000040000795c */ /* 0x000fe20000300000 */
.L_x_2015:
[----:B-1----:R-:W-:Y:S05]  /*c110*/  @P2 BRA `(.L_x_2013) ;  /* 0x0000000000082947 */ /* 0x002fea0003800000 */
[----:B------:R-:W1:Y:S02]  /*c120*/  SYNCS.PHASECHK.TRANS64.TRYWAIT P2, [R11+URZ+0x16850], R10 ;  /* 0x0168500a0b0075a7 */ /* 0x000e64000804017f */
[----:B-1----:R-:W-:Y:S05]  /*c130*/  @!P2 BRA `(.L_x_2016) ;  /* 0x000000d0001ca947 */ /* 0x002fea0003800000 */
.L_x_2013:
[----:B01----:R-:W-:Y:S01]  /*c140*/  VIADD R10, R2, 0x400 ;  /* 0x00000400020a7836 */ /* 0x003fe20000000000 */
[----:B------:R-:W-:Y:S05]  /*c150*/  WARPSYNC.ALL ;  /* 0x0000000000007948 */ /* 0x000fea0003800000 */
[----:B------:R-:W-:Y:S01]  /*c160*/  SHF.R.U32.HI R10, RZ, 0x4, R10 ;  /* 0x00000004ff0a7819 */ /* 0x000fe2000001160a */
[----:B------:R-:W-:Y:S01]  /*c170*/  IMAD.MOV.U32 R11, RZ, RZ, 0x40000040 ;  /* 0x40000040ff0b7424 */ /* 0x000fe200078e00ff */
[----:B------:R-:W-:Y:S01]  /*c180*/  WARPGROUP.ARRIVE ;  /* 0x00000000000079c5 */ /* 0x000fe20000000000 */
[----:B------:R-:W-:Y:S01]  /*c190*/  IMAD.MOV.U32 R15, RZ, RZ, 0x40000040 ;  /* 0x40000040ff0f7424 */ /* 0x000fe200078e00ff */
[----:B------:R-:W-:Y:S01]  /*c1a0*/  LOP3.LUT R10, R10, 0x3fff, RZ, 0xc0, !PT ;  /* 0x00003fff0a0a7812 */ /* 0x000fe200078ec0ff */
[----:B------:R-:W-:Y:S01]  /*c1b0*/  ULDC UR4, c[0x0][0x9d8] ;  /* 0x0002760000047ab9 */ /* 0x000fe20000000800 */
[----:B------:R-:W-:Y:S01]  /*c1c0*/  R2UR UR7, R11 ;  /* 0x000000000b0772ca */ /* 0x000fe200000e0000 */
[----:B------:R-:W-:-:S02]  /*c1d0*/  ULDC UR5, c[0x0][0x988] ;  /* 0x0002620000057ab9 */ /* 0x000fc40000000800 */
[----:B------:R-:W-:-:S05]  /*c1e0*/  IMAD R10, R20, 0x400, R10 ;  /* 0x00000400140a7824 */ /* 0x000fca00078e020a */
[----:B------:R-:W-:-:S13]  /*c1f0*/  R2UR UR6, R10 ;  /* 0x000000000a0672ca */ /* 0x000fda00000e0000 */
[----:B------:R-:W-:Y:S03]  /*c200*/  HGMMA.64x64x16.F32.BF16 R88, R148, gdesc[UR4].tnspB, R88, gsb0 ;  /* 0x40e0000494587df0 */ /* 0x000fe60008001858 */
[----:B------:R-:W-:Y:S02]  /*c210*/  WARPGROUP.DEPBAR.LE gsb0, 0x0 ;  /* 0x00008000000079c5 */ /* 0x000fe40000010000 */
[----:B------:R-:W2:Y:S04]  /*c220*/  LDL R148, [R1+0x10] ;  /* 0x0000100001947983 */ /* 0x000ea80000100800 */
[----:B------:R-:W2:Y:S04]  /*c230*/  LDL R149, [R1+0x8] ;  /* 0x0000080001957983 */ /* 0x000ea80000100800 */
[----:B------:R-:W3:Y:S04]  /*c240*/  LDL R150, [R1+0x20] ;  /* 0x0000200001967983 */ /* 0x000ee80000100800 */
[----:B------:R-:W4:Y:S01]  /*c250*/  LDL R151, [R1+0x24] ;  /* 0x0000240001977983 */ /* 0x000f220000100800 */
[----:B------:R-:W-:Y:S01]  /*c260*/  VIADD R14, R10, 0x80 ;  /* 0x000000800a0e7836 */ /* 0x000fe20000000000 */
[----:B------:R-:W-:Y:S01]  /*c270*/  R2UR UR7, R15 ;  /* 0x000000000f0772ca */ /* 0x000fe200000e0000 */
[----:B------:R-:W-:Y:S01]  /*c280*/  WARPGROUP.ARRIVE ;  /* 0x00000000000079c5 */ /* 0x000fe20000000000 */
[----:B------:R-:W-:-:S02]  /*c290*/  IMAD.MOV.U32 R15, RZ, RZ, 0x40000040 ;  /* 0x40000040ff0f7424 */ /* 0x000fc400078e00ff */
[----:B------:R-:W-:Y:S01]  /*c2a0*/  FMUL.FTZ R11, R24, UR4 ;  /* 0x00000004180b7c20 */ /* 0x000fe20008410000 */
[----:B------:R-:W-:Y:S01]  /*c2b0*/  R2UR UR6, R14 ;  /* 0x000000000e0672ca */ /* 0x000fe200000e0000 */
[----:B------:R-:W-:Y:S02]  /*c2c0*/  VIADD R14, R10, 0x100 ;  /* 0x000001000a0e7836 */ /* 0x000fe40000000000 */
        /* <DEDUP_REMOVED lines=15> */
[----:B------:R-:W-:-:S02]  /*c3c0*/  IMAD.MOV.U32 R15, RZ, RZ, 0x40000040 ;  /* 0x40000040ff0f7424 */ /* 0x000fc400078e00ff */
        /* <DEDUP_REMOVED lines=16> */
[----:B------:R-:W-:-:S02]  /*c4d0*/  FMUL.FTZ R75, R75, UR4 ;  /* 0x000000044b4b7c20 */ /* 0x000fc40008410000 */
        /* <DEDUP_REMOVED lines=8> */
[----:B------:R-:W-:-:S05]  /*c560*/  WARPGROUP.ARRIVE ;  /* 0x00000000000079c5 */ /* 0x000fca0000000000 */
[----:B------:R-:W-:Y:S01]  /*c570*/  MUFU.TANH R47, R47 ;  /* 0x0000002f002f7308 */ /* 0x000fe20000002400 */
[----:B------:R-:W-:Y:S01]  /*c580*/  HGMMA.64x64x16.F32.BF16 R88, R140, gdesc[UR4].tnspB, R88, gsb0 ;  /* 0x40e000048c587df0 */ /* 0x000fe20008001858 */
[----:B------:R-:W-:Y:S01]  /*c590*/  R2UR UR6, R14 ;  /* 0x000000000e0672ca */ /* 0x000fe200000e0000 */
[----:B------:R-:W-:Y:S01]  /*c5a0*/  FMUL.FTZ R14, R26, UR4 ;  /* 0x000000041a0e7c20 */ /* 0x000fe20008410000 */
[----:B------:R-:W-:Y:S01]  /*c5b0*/  FMUL.FTZ R26, R28, UR4 ;  /* 0x000000041c1a7c20 */ /* 0x000fe20008410000 */
[----:B------:R-:W-:Y:S01]  /*c5c0*/  FMUL.FTZ R28, R29, UR4 ;  /* 0x000000041d1c7c20 */ /* 0x000fe20008410000 */
[----:B------:R-:W-:Y:S01]  /*c5d0*/  R2UR UR7, R15 ;  /* 0x000000000f0772ca */ /* 0x000fe200000e0000 */
        /* <DEDUP_REMOVED lines=9> */
[----:B------:R-:W-:Y:S01]  /*c670*/  MOV R54, 0xffffff80 ;  /* 0xffffff8000367802 */ /* 0x000fe20000000f00 */
        /* <DEDUP_REMOVED lines=8> */
[----:B------:R-:W-:Y:S02]  /*c700*/  IMAD R54, R153, 0xc0, R54 ;  /* 0x000000c099367824 */ /* 0x000fe400078e0236 */
[----:B------:R-:W-:Y:S01]  /*c710*/  FMUL.FTZ R41, R46, UR4 ;  /* 0x000000042e297c20 */ /* 0x000fe20008410000 */
[----:B------:R-:W-:Y:S01]  /*c720*/  FMUL.FTZ R46, R50, UR4 ;  /* 0x00000004322e7c20 */ /* 0x000fe20008410000 */
[----:B------:R-:W-:Y:S01]  /*c730*/  FMUL.FTZ R50, R52, UR4 ;  /* 0x0000000434327c20 */ /* 0x000fe20008410000 */
[----:B------:R-:W-:Y:S01]  /*c740*/  FMUL.FTZ R52, R55, UR4 ;  /* 0x0000000437347c20 */ /* 0x000fe20008410000 */
[----:B------:R-:W1:Y:S08]  /*c750*/  MUFU.TANH R15, R15 ;  /* 0x0000000f000f7308 */ /* 0x000e700000002400 */
[----:B------:R-:W5:Y:S08]  /*c760*/  MUFU.TANH R26, R26 ;  /* 0x0000001a001a7308 */ /* 0x000f700000002400 */
        /* <DEDUP_REMOVED lines=8> */
[----:B------:R-:W-:Y:S07]  /*c7f0*/  HGMMA.64x64x16.F32.BF16 R88, R136, gdesc[UR4].tnspB, R88, gsb0 ;  /* 0x40e0000488587df0 */ /* 0x000fee0008001858 */
[----:B------:R-:W5:Y:S08]  /*c800*/  MUFU.TANH R40, R40 ;  /* 0x0000002800287308 */ /* 0x000f700000002400 */
[----:B------:R-:W5:Y:S08]  /*c810*/  MUFU.TANH R42, R42 ;  /* 0x0000002a002a7308 */ /* 0x000f700000002400 */
[----:B------:R-:W5:Y:S08]  /*c820*/  MUFU.TANH R44, R44 ;  /* 0x0000002c002c7308 */ /* 0x000f700000002400 */
[----:B------:R-:W5:Y:S08]  /*c830*/  MUFU.TANH R45, R45 ;  /* 0x0000002d002d7308 */ /* 0x000f700000002400 */
[----:B------:R-:W5:Y:S08]  /*c840*/  MUFU.TANH R48, R48 ;  /* 0x0000003000307308 */ /* 0x000f700000002400 */
[----:B------:R-:W5:Y:S08]  /*c850*/  MUFU.TANH R50, R50 ;  /* 0x0000003200327308 */ /* 0x000f700000002400 */
[----:B------:R-:W-:Y:S08]  /*c860*/  MUFU.TANH R14, R14 ;  /* 0x0000000e000e7308 */ /* 0x000ff00000002400 */
[----:B------:R-:W-:Y:S08]  /*c870*/  MUFU.TANH R25, R25 ;  /* 0x0000001900197308 */ /* 0x000ff00000002400 */
[----:B------:R-:W-:Y:S01]  /*c880*/  MUFU.TANH R30, R30 ;  /* 0x0000001e001e7308 */ /* 0x000fe20000002400 */
[----:B------:R-:W-:-:S02]  /*c890*/  WARPGROUP.DEPBAR.LE gsb0, 0x0 ;  /* 0x00008000000079c5 */ /* 0x000fc40000010000 */
[----:B------:R-:W-:Y:S01]  /*c8a0*/  FMUL.FTZ R136, R65, UR4 ;  /* 0x0000000441887c20 */ /* 0x000fe20008410000 */
[----:B------:R-:W-:Y:S01]  /*c8b0*/  FMUL.FTZ R137, R72, UR4 ;  /* 0x0000000448897c20 */ /* 0x000fe20008410000 */
[----:B------:R-:W-:Y:S01]  /*c8c0*/  FMUL.FTZ R138, R73, UR4 ;  /* 0x00000004498a7c20 */ /* 0x000fe20008410000 */
[----:B------:R-:W-:Y:S02]  /*c8d0*/  FMUL.FTZ R139, R80, UR4 ;  /* 0x00000004508b7c20 */ /* 0x000fe40008410000 */
[----:B------:R-:W-:Y:S01]  /*c8e0*/  MUFU.TANH R33, R33 ;  /* 0x0000002100217308 */ /* 0x000fe20000002400 */
[----:B------:R-:W-:-:S07]  /*c8f0*/  WARPGROUP.ARRIVE ;  /* 0x00000000000079c5 */ /* 0x000fce0000000000 */
[----:B------:R-:W-:Y:S08]  /*c900*/  MUFU.TANH R136, R136 ;  /* 0x0000008800887308 */ /* 0x000ff00000002400 */
[----:B------:R-:W-:Y:S01]  /*c910*/  MUFU.TANH R137, R137 ;  /* 0x0000008900897308 */ /* 0x000fe20000002400 */
[----:B--2---:R-:W-:-:S05]  /*c920*/  IADD3 R55, -R149, R54, R148 ;  /* 0x0000003695377210 */ /* 0x004fca0007ffe194 */
[----:B---3--:R-:W-:Y:S02]  /*c930*/  IMAD R55, R150, -0x2, R55 ;  /* 0xfffffffe96377824 */ /* 0x008fe400078e0237 */
[----:B------:R2:W-:Y:S02]  /*c940*/  MUFU.TANH R54, R58 ;  /* 0x0000003a00367308 */ /* 0x0005e40000002400 */
[----:B----4-:R-:W-:-:S05]  /*c950*/  IMAD.IADD R55, R151, 0x1, R55 ;  /* 0x0000000197377824 */ /* 0x010fca00078e0237 */
[C---:B------:R-:W-:Y:S01]  /*c960*/  ISETP.GT.AND P2, PT, R55.reuse, RZ, PT ;  /* 0x000000ff3700720c */ /* 0x040fe20003f44270 */
[----:B------:R-:W-:Y:S01]  /*c970*/  MUFU.TANH R138, R138 ;  /* 0x0000008a008a7308 */ /* 0x000fe20000002400 */
[----:B------:R-:W-:Y:S01]  /*c980*/  ISETP.GT.AND P3, PT, R55, 0x1, PT ;  /* 0x000000013700780c */ /* 0x000fe20003f64270 */
[----:B--2---:R-:W-:Y:S01]  /*c990*/  FMUL.FTZ R58, R60, UR4 ;  /* 0x000000043c3a7c20 */ /* 0x004fe20008410000 */
[----:B0-----:R-:W-:Y:S02]  /*c9a0*/  FSEL R11, R11, -INF , P2 ;  /* 0xff8000000b0b7808 */ /* 0x001fe40001000000 */
[----:B------:R-:W-:Y:S02]  /*c9b0*/  ISETP.GT.AND P2, PT, R55, 0x8, PT ;  /* 0x000000083700780c */ /* 0x000fe40003f44270 */
[----:B-1----:R-:W-:Y:S01]  /*c9c0*/  FSEL R15, R15, -INF , P3 ;  /* 0xff8000000f0f7808 */ /* 0x002fe20001800000 */
[----:B------:R-:W0:Y:S01]  /*c9d0*/  MUFU.TANH R58, R58 ;  /* 0x0000003a003a7308 */ /* 0x000e220000002400 */
[----:B------:R-:W-:-:S02]  /*c9e0*/  FMNMX.FTZ R59, R11, R21, !PT ;  /* 0x000000150b3b7209 */ /* 0x000fc40007810000 */
[----:B------:R-:W-:Y:S02]  /*c9f0*/  ISETP.GT.AND P3, PT, R55, 0x9, PT ;  /* 0x000000093700780c */ /* 0x000fe40003f64270 */
[----:B-----5:R-:W-:Y:S02]  /*ca00*/  FSEL R26, R26, -INF , P2 ;  /* 0xff8000001a1a7808 */ /* 0x020fe40001000000 */
[----:B------:R-:W-:Y:S01]  /*ca10*/  FMNMX.FTZ R60, R15, R59, !PT ;  /* 0x0000003b0f3c7209 */ /* 0x000fe20007810000 */
[----:B------:R-:W-:Y:S01]  /*ca20*/  MUFU.TANH R139, R139 ;  /* 0x0000008b008b7308 */ /* 0x000fe20000002400 */
[----:B------:R-:W-:Y:S02]  /*ca30*/  ISETP.GT.AND P2, PT, R55, 0x10, PT ;  /* 0x000000103700780c */ /* 0x000fe40003f44270 */
[----:B------:R-:W-:Y:S02]  /*ca40*/  FSEL R28, R28, -INF , P3 ;  /* 0xff8000001c1c7808 */ /* 0x000fe40001800000 */
[----:B------:R-:W-:-:S02]  /*ca50*/  FMNMX.FTZ R60, R26, R60, !PT ;  /* 0x0000003c1a3c7209 */ /* 0x000fc40007810000 */
[----:B------:R-:W-:Y:S01]  /*ca60*/  ISETP.GT.AND P3, PT, R55, 0x11, PT ;  /* 0x000000113700780c */ /* 0x000fe20003f64270 */
[----:B------:R1:W2:Y:S01]  /*ca70*/  MUFU.TANH R59, R61 ;  /* 0x0000003d003b7308 */ /* 0x0002a20000002400 */
[----:B------:R-:W-:Y:S02]  /*ca80*/  FSEL R29, R29, -INF , P2 ;  /* 0xff8000001d1d7808 */ /* 0x000fe40001000000 */
[----:B------:R-:W-:Y:S02]  /*ca90*/  FMNMX.FTZ R60, R28, R60, !PT ;  /* 0x0000003c1c3c7209 */ /* 0x000fe40007810000 */
[----:B------:R-:W-:Y:S02]  /*caa0*/  ISETP.GT.AND P2, PT, R55, 0x18, PT ;  /* 0x000000183700780c */ /* 0x000fe40003f44270 */
[----:B------:R-:W-:Y:S01]  /*cab0*/  FSEL R32, R32, -INF , P3 ;  /* 0xff80000020207808 */ /* 0x000fe20001800000 */
[----:B------:R-:W-:Y:S01]  /*cac0*/  MUFU.TANH R38, R38 ;  /* 0x0000002600267308 */ /* 0x000fe20000002400 */
[----:B------:R-:W-:Y:S01]  /*cad0*/  FMNMX.FTZ R60, R29, R60, !PT ;  /* 0x0000003c1d3c7209 */ /* 0x000fe20007810000 */
[----:B-1----:R-:W-:Y:S01]  /*cae0*/  FMUL.FTZ R61, R64, UR4 ;  /* 0x00000004403d7c20 */ /* 0x002fe20008410000 */
[----:B------:R-:W-:-:S02]  /*caf0*/  ISETP.GT.AND P3, PT, R55, 0x19, PT ;  /* 0x000000193700780c */ /* 0x000fc40003f64270 */
[----:B------:R-:W-:Y:S02]  /*cb00*/  FSEL R34, R34, -INF , P2 ;  /* 0xff80000022227808 */ /* 0x000fe40001000000 */
[----:B------:R-:W-:Y:S01]  /*cb10*/  FMNMX.FTZ R64, R32, R60, !PT ;  /* 0x0000003c20407209 */ /* 0x000fe20007810000 */
[----:B------:R-:W1:Y:S01]  /*cb20*/  MUFU.TANH R61, R61 ;  /* 0x0000003d003d7308 */ /* 0x000e620000002400 */
[----:B------:R-:W-:Y:S02]  /*cb30*/  ISETP.GT.AND P2, PT, R55, 0x20, PT ;  /* 0x000000203700780c */ /* 0x000fe40003f44270 */
[----:B------:R-:W-:Y:S02]  /*cb40*/  FSEL R60, R36, -INF , P3 ;  /* 0xff800000243c7808 */ /* 0x000fe40001800000 */
[----:B------:R-:W-:Y:S02]  /*cb50*/  FMNMX.FTZ R36, R34, R64, !PT ;  /* 0x0000004022247209 */ /* 0x000fe40007810000 */
[----:B------:R-:W-:Y:S01]  /*cb60*/  FSEL R64, R37, -INF , P2 ;  /* 0xff80000025407808 */ /* 0x000fe20001000000 */
[----:B------:R-:W-:Y:S01]  /*cb70*/  MUFU.TANH R41, R41 ;  /* 0x0000002900297308 */ /* 0x000fe20000002400 */
[----:B------:R-:W-:-:S02]  /*cb80*/  ISETP.GT.AND P3, PT, R55, 0x21, PT ;  /* 0x000000213700780c */ /* 0x000fc40003f64270 */
[----:B------:R-:W-:Y:S02]  /*cb90*/  FMNMX.FTZ R37, R60, R36, !PT ;  /* 0x000000243c257209 */ /* 0x000fe40007810000 */
[C---:B------:R-:W-:Y:S02]  /*cba0*/  ISETP.GT.AND P2, PT, R55.reuse, 0x28, PT ;  /* 0x000000283700780c */ /* 0x040fe40003f44270 */
[----:B------:R-:W-:Y:S01]  /*cbb0*/  FSEL R40, R40, -INF , P3 ;  /* 0xff80000028287808 */ /* 0x000fe20001800000 */
[----:B------:R3:W4:Y:S01]  /*cbc0*/  MUFU.TANH R36, R68 ;  /* 0x0000004400247308 */ /* 0x0007220000002400 */
[----:B------:R-:W-:Y:S02]  /*cbd0*/  FMNMX.FTZ R37, R64, R37, !PT ;  /* 0x0000002540257209 */ /* 0x000fe40007810000 */
[----:B------:R-:W-:Y:S02]  /*cbe0*/  ISETP.GT.AND P3, PT, R55, 0x29, PT ;  /* 0x000000293700780c */ /* 0x000fe40003f64270 */
[----:B------:R-:W-:-:S02]  /*cbf0*/  FSEL R42, R42, -INF , P2 ;  /* 0xff8000002a2a7808 */ /* 0x000fc40001000000 */
[----:B------:R-:W-:Y:S01]  /*cc00*/  FMNMX.FTZ R65, R40, R37, !PT ;  /* 0x0000002528417209 */ /* 0x000fe20007810000 */
[----:B------:R-:W-:Y:S01]  /*cc10*/  MUFU.TANH R46, R46 ;  /* 0x0000002e002e7308 */ /* 0x000fe20000002400 */
[C---:B------:R-:W-:Y:S02]  /*cc20*/  ISETP.GT.AND P2, PT, R55.reuse, 0x30, PT ;  /* 0x000000303700780c */ /* 0x040fe40003f44270 */
[----:B------:R-:W-:Y:S02]  /*cc30*/  FSEL R44, R44, -INF , P3 ;  /* 0xff8000002c2c7808 */ /* 0x000fe40001800000 */
[----:B------:R-:W-:Y:S02]  /*cc40*/  FMNMX.FTZ R65, R42, R65, !PT ;  /* 0x000000412a417209 */ /* 0x000fe40007810000 */
[----:B------:R-:W-:Y:S01]  /*cc50*/  ISETP.GT.AND P3, PT, R55, 0x31, PT ;  /* 0x000000313700780c */ /* 0x000fe20003f64270 */
[----:B------:R5:W4:Y:S01]  /*cc60*/  MUFU.TANH R37, R69 ;  /* 0x0000004500257308 */ /* 0x000b220000002400 */
[----:B------:R-:W-:-:S02]  /*cc70*/  FSEL R45, R45, -INF , P2 ;  /* 0xff8000002d2d7808 */ /* 0x000fc40001000000 */
[----:B------:R-:W-:Y:S02]  /*cc80*/  FMNMX.FTZ R65, R44, R65, !PT ;  /* 0x000000412c417209 */ /* 0x000fe40007810000 */
[----:B------:R-:W-:Y:S02]  /*cc90*/  ISETP.GT.AND P2, PT, R55, 0x38, PT ;  /* 0x000000383700780c */ /* 0x000fe40003f44270 */
[----:B------:R-:W-:Y:S01]  /*cca0*/  FSEL R48, R48, -INF , P3 ;  /* 0xff80000030307808 */ /* 0x000fe20001800000 */
[----:B------:R-:W-:Y:S01]  /*ccb0*/  MUFU.TANH R49, R49 ;  /* 0x0000003100317308 */ /* 0x000fe20000002400 */
[----:B------:R-:W-:Y:S02]  /*ccc0*/  FMNMX.FTZ R65, R45, R65, !PT ;  /* 0x000000412d417209 */ /* 0x000fe40007810000 */
[----:B------:R-:W-:Y:S02]  /*ccd0*/  ISETP.GT.AND P3, PT, R55, 0x39, PT ;  /* 0x000000393700780c */ /* 0x000fe40003f64270 */
[----:B------:R-:W-:-:S02]  /*cce0*/  FSEL R50, R50, -INF , P2 ;  /* 0xff80000032327808 */ /* 0x000fc40001000000 */
[----:B---3--:R-:W-:Y:S01]  /*ccf0*/  FMNMX.FTZ R68, R48, R65, !PT ;  /* 0x0000004130447209 */ /* 0x008fe20007810000 */
[----:B------:R-:W-:Y:S01]  /*cd00*/  MUFU.TANH R52, R52 ;  /* 0x0000003400347308 */ /* 0x000fe20000002400 */
[----:B------:R-:W-:Y:S02]  /*cd10*/  ISETP.GT.AND P2, PT, R55, 0x40, PT ;  /* 0x000000403700780c */ /* 0x000fe40003f44270 */
[----:B------:R-:W-:Y:S02]  /*cd20*/  FSEL R65, R51, -INF , P3 ;  /* 0xff80000033417808 */ /* 0x000fe40001800000 */
[----:B------:R-:W-:Y:S02]  /*cd30*/  FMNMX.FTZ R51, R50, R68, !PT ;  /* 0x0000004432337209 */ /* 0x000fe40007810000 */
[----:B------:R-:W-:Y:S01]  /*cd40*/  FSEL R68, R53, -INF , P2 ;  /* 0xff80000035447808 */ /* 0x000fe20001000000 */
[----:B------:R-:W-:Y:S01]  /*cd50*/  MUFU.TANH R56, R56 ;  /* 0x0000003800387308 */ /* 0x000fe20000002400 */
[----:B------:R-:W-:-:S02]  /*cd60*/  ISETP.GT.AND P3, PT, R55, 0x41, PT ;  /* 0x000000413700780c */ /* 0x000fc40003f64270 */
[----:B------:R-:W-:Y:S02]  /*cd70*/  FMNMX.FTZ R53, R65, R51, !PT ;  /* 0x0000003341357209 */ /* 0x000fe40007810000 */
[----:B------:R-:W-:Y:S02]  /*cd80*/  ISETP.GT.AND P2, PT, R55, 0x48, PT ;  /* 0x000000483700780c */ /* 0x000fe40003f44270 */
[----:B------:R-:W-:Y:S01]  /*cd90*/  FSEL R57, R57, -INF , P3 ;  /* 0xff80000039397808 */ /* 0x000fe20001800000 */
[----:B------:R3:W3:Y:S01]  /*cda0*/  MUFU.TANH R51, R76 ;  /* 0x0000004c00337308 */ /* 0x0006e20000002400 */
[----:B------:R-:W-:Y:S02]  /*cdb0*/  FMNMX.FTZ R53, R68, R53, !PT ;  /* 0x0000003544357209 */ /* 0x000fe40007810000 */
[----:B------:R-:W-:Y:S02]  /*cdc0*/  ISETP.GT.AND P3, PT, R55, 0x49, PT ;  /* 0x000000493700780c */ /* 0x000fe40003f64270 */
[----:B0-----:R-:W-:-:S02]  /*cdd0*/  FSEL R58, R58, -INF , P2 ;  /* 0xff8000003a3a7808 */ /* 0x001fc40001000000 */
[----:B-----5:R-:W-:Y:S01]  /*cde0*/  FMNMX.FTZ R69, R57, R53, !PT ;  /* 0x0000003539457209 */ /* 0x020fe20007810000 */
[----:B------:R-:W-:Y:S01]  /*cdf0*/  MUFU.TANH R66, R66 ;  /* 0x0000004200427308 */ /* 0x000fe20000002400 */
[----:B------:R-:W-:Y:S02]  /*ce00*/  ISETP.GT.AND P2, PT, R55, 0x50, PT ;  /* 0x000000503700780c */ /* 0x000fe40003f44270 */
[----:B--2---:R-:W-:Y:S02]  /*ce10*/  FSEL R59, R59, -INF , P3 ;  /* 0xff8000003b3b7808 */ /* 0x004fe40001800000 */
[----:B------:R-:W-:Y:S02]  /*ce20*/  FMNMX.FTZ R69, R58, R69, !PT ;  /* 0x000000453a457209 */ /* 0x000fe40007810000 */
[----:B------:R-:W-:Y:S01]  /*ce30*/  ISETP.GT.AND P3, PT, R55, 0x51, PT ;  /* 0x000000513700780c */ /* 0x000fe20003f64270 */
[----:B------:R0:W2:Y:S01]  /*ce40*/  MUFU.TANH R53, R77 ;  /* 0x0000004d00357308 */ /* 0x0000a20000002400 */
[----:B-1----:R-:W-:-:S02]  /*ce50*/  FSEL R61, R61, -INF , P2 ;  /* 0xff8000003d3d7808 */ /* 0x002fc40001000000 */
[----:B------:R-:W-:Y:S02]  /*ce60*/  FMNMX.FTZ R72, R59, R69, !PT ;  /* 0x000000453b487209 */ /* 0x000fe40007810000 */
[----:B------:R-:W-:Y:S02]  /*ce70*/  ISETP.GT.AND P2, PT, R55, 0x58, PT ;  /* 0x000000583700780c */ /* 0x000fe40003f44270 */
[----:B------:R-:W-:Y:S01]  /*ce80*/  FSEL R69, R136, -INF , P3 ;  /* 0xff80000088457808 */ /* 0x000fe20001800000 */
[----:B------:R-:W-:Y:S01]  /*ce90*/  FMUL.FTZ R136, R84, UR4 ;  /* 0x0000000454887c20 */ /* 0x000fe20008410000 */
[----:B------:R-:W-:Y:S01]  /*cea0*/  FMNMX.FTZ R73, R61, R72, !PT ;  /* 0x000000483d497209 */ /* 0x000fe20007810000 */
[----:B------:R-:W-:Y:S01]  /*ceb0*/  FMUL.FTZ R84, R62, UR4 ;  /* 0x000000043e547c20 */ /* 0x000fe20008410000 */
[----:B------:R-:W-:Y:S01]  /*cec0*/  ISETP.GT.AND P3, PT, R55, 0x59, PT ;  /* 0x000000593700780c */ /* 0x000fe20003f64270 */
[----:B------:R-:W-:Y:S01]  /*ced0*/  MUFU.TANH R67, R67 ;  /* 0x0000004300437308 */ /* 0x000fe20000002400 */
[----:B----4-:R-:W-:-:S02]  /*cee0*/  FSEL R72, R36, -INF , P2 ;  /* 0xff80000024487808 */ /* 0x010fc40001000000 */
[----:B---3--:R-:W-:Y:S02]  /*cef0*/  FMNMX.FTZ R76, R69, R73, !PT ;  /* 0x00000049454c7209 */ /* 0x008fe40007810000 */
[----:B------:R-:W-:Y:S02]  /*cf00*/  FSEL R73, R37, -INF , P3 ;  /* 0xff80000025497808 */ /* 0x000fe40001800000 */
[C---:B------:R-:W-:Y:S01]  /*cf10*/  ISETP.GT.AND P2, PT, R55.reuse, 0x60, PT ;  /* 0x000000603700780c */ /* 0x040fe20003f44270 */
[----:B------:R2:W1:Y:S01]  /*cf20*/  MUFU.TANH R36, R81 ;  /* 0x0000005100247308 */ /* 0x0004620000002400 */
[----:B------:R-:W-:Y:S02]  /*cf30*/  FMNMX.FTZ R37, R72, R76, !PT ;  /* 0x0000004c48257209 */ /* 0x000fe40007810000 */
[----:B------:R-:W-:Y:S02]  /*cf40*/  ISETP.GT.AND P3, PT, R55, 0x61, PT ;  /* 0x000000613700780c */ /* 0x000fe40003f64270 */
[----:B------:R-:W-:Y:S01]  /*cf50*/  FSEL R76, R137, -INF , P2 ;  /* 0xff800000894c7808 */ /* 0x000fe20001000000 */
[----:B------:R-:W-:Y:S01]  /*cf60*/  FMUL.FTZ R137, R63, UR4 ;  /* 0x000000043f897c20 */ /* 0x000fe20008410000 */
[----:B------:R-:W-:Y:S01]  /*cf70*/  FMNMX.FTZ R37, R73, R37, !PT ;  /* 0x0000002549257209 */ /* 0x000fe20007810000 */
[----:B------:R-:W3:Y:S01]  /*cf80*/  MUFU.TANH R136, R136 ;  /* 0x0000008800887308 */ /* 0x000ee20000002400 */
[----:B------:R-:W-:-:S02]  /*cf90*/  ISETP.GT.AND P2, PT, R55, 0x68, PT ;  /* 0x000000683700780c */ /* 0x000fc40003f44270 */
[----:B0-----:R-:W-:Y:S02]  /*cfa0*/  FSEL R77, R138, -INF , P3 ;  /* 0xff8000008a4d7808 */ /* 0x001fe40001800000 */
[----:B------:R-:W-:Y:S02]  /*cfb0*/  FMNMX.FTZ R37, R76, R37, !PT ;  /* 0x000000254c257209 */ /* 0x000fe40007810000 */
[----:B------:R-:W-:Y:S01]  /*cfc0*/  FSEL R80, R51, -INF , P2 ;  /* 0xff80000033507808 */ /* 0x000fe20001000000 */
[----:B------:R-:W-:Y:S01]  /*cfd0*/  MUFU.TANH R84, R84 ;  /* 0x0000005400547308 */ /* 0x000fe20000002400 */
[----:B------:R-:W-:Y:S02]  /*cfe0*/  ISETP.GT.AND P3, PT, R55, 0x69, PT ;  /* 0x000000693700780c */ /* 0x000fe40003f64270 */
[----:B------:R-:W-:Y:S02]  /*cff0*/  FMNMX.FTZ R51, R77, R37, !PT ;  /* 0x000000254d337209 */ /* 0x000fe40007810000 */
[----:B------:R-:W-:-:S02]  /*d000*/  ISETP.GT.AND P2, PT, R55, 0x70, PT ;  /* 0x000000703700780c */ /* 0x000fc40003f44270 */
[----:B--2---:R-:W-:Y:S01]  /*d010*/  FSEL R81, R53, -INF , P3 ;  /* 0xff80000035517808 */ /* 0x004fe20001800000 */
[----:B------:R1:W0:Y:S01]  /*d020*/  MUFU.TANH R37, R85 ;  /* 0x0000005500257308 */ /* 0x0002220000002400 */
[----:B------:R-:W-:Y:S02]  /*d030*/  FMNMX.FTZ R51, R80, R51, !PT ;  /* 0x0000003350337209 */ /* 0x000fe40007810000 */
[----:B------:R-:W-:Y:S02]  /*d040*/  ISETP.GT.AND P3, PT, R55, 0x71, PT ;  /* 0x000000713700780c */ /* 0x000fe40003f64270 */
[----:B------:R-:W-:Y:S02]  /*d050*/  FSEL R62, R139, -INF , P2 ;  /* 0xff8000008b3e7808 */ /* 0x000fe40001000000 */
[----:B------:R-:W-:Y:S01]  /*d060*/  FMNMX.FTZ R51, R81, R51, !PT ;  /* 0x0000003351337209 */ /* 0x000fe20007810000 */
[----:B------:R-:W2:Y:S01]  /*d070*/  MUFU.TANH R137, R137 ;  /* 0x0000008900897308 */ /* 0x000ea20000002400 */
[----:B------:R-:W-:-:S02]  /*d080*/  ISETP.GT.AND P2, PT, R55, 0x78, PT ;  /* 0x000000783700780c */ /* 0x000fc40003f44270 */
[----:B-1----:R-:W-:Y:S01]  /*d090*/  FSEL R85, R36, -INF , P3 ;  /* 0xff80000024557808 */ /* 0x002fe20001800000 */
[----:B------:R-:W-:Y:S01]  /*d0a0*/  VIADD R36, R10, 0x200 ;  /* 0x000002000a247836 */ /* 0x000fe20000000000 */
[----:B------:R-:W-:Y:S02]  /*d0b0*/  FMNMX.FTZ R51, R62, R51, !PT ;  /* 0x000000333e337209 */ /* 0x000fe40007810000 */
[C---:B------:R-:W-:Y:S01]  /*d0c0*/  ISETP.GT.AND P3, PT, R55.reuse, 0x79, PT ;  /* 0x000000793700780c */ /* 0x040fe20003f64270 */
[----:B------:R-:W-:Y:S01]  /*d0d0*/  VIADD R55, R55, 0x8 ;  /* 0x0000000837377836 */ /* 0x000fe20000000000 */
[----:B---3--:R-:W-:Y:S01]  /*d0e0*/  FSEL R136, R136, -INF , P2 ;  /* 0xff80000088887808 */ /* 0x008fe20001000000 */
[----:B------:R-:W1:Y:S01]  /*d0f0*/  MUFU.TANH R70, R70 ;  /* 0x0000004600467308 */ /* 0x000e620000002400 */
[----:B------:R-:W-:Y:S02]  /*d100*/  FMNMX.FTZ R51, R85, R51, !PT ;  /* 0x0000003355337209 */ /* 0x000fe40007810000 */
[----:B0-----:R-:W-:-:S02]  /*d110*/  FSEL R63, R37, -INF , P3 ;  /* 0xff800000253f7808 */ /* 0x001fc40001800000 */
[----:B------:R-:W-:Y:S02]  /*d120*/  FMNMX.FTZ R37, R136, R51, !PT ;  /* 0x0000003388257209 */ /* 0x000fe40007810000 */
[----:B------:R-:W-:Y:S01]  /*d130*/  ISETP.GT.AND P3, PT, R55, RZ, PT ;  /* 0x000000ff3700720c */ /* 0x000fe20003f64270 */
[----:B------:R-:W0:Y:S01]  /*d140*/  MUFU.TANH R71, R71 ;  /* 0x0000004700477308 */ /* 0x000e220000002400 */
[----:B------:R-:W-:Y:S02]  /*d150*/  FMNMX.FTZ R37, R63, R37, !PT ;  /* 0x000000253f257209 */ /* 0x000fe40007810000 */
[C---:B------:R-:W-:Y:S02]  /*d160*/  ISETP.GT.AND P4, PT, R55.reuse, 0x1, PT ;  /* 0x000000013700780c */ /* 0x040fe40003f84270 */
[----:B------:R-:W-:Y:S01]  /*d170*/  FSEL R14, R14, -INF , P3 ;  /* 0xff8000000e0e7808 */ /* 0x000fe20001800000 */
[----:B------:R-:W3:Y:S01]  /*d180*/  SHFL.BFLY PT, R51, R37, 0x2, 0x1f ;  /* 0x0c401f0025337f89 */ /* 0x000ee200000e0000 */
[----:B------:R-:W-:Y:S01]  /*d190*/  ISETP.GT.AND P3, PT, R55, 0x8, PT ;  /* 0x000000083700780c */ /* 0x000fe20003f64270 */
[----:B------:R-:W4:Y:S01]  /*d1a0*/  MUFU.TANH R74, R74 ;  /* 0x0000004a004a7308 */ /* 0x000f220000002400 */
[----:B------:R-:W-:-:S02]  /*d1b0*/  R2UR UR6, R36 ;  /* 0x00000000240672ca */ /* 0x000fc400000e0000 */
[----:B------:R-:W-:Y:S02]  /*d1c0*/  FSEL R25, R25, -INF , P3 ;  /* 0xff80000019197808 */ /* 0x000fe40001800000 */
[----:B------:R-:W-:-:S03]  /*d1d0*/  ISETP.GT.AND P3, PT, R55, 0x10, PT ;  /* 0x000000103700780c */ /* 0x000fc60003f64270 */
[----:B------:R5:W4:Y:S01]  /*d1e0*/  MUFU.TANH R36, R75 ;  /* 0x0000004b00247308 */ /* 0x000b220000002400 */
[----:B------:R-:W-:Y:S02]  /*d1f0*/  FSEL R30, R30, -INF , P3 ;  /* 0xff8000001e1e7808 */ /* 0x000fe40001800000 */
[----:B------:R-:W-:-:S04]  /*d200*/  ISETP.GT.AND P3, PT, R55, 0x18, PT ;  /* 0x000000183700780c */ /* 0x000fc80003f64270 */
[----:B------:R-:W-:Y:S02]  /*d210*/  FSEL R33, R33, -INF , P3 ;  /* 0xff80000021217808 */ /* 0x000fe40001800000 */
[----:B------:R-:W-:Y:S01]  /*d220*/  ISETP.GT.AND P3, PT, R55, 0x20, PT ;  /* 0x000000203700780c */ /* 0x000fe20003f64270 */
[----:B-----5:R-:W-:Y:S01]  /*d230*/  FMUL.FTZ R75, R79, UR4 ;  /* 0x000000044f4b7c20 */ /* 0x020fe20008410000 */
[----:B------:R-:W-:Y:S01]  /*d240*/  FMUL.FTZ R79, R83, UR4 ;  /* 0x00000004534f7c20 */ /* 0x000fe20008410000 */
[----:B------:R-:W-:Y:S01]  /*d250*/  FMUL.FTZ R83, R86, UR4 ;  /* 0x0000000456537c20 */ /* 0x000fe20008410000 */
[----:B------:R-:W-:Y:S01]  /*d260*/  FSEL R38, R38, -INF , P3 ;  /* 0xff80000026267808 */ /* 0x000fe20001800000 */
[----:B------:R-:W-:Y:S01]  /*d270*/  FMUL.FTZ R86, R87, UR4 ;  /* 0x0000000457567c20 */ /* 0x000fe20008410000 */
[----:B---3--:R-:W-:Y:S01]  /*d280*/  FMNMX.FTZ R51, R37, R51, !PT ;  /* 0x0000003325337209 */ /* 0x008fe20007810000 */
[----:B------:R-:W-:Y:S01]  /*d290*/  IMAD.MOV.U32 R37, RZ, RZ, 0x40000040 ;  /* 0x40000040ff257424 */ /* 0x000fe200078e00ff */
[----:B------:R-:W-:Y:S01]  /*d2a0*/  ISETP.GT.AND P3, PT, R55, 0x28, PT ;  /* 0x000000283700780c */ /* 0x000fe20003f64270 */
[----:B------:R-:W-:Y:S02]  /*d2b0*/  MUFU.TANH R75, R75 ;  /* 0x0000004b004b7308 */ /* 0x000fe40000002400 */
[----:B------:R-:W3:Y:S01]  /*d2c0*/  SHFL.BFLY PT, R53, R51, 0x1, 0x1f ;  /* 0x0c201f0033357f89 */ /* 0x000ee200000e0000 */
[----:B------:R-:W-:Y:S01]  /*d2d0*/  R2UR UR7, R37 ;  /* 0x00000000250772ca */ /* 0x000fe200000e0000 */
[----:B------:R-:W-:Y:S01]  /*d2e0*/  FMUL.FTZ R37, R78, UR4 ;  /* 0x000000044e257c20 */ /* 0x000fe20008410000 */
[----:B------:R-:W-:Y:S01]  /*d2f0*/  FMUL.FTZ R78, R82, UR4 ;  /* 0x00000004524e7c20 */ /* 0x000fe20008410000 */
[----:B------:R-:W-:-:S02]  /*d300*/  FSEL R41, R41, -INF , P3 ;  /* 0xff80000029297808 */ /* 0x000fc40001800000 */
[C---:B------:R-:W-:Y:S01]  /*d310*/  ISETP.GT.AND P3, PT, R55.reuse, 0x30, PT ;  /* 0x000000303700780c */ /* 0x040fe20003f64270 */
[----:B------:R-:W-:Y:S03]  /*d320*/  MUFU.TANH R79, R79 ;  /* 0x0000004f004f7308 */ /* 0x000fe60000002400 */
[----:B------:R-:W-:Y:S02]  /*d330*/  FSEL R46, R46, -INF , P3 ;  /* 0xff8000002e2e7808 */ /* 0x000fe40001800000 */
[----:B------:R-:W-:Y:S02]  /*d340*/  ISETP.GT.AND P3, PT, R55, 0x38, PT ;  /* 0x000000383700780c */ /* 0x000fe40003f64270 */
[----:B------:R-:W-:Y:S01]  /*d350*/  HGMMA.64x64x16.F32.BF16 R88, R132, gdesc[UR4].tnspB, R88, gsb0 ;  /* 0x40e0000484587df0 */ /* 0x000fe20008001858 */
[----:B------:R-:W5:Y:S01]  /*d360*/  MUFU.TANH R37, R37 ;  /* 0x0000002500257308 */ /* 0x000f620000002400 */
[----:B------:R-:W-:-:S02]  /*d370*/  FSEL R49, R49, -INF , P3 ;  /* 0xff80000031317808 */ /* 0x000fc40001800000 */
[----:B------:R-:W-:-:S04]  /*d380*/  ISETP.GT.AND P3, PT, R55, 0x40, PT ;  /* 0x000000403700780c */ /* 0x000fc80003f64270 */
[----:B------:R-:W-:Y:S01]  /*d390*/  FSEL R54, R54, -INF , P3 ;  /* 0xff80000036367808 */ /* 0x000fe20001800000 */
[----:B------:R-:W5:Y:S01]  /*d3a0*/  MUFU.TANH R78, R78 ;  /* 0x0000004e004e7308 */ /* 0x000f620000002400 */
[----:B---3--:R-:W-:Y:S01]  /*d3b0*/  FMNMX.FTZ R53, R51, R53, !PT ;  /* 0x0000003533357209 */ /* 0x008fe20007810000 */
[----:B------:R-:W-:Y:S01]  /*d3c0*/  IMAD.U32 R51, RZ, RZ, UR5 ;  /* 0x00000005ff337e24 */ /* 0x000fe2000f8e00ff */
[----:B------:R-:W-:Y:S02]  /*d3d0*/  ISETP.GT.AND P3, PT, R55, 0x48, PT ;  /* 0x000000483700780c */ /* 0x000fe40003f64270 */
[C---:B------:R-:W-:Y:S01]  /*d3e0*/  FSETP.NEU.FTZ.AND P2, PT, R53.reuse, -INF , PT ;  /* 0xff8000003500780b */ /* 0x040fe20003f5d000 */
[----:B------:R-:W-:Y:S01]  /*d3f0*/  FMUL.FTZ R82, R53, R51 ;  /* 0x0000003335527220 */ /* 0x000fe20000410000 */
[----:B------:R-:W-:Y:S01]  /*d400*/  FSEL R84, R84, -INF , P3 ;  /* 0xff80000054547808 */ /* 0x000fe20001800000 */
[----:B------:R-:W3:Y:S01]  /*d410*/  MUFU.TANH R83, R83 ;  /* 0x0000005300537308 */ /* 0x000ee20000002400 */
[----:B------:R-:W-:-:S02]  /*d420*/  ISETP.GT.AND P3, PT, R55, 0x50, PT ;  /* 0x000000503700780c */ /* 0x000fc40003f64270 */
[----:B------:R-:W-:Y:S02]  /*d430*/  FSEL R82, R82, RZ, P2 ;  /* 0x000000ff52527208 */ /* 0x000fe40001000000 */
[----:B------:R-:W-:Y:S02]  /*d440*/  FSEL R66, R66, -INF , P3 ;  /* 0xff80000042427808 */ /* 0x000fe40001800000 */
[----:B------:R-:W-:Y:S01]  /*d450*/  ISETP.GT.AND P3, PT, R55, 0x58, PT ;  /* 0x000000583700780c */ /* 0x000fe20003f64270 */
[-CC-:B------:R-:W-:Y:S01]  /*d460*/  FFMA.FTZ R148, R11, R51.reuse, -R82.reuse ;  /* 0x000000330b947223 */ /* 0x180fe20000010852 */
[-CC-:B------:R-:W-:Y:S01]  /*d470*/  FFMA.FTZ R11, R15, R51.reuse, -R82.reuse ;  /* 0x000000330f0b7223 */ /* 0x180fe20000010852 */
[-CC-:B------:R-:W-:Y:S01]  /*d480*/  FFMA.FTZ R150, R26, R51.reuse, -R82.reuse ;  /* 0x000000331a967223 */ /* 0x180fe20000010852 */
[-CC-:B------:R-:W-:Y:S01]  /*d490*/  FFMA.FTZ R15, R28, R51.reuse, -R82.reuse ;  /* 0x000000331c0f7223 */ /* 0x180fe20000010852 */
[----:B------:R-:W-:Y:S01]  /*d4a0*/  FSEL R26, R24, -INF , P4 ;  /* 0xff800000181a7808 */ /* 0x000fe20002000000 */
[-CC-:B------:R-:W-:Y:S01]  /*d4b0*/  FFMA.FTZ R144, R29, R51.reuse, -R82.reuse ;  /* 0x000000331d907223 */ /* 0x180fe20000010852 */
[----:B------:R-:W-:Y:S01]  /*d4c0*/  FMNMX.FTZ R28, R14, R154, !PT ;  /* 0x0000009a0e1c7209 */ /* 0x000fe20007810000 */
[-CC-:B------:R-:W-:Y:S01]  /*d4d0*/  FFMA.FTZ R24, R32, R51.reuse, -R82.reuse ;  /* 0x0000003320187223 */ /* 0x180fe20000010852 */
[----:B------:R-:W-:Y:S01]  /*d4e0*/  ISETP.GT.AND P4, PT, R55, 0x9, PT ;  /* 0x000000093700780c */ /* 0x000fe20003f84270 */
[-CC-:B------:R-:W-:Y:S01]  /*d4f0*/  FFMA.FTZ R146, R34, R51.reuse, -R82.reuse ;  /* 0x0000003322927223 */ /* 0x180fe20000010852 */
[----:B------:R-:W-:Y:S01]  /*d500*/  FMNMX.FTZ R28, R26, R28, !PT ;  /* 0x0000001c1a1c7209 */ /* 0x000fe20007810000 */
[-CC-:B------:R-:W-:Y:S01]  /*d510*/  FFMA.FTZ R40, R40, R51.reuse, -R82.reuse ;  /* 0x0000003328287223 */ /* 0x180fe20000010852 */
[----:B------:R-:W-:Y:S01]  /*d520*/  FSEL R27, R27, -INF , P4 ;  /* 0xff8000001b1b7808 */ /* 0x000fe20002000000 */
[-CC-:B------:R-:W-:Y:S01]  /*d530*/  FFMA.FTZ R142, R42, R51.reuse, -R82.reuse ;  /* 0x000000332a8e7223 */ /* 0x180fe20000010852 */
[----:B------:R-:W-:Y:S01]  /*d540*/  FMNMX.FTZ R28, R25, R28, !PT ;  /* 0x0000001c191c7209 */ /* 0x000fe20007810000 */
[-CC-:B------:R-:W-:Y:S01]  /*d550*/  FFMA.FTZ R42, R48, R51.reuse, -R82.reuse ;  /* 0x00000033302a7223 */ /* 0x180fe20000010852 */
[----:B------:R-:W-:Y:S01]  /*d560*/  ISETP.GT.AND P4, PT, R55, 0x11, PT ;  /* 0x000000113700780c */ /* 0x000fe20003f84270 */
[----:B------:R-:W3:Y:S01]  /*d570*/  MUFU.TANH R86, R86 ;  /* 0x0000005600567308 */ /* 0x000ee20000002400 */
[----:B------:R-:W-:Y:S01]  /*d580*/  FMNMX.FTZ R28, R27, R28, !PT ;  /* 0x0000001c1b1c7209 */ /* 0x000fe20007810000 */
[-CC-:B------:R-:W-:Y:S01]  /*d590*/  FFMA.FTZ R138, R50, R51.reuse, -R82.reuse ;  /* 0x00000033328a7223 */ /* 0x180fe20000010852 */
[----:B------:R-:W-:Y:S01]  /*d5a0*/  FSEL R31, R31, -INF , P4 ;  /* 0xff8000001f1f7808 */ /* 0x000fe20002000000 */
[-CC-:B------:R-:W-:Y:S01]  /*d5b0*/  FFMA.FTZ R50, R59, R51.reuse, -R82.reuse ;  /* 0x000000333b327223 */ /* 0x180fe20000010852 */
[----:B------:R-:W-:Y:S01]  /*d5c0*/  FMNMX.FTZ R29, R30, R28, !PT ;  /* 0x0000001c1e1d7209 */ /* 0x000fe20007810000 */
[--C-:B------:R-:W-:Y:S01]  /*d5d0*/  FFMA.FTZ R59, R72, R51, -R82.reuse ;  /* 0x00000033483b7223 */ /* 0x100fe20000010852 */
[----:B------:R-:W-:Y:S01]  /*d5e0*/  ISETP.GT.AND P4, PT, R55, 0x19, PT ;  /* 0x000000193700780c */ /* 0x000fe20003f84270 */
[----:B------:R-:W-:Y:S01]  /*d5f0*/  MUFU.EX2 R148, R148 ;  /* 0x0000009400947308 */ /* 0x000fe20000000800 */
[----:B------:R-:W-:Y:S01]  /*d600*/  FMNMX.FTZ R32, R31, R29, !PT ;  /* 0x0000001d1f207209 */ /* 0x000fe20007810000 */
[-CC-:B------:R-:W-:Y:S01]  /*d610*/  FFMA.FTZ R60, R60, R51.reuse, -R82.reuse ;  /* 0x000000333c3c7223 */ /* 0x180fe20000010852 */
[----:B------:R-:W-:Y:S01]  /*d620*/  FSEL R29, R35, -INF , P4 ;  /* 0xff800000231d7808 */ /* 0x000fe20002000000 */
[-CC-:B------:R-:W-:Y:S01]  /*d630*/  FFMA.FTZ R140, R64, R51.reuse, -R82.reuse ;  /* 0x00000033408c7223 */ /* 0x180fe20000010852 */
[----:B------:R-:W-:Y:S01]  /*d640*/  FMNMX.FTZ R32, R33, R32, !PT ;  /* 0x0000002021207209 */ /* 0x000fe20007810000 */
[-CC-:B------:R-:W-:Y:S01]  /*d650*/  FFMA.FTZ R44, R44, R51.reuse, -R82.reuse ;  /* 0x000000332c2c7223 */ /* 0x180fe20000010852 */
[----:B------:R-:W-:Y:S01]  /*d660*/  ISETP.GT.AND P4, PT, R55, 0x21, PT ;  /* 0x000000213700780c */ /* 0x000fe20003f84270 */
[----:B------:R-:W-:Y:S01]  /*d670*/  MUFU.EX2 R11, R11 ;  /* 0x0000000b000b7308 */ /* 0x000fe20000000800 */
[----:B------:R-:W-:Y:S01]  /*d680*/  FMNMX.FTZ R32, R29, R32, !PT ;  /* 0x000000201d207209 */ /* 0x000fe20007810000 */
[-CC-:B------:R-:W-:Y:S01]  /*d690*/  FFMA.FTZ R64, R77, R51.reuse, -R82.reuse ;  /* 0x000000334d407223 */ /* 0x180fe20000010852 */
[----:B------:R-:W-:Y:S01]  /*d6a0*/  FSEL R39, R39, -INF , P4 ;  /* 0xff80000027277808 */ /* 0x000fe20002000000 */
[-CC-:B------:R-:W-:Y:S01]  /*d6b0*/  FFMA.FTZ R136, R136, R51.reuse, -R82.reuse ;  /* 0x0000003388887223 */ /* 0x180fe20000010852 */
[----:B------:R-:W-:Y:S01]  /*d6c0*/  FMNMX.FTZ R34, R38, R32, !PT ;  /* 0x0000002026227209 */ /* 0x000fe20007810000 */
[----:B------:R-:W-:Y:S01]  /*d6d0*/  FFMA.FTZ R63, R63, R51, -R82 ;  /* 0x000000333f3f7223 */ /* 0x000fe20000010852 */
[----:B------:R-:W-:Y:S01]  /*d6e0*/  ISETP.GT.AND P4, PT, R55, 0x29, PT ;  /* 0x000000293700780c */ /* 0x000fe20003f84270 */
[----:B------:R2:W-:Y:S01]  /*d6f0*/  MUFU.EX2 R32, R40 ;  /* 0x0000002800207308 */ /* 0x0005e20000000800 */
[----:B------:R-:W-:-:S02]  /*d700*/  FMNMX.FTZ R34, R39, R34, !PT ;  /* 0x0000002227227209 */ /* 0x000fc40007810000 */
[----:B------:R-:W-:Y:S02]  /*d710*/  FSEL R43, R43, -INF , P4 ;  /* 0xff8000002b2b7808 */ /* 0x000fe40002000000 */
[----:B------:R-:W-:Y:S02]  /*d720*/  FMNMX.FTZ R34, R41, R34, !PT ;  /* 0x0000002229227209 */ /* 0x000fe40007810000 */
[----:B------:R-:W-:Y:S01]  /*d730*/  ISETP.GT.AND P4, PT, R55, 0x31, PT ;  /* 0x000000313700780c */ /* 0x000fe20003f84270 */
[----:B------:R-:W-:Y:S01]  /*d740*/  MUFU.EX2 R150, R150 ;  /* 0x0000009600967308 */ /* 0x000fe20000000800 */
[----:B------:R-:W-:Y:S01]  /*d750*/  FMNMX.FTZ R34, R43, R34, !PT ;  /* 0x000000222b227209 */ /* 0x000fe20007810000 */
[-CC-:B--2---:R-:W-:Y:S01]  /*d760*/  FFMA.FTZ R40, R45, R51.reuse, -R82.reuse ;  /* 0x000000332d287223 */ /* 0x184fe20000010852 */
[----:B------:R-:W-:Y:S01]  /*d770*/  FSEL R47, R47, -INF , P4 ;  /* 0xff8000002f2f7808 */ /* 0x000fe20002000000 */
[----:B------:R-:W-:Y:S01]  /*d780*/  FFMA.FTZ R45, R57, R51, -R82 ;  /* 0x00000033392d7223 */ /* 0x000fe20000010852 */
[----:B------:R-:W-:Y:S01]  /*d790*/  FMNMX.FTZ R35, R46, R34, !PT ;  /* 0x000000222e237209 */ /* 0x000fe20007810000 */
[----:B------:R-:W-:-:S02]  /*d7a0*/  WARPGROUP.DEPBAR.LE gsb0, 0x0 ;  /* 0x00008000000079c5 */ /* 0x000fc40000010000 */
[----:B------:R-:W-:Y:S01]  /*d7b0*/  ISETP.GT.AND P4, PT, R55, 0x39, PT ;  /* 0x000000393700780c */ /* 0x000fe20003f84270 */
[--C-:B------:R-:W-:Y:S01]  /*d7c0*/  FFMA.FTZ R132, R68, R51, -R82.reuse ;  /* 0x0000003344847223 */ /* 0x100fe20000010852 */
[----:B------:R-:W-:Y:S01]  /*d7d0*/  FMNMX.FTZ R35, R47, R35, !PT ;  /* 0x000000232f237209 */ /* 0x000fe20007810000 */
[--C-:B------:R-:W-:Y:S01]  /*d7e0*/  FFMA.FTZ R134, R58, R51, -R82.reuse ;  /* 0x000000333a867223 */ /* 0x100fe20000010852 */
[----:B------:R-:W-:Y:S01]  /*d7f0*/  FSEL R52, R52, -INF , P4 ;  /* 0xff80000034347808 */ /* 0x000fe20002000000 */
[----:B------:R-:W-:Y:S01]  /*d800*/  WARPGROUP.ARRIVE ;  /* 0x00000000000079c5 */ /* 0x000fe20000000000 */
[----:B------:R-:W-:Y:S01]  /*d810*/  FMNMX.FTZ R35, R49, R35, !PT ;  /* 0x0000002331237209 */ /* 0x000fe20007810000 */
[----:B------:R-:W-:Y:S01]  /*d820*/  FFMA.FTZ R58, R69, R51, -R82 ;  /* 0x00000033453a7223 */ /* 0x000fe20000010852 */
[----:B------:R-:W-:-:S03]  /*d830*/  ISETP.GT.AND P4, PT, R55, 0x41, PT ;  /* 0x000000413700780c */ /* 0x000fc60003f84270 */
[----:B------:R-:W2:Y:S01]  /*d840*/  S2R R135, SR_TID.X ;  /* 0x0000000000877919 */ /* 0x000ea20000002100 */
[----:B------:R-:W-:Y:S01]  /*d850*/  FMNMX.FTZ R35, R52, R35, !PT ;  /* 0x0000002334237209 */ /* 0x000fe20007810000 */
[----:B------:R-:W-:Y:S01]  /*d860*/  MUFU.EX2 R15, R15 ;  /* 0x0000000f000f7308 */ /* 0x000fe20000000800 */
[----:B------:R-:W-:Y:S02]  /*d870*/  FSEL R56, R56, -INF , P4 ;  /* 0xff80000038387808 */ /* 0x000fe40002000000 */
[----:B------:R-:W-:Y:S02]  /*d880*/  FMNMX.FTZ R35, R54, R35, !PT ;  /* 0x0000002336237209 */ /* 0x000fe40007810000 */
[----:B------:R-:W-:Y:S02]  /*d890*/  ISETP.GT.AND P4, PT, R55, 0x49, PT ;  /* 0x000000493700780c */ /* 0x000fe40003f84270 */
[----:B------:R-:W-:Y:S01]  /*d8a0*/  FMNMX.FTZ R35, R56, R35, !PT ;  /* 0x0000002338237209 */ /* 0x000fe20007810000 */
[----:B------:R-:W-:Y:S01]  /*d8b0*/  MUFU.EX2 R144, R144 ;  /* 0x0000009000907308 */ /* 0x000fe20000000800 */
[----:B------:R-:W-:-:S02]  /*d8c0*/  FSEL R137, R137, -INF , P4 ;  /* 0xff80000089897808 */ /* 0x000fc40002000000 */
[----:B------:R-:W-:Y:S02]  /*d8d0*/  FMNMX.FTZ R35, R84, R35, !PT ;  /* 0x0000002354237209 */ /* 0x000fe40007810000 */
[----:B------:R-:W-:Y:S02]  /*d8e0*/  ISETP.GT.AND P4, PT, R55, 0x51, PT ;  /* 0x000000513700780c */ /* 0x000fe40003f84270 */
[----:B------:R-:W-:Y:S01]  /*d8f0*/  FMNMX.FTZ R35, R137, R35, !PT ;  /* 0x0000002389237209 */ /* 0x000fe20007810000 */
[----:B------:R-:W-:Y:S01]  /*d900*/  MUFU.EX2 R24, R24 ;  /* 0x0000001800187308 */ /* 0x000fe20000000800 */
[----:B------:R-:W-:Y:S02]  /*d910*/  FSEL R67, R67, -INF , P4 ;  /* 0xff80000043437808 */ /* 0x000fe40002000000 */
[----:B------:R-:W-:Y:S02]  /*d920*/  FMNMX.FTZ R35, R66, R35, !PT ;  /* 0x0000002342237209 */ /* 0x000fe40007810000 */
[----:B------:R-:W-:-:S02]  /*d930*/  ISETP.GT.AND P4, PT, R55, 0x59, PT ;  /* 0x000000593700780c */ /* 0x000fc40003f84270 */
[----:B-1----:R-:W-:Y:S01]  /*d940*/  FSEL R70, R70, -INF , P3 ;  /* 0xff80000046467808 */ /* 0x002fe20001800000 */
[----:B------:R-:W-:Y:S01]  /*d950*/  MUFU.EX2 R146, R146 ;  /* 0x0000009200927308 */ /* 0x000fe20000000800 */
[----:B------:R-:W-:Y:S02]  /*d960*/  FMNMX.FTZ R35, R67, R35, !PT ;  /* 0x0000002343237209 */ /* 0x000fe40007810000 */
[----:B------:R-:W-:Y:S02]  /*d970*/  ISETP.GT.AND P3, PT, R55, 0x60, PT ;  /* 0x000000603700780c */ /* 0x000fe40003f64270 */
[----:B0-----:R-:W-:Y:S02]  /*d980*/  FSEL R71, R71, -INF , P4 ;  /* 0xff80000047477808 */ /* 0x001fe40002000000 */
[----:B------:R-:W-:Y:S01]  /*d990*/  FMNMX.FTZ R35, R70, R35, !PT ;  /* 0x0000002346237209 */ /* 0x000fe20007810000 */
[----:B------:R0:W-:Y:S01]  /*d9a0*/  MUFU.EX2 R28, R60 ;  /* 0x0000003c001c7308 */ /* 0x0001e20000000800 */
[----:B------:R-:W-:-:S02]  /*d9b0*/  ISETP.GT.AND P4, PT, R55, 0x61, PT ;  /* 0x000000613700780c */ /* 0x000fc40003f84270 */
[----:B----4-:R-:W-:Y:S02]  /*d9c0*/  FSEL R74, R74, -INF , P3 ;  /* 0xff8000004a4a7808 */ /* 0x010fe40001800000 */
[----:B------:R-:W-:Y:S02]  /*d9d0*/  FMNMX.FTZ R35, R71, R35, !PT ;  /* 0x0000002347237209 */ /* 0x000fe40007810000 */
[----:B------:R-:W-:Y:S01]  /*d9e0*/  ISETP.GT.AND P3, PT, R55, 0x68, PT ;  /* 0x000000683700780c */ /* 0x000fe20003f64270 */
[----:B------:R-:W-:Y:S01]  /*d9f0*/  MUFU.EX2 R140, R140 ;  /* 0x0000008c008c7308 */ /* 0x000fe20000000800 */
[----:B------:R-:W-:Y:S01]  /*da00*/  FSEL R48, R36, -INF , P4 ;  /* 0xff80000024307808 */ /* 0x000fe20002000000 */
[----:B------:R-:W-:Y:S01]  /*da10*/  VIADD R36, R10, 0x280 ;  /* 0x000002800a247836 */ /* 0x000fe20000000000 */
[----:B------:R-:W-:Y:S01]  /*da20*/  FMNMX.FTZ R35, R74, R35, !PT ;  /* 0x000000234a237209 */ /* 0x000fe20007810000 */
[----:B0-----:R-:W-:Y:S01]  /*da30*/  FFMA.FTZ R60, R73, R51, -R82 ;  /* 0x00000033493c7223 */ /* 0x001fe20000010852 */
[----:B------:R-:W-:-:S02]  /*da40*/  ISETP.GT.AND P4, PT, R55, 0x69, PT ;  /* 0x000000693700780c */ /* 0x000fc40003f84270 */
[----:B-----5:R-:W-:Y:S01]  /*da50*/  FSEL R57, R37, -INF , P3 ;  /* 0xff80000025397808 */ /* 0x020fe20001800000 */
[----:B------:R-:W-:Y:S01]  /*da60*/  MUFU.EX2 R142, R142 ;  /* 0x0000008e008e7308 */ /* 0x000fe20000000800 */
[----:B------:R-:W-:Y:S02]  /*da70*/  FMNMX.FTZ R35, R48, R35, !PT ;  /* 0x0000002330237209 */ /* 0x000fe40007810000 */
[----:B------:R-:W-:Y:S02]  /*da80*/  ISETP.GT.AND P3, PT, R55, 0x70, PT ;  /* 0x000000703700780c */ /* 0x000fe40003f64270 */
[----:B------:R-:W-:Y:S02]  /*da90*/  FSEL R75, R75, -INF , P4 ;  /* 0xff8000004b4b7808 */ /* 0x000fe40002000000 */
[----:B------:R-:W-:Y:S01]  /*daa0*/  FMNMX.FTZ R35, R57, R35, !PT ;  /* 0x0000002339237209 */ /* 0x000fe20007810000 */
[----:B------:R0:W-:Y:S01]  /*dab0*/  MUFU.EX2 R34, R44 ;  /* 0x0000002c00227308 */ /* 0x0001e20000000800 */
[----:B------:R-:W-:-:S02]  /*dac0*/  ISETP.GT.AND P4, PT, R55, 0x71, PT ;  /* 0x000000713700780c */ /* 0x000fc40003f84270 */
[----:B------:R-:W-:Y:S02]  /*dad0*/  FSEL R78, R78, -INF , P3 ;  /* 0xff8000004e4e7808 */ /* 0x000fe40001800000 */
[----:B------:R-:W-:Y:S02]  /*dae0*/  FMNMX.FTZ R35, R75, R35, !PT ;  /* 0x000000234b237209 */ /* 0x000fe40007810000 */
[----:B------:R-:W-:Y:S01]  /*daf0*/  ISETP.GT.AND P3, PT, R55, 0x78, PT ;  /* 0x000000783700780c */ /* 0x000fe20003f64270 */
[----:B------:R-:W-:Y:S01]  /*db00*/  MUFU.EX2 R40, R40 ;  /* 0x0000002800287308 */ /* 0x000fe20000000800 */
[----:B------:R-:W-:Y:S01]  /*db10*/  FSEL R79, R79, -INF , P4 ;  /* 0xff8000004f4f7808 */ /* 0x000fe20002000000 */
[--C-:B0-----:R-:W-:Y:S01]  /*db20*/  FFMA.FTZ R44, R65, R51, -R82.reuse ;  /* 0x00000033412c7223 */ /* 0x101fe20000010852 */
[----:B------:R-:W-:Y:S01]  /*db30*/  FMNMX.FTZ R35, R78, R35, !PT ;  /* 0x000000234e237209 */ /* 0x000fe20007810000 */
[-CC-:B------:R-:W-:Y:S01]  /*db40*/  FFMA.FTZ R65, R80, R51.reuse, -R82.reuse ;  /* 0x0000003350417223 */ /* 0x180fe20000010852 */
[----:B------:R-:W-:Y:S01]  /*db50*/  ISETP.GT.AND P4, PT, R55, 0x79, PT ;  /* 0x000000793700780c */ /* 0x000fe20003f84270 */
[--C-:B------:R-:W-:Y:S01]  /*db60*/  FFMA.FTZ R55, R61, R51, -R82.reuse ;  /* 0x000000333d377223 */ /* 0x100fe20000010852 */
[----:B---3--:R-:W-:Y:S01]  /*db70*/  FSEL R83, R83, -INF , P3 ;  /* 0xff80000053537808 */ /* 0x008fe20001800000 */
[----:B------:R-:W-:Y:S01]  /*db80*/  MUFU.EX2 R42, R42 ;  /* 0x0000002a002a7308 */ /* 0x000fe20000000800 */
[----:B------:R-:W-:Y:S01]  /*db90*/  FMNMX.FTZ R35, R79, R35, !PT ;  /* 0x000000234f237209 */ /* 0x000fe20007810000 */
[----:B------:R-:W-:Y:S01]  /*dba0*/  FFMA.FTZ R61, R76, R51, -R82 ;  /* 0x000000334c3d7223 */ /* 0x000fe20000010852 */
[----:B------:R-:W-:-:S02]  /*dbb0*/  FSEL R86, R86, -INF , P4 ;  /* 0xff80000056567808 */ /* 0x000fc40002000000 */
[----:B------:R-:W-:Y:S02]  /*dbc0*/  FMNMX.FTZ R35, R83, R35, !PT ;  /* 0x0000002353237209 */ /* 0x000fe40007810000 */
[----:B------:R-:W-:Y:S01]  /*dbd0*/  R2UR UR6, R36 ;  /* 0x00000000240672ca */ /* 0x000fe200000e0000 */
[----:B------:R-:W-:Y:S01]  /*dbe0*/  MUFU.EX2 R138, R138 ;  /* 0x0000008a008a7308 */ /* 0x000fe20000000800 */
[----:B------:R-:W-:Y:S01]  /*dbf0*/  FMNMX.FTZ R35, R86, R35, !PT ;  /* 0x0000002356237209 */ /* 0x000fe20007810000 */
[-C--:B------:R-:W-:Y:S01]  /*dc00*/  FFMA.FTZ R36, R81, R51.reuse, -R82 ;  /* 0x0000003351247223 */ /* 0x080fe20000010852 */
[----:B------:R-:W-:Y:S02]  /*dc10*/  FSEL R69, R53, RZ, P2 ;  /* 0x000000ff35457208 */ /* 0x000fe40001000000 */
[----:B--2---:R-:W-:Y:S01]  /*dc20*/  SHF.R.U32.HI R87, RZ, 0x7, R135 ;  /* 0x00000007ff577819 */ /* 0x004fe20000011687 */
[----:B------:R-:W0:Y:S02]  /*dc30*/  SHFL.BFLY PT, R37, R35, 0x2, 0x1f ;  /* 0x0c401f0023257f89 */ /* 0x000e2400000e0000 */
[----:B------:R-:W-:Y:S01]  /*dc40*/  FADD.FTZ R69, -R69, R21 ;  /* 0x0000001545457221 */ /* 0x000fe20000010100 */
[----:B------:R-:W-:Y:S03]  /*dc50*/  MUFU.EX2 R44, R44 ;  /* 0x0000002c002c7308 */ /* 0x000fe60000000800 */
[----:B------:R-:W-:-:S05]  /*dc60*/  FMUL.FTZ R21, R69, R51 ;  /* 0x0000003345157220 */ /* 0x000fca0000410000 */
[----:B------:R-:W-:Y:S08]  /*dc70*/  MUFU.EX2 R132, R132 ;  /* 0x0000008400847308 */ /* 0x000ff00000000800 */
[----:B------:R-:W1:Y:S01]  /*dc80*/  MUFU.EX2 R21, R21 ;  /* 0x0000001500157308 */ /* 0x000e620000000800 */
[----:B0-----:R-:W-:Y:S01]  /*dc90*/  FMNMX.FTZ R35, R35, R37, !PT ;  /* 0x0000002523237209 */ /* 0x001fe20007810000 */
[----:B------:R-:W-:-:S06]  /*dca0*/  IMAD.MOV.U32 R37, RZ, RZ, 0x40000040 ;  /* 0x40000040ff257424 */ /* 0x000fcc00078e00ff */
[----:B------:R-:W-:Y:S01]  /*dcb0*/  MUFU.EX2 R45, R45 ;  /* 0x0000002d002d7308 */ /* 0x000fe20000000800 */
[----:B------:R-:W0:Y:S01]  /*dcc0*/  SHFL.BFLY PT, R68, R35, 0x1, 0x1f ;  /* 0x0c201f0023447f89 */ /* 0x000e2200000e0000 */
[----:B------:R-:W-:Y:S01]  /*dcd0*/  R2UR UR7, R37 ;  /* 0x00000000250772ca */ /* 0x000fe200000e0000 */
[-CC-:B------:R-:W-:Y:S01]  /*dce0*/  FFMA.FTZ R37, R62, R51.reuse, -R82.reuse ;  /* 0x000000333e257223 */ /* 0x180fe20000010852 */
[----:B------:R-:W-:-:S04]  /*dcf0*/  FFMA.FTZ R62, R85, R51, -R82 ;  /* 0x00000033553e7223 */ /* 0x000fc80000010852 */
[----:B------:R-:W-:Y:S01]  /*dd00*/  MUFU.EX2 R134, R134 ;  /* 0x0000008600867308 */ /* 0x000fe20000000800 */
[----:B-1----:R-:W-:-:S04]  /*dd10*/  FFMA.FTZ R3, R21, R3, R148 ;  /* 0x0000000315037223 */ /* 0x002fc80000010094 */
[----:B------:R-:W-:Y:S02]  /*dd20*/  FADD.FTZ R3, R11, R3 ;  /* 0x000000030b037221 */ /* 0x000fe40000010000 */
[----:B------:R-:W-:Y:S01]  /*dd30*/  HGMMA.64x64x16.F32.BF16 R88, R128, gdesc[UR4].tnspB, R88, gsb0 ;  /* 0x40e0000480587df0 */ /* 0x000fe20008001858 */
[----:B------:R-:W-:Y:S08]  /*dd40*/  MUFU.EX2 R50, R50 ;  /* 0x0000003200327308 */ /* 0x000ff00000000800 */
[----:B------:R-:W-:Y:S01]  /*dd50*/  MUFU.EX2 R55, R55 ;  /* 0x0000003700377308 */ /* 0x000fe20000000800 */
[----:B0-----:R-:W-:-:S04]  /*dd60*/  FMNMX.FTZ R35, R35, R68, !PT ;  /* 0x0000004423237209 */ /* 0x001fc80007810000 */
[C---:B------:R-:W-:Y:S01]  /*dd70*/  FSETP.NEU.FTZ.AND P2, PT, R35.reuse, -INF , PT ;  /* 0xff8000002300780b */ /* 0x040fe20003f5d000 */
[----:B------:R-:W-:Y:S02]  /*dd80*/  FMUL.FTZ R72, R35, R51 ;  /* 0x0000003323487220 */ /* 0x000fe40000410000 */
[----:B------:R-:W-:Y:S03]  /*dd90*/  MUFU.EX2 R58, R58 ;  /* 0x0000003a003a7308 */ /* 0x000fe60000000800 */
[----:B------:R-:W-:-:S05]  /*dda0*/  FSEL R72, R72, RZ, P2 ;  /* 0x000000ff48487208 */ /* 0x000fca0001000000 */
[-CC-:B------:R-:W-:Y:S01]  /*ddb0*/  FFMA.FTZ R139, R49, R51.reuse, -R72.reuse ;  /* 0x00000033318b7223 */ /* 0x180fe20000010848 */
[-CC-:B------:R-:W-:Y:S01]  /*ddc0*/  FFMA.FTZ R149, R14, R51.reuse, -R72.reuse ;  /* 0x000000330e957223 */ /* 0x180fe20000010848 */
[----:B------:R-:W2:Y:S01]  /*ddd0*/  LDL R49, [R1+0xc] ;  /* 0x00000c0001317983 */ /* 0x000ea20000100800 */
[-CC-:B------:R-:W-:Y:S01]  /*dde0*/  FFMA.FTZ R151, R25, R51.reuse, -R72.reuse ;  /* 0x0000003319977223 */ /* 0x180fe20000010848 */
[-CC-:B------:R-:W-:Y:S01]  /*ddf0*/  FFMA.FTZ R14, R26, R51.reuse, -R72.reuse ;  /* 0x000000331a0e7223 */ /* 0x180fe20000010848 */
[-CC-:B------:R-:W-:Y:S01]  /*de00*/  FFMA.FTZ R25, R27, R51.reuse, -R72.reuse ;  /* 0x000000331b197223 */ /* 0x180fe20000010848 */
[----:B------:R-:W-:Y:S01]  /*de10*/  VIADD R26, R10, 0x300 ;  /* 0x000003000a1a7836 */ /* 0x000fe20000000000 */
[----:B------:R-:W-:Y:S01]  /*de20*/  MUFU.EX2 R149, R149 ;  /* 0x0000009500957308 */ /* 0x000fe20000000800 */
[----:B------:R-:W-:Y:S02]  /*de30*/  IMAD.MOV.U32 R27, RZ, RZ, 0x40000040 ;  /* 0x40000040ff1b7424 */ /* 0x000fe400078e00ff */
[-CC-:B------:R-:W-:Y:S01]  /*de40*/  FFMA.FTZ R145, R30, R51.reuse, -R72.reuse ;  /* 0x000000331e917223 */ /* 0x180fe20000010848 */
[-CC-:B------:R-:W-:Y:S01]  /*de50*/  FFMA.FTZ R30, R31, R51.reuse, -R72.reuse ;  /* 0x000000331f1e7223 */ /* 0x180fe20000010848 */
[----:B------:R-:W-:Y:S01]  /*de60*/  R2UR UR6, R26 ;  /* 0x000000001a0672ca */ /* 0x000fe200000e0000 */
[----:B------:R-:W-:Y:S01]  /*de70*/  VIADD R26, R10, 0x380 ;  /* 0x000003800a1a7836 */ /* 0x000fe20000000000 */
[----:B------:R-:W-:Y:S01]  /*de80*/  R2UR UR7, R27 ;  /* 0x000000001b0772ca */ /* 0x000fe200000e0000 */
[-CC-:B------:R-:W-:Y:S01]  /*de90*/  FFMA.FTZ R147, R33, R51.reuse, -R72.reuse ;  /* 0x0000003321937223 */ /* 0x180fe20000010848 */
[----:B------:R-:W-:Y:S01]  /*dea0*/  FSEL R27, R35, RZ, P2 ;  /* 0x000000ff231b7208 */ /* 0x000fe20001000000 */
[----:B------:R-:W-:Y:S01]  /*deb0*/  MUFU.EX2 R14, R14 ;  /* 0x0000000e000e7308 */ /* 0x000fe20000000800 */
[-CC-:B------:R-:W-:Y:S01]  /*dec0*/  FFMA.FTZ R33, R43, R51.reuse, -R72.reuse ;  /* 0x000000332b217223 */ /* 0x180fe20000010848 */
[-CC-:B------:R-:W-:Y:S01]  /*ded0*/  FFMA.FTZ R141, R38, R51.reuse, -R72.reuse ;  /* 0x00000033268d7223 */ /* 0x180fe20000010848 */
[----:B------:R-:W-:Y:S01]  /*dee0*/  FFMA.FTZ R38, R46, R51, -R72 ;  /* 0x000000332e267223 */ /* 0x000fe20000010848 */
[----:B------:R-:W-:Y:S01]  /*def0*/  FADD.FTZ R10, -R27, R154 ;  /* 0x0000009a1b0a7221 */ /* 0x000fe20000010100 */
[----:B------:R-:W-:-:S02]  /*df00*/  IMAD.MOV.U32 R27, RZ, RZ, 0x40000040 ;  /* 0x40000040ff1b7424 */ /* 0x000fc400078e00ff */
[-CC-:B------:R-:W-:Y:S01]  /*df10*/  FFMA.FTZ R29, R29, R51.reuse, -R72.reuse ;  /* 0x000000331d1d7223 */ /* 0x180fe20000010848 */
[----:B------:R-:W-:Y:S01]  /*df20*/  ISETP.GE.U32.AND P2, PT, R135, 0x180, PT ;  /* 0x000001808700780c */ /* 0x000fe20003f46070 */
[-C--:B------:R-:W-:Y:S01]  /*df30*/  FMUL.FTZ R10, R10, R51.reuse ;  /* 0x000000330a0a7220 */ /* 0x080fe20000410000 */
[----:B------:R-:W-:Y:S01]  /*df40*/  MUFU.EX2 R151, R151 ;  /* 0x0000009700977308 */ /* 0x000fe20000000800 */
[-CC-:B------:R-:W-:Y:S01]  /*df50*/  FFMA.FTZ R31, R39, R51.reuse, -R72.reuse ;  /* 0x00000033271f7223 */ /* 0x180fe20000010848 */
[-CC-:B------:R-:W-:Y:S01]  /*df60*/  FFMA.FTZ R143, R41, R51.reuse, -R72.reuse ;  /* 0x00000033298f7223 */ /* 0x180fe20000010848 */
[-CC-:B------:R-:W-:Y:S01]  /*df70*/  FFMA.FTZ R39, R47, R51.reuse, -R72.reuse ;  /* 0x000000332f277223 */ /* 0x180fe20000010848 */
[-CC-:B------:R-:W-:Y:S01]  /*df80*/  FFMA.FTZ R41, R52, R51.reuse, -R72.reuse ;  /* 0x0000003334297223 */ /* 0x180fe20000010848 */
[----:B------:R-:W-:-:S03]  /*df90*/  FFMA.FTZ R133, R54, R51, -R72 ;  /* 0x0000003336857223 */ /* 0x000fc60000010848 */
[----:B------:R-:W0:Y:S08]  /*dfa0*/  MUFU.EX2 R10, R10 ;  /* 0x0000000a000a7308 */ /* 0x000e300000000800 */
[----:B------:R-:W1:Y:S08]  /*dfb0*/  MUFU.EX2 R25, R25 ;  /* 0x0000001900197308 */ /* 0x000e700000000800 */
[----:B------:R-:W3:Y:S01]  /*dfc0*/  MUFU.EX2 R145, R145 ;  /* 0x0000009100917308 */ /* 0x000ee20000000800 */
[----:B------:R-:W-:-:S02]  /*dfd0*/  WARPGROUP.DEPBAR.LE gsb0, 0x0 ;  /* 0x00008000000079c5 */ /* 0x000fc40000010000 */
[----:B------:R-:W-:-:S05]  /*dfe0*/  WARPGROUP.ARRIVE ;  /* 0x00000000000079c5 */ /* 0x000fca0000000000 */
[----:B------:R-:W4:Y:S01]  /*dff0*/  MUFU.EX2 R30, R30 ;  /* 0x0000001e001e7308 */ /* 0x000f220000000800 */
[----:B------:R-:W-:Y:S01]  /*e000*/  HGMMA.64x64x16.F32.BF16 R88, R124, gdesc[UR4].tnspB, R88, gsb0 ;  /* 0x40e000047c587df0 */ /* 0x000fe20008001858 */
[----:B------:R-:W-:Y:S01]  /*e010*/  R2UR UR6, R26 ;  /* 0x000000001a0672ca */ /* 0x000fe200000e0000 */
[----:B------:R-:W-:Y:S01]  /*e020*/  FADD.FTZ R26, R150, R3 ;  /* 0x00000003961a7221 */ /* 0x000fe20000010000 */
[----:B------:R-:W-:Y:S01]  /*e030*/  R2UR UR7, R27 ;  /* 0x000000001b0772ca */ /* 0x000fe200000e0000 */
[----:B------:R-:W-:-:S03]  /*e040*/  VIADD R3, R87, 0x9 ;  /* 0x0000000957037836 */ /* 0x000fc60000000000 */
[----:B------:R-:W5:Y:S01]  /*e050*/  MUFU.EX2 R147, R147 ;  /* 0x0000009300937308 */ /* 0x000f620000000800 */
[----:B------:R-:W-:-:S04]  /*e060*/  FADD.FTZ R27, R15, R26 ;  /* 0x0000001a0f1b7221 */ /* 0x000fc80000010000 */
[----:B------:R-:W-:-:S03]  /*e070*/  FADD.FTZ R27, R144, R27 ;  /* 0x0000001b901b7221 */ /* 0x000fc60000010000 */
[----:B------:R-:W5:Y:S01]  /*e080*/  MUFU.EX2 R29, R29 ;  /* 0x0000001d001d7308 */ /* 0x000f620000000800 */
[----:B------:R-:W-:Y:S01]  /*e090*/  FADD.FTZ R43, R24, R27 ;  /* 0x0000001b182b7221 */ /* 0x000fe20000010000 */
[----:B0-----:R-:W-:-:S06]  /*e0a0*/  FFMA.FTZ R27, R10, R0, R149 ;  /* 0x000000000a1b7223 */ /* 0x001fcc0000010095 */
[----:B------:R-:W0:Y:S08]  /*e0b0*/  MUFU.EX2 R141, R141 ;  /* 0x0000008d008d7308 */ /* 0x000e300000000800 */
[----:B------:R-:W0:Y:S08]  /*e0c0*/  MUFU.EX2 R31, R31 ;  /* 0x0000001f001f7308 */ /* 0x000e300000000800 */
[----:B------:R-:W0:Y:S08]  /*e0d0*/  MUFU.EX2 R143, R143 ;  /* 0x0000008f008f7308 */ /* 0x000e300000000800 */
[----:B------:R-:W0:Y:S08]  /*e0e0*/  MUFU.EX2 R33, R33 ;  /* 0x0000002100217308 */ /* 0x000e300000000800 */
[----:B------:R-:W0:Y:S08]  /*e0f0*/  MUFU.EX2 R38, R38 ;  /* 0x0000002600267308 */ /* 0x000e300000000800 */
[----:B------:R-:W0:Y:S08]  /*e100*/  MUFU.EX2 R39, R39 ;  /* 0x0000002700277308 */ /* 0x000e300000000800 */
[----:B------:R-:W0:Y:S01]  /*e110*/  MUFU.EX2 R139, R139 ;  /* 0x0000008b008b7308 */ /* 0x000e220000000800 */
[----:B------:R-:W-:-:S07]  /*e120*/  FFMA.FTZ R135, R84, R51, -R72 ;  /* 0x0000003354877223 */ /* 0x000fce0000010848 */
[----:B------:R-:W0:Y:S01]  /*e130*/  MUFU.EX2 R41, R41 ;  /* 0x0000002900297308 */ /* 0x000e220000000800 */
[----:B------:R-:W-:Y:S02]  /*e140*/  WARPGROUP.DEPBAR.LE gsb0, 0x0 ;  /* 0x00008000000079c5 */ /* 0x000fe40000010000 */
[----:B------:R-:W-:-:S05]  /*e150*/  WARPGROUP.ARRIVE ;  /* 0x00000000000079c5 */ /* 0x000fca0000000000 */
[----:B------:R-:W0:Y:S01]  /*e160*/  MUFU.EX2 R133, R133 ;  /* 0x0000008500857308 */ /* 0x000e220000000800 */
[----:B------:R-:W-:Y:S01]  /*e170*/  HGMMA.64x64x16.F32.BF16 R88, R120, gdesc[UR4].tnspB, R88, gsb0 ;  /* 0x40e0000478587df0 */ /* 0x000fe20008001858 */
[----:B------:R-:W-:Y:S01]  /*e180*/  FADD.FTZ R43, R146, R43 ;  /* 0x0000002b922b7221 */ /* 0x000fe20000010000 */
[----:B------:R-:W-:-:S03]  /*e190*/  FADD.FTZ R46, R14, R27 ;  /* 0x0000001b0e2e7221 */ /* 0x000fc60000010000 */
[----:B------:R-:W-:Y:S01]  /*e1a0*/  FADD.FTZ R43, R28, R43 ;  /* 0x0000002b1c2b7221 */ /* 0x000fe20000010000 */
[----:B------:R-:W-:Y:S01]  /*e1b0*/  FADD.FTZ R46, R151, R46 ;  /* 0x0000002e972e7221 */ /* 0x000fe20000010000 */
[----:B------:R-:W-:Y:S01]  /*e1c0*/  SEL R3, R3, 0x9, !P2 ;  /* 0x0000000903037807 */ /* 0x000fe20005000000 */
[----:B------:R-:W-:Y:S01]  /*e1d0*/  MUFU.EX2 R59, R59 ;  /* 0x0000003b003b7308 */ /* 0x000fe20000000800 */
[----:B------:R-:W-:Y:S01]  /*e1e0*/  FADD.FTZ R43, R140, R43 ;  /* 0x0000002b8c2b7221 */ /* 0x000fe20000010000 */
[----:B-1----:R-:W-:-:S03]  /*e1f0*/  FADD.FTZ R46, R25, R46 ;  /* 0x0000002e192e7221 */ /* 0x002fc60000010000 */
[----:B------:R-:W-:-:S03]  /*e200*/  FADD.FTZ R43, R32, R43 ;  /* 0x0000002b202b7221 */ /* 0x000fc60000010000 */
[----:B------:R-:W-:Y:S01]  /*e210*/  MUFU.EX2 R60, R60 ;  /* 0x0000003c003c7308 */ /* 0x000fe20000000800 */
[----:B------:R-:W-:-:S04]  /*e220*/  FADD.FTZ R43, R142, R43 ;  /* 0x0000002b8e2b7221 */ /* 0x000fc80000010000 */
[----:B------:R-:W-:Y:S01]  /*e230*/  FADD.FTZ R43, R34, R43 ;  /* 0x0000002b222b7221 */ /* 0x000fe20000010000 */
[----:B------:R-:W-:Y:S02]  /*e240*/  @!P1 IMAD R27, R18, 0x8, R2 ;  /* 0x00000008121b9824 */ /* 0x000fe400078e0202 */
[----:B------:R-:W-:Y:S01]  /*e250*/  MUFU.EX2 R61, R61 ;  /* 0x0000003d003d7308 */ /* 0x000fe20000000800 */
[----:B------:R-:W-:Y:S01]  /*e260*/  FADD.FTZ R43, R40, R43 ;  /* 0x0000002b282b7221 */ /* 0x000fe20000010000 */
[----:B------:R-:W-:-:S03]  /*e270*/  @!P1 VIADD R27, R27, 0x16840 ;  /* 0x000168401b1b9836 */ /* 0x000fc60000000000 */
[----:B------:R-:W-:Y:S01]  /*e280*/  FADD.FTZ R43, R42, R43 ;  /* 0x0000002b2a2b7221 */ /* 0x000fe20000010000 */
[----:B------:R-:W-:Y:S02]  /*e290*/  F2FP.BF16.F32.PACK_AB R148, R11, R148 ;  /* 0x000000940b94723e */ /* 0x000fe400000010ff */
[----:B------:R-:W-:Y:S01]  /*e2a0*/  MUFU.EX2 R64, R64 ;  /* 0x0000004000407308 */ /* 0x000fe20000000800 */
[----:B------:R-:W-:Y:S01]  /*e2b0*/  FADD.FTZ R43, R138, R43 ;  /* 0x0000002b8a2b7221 */ /* 0x000fe20000010000 */
[----:B------:R-:W-:-:S03]  /*e2c0*/  @!P1 PRMT R27, RZ, 0x654, R27 ;  /* 0x00000654ff1b9816 */ /* 0x000fc6000000001b */
[----:B------:R-:W-:Y:S01]  /*e2d0*/  FADD.FTZ R43, R44, R43 ;  /* 0x0000002b2c2b7221 */ /* 0x000fe20000010000 */
[----:B------:R-:W-:Y:S02]  /*e2e0*/  FFMA.FTZ R26, R56, R51, -R72 ;  /* 0x00000033381a7223 */ /* 0x000fe40000010848 */
[----:B------:R-:W-:Y:S01]  /*e2f0*/  MUFU.EX2 R65, R65 ;  /* 0x0000004100417308 */ /* 0x000fe20000000800 */
[----:B------:R-:W-:-:S04]  /*e300*/  FADD.FTZ R52, R132, R43 ;  /* 0x0000002b84347221 */ /* 0x000fc80000010000 */
[----:B------:R-:W-:-:S03]  /*e310*/  FADD.FTZ R47, R45, R52 ;  /* 0x000000342d2f7221 */ /* 0x000fc60000010000 */
[----:B------:R-:W-:Y:S08]  /*e320*/  MUFU.EX2 R36, R36 ;  /* 0x0000002400247308 */ /* 0x000ff00000000800 */
[----:B------:R-:W-:Y:S08]  /*e330*/  MUFU.EX2 R37, R37 ;  /* 0x0000002500257308 */ /* 0x000ff00000000800 */
[----:B------:R-:W-:Y:S08]  /*e340*/  MUFU.EX2 R62, R62 ;  /* 0x0000003e003e7308 */ /* 0x000ff00000000800 */
[----:B------:R-:W-:Y:S01]  /*e350*/  MUFU.EX2 R68, R136 ;  /* 0x0000008800447308 */ /* 0x000fe20000000800 */
[----:B------:R-:W-:-:S02]  /*e360*/  WARPGROUP.DEPBAR.LE gsb0, 0x0 ;  /* 0x00008000000079c5 */ /* 0x000fc40000010000 */
[----:B------:R3:W-:Y:S06]  /*e370*/  BAR.ARV R3, 0x100 ;  /* 0x000400030000751d */ /* 0x0007ec0000002000 */
[----:B------:R-:W-:Y:S01]  /*e380*/  @!P1 SYNCS.ARRIVE.TRANS64.RED.A1T0 RZ, [R27+URZ], RZ ;  /* 0x000000ff1bff99a7 */ /* 0x000fe2000810043f */
[----:B------:R-:W-:Y:S01]  /*e390*/  MUFU.EX2 R63, R63 ;  /* 0x0000003f003f7308 */ /* 0x000fe20000000800 */
[----:B---3--:R-:W-:-:S04]  /*e3a0*/  FADD.FTZ R3, R145, R46 ;  /* 0x0000002e91037221 */ /* 0x008fc80000010000 */
[----:B----4-:R-:W-:-:S04]  /*e3b0*/  FADD.FTZ R46, R30, R3 ;  /* 0x000000031e2e7221 */ /* 0x010fc80000010000 */
[----:B-----5:R-:W-:Y:S01]  /*e3c0*/  FADD.FTZ R46, R147, R46 ;  /* 0x0000002e932e7221 */ /* 0x020fe20000010000 */
[----:B------:R-:W-:-:S03]  /*e3d0*/  @!P1 LEA R3, R20, R2, 0x3 ;  /* 0x0000000214039211 */ /* 0x000fc600078e18ff */
[----:B------:R-:W-:Y:S02]  /*e3e0*/  FADD.FTZ R46, R29, R46 ;  /* 0x0000002e1d2e7221 */ /* 0x000fe40000010000 */
[----:B------:R-:W-:Y:S02]  /*e3f0*/  @!P1 VIADD R3, R3, 0x16860 ;  /* 0x0001686003039836 */ /* 0x000fe40000000000 */
[----:B0-----:R-:W-:-:S04]  /*e400*/  FADD.FTZ R46, R141, R46 ;  /* 0x0000002e8d2e7221 */ /* 0x001fc80000010000 */
[----:B------:R-:W-:Y:S01]  /*e410*/  FADD.FTZ R46, R31, R46 ;  /* 0x0000002e1f2e7221 */ /* 0x000fe20000010000 */
[----:B------:R-:W-:-:S03]  /*e420*/  @!P1 PRMT R3, RZ, 0x654, R3 ;  /* 0x00000654ff039816 */ /* 0x000fc60000000003 */
[----:B------:R-:W-:Y:S01]  /*e430*/  FADD.FTZ R46, R143, R46 ;  /* 0x0000002e8f2e7221 */ /* 0x000fe20000010000 */
[----:B------:R0:W-:Y:S01]  /*e440*/  @!P1 SYNCS.ARRIVE.TRANS64.RED.A1T0 RZ, [R3+URZ], RZ ;  /* 0x000000ff03ff99a7 */ /* 0x0001e2000810043f */
[----:B------:R-:W1:Y:S02]  /*e450*/  MUFU.EX2 R26, R26 ;  /* 0x0000001a001a7308 */ /* 0x000e640000000800 */
[----:B0-----:R-:W-:Y:S01]  /*e460*/  FADD.FTZ R3, R33, R46 ;  /* 0x0000002e21037221 */ /* 0x001fe20000010000 */
[----:B------:R-:W-:-:S03]  /*e470*/  FADD.FTZ R47, R134, R47 ;  /* 0x0000002f862f7221 */ /* 0x000fc60000010000 */
[----:B------:R-:W-:Y:S01]  /*e480*/  FADD.FTZ R46, R38, R3 ;  /* 0x00000003262e7221 */ /* 0x000fe20000010000 */
[-CC-:B------:R-:W-:Y:S01]  /*e490*/  FFMA.FTZ R0, R137, R51.reuse, -R72.reuse ;  /* 0x0000003389007223 */ /* 0x180fe20000010848 */
[-C--:B------:R-:W-:Y:S02]  /*e4a0*/  FFMA.FTZ R43, R48, R51.reuse, -R72 ;  /* 0x00000033302b7223 */ /* 0x080fe40000010848 */
[----:B------:R-:W-:Y:S01]  /*e4b0*/  FADD.FTZ R46, R39, R46 ;  /* 0x0000002e272e7221 */ /* 0x000fe20000010000 */
[----:B------:R-:W0:Y:S01]  /*e4c0*/  MUFU.EX2 R135, R135 ;  /* 0x0000008700877308 */ /* 0x000e220000000800 */
[----:B------:R-:W-:Y:S01]  /*e4d0*/  FADD.FTZ R48, R50, R47 ;  /* 0x0000002f32307221 */ /* 0x000fe20000010000 */
[-C--:B------:R-:W-:Y:S01]  /*e4e0*/  FFMA.FTZ R129, R66, R51.reuse, -R72 ;  /* 0x0000003342817223 */ /* 0x080fe20000010848 */
[----:B------:R-:W-:Y:S02]  /*e4f0*/  FADD.FTZ R46, R139, R46 ;  /* 0x0000002e8b2e7221 */ /* 0x000fe40000010000 */
[----:B------:R-:W-:Y:S01]  /*e500*/  FADD.FTZ R3, R55, R48 ;  /* 0x0000003037037221 */ /* 0x000fe20000010000 */
[-C--:B------:R-:W-:Y:S01]  /*e510*/  FFMA.FTZ R20, R67, R51.reuse, -R72 ;  /* 0x0000003343147223 */ /* 0x080fe20000010848 */
[----:B------:R-:W-:Y:S01]  /*e520*/  FADD.FTZ R46, R41, R46 ;  /* 0x0000002e292e7221 */ /* 0x000fe20000010000 */
[----:B------:R-:W3:Y:S01]  /*e530*/  MUFU.EX2 R0, R0 ;  /* 0x0000000000007308 */ /* 0x000ee20000000800 */
[----:B------:R-:W-:Y:S01]  /*e540*/  FADD.FTZ R48, R58, R3 ;  /* 0x000000033a307221 */ /* 0x000fe20000010000 */
[----:B------:R-:W-:Y:S01]  /*e550*/  FFMA.FTZ R131, R70, R51, -R72 ;  /* 0x0000003346837223 */ /* 0x000fe20000010848 */
[----:B------:R-:W-:Y:S01]  /*e560*/  FADD.FTZ R3, R133, R46 ;  /* 0x0000002e85037221 */ /* 0x000fe20000010000 */
[----:B------:R-:W-:-:S04]  /*e570*/  F2FP.BF16.F32.PACK_AB R144, R24, R144 ;  /* 0x000000901890723e */ /* 0x000fc800000010ff */
[----:B------:R-:W4:Y:S01]  /*e580*/  MUFU.EX2 R129, R129 ;  /* 0x0000008100817308 */ /* 0x000f220000000800 */
[----:B-1----:R-:W-:Y:S01]  /*e590*/  FADD.FTZ R24, R26, R3 ;  /* 0x000000031a187221 */ /* 0x002fe20000010000 */
[----:B------:R-:W-:-:S06]  /*e5a0*/  FFMA.FTZ R27, R71, R51, -R72 ;  /* 0x00000033471b7223 */ /* 0x000fcc0000010848 */
[----:B------:R-:W1:Y:S01]  /*e5b0*/  MUFU.EX2 R20, R20 ;  /* 0x0000001400147308 */ /* 0x000e620000000800 */
[----:B0-----:R-:W-:Y:S01]  /*e5c0*/  FADD.FTZ R3, R135, R24 ;  /* 0x0000001887037221 */ /* 0x001fe20000010000 */
[----:B------:R-:W-:-:S06]  /*e5d0*/  FFMA.FTZ R125, R74, R51, -R72 ;  /* 0x000000334a7d7223 */ /* 0x000fcc0000010848 */
[----:B------:R-:W0:Y:S01]  /*e5e0*/  MUFU.EX2 R131, R131 ;  /* 0x0000008300837308 */ /* 0x000e220000000800 */
[----:B---3--:R-:W-:Y:S01]  /*e5f0*/  FADD.FTZ R24, R0, R3 ;  /* 0x0000000300187221 */ /* 0x008fe20000010000 */
[----:B------:R-:W-:-:S06]  /*e600*/  FFMA.FTZ R127, R57, R51, -R72 ;  /* 0x00000033397f7223 */ /* 0x000fcc0000010848 */
[----:B------:R-:W3:Y:S01]  /*e610*/  MUFU.EX2 R27, R27 ;  /* 0x0000001b001b7308 */ /* 0x000ee20000000800 */
[----:B----4-:R-:W-:Y:S01]  /*e620*/  FADD.FTZ R3, R129, R24 ;  /* 0x0000001881037221 */ /* 0x010fe20000010000 */
[----:B------:R-:W-:-:S06]  /*e630*/  FADD.FTZ R11, R59, R48 ;  /* 0x000000303b0b7221 */ /* 0x000fcc0000010000 */
[----:B------:R-:W4:Y:S01]  /*e640*/  MUFU.EX2 R125, R125 ;  /* 0x0000007d007d7308 */ /* 0x000f220000000800 */
[----:B-1----:R-:W-:Y:S01]  /*e650*/  FADD.FTZ R24, R20, R3 ;  /* 0x0000000314187221 */ /* 0x002fe20000010000 */
[----:B------:R-:W-:-:S06]  /*e660*/  FFMA.FTZ R75, R75, R51, -R72 ;  /* 0x000000334b4b7223 */ /* 0x000fcc0000010848 */
[----:B------:R-:W1:Y:S01]  /*e670*/  MUFU.EX2 R43, R43 ;  /* 0x0000002b002b7308 */ /* 0x000e620000000800 */
[----:B0-----:R-:W-:Y:S01]  /*e680*/  FADD.FTZ R24, R131, R24 ;  /* 0x0000001883187221 */ /* 0x001fe20000010000 */
[----:B------:R-:W-:Y:S01]  /*e690*/  FFMA.FTZ R78, R78, R51, -R72 ;  /* 0x000000334e4e7223 */ /* 0x000fe20000010848 */
[----:B------:R-:W-:-:S05]  /*e6a0*/  FADD.FTZ R46, R60, R11 ;  /* 0x0000000b3c2e7221 */ /* 0x000fca0000010000 */
[----:B------:R-:W0:Y:S01]  /*e6b0*/  MUFU.EX2 R127, R127 ;  /* 0x0000007f007f7308 */ /* 0x000e220000000800 */
[----:B---3--:R-:W-:Y:S01]  /*e6c0*/  FADD.FTZ R24, R27, R24 ;  /* 0x000000181b187221 */ /* 0x008fe20000010000 */
[----:B------:R-:W-:Y:S01]  /*e6d0*/  FFMA.FTZ R79, R79, R51, -R72 ;  /* 0x000000334f4f7223 */ /* 0x000fe20000010848 */
[----:B------:R-:W-:Y:S01]  /*e6e0*/  F2FP.BF16.F32.PACK_AB R150, R15, R150 ;  /* 0x000000960f96723e */ /* 0x000fe200000010ff */
[----:B------:R-:W-:-:S04]  /*e6f0*/  FADD.FTZ R15, R61, R46 ;  /* 0x0000002e3d0f7221 */ /* 0x000fc80000010000 */
[----:B------:R-:W3:Y:S01]  /*e700*/  MUFU.EX2 R11, R75 ;  /* 0x0000004b000b7308 */ /* 0x000ee20000000800 */
[----:B----4-:R-:W-:Y:S01]  /*e710*/  FADD.FTZ R24, R125, R24 ;  /* 0x000000187d187221 */ /* 0x010fe20000010000 */
[----:B------:R-:W-:Y:S01]  /*e720*/  FFMA.FTZ R83, R83, R51, -R72 ;  /* 0x0000003353537223 */ /* 0x000fe20000010848 */
[----:B------:R-:W-:Y:S01]  /*e730*/  F2FP.BF16.F32.PACK_AB R146, R28, R146 ;  /* 0x000000921c92723e */ /* 0x000fe200000010ff */
[----:B------:R-:W-:-:S04]  /*e740*/  FADD.FTZ R28, R64, R15 ;  /* 0x0000000f401c7221 */ /* 0x000fc80000010000 */
[----:B------:R-:W4:Y:S01]  /*e750*/  MUFU.EX2 R78, R78 ;  /* 0x0000004e004e7308 */ /* 0x000f220000000800 */
[----:B-1----:R-:W-:Y:S01]  /*e760*/  FADD.FTZ R24, R43, R24 ;  /* 0x000000182b187221 */ /* 0x002fe20000010000 */
[----:B------:R-:W-:Y:S01]  /*e770*/  FFMA.FTZ R72, R86, R51, -R72 ;  /* 0x0000003356487223 */ /* 0x000fe20000010848 */
[----:B------:R-:W-:-:S05]  /*e780*/  FADD.FTZ R15, R65, R28 ;  /* 0x0000001c410f7221 */ /* 0x000fca0000010000 */
[----:B------:R-:W1:Y:S01]  /*e790*/  MUFU.EX2 R79, R79 ;  /* 0x0000004f004f7308 */ /* 0x000e620000000800 */
[----:B0-----:R-:W-:Y:S01]  /*e7a0*/  FADD.FTZ R24, R127, R24 ;  /* 0x000000187f187221 */ /* 0x001fe20000010000 */
[----:B------:R-:W-:-:S06]  /*e7b0*/  FADD.FTZ R28, R36, R15 ;  /* 0x0000000f241c7221 */ /* 0x000fcc0000010000 */
[----:B------:R-:W0:Y:S01]  /*e7c0*/  MUFU.EX2 R83, R83 ;  /* 0x0000005300537308 */ /* 0x000e220000000800 */
[----:B---3--:R-:W-:Y:S01]  /*e7d0*/  FADD.FTZ R15, R11, R24 ;  /* 0x000000180b0f7221 */ /* 0x008fe20000010000 */
[----:B--2---:R-:W-:Y:S01]  /*e7e0*/  ISETP.GT.AND P2, PT, R152, R49, PT ;  /* 0x000000319800720c */ /* 0x004fe20003f44270 */
[----:B------:R-:W-:Y:S01]  /*e7f0*/  FADD.FTZ R3, R37, R28 ;  /* 0x0000001c25037221 */ /* 0x000fe20000010000 */
[----:B------:R-:W-:-:S04]  /*e800*/  F2FP.BF16.F32.PACK_AB R149, R14, R149 ;  /* 0x000000950e95723e */ /* 0x000fc800000010ff */
[----:B------:R-:W2:Y:S01]  /*e810*/  MUFU.EX2 R72, R72 ;  /* 0x0000004800487308 */ /* 0x000ea20000000800 */
[----:B----4-:R-:W-:Y:S01]  /*e820*/  FADD.FTZ R14, R78, R15 ;  /* 0x0000000f4e0e7221 */ /* 0x010fe20000010000 */
[----:B------:R-:W-:-:S03]  /*e830*/  FADD.FTZ R3, R62, R3 ;  /* 0x000000033e037221 */ /* 0x000fc60000010000 */
[----:B-1----:R-:W-:Y:S01]  /*e840*/  FADD.FTZ R14, R79, R14 ;  /* 0x0000000e4f0e7221 */ /* 0x002fe20000010000 */
[----:B------:R-:W-:-:S03]  /*e850*/  FADD.FTZ R28, R68, R3 ;  /* 0x00000003441c7221 */ /* 0x000fc60000010000 */
[----:B0-----:R-:W-:Y:S01]  /*e860*/  FADD.FTZ R14, R83, R14 ;  /* 0x0000000e530e7221 */ /* 0x001fe20000010000 */
[----:B------:R-:W-:Y:S01]  /*e870*/  F2FP.BF16.F32.PACK_AB R135, R0, R135 ;  /* 0x000000870087723e */ /* 0x000fe200000010ff */
[----:B------:R-:W-:Y:S01]  /*e880*/  FMUL.FTZ R88, R88, R21 ;  /* 0x0000001558587220 */ /* 0x000fe20000410000 */
[----:B------:R-:W-:Y:S01]  /*e890*/  F2FP.BF16.F32.PACK_AB R129, R20, R129 ;  /* 0x000000811481723e */ /* 0x000fe200000010ff */
        /* <DEDUP_REMOVED lines=32> */
[----:B------:R-:W-:Y:S01]  /*eaa0*/  FADD.FTZ R3, R63, R28 ;  /* 0x0000001c3f037221 */ /* 0x000fe20000010000 */
[----:B------:R-:W-:Y:S01]  /*eab0*/  F2FP.BF16.F32.PACK_AB R142, R34, R142 ;  /* 0x0000008e228e723e */ /* 0x000fe200000010ff */
[----:B--2---:R-:W-:Y:S01]  /*eac0*/  FADD.FTZ R0, R72, R14 ;  /* 0x0000000e48007221 */ /* 0x004fe20000010000 */
[----:B------:R-:W-:Y:S01]  /*ead0*/  F2FP.BF16.F32.PACK_AB R136, R42, R40 ;  /* 0x000000282a88723e */ /* 0x000fe200000010ff */
[----:B------:R-:W-:Y:S01]  /*eae0*/  VIADD R152, R152, 0xffffffff ;  /* 0xffffffff98987836 */ /* 0x000fe20000000000 */
        /* <DEDUP_REMOVED lines=9> */
[----:B------:R-:W-:Y:S02]  /*eb80*/  F2FP.BF16.F32.PACK_AB R124, R64, R61 ;  /* 0x0000003d407c723e */ /* 0x000fe400000010ff */
[----:B------:R-:W-:Y:S02]  /*eb90*/  F2FP.BF16.F32.PACK_AB R126, R36, R65 ;  /* 0x00000041247e723e */ /* 0x000fe400000010ff */
[----:B------:R-:W-:Y:S02]  /*eba0*/  F2FP.BF16.F32.PACK_AB R120, R62, R37 ;  /* 0x000000253e78723e */ /* 0x000fe400000010ff */
[----:B------:R-:W-:Y:S02]  /*ebb0*/  F2FP.BF16.F32.PACK_AB R122, R63, R68 ;  /* 0x000000443f7a723e */ /* 0x000fe400000010ff */
        /* <DEDUP_REMOVED lines=12> */
[----:B------:R-:W-:Y:S01]  /*ec80*/  F2FP.BF16.F32.PACK_AB R123, R72, R83 ;  /* 0x00000053487b723e */ /* 0x000fe200000010ff */
[----:B------:R-:W-:Y:S06]  /*ec90*/  @P2 BRA `(.L_x_2017) ;  /* 0xffffffd000082947 */ /* 0x000fec000383ffff */
.L_x_2007:
[----:B------:R-:W-:-:S13]  /*eca0*/  ISETP.GE.AND P2, PT, R152, RZ, PT ;  /* 0x000000ff9800720c */ /* 0x000fda0003f46270 */
[----:B------:R-:W-:Y:S05]  /*ecb0*/  @!P2 BRA `(.L_x_2018) ;  /* 0x0000002400c0a947 */ /* 0x000fea0003800000 */
[----:B------:R-:W-:Y:S02]  /*ecc0*/  IMAD.MOV.U32 R20, RZ, RZ, R35 ;  /* 0x000000ffff147224 */ /* 0x000fe400078e0023 */
[----:B------:R-:W-:Y:S02]  /*ecd0*/  IMAD.MOV.U32 R153, RZ, RZ, R53 ;  /* 0x000000ffff997224 */ /* 0x000fe400078e0035 */
[----:B------:R-:W-:Y:S02]  /*ece0*/  IMAD.MOV.U32 R10, RZ, RZ, R23 ;  /* 0x000000ffff0a7224 */ /* 0x000fe400078e0017 */
[----:B------:R-:W-:-:S07]  /*ecf0*/  IMAD.MOV.U32 R21, RZ, RZ, R18 ;  /* 0x000000ffff157224 */ /* 0x000fce00078e0012 */
.L_x_2028:
        /* <DEDUP_REMOVED lines=10> */
.L_x_2020:
[----:B------:R-:W-:Y:S01]  /*eda0*/  IMAD R11, R18, 0x8, R2 ;  /* 0x00000008120b7824 */ /* 0x000fe200078e0202 */
[----:B------:R-:W-:-:S04]  /*edb0*/  SHF.L.U32 R14, R23, 0x1f, RZ ;  /* 0x0000001f170e7819 */ /* 0x000fc800000006ff */
[----:B------:R0:W1:Y:S01]  /*edc0*/  SYNCS.PHASECHK.TRANS64.TRYWAIT P3, [R11+URZ+0x16830], R14 ;  /* 0x0168300e0b0075a7 */ /* 0x000062000806017f */
[----:B------:R-:W-:Y:S05]  /*edd0*/  @!P0 BRA `(.L_x_2021) ;  /* 0x0000000000048947 */ /* 0x000fea0003800000 */
[----:B------:R-:W-:Y:S01]  /*ede0*/  BPT.TRAP 0x1 ;  /* 0x000000040000795c */ /* 0x000fe20000300000 */
.L_x_2021:
[----:B------:R-:W-:Y:S04]  /*edf0*/  BSSY B0, `(.L_x_2019) ;  /* 0x0000004000007945 */ /* 0x000fe80003800000 */
[----:B-1----:R-:W-:Y:S05]  /*ee00*/  @P3 BRA `(.L_x_2022) ;  /* 0x0000000000083947 */ /* 0x002fea0003800000 */
[----:B------:R-:W1:Y:S02]  /*ee10*/  SYNCS.PHASECHK.TRANS64.TRYWAIT P3, [R11+URZ+0x16830], R14 ;  /* 0x0168300e0b0075a7 */ /* 0x000e64000806017f */
[----:B-1----:R-:W-:Y:S05]  /*ee20*/  @!P3 BRA `(.L_x_2023) ;  /* 0x000000a000f4b947 */ /* 0x002fea0003800000 */
.L_x_2022:
[----:B------:R-:W-:Y:S05]  /*ee30*/  BSYNC B0 ;  /* 0x0000000000007941 */ /* 0x000fea0003800000 */
.L_x_2019:
[----:B01----:R-:W2:Y:S01]  /*ee40*/  LDL R14, [R1+0x4] ;  /* 0x00000400010e7983 */ /* 0x003ea20000100800 */
[----:B------:R-:W0:Y:S01]  /*ee50*/  S2R R11, SR_TID.X ;  /* 0x00000000000b7919 */ /* 0x000e220000002100 */
[----:B------:R-:W-:Y:S05]  /*ee60*/  WARPSYNC.ALL ;  /* 0x0000000000007948 */ /* 0x000fea0003800000 */
[----:B------:R-:W-:Y:S02]  /*ee70*/  MOV R27, 0x40000040 ;  /* 0x40000040001b7802 */ /* 0x000fe40000000f00 */
        /* <DEDUP_REMOVED lines=17> */
[C---:B------:R-:W-:Y:S01]  /*ef90*/  R2UR UR6, R26.reuse ;  /* 0x000000001a0672ca */ /* 0x040fe200000e0000 */
[C---:B------:R-:W-:Y:S02]  /*efa0*/  VIADD R14, R26.reuse, 0x4 ;  /* 0x000000041a0e7836 */ /* 0x040fe40000000000 */
[----:B------:R-:W-:Y:S01]  /*efb0*/  VIADD R26, R26, 0x6 ;  /* 0x000000061a1a7836 */ /* 0x000fe20000000000 */
[----:B------:R-:W-:-:S04]  /*efc0*/  R2UR UR10, R24 ;  /* 0x00000000180a72ca */ /* 0x000fc800000e0000 */
        /* <DEDUP_REMOVED lines=19> */
.L_x_2025:
[----:B------:R-:W-:Y:S01]  /*f100*/  SHF.L.U32 R10, R10, 0x1f, RZ ;  /* 0x0000001f0a0a7819 */ /* 0x000fe200000006ff */
[----:B------:R-:W-:-:S04]  /*f110*/  IMAD R11, R21, 0x8, R2 ;  /* 0x00000008150b7824 */ /* 0x000fc800078e0202 */
[----:B------:R0:W1:Y:S01]  /*f120*/  SYNCS.PHASECHK.TRANS64.TRYWAIT P2, [R11+URZ+0x16850], R10 ;  /* 0x0168500a0b0075a7 */ /* 0x000062000804017f */
[----:B------:R-:W-:Y:S05]  /*f130*/  @!P0 BRA `(.L_x_2026) ;  /* 0x0000000000048947 */ /* 0x000fea0003800000 */
[----:B------:R-:W-:Y:S01]  /*f140*/  BPT.TRAP 0x1 ;  /* 0x000000040000795c */ /* 0x000fe20000300000 */
.L_x_2026:
[----:B-1----:R-:W-:Y:S05]  /*f150*/  @P2 BRA `(.L_x_2024) ;  /* 0x0000000000082947 */ /* 0x002fea0003800000 */
[----:B------:R-:W1:Y:S02]  /*f160*/  SYNCS.PHASECHK.TRANS64.TRYWAIT P2, [R11+URZ+0x16850], R10 ;  /* 0x0168500a0b0075a7 */ /* 0x000e64000804017f */
[----:B-1----:R-:W-:Y:S05]  /*f170*/  @!P2 BRA `(.L_x_2027) ;  /* 0x000000a00034a947 */ /* 0x002fea0003800000 */
.L_x_2024:
        /* <DEDUP_REMOVED lines=9> */
[----:B------:R-:W-:Y:S01]  /*f210*/  FMUL.FTZ R11, R24, UR4 ;  /* 0x00000004180b7c20 */ /* 0x000fe20008410000 */
[----:B------:R-:W-:Y:S01]  /*f220*/  FMUL.FTZ R24, R29, UR4 ;  /* 0x000000041d187c20 */ /* 0x000fe20008410000 */
[----:B------:R-:W-:-:S02]  /*f230*/  IMAD R10, R21, 0x400, R10 ;  /* 0x00000400150a7824 */ /* 0x000fc400078e020a */
[----:B------:R-:W-:Y:S01]  /*f240*/  FMUL.FTZ R154, R26, UR4 ;  /* 0x000000041a9a7c20 */ /* 0x000fe20008410000 */
[----:B------:R-:W-:Y:S01]  /*f250*/  FMUL.FTZ R26, R33, UR4 ;  /* 0x00000004211a7c20 */ /* 0x000fe20008410000 */
[----:B------:R-:W-:Y:S01]  /*f260*/  FMUL.FTZ R29, R39, UR4 ;  /* 0x00000004271d7c20 */ /* 0x000fe20008410000 */
[C---:B------:R-:W-:Y:S01]  /*f270*/  VIADD R14, R10.reuse, 0x80 ;  /* 0x000000800a0e7836 */ /* 0x040fe20000000000 */
[----:B------:R-:W-:Y:S01]  /*f280*/  R2UR UR6, R10 ;  /* 0x000000000a0672ca */ /* 0x000fe200000e0000 */
        /* <DEDUP_REMOVED lines=21> */
[----:B------:R-:W-:-:S02]  /*f3e0*/  FMUL.FTZ R80, R86, UR4 ;  /* 0x0000000456507c20 */ /* 0x000fc40008410000 */
[----:B------:R-:W1:Y:S02]  /*f3f0*/  S2R R86, SR_TID.X ;  /* 0x0000000000567919 */ /* 0x000e640000002100 */
[----:B------:R-:W-:Y:S08]  /*f400*/  MUFU.TANH R39, R39 ;  /* 0x0000002700277308 */ /* 0x000ff00000002400 */
[----:B------:R-:W-:Y:S08]  /*f410*/  MUFU.TANH R43, R43 ;  /* 0x0000002b002b7308 */ /* 0x000ff00000002400 */
[----:B------:R-:W-:Y:S08]  /*f420*/  MUFU.TANH R59, R59 ;  /* 0x0000003b003b7308 */ /* 0x000ff00000002400 */
[----:B------:R-:W-:Y:S01]  /*f430*/  MUFU.TANH R68, R68 ;  /* 0x0000004400447308 */ /* 0x000fe20000002400 */
[----:B-1----:R-:W-:-:S07]  /*f440*/  ISETP.GE.U32.AND P2, PT, R86, 0x180, PT ;  /* 0x000001805600780c */ /* 0x002fce0003f46070 */
        /* <DEDUP_REMOVED lines=16> */
[----:B------:R-:W-:Y:S01]  /*f550*/  MUFU.TANH R27, R27 ;  /* 0x0000001b001b7308 */ /* 0x000fe20000002400 */
[----:B------:R-:W-:Y:S01]  /*f560*/  MOV R15, 0x40000040 ;  /* 0x40000040000f7802 */ /* 0x000fe20000000f00 */
        /* <DEDUP_REMOVED lines=10> */
[----:B------:R-:W-:-:S04]  /*f610*/  SHF.R.U32.HI R85, RZ, 0x7, R86 ;  /* 0x00000007ff557819 */ /* 0x000fc80000011656 */
        /* <DEDUP_REMOVED lines=13> */
[----:B0-----:R-:W-:Y:S01]  /*f6f0*/  FMNMX.FTZ R51, R11, R153, !PT ;  /* 0x000000990b337209 */ /* 0x001fe20007810000 */
[----:B------:R-:W-:Y:S01]  /*f700*/  FMUL.FTZ R145, R34, UR4 ;  /* 0x0000000422917c20 */ /* 0x000fe20008410000 */
[----:B------:R-:W-:Y:S01]  /*f710*/  HGMMA.64x64x16.F32.BF16 R88, R140, gdesc[UR4].tnspB, R88, gsb0 ;  /* 0x40e000048c587df0 */ /* 0x000fe20008001858 */
[----:B------:R-:W-:Y:S01]  /*f720*/  R2UR UR6, R14 ;  /* 0x000000000e0672ca */ /* 0x000fe200000e0000 */
[----:B------:R-:W-:Y:S01]  /*f730*/  FMUL.FTZ R14, R25, UR4 ;  /* 0x00000004190e7c20 */ /* 0x000fe20008410000 */
[----:B------:R-:W-:Y:S01]  /*f740*/  R2UR UR7, R15 ;  /* 0x000000000f0772ca */ /* 0x000fe200000e0000 */
        /* <DEDUP_REMOVED lines=18> */
[----:B------:R-:W-:-:S02]  /*f870*/  VIADD R54, R10, 0x200 ;  /* 0x000002000a367836 */ /* 0x000fc40000000000 */
[----:B------:R-:W2:Y:S01]  /*f880*/  MUFU.TANH R25, R25 ;  /* 0x0000001900197308 */ /* 0x000ea20000002400 */
[----:B0-----:R-:W-:-:S07]  /*f890*/  FMNMX.FTZ R51, R14, R51, !PT ;  /* 0x000000330e337209 */ /* 0x001fce0007810000 */
[----:B------:R-:W0:Y:S01]  /*f8a0*/  MUFU.TANH R28, R28 ;  /* 0x0000001c001c7308 */ /* 0x000e220000002400 */
[----:B-1----:R-:W-:-:S04]  /*f8b0*/  FMNMX.FTZ R51, R15, R51, !PT ;  /* 0x000000330f337209 */ /* 0x002fc80007810000 */
[----:B------:R-:W-:-:S03]  /*f8c0*/  FMNMX.FTZ R51, R24, R51, !PT ;  /* 0x0000003318337209 */ /* 0x000fc60007810000 */
[----:B------:R-:W1:Y:S01]  /*f8d0*/  MUFU.TANH R31, R31 ;  /* 0x0000001f001f7308 */ /* 0x000e620000002400 */
[----:B--2---:R-:W-:-:S04]  /*f8e0*/  FMNMX.FTZ R51, R25, R51, !PT ;  /* 0x0000003319337209 */ /* 0x004fc80007810000 */
[----:B------:R-:W-:-:S03]  /*f8f0*/  FMNMX.FTZ R51, R26, R51, !PT ;  /* 0x000000331a337209 */ /* 0x000fc60007810000 */
[----:B------:R-:W2:Y:S01]  /*f900*/  MUFU.TANH R34, R34 ;  /* 0x0000002200227308 */ /* 0x000ea20000002400 */
[----:B------:R-:W-:-:S04]  /*f910*/  FMNMX.FTZ R51, R27, R51, !PT ;  /* 0x000000331b337209 */ /* 0x000fc80007810000 */
[----:B0-----:R-:W-:-:S03]  /*f920*/  FMNMX.FTZ R51, R28, R51, !PT ;  /* 0x000000331c337209 */ /* 0x001fc60007810000 */
[----:B------:R-:W-:Y:S01]  /*f930*/  MUFU.TANH R42, R42 ;  /* 0x0000002a002a7308 */ /* 0x000fe20000002400 */
[----:B------:R-:W-:-:S04]  /*f940*/  FMNMX.FTZ R51, R30, R51, !PT ;  /* 0x000000331e337209 */ /* 0x000fc80007810000 */
[----:B-1----:R-:W-:-:S03]  /*f950*/  FMNMX.FTZ R51, R31, R51, !PT ;  /* 0x000000331f337209 */ /* 0x002fc60007810000 */
[----:B------:R-:W-:Y:S01]  /*f960*/  MUFU.TANH R47, R47 ;  /* 0x0000002f002f7308 */ /* 0x000fe20000002400 */
[----:B--2---:R-:W-:-:S07]  /*f970*/  FMNMX.FTZ R51, R34, R51, !PT ;  /* 0x0000003322337209 */ /* 0x004fce0007810000 */
[----:B------:R-:W-:Y:S01]  /*f980*/  MUFU.TANH R52, R52 ;  /* 0x0000003400347308 */ /* 0x000fe20000002400 */
[----:B------:R-:W-:Y:S02]  /*f990*/  WARPGROUP.DEPBAR.LE gsb0, 0x0 ;  /* 0x00008000000079c5 */ /* 0x000fe40000010000 */
        /* <DEDUP_REMOVED lines=11> */
[----:B------:R-:W-:Y:S01]  /*fa50*/  ULDC UR4, c[0x0][0x988] ;  /* 0x0002620000047ab9 */ /* 0x000fe20000000800 */
[----:B------:R-:W-:Y:S01]  /*fa60*/  WARPGROUP.ARRIVE ;  /* 0x00000000000079c5 */ /* 0x000fe20000000000 */
[----:B------:R-:W-:Y:S01]  /*fa70*/  IMAD.MOV.U32 R55, RZ, RZ, 0x40000040 ;  /* 0x40000040ff377424 */ /* 0x000fe200078e00ff */
[----:B------:R-:W0:Y:S04]  /*fa80*/  MUFU.TANH R35, R35 ;  /* 0x0000002300237308 */ /* 0x000e280000002400 */
[----:B------:R-:W-:Y:S01]  /*fa90*/  HGMMA.64x64x16.F32.BF16 R88, R136, gdesc[UR4].tnspB, R88, gsb0 ;  /* 0x40e0000488587df0 */ /* 0x000fe20008001858 */
[----:B------:R-:W-:-:S02]  /*faa0*/  R2UR UR7, R55 ;  /* 0x00000000370772ca */ /* 0x000fc400000e0000 */
[----:B------:R-:W-:Y:S01]  /*fab0*/  R2UR UR6, R54 ;  /* 0x00000000360672ca */ /* 0x000fe200000e0000 */
[----:B------:R-:W1:Y:S08]  /*fac0*/  MUFU.TANH R38, R38 ;  /* 0x0000002600267308 */ /* 0x000e700000002400 */
[----:B------:R-:W2:Y:S01]  /*fad0*/  MUFU.TANH R58, R58 ;  /* 0x0000003a003a7308 */ /* 0x000ea20000002400 */
[----:B0-----:R-:W-:-:S07]  /*fae0*/  FMNMX.FTZ R51, R35, R51, !PT ;  /* 0x0000003323337209 */ /* 0x001fce0007810000 */
[----:B------:R-:W0:Y:S01]  /*faf0*/  MUFU.TANH R61, R61 ;  /* 0x0000003d003d7308 */ /* 0x000e220000002400 */
[----:B-1----:R-:W-:-:S04]  /*fb00*/  FMNMX.FTZ R51, R38, R51, !PT ;  /* 0x0000003326337209 */ /* 0x002fc80007810000 */
[----:B------:R-:W-:-:S03]  /*fb10*/  FMNMX.FTZ R51, R39, R51, !PT ;  /* 0x0000003327337209 */ /* 0x000fc60007810000 */
[----:B------:R-:W1:Y:S01]  /*fb20*/  MUFU.TANH R64, R64 ;  /* 0x0000004000407308 */ /* 0x000e620000002400 */
[----:B------:R-:W-:-:S04]  /*fb30*/  FMNMX.FTZ R51, R42, R51, !PT ;  /* 0x000000332a337209 */ /* 0x000fc80007810000 */
[----:B------:R-:W-:-:S03]  /*fb40*/  FMNMX.FTZ R51, R43, R51, !PT ;  /* 0x000000332b337209 */ /* 0x000fc60007810000 */
[----:B------:R-:W3:Y:S01]  /*fb50*/  MUFU.TANH R65, R65 ;  /* 0x0000004100417308 */ /* 0x000ee20000002400 */
[----:B------:R-:W-:-:S04]  /*fb60*/  FMNMX.FTZ R51, R46, R51, !PT ;  /* 0x000000332e337209 */ /* 0x000fc80007810000 */
[----:B------:R-:W-:-:S03]  /*fb70*/  FMNMX.FTZ R51, R47, R51, !PT ;  /* 0x000000332f337209 */ /* 0x000fc60007810000 */
[----:B------:R-:W4:Y:S01]  /*fb80*/  MUFU.TANH R72, R72 ;  /* 0x0000004800487308 */ /* 0x000f220000002400 */
[----:B------:R-:W-:-:S04]  /*fb90*/  FMNMX.FTZ R51, R50, R51, !PT ;  /* 0x0000003332337209 */ /* 0x000fc80007810000 */
[----:B------:R-:W-:-:S03]  /*fba0*/  FMNMX.FTZ R51, R52, R51, !PT ;  /* 0x0000003334337209 */ /* 0x000fc60007810000 */
[----:B------:R-:W5:Y:S01]  /*fbb0*/  MUFU.TANH R147, R147 ;  /* 0x0000009300937308 */ /* 0x000f620000002400 */
[----:B------:R-:W-:-:S04]  /*fbc0*/  FMNMX.FTZ R51, R57, R51, !PT ;  /* 0x0000003339337209 */ /* 0x000fc80007810000 */
[----:B--2---:R-:W-:-:S03]  /*fbd0*/  FMNMX.FTZ R51, R58, R51, !PT ;  /* 0x000000333a337209 */ /* 0x004fc60007810000 */
[----:B------:R-:W2:Y:S01]  /*fbe0*/  MUFU.TANH R145, R145 ;  /* 0x0000009100917308 */ /* 0x000ea20000002400 */
[----:B------:R-:W-:-:S04]  /*fbf0*/  FMNMX.FTZ R51, R59, R51, !PT ;  /* 0x000000333b337209 */ /* 0x000fc80007810000 */
[----:B------:R-:W-:-:S03]  /*fc00*/  FMNMX.FTZ R51, R60, R51, !PT ;  /* 0x000000333c337209 */ /* 0x000fc60007810000 */
[----:B------:R-:W2:Y:S01]  /*fc10*/  MUFU.TANH R143, R143 ;  /* 0x0000008f008f7308 */ /* 0x000ea20000002400 */
[----:B0-----:R-:W-:-:S04]  /*fc20*/  FMNMX.FTZ R51, R61, R51, !PT ;  /* 0x000000333d337209 */ /* 0x001fc80007810000 */
[----:B------:R-:W-:-:S03]  /*fc30*/  FMNMX.FTZ R51, R62, R51, !PT ;  /* 0x000000333e337209 */ /* 0x000fc60007810000 */
[----:B------:R-:W0:Y:S01]  /*fc40*/  MUFU.TANH R141, R141 ;  /* 0x0000008d008d7308 */ /* 0x000e220000002400 */
[----:B-1----:R-:W-:Y:S01]  /*fc50*/  FMNMX.FTZ R51, R64, R51, !PT ;  /* 0x0000003340337209 */ /* 0x002fe20007810000 */
[----:B------:R-:W-:Y:S02]  /*fc60*/  WARPGROUP.DEPBAR.LE gsb0, 0x0 ;  /* 0x00008000000079c5 */ /* 0x000fe40000010000 */
[----:B------:R-:W-:Y:S01]  /*fc70*/  WARPGROUP.ARRIVE ;  /* 0x00000000000079c5 */ /* 0x000fe20000000000 */
[----:B---3--:R-:W-:-:S03]  /*fc80*/  FMNMX.FTZ R51, R65, R51, !PT ;  /* 0x0000003341337209 */ /* 0x008fc60007810000 */
[----:B------:R-:W1:Y:S01]  /*fc90*/  MUFU.TANH R32, R32 ;  /* 0x0000002000207308 */ /* 0x000e620000002400 */
[----:B------:R-:W-:Y:S01]  /*fca0*/  FMNMX.FTZ R51, R68, R51, !PT ;  /* 0x0000003344337209 */ /* 0x000fe20007810000 */
[----:B------:R-:W-:Y:S03]  /*fcb0*/  HGMMA.64x64x16.F32.BF16 R88, R132, gdesc[UR4].tnspB, R88, gsb0 ;  /* 0x40e0000484587df0 */ /* 0x000fe60008001858 */
[----:B------:R-:W-:-:S03]  /*fcc0*/  FMNMX.FTZ R51, R69, R51, !PT ;  /* 0x0000003345337209 */ /* 0x000fc60007810000 */
[----:B------:R-:W3:Y:S01]  /*fcd0*/  MUFU.TANH R36, R36 ;  /* 0x0000002400247308 */ /* 0x000ee20000002400 */
[----:B----4-:R-:W-:-:S04]  /*fce0*/  FMNMX.FTZ R51, R72, R51, !PT ;  /* 0x0000003348337209 */ /* 0x010fc80007810000 */
[----:B------:R-:W-:-:S03]  /*fcf0*/  FMNMX.FTZ R53, R73, R51, !PT ;  /* 0x0000003349357209 */ /* 0x000fc60007810000 */
[----:B------:R-:W4:Y:S02]  /*fd00*/  MUFU.TANH R37, R37 ;  /* 0x0000002500257308 */ /* 0x000f240000002400 */
[----:B------:R-:W5:Y:S06]  /*fd10*/  SHFL.BFLY PT, R51, R53, 0x2, 0x1f ;  /* 0x0c401f0035337f89 */ /* 0x000f6c00000e0000 */
[----:B------:R-:W4:Y:S08]  /*fd20*/  MUFU.TANH R40, R40 ;  /* 0x0000002800287308 */ /* 0x000f300000002400 */
[----:B------:R-:W4:Y:S08]  /*fd30*/  MUFU.TANH R41, R41 ;  /* 0x0000002900297308 */ /* 0x000f300000002400 */
[----:B------:R-:W4:Y:S01]  /*fd40*/  MUFU.TANH R44, R44 ;  /* 0x0000002c002c7308 */ /* 0x000f220000002400 */
[----:B-----5:R-:W-:-:S05]  /*fd50*/  FMNMX.FTZ R53, R53, R51, !PT ;  /* 0x0000003335357209 */ /* 0x020fca0007810000 */
[----:B------:R-:W5:Y:S02]  /*fd60*/  SHFL.BFLY PT, R51, R53, 0x1, 0x1f ;  /* 0x0c201f0035337f89 */ /* 0x000f6400000e0000 */
[----:B------:R-:W4:Y:S08]  /*fd70*/  MUFU.TANH R45, R45 ;  /* 0x0000002d002d7308 */ /* 0x000f300000002400 */
[----:B------:R-:W4:Y:S08]  /*fd80*/  MUFU.TANH R48, R48 ;  /* 0x0000003000307308 */ /* 0x000f300000002400 */
[----:B------:R-:W4:Y:S01]  /*fd90*/  MUFU.TANH R56, R56 ;  /* 0x0000003800387308 */ /* 0x000f220000002400 */
[----:B-----5:R-:W-:Y:S01]  /*fda0*/  FMNMX.FTZ R53, R53, R51, !PT ;  /* 0x0000003335357209 */ /* 0x020fe20007810000 */
[----:B------:R-:W-:-:S06]  /*fdb0*/  IMAD.U32 R51, RZ, RZ, UR4 ;  /* 0x00000004ff337e24 */ /* 0x000fcc000f8e00ff */
[----:B------:R-:W5:Y:S01]  /*fdc0*/  MUFU.TANH R66, R66 ;  /* 0x0000004200427308 */ /* 0x000f620000002400 */
[CC--:B------:R-:W-:Y:S01]  /*fdd0*/  FMUL.FTZ R84, R53.reuse, R51.reuse ;  /* 0x0000003335547220 */ /* 0x0c0fe20000410000 */
[----:B------:R-:W-:Y:S01]  /*fde0*/  FADD.FTZ R82, -R53, R153 ;  /* 0x0000009935527221 */ /* 0x000fe20000010100 */
[----:B------:R-:W-:Y:S02]  /*fdf0*/  IMAD.MOV.U32 R153, RZ, RZ, R53 ;  /* 0x000000ffff997224 */ /* 0x000fe400078e0035 */
[-CC-:B------:R-:W-:Y:S01]  /*fe00*/  FFMA.FTZ R148, R11, R51.reuse, -R84.reuse ;  /* 0x000000330b947223 */ /* 0x180fe20000010854 */
[----:B------:R-:W-:Y:S01]  /*fe10*/  FMNMX.FTZ R11, R154, R20, !PT ;  /* 0x000000149a0b7209 */ /* 0x000fe20007810000 */
[-CC-:B------:R-:W-:Y:S01]  /*fe20*/  FFMA.FTZ R55, R14, R51.reuse, -R84.reuse ;  /* 0x000000330e377223 */ /* 0x180fe20000010854 */
[----:B------:R-:W5:Y:S01]  /*fe30*/  MUFU.TANH R67, R67 ;  /* 0x0000004300437308 */ /* 0x000f620000002400 */
[--C-:B------:R-:W-:Y:S01]  /*fe40*/  FFMA.FTZ R146, R27, R51, -R84.reuse ;  /* 0x000000331b927223 */ /* 0x100fe20000010854 */
[----:B------:R-:W-:Y:S01]  /*fe50*/  FMNMX.FTZ R11, R151, R11, !PT ;  /* 0x0000000b970b7209 */ /* 0x000fe20007810000 */
[-CC-:B------:R-:W-:Y:S01]  /*fe60*/  FFMA.FTZ R27, R35, R51.reuse, -R84.reuse ;  /* 0x00000033231b7223 */ /* 0x180fe20000010854 */
[--C-:B------:R-:W-:Y:S01]  /*fe70*/  FFMA.FTZ R150, R15, R51, -R84.reuse ;  /* 0x000000330f967223 */ /* 0x100fe20000010854 */
[----:B------:R-:W-:Y:S01]  /*fe80*/  IMAD.MOV.U32 R15, RZ, RZ, 0x40000040 ;  /* 0x40000040ff0f7424 */ /* 0x000fe200078e00ff */
[----:B------:R-:W-:Y:S01]  /*fe90*/  FMNMX.FTZ R11, R149, R11, !PT ;  /* 0x0000000b950b7209 */ /* 0x000fe20007810000 */
[-C--:B------:R-:W-:Y:S01]  /*fea0*/  FMUL.FTZ R54, R82, R51.reuse ;  /* 0x0000003352367220 */ /* 0x080fe20000410000 */
[----:B------:R-:W5:Y:S01]  /*feb0*/  MUFU.TANH R70, R70 ;  /* 0x0000004600467308 */ /* 0x000f620000002400 */
[--C-:B------:R-:W-:Y:S01]  /*fec0*/  FFMA.FTZ R82, R26, R51, -R84.reuse ;  /* 0x000000331a527223 */ /* 0x100fe20000010854 */
[----:B------:R-:W-:Y:S01]  /*fed0*/  FMNMX.FTZ R11, R147, R11, !PT ;  /* 0x0000000b930b7209 */ /* 0x000fe20007810000 */
[----:B------:R-:W-:Y:S01]  /*fee0*/  FFMA.FTZ R26, R43, R51, -R84 ;  /* 0x000000332b1a7223 */ /* 0x000fe20000010854 */
[----:B------:R-:W-:Y:S01]  /*fef0*/  R2UR UR7, R15 ;  /* 0x000000000f0772ca */ /* 0x000fe200000e0000 */
[----:B------:R-:W-:-:S02]  /*ff00*/  WARPGROUP.DEPBAR.LE gsb0, 0x0 ;  /* 0x00008000000079c5 */ /* 0x000fc40000010000 */
[----:B--2---:R-:W-:Y:S01]  /*ff10*/  FMNMX.FTZ R11, R145, R11, !PT ;  /* 0x0000000b910b7209 */ /* 0x004fe20007810000 */
[----:B------:R-:W2:Y:S01]  /*ff20*/  MUFU.TANH R71, R71 ;  /* 0x0000004700477308 */ /* 0x000ea20000002400 */
[----:B------:R-:W-:Y:S01]  /*ff30*/  WARPGROUP.ARRIVE ;  /* 0x00000000000079c5 */ /* 0x000fe20000000000 */
[--C-:B------:R-:W-:Y:S01]  /*ff40*/  FFMA.FTZ R83, R24, R51, -R84.reuse ;  /* 0x0000003318537223 */ /* 0x100fe20000010854 */
[----:B------:R-:W-:Y:S01]  /*ff50*/  FMNMX.FTZ R11, R143, R11, !PT ;  /* 0x0000000b8f0b7209 */ /* 0x000fe20007810000 */
[-CC-:B------:R-:W-:Y:S01]  /*ff60*/  FFMA.FTZ R24, R31, R51.reuse, -R84.reuse ;  /* 0x000000331f187223 */ /* 0x180fe20000010854 */
[--C-:B------:R-:W-:Y:S01]  /*ff70*/  FFMA.FTZ R31, R58, R51, -R84.reuse ;  /* 0x000000333a1f7223 */ /* 0x100fe20000010854 */
[----:B------:R-:W-:Y:S01]  /*ff80*/  IMAD.MOV.U32 R15, RZ, RZ, 0x40000040 ;  /* 0x40000040ff0f7424 */ /* 0x000fe200078e00ff */
[----:B0-----:R-:W-:Y:S01]  /*ff90*/  FMNMX.FTZ R14, R141, R11, !PT ;  /* 0x0000000b8d0e7209 */ /* 0x001fe20007810000 */
[----:B------:R-:W0:Y:S01]  /*ffa0*/  MUFU.TANH R74, R74 ;  /* 0x0000004a004a7308 */ /* 0x000e220000002400 */
[-CC-:B------:R-:W-:Y:S01]  /*ffb0*/  FFMA.FTZ R136, R38, R51.reuse, -R84.reuse ;  /* 0x0000003326887223 */ /* 0x180fe20000010854 */
[-CC-:B------:R-:W-:Y:S01]  /*ffc0*/  FFMA.FTZ R38, R59, R51.reuse, -R84.reuse ;  /* 0x000000333b267223 */ /* 0x180fe20000010854 */
[----:B------:R-:W-:Y:S01]  /*ffd0*/  FMNMX.FTZ R14, R29, R14, !PT ;  /* 0x0000000e1d0e7209 */ /* 0x000fe20007810000 */
[-CC-:B------:R-:W-:Y:S01]  /*ffe0*/  FFMA.FTZ R144, R25, R51.reuse, -R84.reuse ;  /* 0x0000003319907223 */ /* 0x180fe20000010854 */
[-CC-:B------:R-:W-:Y:S01]  /*fff0*/  FFMA.FTZ R25, R39, R51.reuse, -R84.reuse ;  /* 0x0000003327197223 */ /* 0x180fe20000010854 */
[-CC-:B------:R-:W-:Y:S01]  /*10000*/  FFMA.FTZ R39, R60, R51.reuse, -R84.reuse ;  /* 0x000000333c277223 */ /* 0x180fe20000010854 */
[----:B-1----:R-:W-:Y:S01]  /*10010*/  FMNMX.FTZ R14, R32, R14, !PT ;  /* 0x0000000e200e7209 */ /* 0x002fe20007810000 */
[----:B------:R-:W1:Y:S01]  /*10020*/  MUFU.TANH R75, R75 ;  /* 0x0000004b004b7308 */ /* 0x000e620000002400 */
[-CC-:B------:R-:W-:Y:S01]  /*10030*/  FFMA.FTZ R132, R46, R51.reuse, -R84.reuse ;  /* 0x000000332e847223 */ /* 0x180fe20000010854 */
[-CC-:B------:R-:W-:Y:S01]  /*10040*/  FFMA.FTZ R138, R42, R51.reuse, -R84.reuse ;  /* 0x000000332a8a7223 */ /* 0x180fe20000010854 */
[----:B------:R-:W-:Y:S01]  /*10050*/  FMNMX.FTZ R14, R33, R14, !PT ;  /* 0x0000000e210e7209 */ /* 0x000fe20007810000 */
[-CC-:B------:R-:W-:Y:S01]  /*10060*/  FFMA.FTZ R46, R64, R51.reuse, -R84.reuse ;  /* 0x00000033402e7223 */ /* 0x180fe20000010854 */
[-CC-:B------:R-:W-:Y:S01]  /*10070*/  FFMA.FTZ R42, R61, R51.reuse, -R84.reuse ;  /* 0x000000333d2a7223 */ /* 0x180fe20000010854 */
[-CC-:B------:R-:W-:Y:S01]  /*10080*/  FFMA.FTZ R142, R34, R51.reuse, -R84.reuse ;  /* 0x00000033228e7223 */ /* 0x180fe20000010854 */
[----:B---3--:R-:W-:Y:S01]  /*10090*/  FMNMX.FTZ R14, R36, R14, !PT ;  /* 0x0000000e240e7209 */ /* 0x008fe20007810000 */
[----:B------:R-:W3:Y:S01]  /*100a0*/  MUFU.TANH R76, R76 ;  /* 0x0000004c004c7308 */ /* 0x000ee20000002400 */
[-CC-:B------:R-:W-:Y:S01]  /*100b0*/  FFMA.FTZ R34, R47, R51.reuse, -R84.reuse ;  /* 0x000000332f227223 */ /* 0x180fe20000010854 */
[-CC-:B------:R-:W-:Y:S01]  /*100c0*/  FFMA.FTZ R47, R65, R51.reuse, -R84.reuse ;  /* 0x00000033412f7223 */ /* 0x180fe20000010854 */
[----:B----4-:R-:W-:Y:S01]  /*100d0*/  FMNMX.FTZ R14, R37, R14, !PT ;  /* 0x0000000e250e7209 */ /* 0x010fe20007810000 */
[-CC-:B------:R-:W-:Y:S01]  /*100e0*/  FFMA.FTZ R28, R28, R51.reuse, -R84.reuse ;  /* 0x000000331c1c7223 */ /* 0x180fe20000010854 */
[-CC-:B------:R-:W-:Y:S01]  /*100f0*/  FFMA.FTZ R140, R30, R51.reuse, -R84.reuse ;  /* 0x000000331e8c7223 */ /* 0x180fe20000010854 */
[-CC-:B------:R-:W-:Y:S01]  /*10100*/  FFMA.FTZ R134, R50, R51.reuse, -R84.reuse ;  /* 0x0000003332867223 */ /* 0x180fe20000010854 */
[----:B------:R-:W-:Y:S01]  /*10110*/  FMNMX.FTZ R14, R40, R14, !PT ;  /* 0x0000000e280e7209 */ /* 0x000fe20007810000 */
[----:B------:R-:W4:Y:S01]  /*10120*/  MUFU.TANH R77, R77 ;  /* 0x0000004d004d7308 */ /* 0x000f220000002400 */
[-CC-:B------:R-:W-:Y:S01]  /*10130*/  FFMA.FTZ R30, R52, R51.reuse, -R84.reuse ;  /* 0x00000033341e7223 */ /* 0x180fe20000010854 */
[-CC-:B------:R-:W-:Y:S01]  /*10140*/  FFMA.FTZ R50, R68, R51.reuse, -R84.reuse ;  /* 0x0000003344327223 */ /* 0x180fe20000010854 */
[----:B------:R-:W-:Y:S01]  /*10150*/  FMNMX.FTZ R14, R41, R14, !PT ;  /* 0x0000000e290e7209 */ /* 0x000fe20007810000 */
[-CC-:B------:R-:W-:Y:S01]  /*10160*/  FFMA.FTZ R52, R69, R51.reuse, -R84.reuse ;  /* 0x0000003345347223 */ /* 0x180fe20000010854 */
[----:B------:R-:W-:-:S02]  /*10170*/  FFMA.FTZ R73, R73, R51, -R84 ;  /* 0x0000003349497223 */ /* 0x000fc40000010854 */
[----:B------:R-:W-:Y:S01]  /*10180*/  FMNMX.FTZ R14, R44, R14, !PT ;  /* 0x0000000e2c0e7209 */ /* 0x000fe20007810000 */
[----:B------:R-:W4:Y:S03]  /*10190*/  MUFU.TANH R78, R78 ;  /* 0x0000004e004e7308 */ /* 0x000f260000002400 */
[----:B------:R-:W-:-:S04]  /*101a0*/  FMNMX.FTZ R14, R45, R14, !PT ;  /* 0x0000000e2d0e7209 */ /* 0x000fc80007810000 */
[----:B------:R-:W-:Y:S01]  /*101b0*/  FMNMX.FTZ R14, R48, R14, !PT ;  /* 0x0000000e300e7209 */ /* 0x000fe20007810000 */
[----:B------:R-:W4:Y:S03]  /*101c0*/  MUFU.TANH R79, R79 ;  /* 0x0000004f004f7308 */ /* 0x000f260000002400 */
[----:B------:R-:W-:-:S04]  /*101d0*/  FMNMX.FTZ R14, R49, R14, !PT ;  /* 0x0000000e310e7209 */ /* 0x000fc80007810000 */
[----:B------:R-:W-:Y:S01]  /*101e0*/  FMNMX.FTZ R14, R56, R14, !PT ;  /* 0x0000000e380e7209 */ /* 0x000fe20007810000 */
[----:B------:R-:W4:Y:S03]  /*101f0*/  MUFU.TANH R80, R80 ;  /* 0x0000005000507308 */ /* 0x000f260000002400 */
[----:B------:R-:W-:-:S04]  /*10200*/  FMNMX.FTZ R14, R63, R14, !PT ;  /* 0x0000000e3f0e7209 */ /* 0x000fc80007810000 */
[----:B-----5:R-:W-:Y:S01]  /*10210*/  FMNMX.FTZ R14, R66, R14, !PT ;  /* 0x0000000e420e7209 */ /* 0x020fe20007810000 */
[----:B------:R-:W5:Y:S03]  /*10220*/  MUFU.TANH R81, R81 ;  /* 0x0000005100517308 */ /* 0x000f660000002400 */
[----:B------:R-:W-:-:S04]  /*10230*/  FMNMX.FTZ R14, R67, R14, !PT ;  /* 0x0000000e430e7209 */ /* 0x000fc80007810000 */
[----:B------:R-:W-:Y:S01]  /*10240*/  FMNMX.FTZ R14, R70, R14, !PT ;  /* 0x0000000e460e7209 */ /* 0x000fe20007810000 */
[----:B------:R-:W-:Y:S03]  /*10250*/  MUFU.EX2 R54, R54 ;  /* 0x0000003600367308 */ /* 0x000fe60000000800 */
[----:B--2---:R-:W-:-:S04]  /*10260*/  FMNMX.FTZ R14, R71, R14, !PT ;  /* 0x0000000e470e7209 */ /* 0x004fc80007810000 */
[----:B0-----:R-:W-:Y:S01]  /*10270*/  FMNMX.FTZ R14, R74, R14, !PT ;  /* 0x0000000e4a0e7209 */ /* 0x001fe20007810000 */
[----:B------:R-:W-:Y:S03]  /*10280*/  MUFU.EX2 R148, R148 ;  /* 0x0000009400947308 */ /* 0x000fe60000000800 */
[----:B-1----:R-:W-:-:S04]  /*10290*/  FMNMX.FTZ R14, R75, R14, !PT ;  /* 0x0000000e4b0e7209 */ /* 0x002fc80007810000 */
[----:B---3--:R-:W-:Y:S01]  /*102a0*/  FMNMX.FTZ R14, R76, R14, !PT ;  /* 0x0000000e4c0e7209 */ /* 0x008fe20007810000 */
[----:B------:R-:W-:Y:S03]  /*102b0*/  MUFU.EX2 R55, R55 ;  /* 0x0000003700377308 */ /* 0x000fe60000000800 */
[----:B----4-:R-:W-:-:S04]  /*102c0*/  FMNMX.FTZ R14, R77, R14, !PT ;  /* 0x0000000e4d0e7209 */ /* 0x010fc80007810000 */
[----:B------:R-:W-:Y:S01]  /*102d0*/  FMNMX.FTZ R14, R78, R14, !PT ;  /* 0x0000000e4e0e7209 */ /* 0x000fe20007810000 */
[----:B------:R-:W-:Y:S03]  /*102e0*/  MUFU.EX2 R150, R150 ;  /* 0x0000009600967308 */ /* 0x000fe60000000800 */
[----:B------:R-:W-:-:S04]  /*102f0*/  FMNMX.FTZ R14, R79, R14, !PT ;  /* 0x0000000e4f0e7209 */ /* 0x000fc80007810000 */
[----:B------:R-:W-:Y:S01]  /*10300*/  FMNMX.FTZ R14, R80, R14, !PT ;  /* 0x0000000e500e7209 */ /* 0x000fe20007810000 */
[----:B------:R-:W-:Y:S03]  /*10310*/  MUFU.EX2 R83, R83 ;  /* 0x0000005300537308 */ /* 0x000fe60000000800 */
[----:B-----5:R-:W-:Y:S01]  /*10320*/  FMNMX.FTZ R35, R81, R14, !PT ;  /* 0x0000000e51237209 */ /* 0x020fe20007810000 */
[----:B------:R-:W-:-:S04]  /*10330*/  VIADD R14, R10, 0x280 ;  /* 0x000002800a0e7836 */ /* 0x000fc80000000000 */
[----:B------:R-:W0:Y:S01]  /*10340*/  SHFL.BFLY PT, R43, R35, 0x2, 0x1f ;  /* 0x0c401f00232b7f89 */ /* 0x000e2200000e0000 */
[----:B------:R-:W-:Y:S01]  /*10350*/  R2UR UR6, R14 ;  /* 0x000000000e0672ca */ /* 0x000fe200000e0000 */
[----:B------:R-:W-:Y:S08]  /*10360*/  MUFU.EX2 R144, R144 ;  /* 0x0000009000907308 */ /* 0x000ff00000000800 */
[----:B------:R-:W-:Y:S04]  /*10370*/  MUFU.EX2 R82, R82 ;  /* 0x0000005200527308 */ /* 0x000fe80000000800 */
[----:B------:R-:W-:Y:S01]  /*10380*/  HGMMA.64x64x16.F32.BF16 R88, R128, gdesc[UR4].tnspB, R88, gsb0 ;  /* 0x40e0000480587df0 */ /* 0x000fe20008001858 */
[----:B------:R-:W-:Y:S01]  /*10390*/  R2UR UR7, R15 ;  /* 0x000000000f0772ca */ /* 0x000fe200000e0000 */
[----:B------:R-:W-:-:S02]  /*103a0*/  IMAD.MOV.U32 R15, RZ, RZ, 0x40000040 ;  /* 0x40000040ff0f7424 */ /* 0x000fc400078e00ff */
[----:B------:R-:W-:Y:S01]  /*103b0*/  MUFU.EX2 R146, R146 ;  /* 0x0000009200927308 */ /* 0x000fe20000000800 */
[----:B0-----:R-:W-:Y:S01]  /*103c0*/  FMNMX.FTZ R35, R35, R43, !PT ;  /* 0x0000002b23237209 */ /* 0x001fe20007810000 */
[----:B------:R-:W-:-:S06]  /*103d0*/  FFMA.FTZ R43, R62, R51, -R84 ;  /* 0x000000333e2b7223 */ /* 0x000fcc0000010854 */
[----:B------:R0:W-:Y:S01]  /*103e0*/  MUFU.EX2 R11, R28 ;  /* 0x0000001c000b7308 */ /* 0x0001e20000000800 */
[----:B------:R-:W1:Y:S07]  /*103f0*/  SHFL.BFLY PT, R14, R35, 0x1, 0x1f ;  /* 0x0c201f00230e7f89 */ /* 0x000e6e00000e0000 */
[----:B------:R-:W-:Y:S01]  /*10400*/  MUFU.EX2 R140, R140 ;  /* 0x0000008c008c7308 */ /* 0x000fe20000000800 */
[-CC-:B0-----:R-:W-:Y:S01]  /*10410*/  FFMA.FTZ R28, R57, R51.reuse, -R84.reuse ;  /* 0x00000033391c7223 */ /* 0x181fe20000010854 */
[----:B------:R-:W-:-:S06]  /*10420*/  FFMA.FTZ R57, R72, R51, -R84 ;  /* 0x0000003348397223 */ /* 0x000fcc0000010854 */
[----:B------:R-:W-:Y:S08]  /*10430*/  MUFU.EX2 R24, R24 ;  /* 0x0000001800187308 */ /* 0x000ff00000000800 */
[----:B------:R-:W-:Y:S01]  /*10440*/  MUFU.EX2 R142, R142 ;  /* 0x0000008e008e7308 */ /* 0x000fe20000000800 */
[----:B-1----:R-:W-:-:S05]  /*10450*/  FMNMX.FTZ R35, R35, R14, !PT ;  /* 0x0000000e23237209 */ /* 0x002fca0007810000 */
[C---:B------:R-:W-:Y:S01]  /*10460*/  FADD.FTZ R14, -R35.reuse, R20 ;  /* 0x00000014230e7221 */ /* 0x040fe20000010100 */
[-C--:B------:R-:W-:Y:S01]  /*10470*/  FMUL.FTZ R62, R35, R51.reuse ;  /* 0x00000033233e7220 */ /* 0x080fe20000410000 */
[----:B------:R-:W-:Y:S02]  /*10480*/  MUFU.EX2 R27, R27 ;  /* 0x0000001b001b7308 */ /* 0x000fe40000000800 */
[-C--:B------:R-:W-:Y:S01]  /*10490*/  FMUL.FTZ R14, R14, R51.reuse ;  /* 0x000000330e0e7220 */ /* 0x080fe20000410000 */
[-CC-:B------:R-:W-:Y:S01]  /*104a0*/  FFMA.FTZ R59, R154, R51.reuse, -R62.reuse ;  /* 0x000000339a3b7223 */ /* 0x180fe2000001083e */
[-CC-:B------:R-:W-:Y:S01]  /*104b0*/  FFMA.FTZ R60, R151, R51.reuse, -R62.reuse ;  /* 0x00000033973c7223 */ /* 0x180fe2000001083e */
[-CC-:B------:R-:W-:Y:S01]  /*104c0*/  FFMA.FTZ R151, R149, R51.reuse, -R62.reuse ;  /* 0x0000003395977223 */ /* 0x180fe2000001083e */
[-CC-:B------:R-:W-:Y:S01]  /*104d0*/  FFMA.FTZ R64, R143, R51.reuse, -R62.reuse ;  /* 0x000000338f407223 */ /* 0x180fe2000001083e */
[-CC-:B------:R-:W-:Y:S01]  /*104e0*/  FFMA.FTZ R61, R147, R51.reuse, -R62.reuse ;  /* 0x00000033933d7223 */ /* 0x180fe2000001083e */
[----:B------:R0:W-:Y:S01]  /*104f0*/  MUFU.EX2 R58, R14 ;  /* 0x0000000e003a7308 */ /* 0x0001e20000000800 */
[-CC-:B------:R-:W-:Y:S01]  /*10500*/  FFMA.FTZ R143, R36, R51.reuse, -R62.reuse ;  /* 0x00000033248f7223 */ /* 0x180fe2000001083e */
[-CC-:B------:R-:W-:Y:S01]  /*10510*/  FFMA.FTZ R147, R141, R51.reuse, -R62.reuse ;  /* 0x000000338d937223 */ /* 0x180fe2000001083e */
[-CC-:B------:R-:W-:Y:S01]  /*10520*/  FFMA.FTZ R141, R32, R51.reuse, -R62.reuse ;  /* 0x00000033208d7223 */ /* 0x180fe2000001083e */
[-CC-:B------:R-:W-:Y:S01]  /*10530*/  FFMA.FTZ R32, R37, R51.reuse, -R62.reuse ;  /* 0x0000003325207223 */ /* 0x180fe2000001083e */
[-CC-:B------:R-:W-:Y:S01]  /*10540*/  FFMA.FTZ R145, R145, R51.reuse, -R62.reuse ;  /* 0x0000003391917223 */ /* 0x180fe2000001083e */
[-CC-:B------:R-:W-:Y:S01]  /*10550*/  FFMA.FTZ R65, R29, R51.reuse, -R62.reuse ;  /* 0x000000331d417223 */ /* 0x180fe2000001083e */
[----:B------:R-:W-:Y:S01]  /*10560*/  FFMA.FTZ R137, R40, R51, -R62 ;  /* 0x0000003328897223 */ /* 0x000fe2000001083e */
[----:B------:R-:W-:Y:S01]  /*10570*/  MUFU.EX2 R59, R59 ;  /* 0x0000003b003b7308 */ /* 0x000fe20000000800 */
[----:B0-----:R-:W-:-:S02]  /*10580*/  VIADD R14, R10, 0x300 ;  /* 0x000003000a0e7836 */ /* 0x001fc40000000000 */
[-CC-:B------:R-:W-:Y:S01]  /*10590*/  FFMA.FTZ R29, R33, R51.reuse, -R62.reuse ;  /* 0x00000033211d7223 */ /* 0x180fe2000001083e */
[-CC-:B------:R-:W-:Y:S01]  /*105a0*/  FFMA.FTZ R33, R41, R51.reuse, -R62.reuse ;  /* 0x0000003329217223 */ /* 0x180fe2000001083e */
[-CC-:B------:R-:W-:Y:S01]  /*105b0*/  FFMA.FTZ R139, R44, R51.reuse, -R62.reuse ;  /* 0x000000332c8b7223 */ /* 0x180fe2000001083e */
[-CC-:B------:R-:W-:Y:S01]  /*105c0*/  FFMA.FTZ R133, R48, R51.reuse, -R62.reuse ;  /* 0x0000003330857223 */ /* 0x180fe2000001083e */
[----:B------:R-:W-:Y:S01]  /*105d0*/  R2UR UR6, R14 ;  /* 0x000000000e0672ca */ /* 0x000fe200000e0000 */
[----:B------:R-:W-:Y:S01]  /*105e0*/  VIADD R14, R10, 0x380 ;  /* 0x000003800a0e7836 */ /* 0x000fe20000000000 */
[----:B------:R-:W0:Y:S01]  /*105f0*/  MUFU.EX2 R60, R60 ;  /* 0x0000003c003c7308 */ /* 0x000e220000000800 */
[-CC-:B------:R-:W-:Y:S01]  /*10600*/  FFMA.FTZ R10, R45, R51.reuse, -R62.reuse ;  /* 0x000000332d0a7223 */ /* 0x180fe2000001083e */
[-CC-:B------:R-:W-:Y:S01]  /*10610*/  FFMA.FTZ R135, R56, R51.reuse, -R62.reuse ;  /* 0x0000003338877223 */ /* 0x180fe2000001083e */
[-CC-:B------:R-:W-:Y:S01]  /*10620*/  FFMA.FTZ R76, R76, R51.reuse, -R62.reuse ;  /* 0x000000334c4c7223 */ /* 0x180fe2000001083e */
[-CC-:B------:R-:W-:Y:S01]  /*10630*/  FFMA.FTZ R77, R77, R51.reuse, -R62.reuse ;  /* 0x000000334d4d7223 */ /* 0x180fe2000001083e */
[-CC-:B------:R-:W-:Y:S01]  /*10640*/  FFMA.FTZ R78, R78, R51.reuse, -R62.reuse ;  /* 0x000000334e4e7223 */ /* 0x180fe2000001083e */
[-CC-:B------:R-:W-:Y:S01]  /*10650*/  FFMA.FTZ R79, R79, R51.reuse, -R62.reuse ;  /* 0x000000334f4f7223 */ /* 0x180fe2000001083e */
[----:B------:R-:W-:Y:S01]  /*10660*/  FFMA.FTZ R80, R80, R51, -R62 ;  /* 0x0000003350507223 */ /* 0x000fe2000001083e */
[----:B------:R-:W-:-:S02]  /*10670*/  WARPGROUP.DEPBAR.LE gsb0, 0x0 ;  /* 0x00008000000079c5 */ /* 0x000fc40000010000 */
[----:B------:R-:W-:Y:S01]  /*10680*/  WARPGROUP.ARRIVE ;  /* 0x00000000000079c5 */ /* 0x000fe20000000000 */
[----:B------:R-:W1:Y:S01]  /*10690*/  MUFU.EX2 R151, R151 ;  /* 0x0000009700977308 */ /* 0x000e620000000800 */
[-CC-:B------:R-:W-:Y:S01]  /*106a0*/  FFMA.FTZ R129, R66, R51.reuse, -R62.reuse ;  /* 0x0000003342817223 */ /* 0x180fe2000001083e */
[----:B------:R-:W-:-:S03]  /*106b0*/  FFMA.FTZ R131, R70, R51, -R62 ;  /* 0x0000003346837223 */ /* 0x000fc6000001083e */
[----:B------:R-:W-:Y:S01]  /*106c0*/  HGMMA.64x64x16.F32.BF16 R88, R124, gdesc[UR4].tnspB, R88, gsb0 ;  /* 0x40e000047c587df0 */ /* 0x000fe20008001858 */
[----:B------:R-:W-:Y:S01]  /*106d0*/  R2UR UR6, R14 ;  /* 0x000000000e0672ca */ /* 0x000fe200000e0000 */
[----:B------:R-:W-:Y:S01]  /*106e0*/  @!P1 IMAD R14, R18, 0x8, R2 ;  /* 0x00000008120e9824 */ /* 0x000fe200078e0202 */
[----:B------:R-:W-:Y:S01]  /*106f0*/  R2UR UR7, R15 ;  /* 0x000000000f0772ca */ /* 0x000fe200000e0000 */
[----:B------:R-:W-:Y:S01]  /*10700*/  VIADD R15, R85, 0x9 ;  /* 0x00000009550f7836 */ /* 0x000fe20000000000 */
[----:B------:R-:W2:Y:S01]  /*10710*/  MUFU.EX2 R61, R61 ;  /* 0x0000003d003d7308 */ /* 0x000ea20000000800 */
[----:B------:R-:W-:Y:S02]  /*10720*/  @!P1 VIADD R36, R14, 0x16840 ;  /* 0x000168400e249836 */ /* 0x000fe40000000000 */
[----:B------:R-:W-:Y:S01]  /*10730*/  FFMA.FTZ R14, R49, R51, -R62 ;  /* 0x00000033310e7223 */ /* 0x000fe2000001083e */
[----:B0-----:R-:W-:Y:S02]  /*10740*/  F2FP.BF16.F32.PACK_AB R149, R60, R59 ;  /* 0x0000003b3c95723e */ /* 0x001fe400000010ff */
[----:B------:R-:W-:-:S02]  /*10750*/  SEL R37, R15, 0x9, !P2 ;  /* 0x000000090f257807 */ /* 0x000fc40005000000 */
[----:B------:R-:W-:Y:S01]  /*10760*/  @!P1 PRMT R36, RZ, 0x654, R36 ;  /* 0x00000654ff249816 */ /* 0x000fe20000000024 */
[----:B------:R-:W0:Y:S01]  /*10770*/  MUFU.EX2 R145, R145 ;  /* 0x0000009100917308 */ /* 0x000e220000000800 */
[C---:B------:R-:W-:Y:S02]  /*10780*/  ISETP.GT.AND P2, PT, R152.reuse, RZ, PT ;  /* 0x000000ff9800720c */ /* 0x040fe40003f44270 */
[----:B------:R-:W-:-:S05]  /*10790*/  IADD3 R152, R152, -0x1, RZ ;  /* 0xffffffff98987810 */ /* 0x000fca0007ffe0ff */
[----:B------:R-:W3:Y:S08]  /*107a0*/  MUFU.EX2 R64, R64 ;  /* 0x0000004000407308 */ /* 0x000ef00000000800 */
[----:B------:R-:W4:Y:S08]  /*107b0*/  MUFU.EX2 R147, R147 ;  /* 0x0000009300937308 */ /* 0x000f300000000800 */
        /* <DEDUP_REMOVED lines=8> */
[----:B------:R-:W-:-:S04]  /*10840*/  FFMA.FTZ R125, R74, R51, -R62 ;  /* 0x000000334a7d7223 */ /* 0x000fc8000001083e */
[----:B------:R-:W5:Y:S01]  /*10850*/  MUFU.EX2 R137, R137 ;  /* 0x0000008900897308 */ /* 0x000f620000000800 */
[----:B------:R-:W-:Y:S07]  /*10860*/  HGMMA.64x64x16.F32.BF16 R88, R120, gdesc[UR4].tnspB, R88, gsb0 ;  /* 0x40e0000478587df0 */ /* 0x000fee0008001858 */
[----:B------:R-:W5:Y:S08]  /*10870*/  MUFU.EX2 R25, R25 ;  /* 0x0000001900197308 */ /* 0x000f700000000800 */
[----:B------:R-:W5:Y:S08]  /*10880*/  MUFU.EX2 R33, R33 ;  /* 0x0000002100217308 */ /* 0x000f700000000800 */
        /* <DEDUP_REMOVED lines=16> */
[----:B------:R-:W-:Y:S01]  /*10990*/  FMUL.FTZ R97, R97, R54 ;  /* 0x0000003661617220 */ /* 0x000fe20000410000 */
[----:B-1----:R-:W-:Y:S01]  /*109a0*/  FFMA.FTZ R36, R54, R3, R148 ;  /* 0x0000000336247223 */ /* 0x002fe20000010094 */
[----:B------:R-:W-:Y:S01]  /*109b0*/  FFMA.FTZ R3, R58, R0, R59 ;  /* 0x000000003a037223 */ /* 0x000fe2000001003b */
[----:B------:R-:W-:Y:S01]  /*109c0*/  @!P1 IMAD R0, R21, 0x8, R2 ;  /* 0x0000000815009824 */ /* 0x000fe200078e0202 */
[----:B------:R-:W1:Y:S01]  /*109d0*/  MUFU.EX2 R134, R134 ;  /* 0x0000008600867308 */ /* 0x000e620000000800 */
[----:B------:R-:W-:Y:S01]  /*109e0*/  FADD.FTZ R15, R55, R36 ;  /* 0x00000024370f7221 */ /* 0x000fe20000010000 */
[----:B------:R-:W-:Y:S01]  /*109f0*/  FADD.FTZ R36, R60, R3 ;  /* 0x000000033c247221 */ /* 0x000fe20000010000 */
[----:B------:R-:W-:-:S02]  /*10a00*/  @!P1 VIADD R3, R0, 0x16860 ;  /* 0x0001686000039836 */ /* 0x000fc40000000000 */
[----:B------:R-:W-:Y:S01]  /*10a10*/  FFMA.FTZ R0, R63, R51, -R62 ;  /* 0x000000333f007223 */ /* 0x000fe2000001083e */
[----:B------:R-:W-:Y:S01]  /*10a20*/  FADD.FTZ R40, R150, R15 ;  /* 0x0000000f96287221 */ /* 0x000fe20000010000 */
[----:B------:R-:W-:Y:S01]  /*10a30*/  FADD.FTZ R36, R151, R36 ;  /* 0x0000002497247221 */ /* 0x000fe20000010000 */
[----:B------:R-:W-:Y:S01]  /*10a40*/  F2FP.BF16.F32.PACK_AB R148, R55, R148 ;  /* 0x000000943794723e */ /* 0x000fe200000010ff */
[----:B------:R-:W1:Y:S01]  /*10a50*/  MUFU.EX2 R135, R135 ;  /* 0x0000008700877308 */ /* 0x000e620000000800 */
[----:B------:R-:W-:Y:S01]  /*10a60*/  @!P1 PRMT R15, RZ, 0x654, R3 ;  /* 0x00000654ff0f9816 */ /* 0x000fe20000000003 */
[----:B------:R-:W-:Y:S01]  /*10a70*/  FADD.FTZ R3, R83, R40 ;  /* 0x0000002853037221 */ /* 0x000fe20000010000 */
[----:B--2---:R-:W-:Y:S01]  /*10a80*/  FADD.FTZ R36, R61, R36 ;  /* 0x000000243d247221 */ /* 0x004fe20000010000 */
[----:B------:R-:W-:Y:S01]  /*10a90*/  F2FP.BF16.F32.PACK_AB R150, R83, R150 ;  /* 0x000000965396723e */ /* 0x000fe200000010ff */
[----:B------:R2:W-:Y:S01]  /*10aa0*/  @!P1 SYNCS.ARRIVE.TRANS64.RED.A1T0 RZ, [R15+URZ], RZ ;  /* 0x000000ff0fff99a7 */ /* 0x0005e2000810043f */
[----:B------:R-:W-:Y:S01]  /*10ab0*/  F2FP.BF16.F32.PACK_AB R151, R61, R151 ;  /* 0x000000973d97723e */ /* 0x000fe200000010ff */
[----:B0-----:R-:W-:Y:S01]  /*10ac0*/  FADD.FTZ R21, R145, R36 ;  /* 0x0000002491157221 */ /* 0x001fe20000010000 */
[----:B------:R-:W-:Y:S01]  /*10ad0*/  MUFU.EX2 R30, R30 ;  /* 0x0000001e001e7308 */ /* 0x000fe20000000800 */
[----:B---3--:R-:W-:Y:S01]  /*10ae0*/  F2FP.BF16.F32.PACK_AB R145, R64, R145 ;  /* 0x000000914091723e */ /* 0x008fe200000010ff */
[----:B------:R-:W-:Y:S01]  /*10af0*/  FMUL.FTZ R100, R100, R54 ;  /* 0x0000003664647220 */ /* 0x000fe20000410000 */
[----:B------:R-:W-:Y:S01]  /*10b00*/  FADD.FTZ R36, R64, R21 ;  /* 0x0000001540247221 */ /* 0x000fe20000010000 */
[-CC-:B------:R-:W-:Y:S01]  /*10b10*/  FFMA.FTZ R21, R75, R51.reuse, -R62.reuse ;  /* 0x000000334b157223 */ /* 0x180fe2000001083e */
[----:B--2---:R-:W-:Y:S01]  /*10b20*/  FADD.FTZ R15, R144, R3 ;  /* 0x00000003900f7221 */ /* 0x004fe20000010000 */
[----:B------:R-:W-:Y:S01]  /*10b30*/  FFMA.FTZ R3, R67, R51, -R62 ;  /* 0x0000003343037223 */ /* 0x000fe2000001083e */
[----:B----4-:R-:W-:Y:S01]  /*10b40*/  FADD.FTZ R36, R147, R36 ;  /* 0x0000002493247221 */ /* 0x010fe20000010000 */
[----:B------:R-:W0:Y:S01]  /*10b50*/  MUFU.EX2 R0, R0 ;  /* 0x0000000000007308 */ /* 0x000e220000000800 */
[C---:B------:R-:W-:Y:S01]  /*10b60*/  FADD.FTZ R15, R82.reuse, R15 ;  /* 0x0000000f520f7221 */ /* 0x040fe20000010000 */
[----:B------:R-:W-:Y:S01]  /*10b70*/  F2FP.BF16.F32.PACK_AB R144, R82, R144 ;  /* 0x000000905290723e */ /* 0x000fe200000010ff */
[C---:B-----5:R-:W-:Y:S01]  /*10b80*/  FADD.FTZ R36, R65.reuse, R36 ;  /* 0x0000002441247221 */ /* 0x060fe20000010000 */
[----:B------:R-:W-:Y:S01]  /*10b90*/  F2FP.BF16.F32.PACK_AB R147, R65, R147 ;  /* 0x000000934193723e */ /* 0x000fe200000010ff */
[----:B------:R-:W-:Y:S01]  /*10ba0*/  FADD.FTZ R40, R146, R15 ;  /* 0x0000000f92287221 */ /* 0x000fe20000010000 */
[----:B------:R-:W-:Y:S01]  /*10bb0*/  F2FP.BF16.F32.PACK_AB R146, R11, R146 ;  /* 0x000000920b92723e */ /* 0x000fe200000010ff */
[----:B------:R-:W-:Y:S01]  /*10bc0*/  FADD.FTZ R36, R141, R36 ;  /* 0x000000248d247221 */ /* 0x000fe20000010000 */
[----:B------:R-:W2:Y:S01]  /*10bd0*/  MUFU.EX2 R28, R28 ;  /* 0x0000001c001c7308 */ /* 0x000ea20000000800 */
[----:B------:R-:W-:Y:S01]  /*10be0*/  FADD.FTZ R37, R11, R40 ;  /* 0x000000280b257221 */ /* 0x000fe20000010000 */
[-C--:B------:R-:W-:Y:S01]  /*10bf0*/  FFMA.FTZ R15, R71, R51.reuse, -R62 ;  /* 0x00000033470f7223 */ /* 0x080fe2000001083e */
[----:B------:R-:W-:Y:S01]  /*10c00*/  FADD.FTZ R36, R29, R36 ;  /* 0x000000241d247221 */ /* 0x000fe20000010000 */
[----:B------:R-:W-:Y:S01]  /*10c10*/  FFMA.FTZ R62, R81, R51, -R62 ;  /* 0x00000033513e7223 */ /* 0x000fe2000001083e */
[----:B------:R-:W-:Y:S01]  /*10c20*/  FADD.FTZ R37, R140, R37 ;  /* 0x000000258c257221 */ /* 0x000fe20000010000 */
[C---:B------:R-:W-:Y:S01]  /*10c30*/  F2FP.BF16.F32.PACK_AB R140, R24.reuse, R140 ;  /* 0x0000008c188c723e */ /* 0x040fe200000010ff */
[-C--:B------:R-:W-:Y:S01]  /*10c40*/  FMUL.FTZ R101, R101, R54.reuse ;  /* 0x0000003665657220 */ /* 0x080fe20000410000 */
[----:B------:R-:W3:Y:S01]  /*10c50*/  MUFU.EX2 R129, R129 ;  /* 0x0000008100817308 */ /* 0x000ee20000000800 */
[----:B------:R-:W-:Y:S01]  /*10c60*/  FADD.FTZ R37, R24, R37 ;  /* 0x0000002518257221 */ /* 0x000fe20000010000 */
[----:B------:R-:W-:Y:S01]  /*10c70*/  F2FP.BF16.F32.PACK_AB R141, R29, R141 ;  /* 0x0000008d1d8d723e */ /* 0x000fe200000010ff */
[-C--:B------:R-:W-:Y:S01]  /*10c80*/  FMUL.FTZ R104, R104, R54.reuse ;  /* 0x0000003668687220 */ /* 0x080fe20000410000 */
[----:B------:R-:W-:Y:S01]  /*10c90*/  FMUL.FTZ R105, R105, R54 ;  /* 0x0000003669697220 */ /* 0x000fe20000410000 */
[----:B------:R-:W-:Y:S01]  /*10ca0*/  FADD.FTZ R40, R142, R37 ;  /* 0x000000258e287221 */ /* 0x000fe20000010000 */
[----:B------:R-:W-:Y:S01]  /*10cb0*/  FADD.FTZ R37, R143, R36 ;  /* 0x000000248f257221 */ /* 0x000fe20000010000 */
[C---:B------:R-:W-:Y:S01]  /*10cc0*/  F2FP.BF16.F32.PACK_AB R143, R32.reuse, R143 ;  /* 0x0000008f208f723e */ /* 0x040fe200000010ff */
[----:B------:R-:W-:Y:S01]  /*10cd0*/  MUFU.EX2 R31, R31 ;  /* 0x0000001f001f7308 */ /* 0x000fe20000000800 */
[C---:B------:R-:W-:Y:S01]  /*10ce0*/  FADD.FTZ R41, R27.reuse, R40 ;  /* 0x000000281b297221 */ /* 0x040fe20000010000 */
[----:B------:R-:W-:Y:S01]  /*10cf0*/  FADD.FTZ R36, R32, R37 ;  /* 0x0000002520247221 */ /* 0x000fe20000010000 */
[----:B------:R-:W-:Y:S01]  /*10d00*/  F2FP.BF16.F32.PACK_AB R142, R27, R142 ;  /* 0x0000008e1b8e723e */ /* 0x000fe200000010ff */
[----:B------:R-:W-:Y:S01]  /*10d10*/  FMUL.FTZ R108, R108, R54 ;  /* 0x000000366c6c7220 */ /* 0x000fe20000410000 */
[----:B------:R-:W-:Y:S01]  /*10d20*/  FADD.FTZ R40, R136, R41 ;  /* 0x0000002988287221 */ /* 0x000fe20000010000 */
[----:B------:R-:W-:Y:S01]  /*10d30*/  FADD.FTZ R36, R137, R36 ;  /* 0x0000002489247221 */ /* 0x000fe20000010000 */
[C---:B------:R-:W-:Y:S01]  /*10d40*/  F2FP.BF16.F32.PACK_AB R136, R25.reuse, R136 ;  /* 0x000000881988723e */ /* 0x040fe200000010ff */
[----:B------:R-:W4:Y:S01]  /*10d50*/  MUFU.EX2 R3, R3 ;  /* 0x0000000300037308 */ /* 0x000f220000000800 */
[----:B------:R-:W-:Y:S01]  /*10d60*/  FADD.FTZ R37, R25, R40 ;  /* 0x0000002819257221 */ /* 0x000fe20000010000 */
[C---:B------:R-:W-:Y:S01]  /*10d70*/  FADD.FTZ R36, R33.reuse, R36 ;  /* 0x0000002421247221 */ /* 0x040fe20000010000 */
[----:B------:R-:W-:Y:S01]  /*10d80*/  F2FP.BF16.F32.PACK_AB R137, R33, R137 ;  /* 0x000000892189723e */ /* 0x000fe200000010ff */
[----:B------:R-:W-:Y:S01]  /*10d90*/  FMUL.FTZ R109, R109, R54 ;  /* 0x000000366d6d7220 */ /* 0x000fe20000410000 */
[----:B------:R-:W-:Y:S01]  /*10da0*/  FADD.FTZ R37, R138, R37 ;  /* 0x000000258a257221 */ /* 0x000fe20000010000 */
[----:B------:R-:W-:Y:S01]  /*10db0*/  FADD.FTZ R41, R139, R36 ;  /* 0x000000248b297221 */ /* 0x000fe20000010000 */
[C---:B------:R-:W-:Y:S01]  /*10dc0*/  F2FP.BF16.F32.PACK_AB R138, R26.reuse, R138 ;  /* 0x0000008a1a8a723e */ /* 0x040fe200000010ff */
[----:B------:R-:W5:Y:S01]  /*10dd0*/  MUFU.EX2 R38, R38 ;  /* 0x0000002600267308 */ /* 0x000f620000000800 */
        /* <DEDUP_REMOVED lines=12> */
[----:B-1----:R-:W-:Y:S01]  /*10ea0*/  FADD.FTZ R37, R134, R37 ;  /* 0x0000002586257221 */ /* 0x002fe20000010000 */
[----:B------:R-:W-:Y:S01]  /*10eb0*/  FADD.FTZ R11, R135, R36 ;  /* 0x00000024870b7221 */ /* 0x000fe20000010000 */
[----:B0-----:R-:W-:Y:S01]  /*10ec0*/  F2FP.BF16.F32.PACK_AB R135, R0, R135 ;  /* 0x000000870087723e */ /* 0x001fe200000010ff */
[----:B------:R-:W0:Y:S01]  /*10ed0*/  MUFU.EX2 R39, R39 ;  /* 0x0000002700277308 */ /* 0x000e220000000800 */
[----:B------:R-:W-:Y:S01]  /*10ee0*/  FADD.FTZ R37, R30, R37 ;  /* 0x000000251e257221 */ /* 0x000fe20000010000 */
[----:B------:R-:W-:Y:S01]  /*10ef0*/  FADD.FTZ R24, R0, R11 ;  /* 0x0000000b00187221 */ /* 0x000fe20000010000 */
[----:B------:R-:W-:Y:S01]  /*10f00*/  F2FP.BF16.F32.PACK_AB R134, R30, R134 ;  /* 0x000000861e86723e */ /* 0x000fe200000010ff */
[----:B------:R-:W-:Y:S01]  /*10f10*/  FMUL.FTZ R116, R116, R54 ;  /* 0x0000003674747220 */ /* 0x000fe20000410000 */
[----:B--2---:R-:W-:Y:S01]  /*10f20*/  FADD.FTZ R32, R28, R37 ;  /* 0x000000251c207221 */ /* 0x004fe20000010000 */
[----:B---3--:R-:W-:Y:S01]  /*10f30*/  FADD.FTZ R24, R129, R24 ;  /* 0x0000001881187221 */ /* 0x008fe20000010000 */
[----:B----4-:R-:W-:Y:S01]  /*10f40*/  F2FP.BF16.F32.PACK_AB R129, R3, R129 ;  /* 0x000000810381723e */ /* 0x010fe200000010ff */
[----:B------:R-:W1:Y:S01]  /*10f50*/  MUFU.EX2 R15, R15 ;  /* 0x0000000f000f7308 */ /* 0x000e620000000800 */
[----:B------:R-:W-:Y:S01]  /*10f60*/  FADD.FTZ R11, R31, R32 ;  /* 0x000000201f0b7221 */ /* 0x000fe20000010000 */
[----:B------:R-:W-:Y:S01]  /*10f70*/  FADD.FTZ R24, R3, R24 ;  /* 0x0000001803187221 */ /* 0x000fe20000010000 */
[----:B------:R-:W-:Y:S01]  /*10f80*/  F2FP.BF16.F32.PACK_AB R128, R31, R28 ;  /* 0x0000001c1f80723e */ /* 0x000fe200000010ff */
[----:B------:R-:W-:Y:S01]  /*10f90*/  FMUL.FTZ R117, R117, R54 ;  /* 0x0000003675757220 */ /* 0x000fe20000410000 */
[----:B-----5:R-:W-:Y:S01]  /*10fa0*/  FADD.FTZ R26, R38, R11 ;  /* 0x0000000b261a7221 */ /* 0x020fe20000010000 */
[----:B------:R-:W-:Y:S01]  /*10fb0*/  FADD.FTZ R24, R131, R24 ;  /* 0x0000001883187221 */ /* 0x000fe20000010000 */
[----:B------:R-:W-:Y:S01]  /*10fc0*/  FMUL.FTZ R90, R90, R58 ;  /* 0x0000003a5a5a7220 */ /* 0x000fe20000410000 */
[----:B------:R-:W2:Y:S01]  /*10fd0*/  MUFU.EX2 R42, R42 ;  /* 0x0000002a002a7308 */ /* 0x000ea20000000800 */
[C---:B0-----:R-:W-:Y:S01]  /*10fe0*/  FADD.FTZ R11, R39.reuse, R26 ;  /* 0x0000001a270b7221 */ /* 0x041fe20000010000 */
[----:B------:R-:W-:Y:S01]  /*10ff0*/  F2FP.BF16.F32.PACK_AB R130, R39, R38 ;  /* 0x000000262782723e */ /* 0x000fe200000010ff */
[-C--:B------:R-:W-:Y:S01]  /*11000*/  FMUL.FTZ R91, R91, R58.reuse ;  /* 0x0000003a5b5b7220 */ /* 0x080fe20000410000 */
[-C--:B------:R-:W-:Y:S01]  /*11010*/  FMUL.FTZ R94, R94, R58.reuse ;  /* 0x0000003a5e5e7220 */ /* 0x080fe20000410000 */
[-C--:B------:R-:W-:Y:S01]  /*11020*/  FMUL.FTZ R95, R95, R58.reuse ;  /* 0x0000003a5f5f7220 */ /* 0x080fe20000410000 */
[-C--:B------:R-:W-:Y:S01]  /*11030*/  FMUL.FTZ R98, R98, R58.reuse ;  /* 0x0000003a62627220 */ /* 0x080fe20000410000 */
[-C--:B------:R-:W-:Y:S01]  /*11040*/  FMUL.FTZ R99, R99, R58.reuse ;  /* 0x0000003a63637220 */ /* 0x080fe20000410000 */
[----:B------:R-:W0:Y:S01]  /*11050*/  MUFU.EX2 R125, R125 ;  /* 0x0000007d007d7308 */ /* 0x000e220000000800 */
        /* <DEDUP_REMOVED lines=11> */
[-C--:B------:R-:W-:Y:S01]  /*11110*/  FMUL.FTZ R115, R115, R58.reuse ;  /* 0x0000003a73737220 */ /* 0x080fe20000410000 */
[-C--:B------:R-:W-:Y:S01]  /*11120*/  FMUL.FTZ R118, R118, R58.reuse ;  /* 0x0000003a76767220 */ /* 0x080fe20000410000 */
[----:B------:R-:W-:-:S02]  /*11130*/  FMUL.FTZ R119, R119, R58 ;  /* 0x0000003a77777220 */ /* 0x000fc40000410000 */
[----:B------:R-:W2:Y:S01]  /*11140*/  MUFU.EX2 R21, R21 ;  /* 0x0000001500157308 */ /* 0x000ea20000000800 */
[----:B0-----:R-:W-:-:S07]  /*11150*/  FADD.FTZ R24, R125, R24 ;  /* 0x000000187d187221 */ /* 0x001fce0000010000 */
[----:B------:R-:W0:Y:S01]  /*11160*/  MUFU.EX2 R46, R46 ;  /* 0x0000002e002e7308 */ /* 0x000e220000000800 */
[C---:B-1----:R-:W-:Y:S01]  /*11170*/  FADD.FTZ R11, R43.reuse, R10 ;  /* 0x0000000a2b0b7221 */ /* 0x042fe20000010000 */
[----:B------:R-:W-:-:S06]  /*11180*/  F2FP.BF16.F32.PACK_AB R124, R43, R42 ;  /* 0x0000002a2b7c723e */ /* 0x000fcc00000010ff */
[----:B------:R-:W1:Y:S01]  /*11190*/  MUFU.EX2 R76, R76 ;  /* 0x0000004c004c7308 */ /* 0x000e620000000800 */
[C---:B--2---:R-:W-:Y:S01]  /*111a0*/  FADD.FTZ R25, R21.reuse, R24 ;  /* 0x0000001815197221 */ /* 0x044fe20000010000 */
[----:B------:R-:W-:Y:S01]  /*111b0*/  F2FP.BF16.F32.PACK_AB R125, R21, R125 ;  /* 0x0000007d157d723e */ /* 0x000fe200000010ff */
[----:B------:R-:W-:-:S05]  /*111c0*/  IMAD.MOV.U32 R21, RZ, RZ, R18 ;  /* 0x000000ffff157224 */ /* 0x000fca00078e0012 */
        /* <DEDUP_REMOVED lines=21> */
[----:B--2---:R-:W-:Y:S01]  /*11320*/  FADD.FTZ R3, R57, R10 ;  /* 0x0000000a39037221 */ /* 0x004fe20000010000 */
[----:B------:R-:W-:-:S06]  /*11330*/  IMAD.MOV.U32 R10, RZ, RZ, R23 ;  /* 0x000000ffff0a7224 */ /* 0x000fcc00078e0017 */
[----:B------:R-:W2:Y:S01]  /*11340*/  MUFU.EX2 R62, R62 ;  /* 0x0000003e003e7308 */ /* 0x000ea20000000800 */
[----:B0-----:R-:W-:Y:S01]  /*11350*/  FADD.FTZ R0, R123, R0 ;  /* 0x000000007b007221 */ /* 0x001fe20000010000 */
[C---:B-1----:R-:W-:Y:S01]  /*11360*/  FADD.FTZ R3, R20.reuse, R3 ;  /* 0x0000000314037221 */ /* 0x042fe20000010000 */
[----:B------:R-:W-:Y:S01]  /*11370*/  F2FP.BF16.F32.PACK_AB R122, R20, R57 ;  /* 0x00000039147a723e */ /* 0x000fe200000010ff */
[----:B------:R-:W-:Y:S02]  /*11380*/  IMAD.MOV.U32 R20, RZ, RZ, R35 ;  /* 0x000000ffff147224 */ /* 0x000fe400078e0023 */
[C---:B--2---:R-:W-:Y:S01]  /*11390*/  FADD.FTZ R0, R62.reuse, R0 ;  /* 0x000000003e007221 */ /* 0x044fe20000010000 */
[----:B------:R-:W-:Y:S01]  /*113a0*/  F2FP.BF16.F32.PACK_AB R123, R62, R123 ;  /* 0x0000007b3e7b723e */ /* 0x000fe200000010ff */
[----:B------:R-:W-:Y:S06]  /*113b0*/  @P2 BRA `(.L_x_2028) ;  /* 0xffffffd800502947 */ /* 0x000fec000383ffff */
.L_x_2018:
[----:B------:R-:W-:Y:S05]  /*113c0*/  WARPSYNC.ALL ;  /* 0x0000000000007948 */ /* 0x000fea0003800000 */
[----:B------:R-:W-:Y:S06]  /*113d0*/  BAR.ARV 0x8, 0x1a0 ;  /* 0x0206800000007b1d */ /* 0x000fec0000002000 */
[----:B------:R-:W-:Y:S05]  /*113e0*/  @!P0 BRA `(.L_x_2029) ;  /* 0x0000000000048947 */ /* 0x000fea0003800000 */
[----:B------:R-:W-:Y:S01]  /*113f0*/  BPT.TRAP 0x1 ;  /* 0x000000040000795c */ /* 0x000fe20000300000 */
.L_x_2029:
[----:B------:R-:W-:Y:S01]  /*11400*/  IMAD R9, R18, 0x8, R2 ;  /* 0x0000000812097824 */ /* 0x000fe200078e0202 */
[----:B------:R-:W-:-:S04]  /*11410*/  SHF.L.U32 R4, R23, 0x1f, RZ ;  /* 0x0000001f17047819 */ /* 0x000fc800000006ff */
[----:B------:R0:W1:Y:S01]  /*11420*/  SYNCS.PHASECHK.TRANS64.TRYWAIT P2, [R9+URZ+0x16850], R4 ;  /* 0x01685004090075a7 */ /* 0x000062000804017f */
[----:B------:R-:W-:Y:S05]  /*11430*/  @!P0 BRA `(.L_x_2030) ;  /* 0x0000000000048947 */ /* 0x000fea0003800000 */
[----:B------:R-:W-:Y:S01]  /*11440*/  BPT.TRAP 0x1 ;  /* 0x000000040000795c */ /* 0x000fe20000300000 */
.L_x_2030:
[----:B------:R-:W-:-:S05]  /*11450*/  VIADD R2, R2, 0x400 ;  /* 0x0000040002027836 */ /* 0x000fca0000000000 */
[----:B------:R-:W-:-:S04]  /*11460*/  SHF.R.U32.HI R2, RZ, 0x4, R2 ;  /* 0x00000004ff027819 */ /* 0x000fc80000011602 */
[----:B------:R-:W-:Y:S01]  /*11470*/  LOP3.LUT R5, R2, 0x3fff, RZ, 0xc0, !PT ;  /* 0x00003fff02057812 */ /* 0x000fe200078ec0ff */
[----:B-1----:R-:W-:Y:S06]  /*11480*/  @P2 BRA `(.L_x_2031) ;  /* 0x0000000000082947 */ /* 0x002fec0003800000 */
[----:B------:R-:W1:Y:S02]  /*11490*/  SYNCS.PHASECHK.TRANS64.TRYWAIT P0, [R9+URZ+0x16850], R4 ;  /* 0x01685004090075a7 */ /* 0x000e64000800017f */
[----:B-1----:R-:W-:Y:S05]  /*114a0*/  @!P0 BRA `(.L_x_2032) ;  /* 0x0000007c007c8947 */ /* 0x002fea0003800000 */
.L_x_2031:
[----:B01----:R-:W-:Y:S01]  /*114b0*/  IMAD R4, R18, 0x400, R5 ;  /* 0x0000040012047824 */ /* 0x003fe200078e0205 */
[----:B------:R-:W2:Y:S01]  /*114c0*/  LDL.LU R20, [R1+0x34] ;  /* 0x0000340001147983 */ /* 0x000ea20000300800 */
[----:B------:R-:W-:Y:S01]  /*114d0*/  IMAD.MOV.U32 R5, RZ, RZ, 0x40000040 ;  /* 0x40000040ff057424 */ /* 0x000fe200078e00ff */
[----:B------:R-:W-:Y:S05]  /*114e0*/  WARPSYNC.ALL ;  /* 0x0000000000007948 */ /* 0x000fea0003800000 */
[C---:B------:R-:W-:Y:S01]  /*114f0*/  R2UR UR6, R4.reuse ;  /* 0x00000000040672ca */ /* 0x040fe200000e0000 */
[----:B------:R-:W-:Y:S01]  /*11500*/  WARPGROUP.ARRIVE ;  /* 0x00000000000079c5 */ /* 0x000fe20000000000 */
[----:B------:R-:W-:Y:S01]  /*11510*/  R2UR UR7, R5 ;  /* 0x00000000050772ca */ /* 0x000fe200000e0000 */
[----:B------:R-:W-:Y:S01]  /*11520*/  VIADD R6, R4, 0x80 ;  /* 0x0000008004067836 */ /* 0x000fe20000000000 */
[----:B------:R-:W0:Y:S01]  /*11530*/  SHFL.BFLY PT, R2, R3, 0x2, 0x1f ;  /* 0x0c401f0003027f89 */ /* 0x000e2200000e0000 */
[----:B------:R-:W-:-:S02]  /*11540*/  IMAD.MOV.U32 R7, RZ, RZ, 0x40000040 ;  /* 0x40000040ff077424 */ /* 0x000fc400078e00ff */
[----:B------:R-:W-:Y:S02]  /*11550*/  IMAD.MOV.U32 R5, RZ, RZ, 0x40000040 ;  /* 0x40000040ff057424 */ /* 0x000fe400078e00ff */
[----:B------:R-:W-:Y:S02]  /*11560*/  IMAD.MOV.U32 R21, RZ, RZ, RZ ;  /* 0x000000ffff157224 */ /* 0x000fe400078e00ff */
[----:B------:R-:W-:-:S04]  /*11570*/  VIADD R18, R18, 0x1 ;  /* 0x0000000112127836 */ /* 0x000fc80000000000 */
[----:B------:R-:W-:Y:S01]  /*11580*/  HGMMA.64x64x16.F32.BF16 R88, R148, gdesc[UR4].tnspB, R88, gsb0 ;  /* 0x40e0000494587df0 */ /* 0x000fe20008001858 */
[----:B------:R-:W-:Y:S01]  /*11590*/  R2UR UR6, R6 ;  /* 0x00000000060672ca */ /* 0x000fe200000e0000 */
[----:B------:R-:W-:Y:S01]  /*115a0*/  VIADD R6, R4, 0x100 ;  /* 0x0000010004067836 */ /* 0x000fe20000000000 */
[----:B------:R-:W-:Y:S01]  /*115b0*/  R2UR UR7, R7 ;  /* 0x00000000070772ca */ /* 0x000fe200000e0000 */
[----:B------:R-:W-:Y:S01]  /*115c0*/  IMAD.MOV.U32 R7, RZ, RZ, 0x40000040 ;  /* 0x40000040ff077424 */ /* 0x000fe200078e00ff */
[----:B------:R-:W-:-:S04]  /*115d0*/  ISETP.NE.AND P0, PT, R18, 0x2, PT ;  /* 0x000000021200780c */ /* 0x000fc80003f05270 */
[----:B------:R-:W-:Y:S01]  /*115e0*/  SEL R18, R18, RZ, P0 ;  /* 0x000000ff12127207 */ /* 0x000fe20000000000 */
[----:B0-----:R-:W-:Y:S01]  /*115f0*/  FADD.FTZ R2, R2, R3 ;  /* 0x0000000302027221 */ /* 0x001fe20000010000 */
[----:B------:R-:W-:Y:S01]  /*11600*/  IMAD.MOV.U32 R3, RZ, RZ, -0x800000 ;  /* 0xff800000ff037424 */ /* 0x000fe200078e00ff */
        /* <DEDUP_REMOVED lines=10> */
[----:B------:R-:W-:Y:S02]  /*116b0*/  R2UR UR6, R6 ;  /* 0x00000000060672ca */ /* 0x000fe400000e0000 */
[----:B------:R-:W-:Y:S01]  /*116c0*/  R2UR UR7, R7 ;  /* 0x00000000070772ca */ /* 0x000fe200000e0000 */
[----:B------:R-:W-:Y:S01]  /*116d0*/  IMAD.MOV.U32 R7, RZ, RZ, 0x40000040 ;  /* 0x40000040ff077424 */ /* 0x000fe200078e00ff */
[----:B------:R-:W-:Y:S01]  /*116e0*/  IADD3 R6, R4, 0x200, RZ ;  /* 0x0000020004067810 */ /* 0x000fe20007ffe0ff */
[----:B------:R-:W-:Y:S02]  /*116f0*/  WARPGROUP.DEPBAR.LE gsb0, 0x0 ;  /* 0x00008000000079c5 */ /* 0x000fe40000010000 */
[----:B------:R-:W-:-:S08]  /*11700*/  WARPGROUP.ARRIVE ;  /* 0x00000000000079c5 */ /* 0x000fd00000000000 */
        /* <DEDUP_REMOVED lines=18> */
[----:B------:R-:W-:Y:S01]  /*11830*/  R2UR UR6, R6 ;  /* 0x00000000060672ca */ /* 0x000fe200000e0000 */
[----:B------:R-:W-:Y:S01]  /*11840*/  IMAD.MOV.U32 R6, RZ, RZ, RZ ;  /* 0x000000ffff067224 */ /* 0x000fe200078e00ff */
[----:B------:R-:W-:Y:S02]  /*11850*/  R2UR UR7, R7 ;  /* 0x00000000070772ca */ /* 0x000fe400000e0000 */
[----:B------:R-:W0:Y:S02]  /*11860*/  SHFL.BFLY PT, R7, R0, 0x2, 0x1f ;  /* 0x0c401f0000077f89 */ /* 0x000e2400000e0000 */
[----:B0-----:R-:W-:Y:S01]  /*11870*/  FADD.FTZ R7, R7, R0 ;  /* 0x0000000007077221 */ /* 0x001fe20000010000 */
[----:B------:R-:W-:-:S04]  /*11880*/  SEL R0, RZ, 0x1, P0 ;  /* 0x00000001ff007807 */ /* 0x000fc80000000000 */
[----:B------:R-:W-:Y:S01]  /*11890*/  LOP3.LUT R23, R23, R0, RZ, 0x3c, !PT ;  /* 0x0000000017177212 */ /* 0x000fe200078e3cff */
[----:B------:R-:W-:Y:S01]  /*118a0*/  IMAD.MOV.U32 R0, RZ, RZ, -0x800000 ;  /* 0xff800000ff007424 */ /* 0x000fe200078e00ff */
[----:B------:R-:W-:Y:S02]  /*118b0*/  WARPGROUP.DEPBAR.LE gsb0, 0x0 ;  /* 0x00008000000079c5 */ /* 0x000fe40000010000 */
[----:B------:R-:W-:-:S06]  /*118c0*/  WARPGROUP.ARRIVE ;  /* 0x00000000000079c5 */ /* 0x000fcc0000000000 */
[----:B------:R-:W-:Y:S01]  /*118d0*/  HGMMA.64x64x16.F32.BF16 R88, R124, gdesc[UR4].tnspB, R88, gsb0 ;  /* 0x40e000047c587df0 */ /* 0x000fe20008001858 */
[----:B------:R-:W-:Y:S02]  /*118e0*/  R2UR UR6, R4 ;  /* 0x00000000040672ca */ /* 0x000fe400000e0000 */
[----:B------:R-:W-:Y:S01]  /*118f0*/  R2UR UR7, R5 ;  /* 0x00000000050772ca */ /* 0x000fe200000e0000 */
[----:B------:R-:W0:Y:S04]  /*11900*/  SHFL.BFLY PT, R4, R7, 0x1, 0x1f ;  /* 0x0c201f0007047f89 */ /* 0x000e2800000e0000 */
[----:B------:R-:W1:Y:S01]  /*11910*/  SHFL.BFLY PT, R5, R2, 0x1, 0x1f ;  /* 0x0c201f0002057f89 */ /* 0x000e6200000e0000 */
[----:B0-----:R-:W-:Y:S01]  /*11920*/  FADD.FTZ R11, R7, R4 ;  /* 0x00000004070b7221 */ /* 0x001fe20000010000 */
[----:B------:R-:W-:-:S02]  /*11930*/  @!P1 VIADD R7, R9, 0x16860 ;  /* 0x0001686009079836 */ /* 0x000fc40000000000 */
[----:B-1----:R-:W-:Y:S02]  /*11940*/  FADD.FTZ R10, R2, R5 ;  /* 0x00000005020a7221 */ /* 0x002fe40000010000 */
[----:B------:R-:W-:Y:S02]  /*11950*/  FSETP.NE.FTZ.AND P3, PT, R11, RZ, PT ;  /* 0x000000ff0b00720b */ /* 0x000fe40003f75000 */
[----:B------:R-:W-:Y:S02]  /*11960*/  @!P1 PRMT R7, RZ, 0x654, R7 ;  /* 0x00000654ff079816 */ /* 0x000fe40000000007 */
[----:B------:R-:W-:-:S09]  /*11970*/  FSETP.NE.FTZ.AND P2, PT, R10, RZ, PT ;  /* 0x000000ff0a00720b */ /* 0x000fd20003f55000 */
[----:B------:R-:W0:Y:S04]  /*11980*/  @P3 MUFU.LG2 R8, R11 ;  /* 0x0000000b00083308 */ /* 0x000e280000000c00 */
[C---:B------:R-:W-:Y:S01]  /*11990*/  @P2 FMUL.FTZ R2, R51.reuse, 0.69314718246459960938 ;  /* 0x3f31721833022820 */ /* 0x040fe20000410000 */
[----:B------:R-:W-:-:S03]  /*119a0*/  @P3 FMUL.FTZ R51, R51, 0.69314718246459960938 ;  /* 0x3f31721833333820 */ /* 0x000fc60000410000 */
[----:B------:R-:W1:Y:S08]  /*119b0*/  @P2 MUFU.LG2 R4, R10 ;  /* 0x0000000a00042308 */ /* 0x000e700000000c00 */
[----:B------:R-:W2:Y:S01]  /*119c0*/  @P2 MUFU.RCP R21, R10 ;  /* 0x0000000a00152308 */ /* 0x000ea20000001000 */
[----:B0-----:R-:W-:-:S04]  /*119d0*/  @P3 FMUL.FTZ R8, R8, 0.69314718246459960938 ;  /* 0x3f31721808083820 */ /* 0x001fc80000410000 */
[----:B------:R-:W-:-:S03]  /*119e0*/  @P3 FFMA.FTZ R3, R51, R35, R8 ;  /* 0x0000002333033223 */ /* 0x000fc60000010008 */
[----:B------:R-:W0:Y:S01]  /*119f0*/  @P3 MUFU.RCP R6, R11 ;  /* 0x0000000b00063308 */ /* 0x000e220000001000 */
[----:B-1----:R-:W-:-:S04]  /*11a00*/  @P2 FMUL.FTZ R5, R4, 0.69314718246459960938 ;  /* 0x3f31721804052820 */ /* 0x002fc80000410000 */
[----:B------:R-:W-:Y:S01]  /*11a10*/  @P2 FFMA.FTZ R0, R2, R53, R5 ;  /* 0x0000003502002223 */ /* 0x000fe20000010005 */
        /* <DEDUP_REMOVED lines=37> */
[----:B---3--:R-:W-:-:S07]  /*11c70*/  FMUL.FTZ R119, R119, R6 ;  /* 0x0000000677777220 */ /* 0x008fce0000410000 */
.L_x_1957:
[----:B------:R-:W2:Y:S01]  /*11c80*/  LDL R60, [R1+0x28] ;  /* 0x00002800013c7983 */ /* 0x000ea20000100800 */
[----:B------:R-:W-:Y:S05]  /*11c90*/  WARPSYNC.ALL ;  /* 0x0000000000007948 */ /* 0x000fea0003800000 */
[----:B------:R-:W0:Y:S01]  /*11ca0*/  S2R R4, SR_TID.X ;  /* 0x0000000000047919 */ /* 0x000e220000002100 */
[----:B------:R-:W3:Y:S01]  /*11cb0*/  S2UR UR5, SR_CgaCtaId ;  /* 0x00000000000579c3 */ /* 0x000ee20000008800 */
[----:B------:R-:W-:Y:S01]  /*11cc0*/  UMOV UR4, 0x400 ;  /* 0x0000040000047882 */ /* 0x000fe20000000000 */
[----:B------:R-:W-:Y:S01]  /*11cd0*/  BSSY B0, `(.L_x_2033) ;  /* 0x0000182000007945 */ /* 0x000fe20003800000 */
[----:B---3--:R-:W-:-:S06]  /*11ce0*/  ULEA UR4, UR5, UR4, 0x18 ;  /* 0x0000000405047291 */ /* 0x008fcc000f8ec03f */
[----:B------:R-:W-:Y:S01]  /*11cf0*/  MOV R2, UR4 ;  /* 0x0000000400027c02 */ /* 0x000fe20008000f00 */
[----:B------:R-:W-:Y:S01]  /*11d00*/  BAR.SYNC.DEFER_BLOCKING 0x5, 0x1a0 ;  /* 0x0146800000007b1d */ /* 0x000fe20000010000 */
[----:B0-----:R-:W-:-:S05]  /*11d10*/  VIADD R61, R4, 0xffffff80 ;  /* 0xffffff80043d7836 */ /* 0x001fca0000000000 */
[----:B------:R-:W-:-:S04]  /*11d20*/  SHF.R.S32.HI R58, RZ, 0x1f, R61 ;  /* 0x0000001fff3a7819 */ /* 0x000fc8000001143d */
[----:B------:R-:W-:-:S04]  /*11d30*/  LEA.HI R20, R58, R61, RZ, 0x3 ;  /* 0x0000003d3a147211 */ /* 0x000fc800078f18ff */
[----:B------:R-:W-:Y:S01]  /*11d40*/  SHF.R.S32.HI R20, RZ, 0x3, R20 ;  /* 0x00000003ff147819 */ /* 0x000fe20000011414 */
[----:B------:R0:W3:Y:S01]  /*11d50*/  LDS.128 R152, [R2+0x168d0] ;  /* 0x0168d00002987984 */ /* 0x0000e20000000c00 */
[----:B------:R-:W-:Y:S06]  /*11d60*/  BAR.ARV 0x4, 0x1a0 ;  /* 0x0106800000007b1d */ /* 0x000fec0000002000 */
[----:B--2---:R-:W-:Y:S01]  /*11d70*/  SHF.R.S32.HI R57, RZ, 0x1f, R60 ;  /* 0x0000001fff397819 */ /* 0x004fe2000001143c */
[----:B------:R-:W-:-:S03]  /*11d80*/  IMAD.SHL.U32 R56, R60, 0x4, RZ ;  /* 0x000000043c387824 */ /* 0x000fc600078e00ff */
[----:B------:R-:W-:Y:S01]  /*11d90*/  SHF.L.U64.HI R59, R60, 0x2, R57 ;  /* 0x000000023c3b7819 */ /* 0x000fe20000010239 */
[----:B0--3--:R-:W-:Y:S06]  /*11da0*/  @P1 BRA `(.L_x_2034) ;  /* 0x0000000c00941947 */ /* 0x009fec0003800000 */
[----:B------:R-:W1:Y:S01]  /*11db0*/  LDL R4, [R1+0x40] ;  /* 0x0000400001047983 */ /* 0x000e620000100800 */
[----:B------:R-:W0:Y:S01]  /*11dc0*/  S2R R5, SR_SWINHI ;  /* 0x0000000000057919 */ /* 0x000e220000002f00 */
[----:B------:R-:W-:Y:S05]  /*11dd0*/  WARPSYNC.ALL ;  /* 0x0000000000007948 */ /* 0x000fea0003800000 */
[----:B------:R-:W-:Y:S01]  /*11de0*/  F2FP.BF16.F32.PACK_AB R12, R12, R49 ;  /* 0x000000310c0c723e */ /* 0x000fe200000010ff */
[----:B------:R-:W-:Y:S01]  /*11df0*/  ULDC.64 UR4, c[0x0][0xbd8] ;  /* 0x0002f60000047ab9 */ /* 0x000fe20000000a00 */
[----:B------:R-:W-:Y:S01]  /*11e00*/  F2FP.BF16.F32.PACK_AB R13, R13, R52 ;  /* 0x000000340d0d723e */ /* 0x000fe200000010ff */
[----:B------:R-:W2:Y:S01]  /*11e10*/  LDL R62, [R1+0x2c] ;  /* 0x00002c00013e7983 */ /* 0x000ea20000100800 */
[----:B-----5:R-:W-:-:S02]  /*11e20*/  MOV R24, R2 ;  /* 0x0000000200187202 */ /* 0x020fc40000000f00 */
[----:B0-----:R-:W-:Y:S02]  /*11e30*/  MOV R25, R5 ;  /* 0x0000000500197202 */ /* 0x001fe40000000f00 */
[----:B------:R-:W-:Y:S02]  /*11e40*/  F2FP.BF16.F32.PACK_AB R14, R14, R47 ;  /* 0x0000002f0e0e723e */ /* 0x000fe400000010ff */
[----:B------:R-:W-:Y:S01]  /*11e50*/  F2FP.BF16.F32.PACK_AB R15, R15, R50 ;  /* 0x000000320f0f723e */ /* 0x000fe200000010ff */
[----:B------:R-:W-:Y:S01]  /*11e60*/  BAR.SYNC.DEFER_BLOCKING 0x1, 0x180 ;  /* 0x0046000000007b1d */ /* 0x000fe20000010000 */
[----:B-1----:R-:W-:-:S03]  /*11e70*/  IMAD.WIDE R10, R4, 0x2, R24 ;  /* 0x00000002040a7825 */ /* 0x002fc600078e0218 */
[C---:B------:R-:W-:Y:S02]  /*11e80*/  IADD3 R51, P2, R10.reuse, 0x20, RZ ;  /* 0x000000200a337810 */ /* 0x040fe40007f5e0ff */
[C---:B------:R-:W-:Y:S02]  /*11e90*/  LOP3.LUT R9, R10.reuse, 0x380, RZ, 0xc0, !PT ;  /* 0x000003800a097812 */ /* 0x040fe400078ec0ff */
[C---:B------:R-:W-:Y:S02]  /*11ea0*/  IADD3 R55, P0, R10.reuse, 0x60, RZ ;  /* 0x000000600a377810 */ /* 0x040fe40007f1e0ff */
[----:B------:R-:W-:Y:S02]  /*11eb0*/  IADD3 R53, P1, R10, 0x40, RZ ;  /* 0x000000400a357810 */ /* 0x000fe40007f3e0ff */
[----:B------:R-:W-:Y:S02]  /*11ec0*/  LOP3.LUT R4, R51, 0x380, RZ, 0xc0, !PT ;  /* 0x0000038033047812 */ /* 0x000fe400078ec0ff */
[----:B------:R-:W-:-:S02]  /*11ed0*/  SHF.R.U64 R9, R9, 0x3, RZ ;  /* 0x0000000309097819 */ /* 0x000fc400000012ff */
[----:B------:R-:W-:Y:S02]  /*11ee0*/  LOP3.LUT R6, R53, 0x380, RZ, 0xc0, !PT ;  /* 0x0000038035067812 */ /* 0x000fe400078ec0ff */
[----:B------:R-:W-:Y:S02]  /*11ef0*/  LOP3.LUT R54, R55, 0x380, RZ, 0xc0, !PT ;  /* 0x0000038037367812 */ /* 0x000fe400078ec0ff */
[----:B------:R-:W-:Y:S02]  /*11f00*/  SHF.R.U64 R4, R4, 0x3, RZ ;  /* 0x0000000304047819 */ /* 0x000fe400000012ff */
[----:B------:R-:W-:Y:S02]  /*11f10*/  LOP3.LUT R10, R9, R10, RZ, 0x3c, !PT ;  /* 0x0000000a090a7212 */ /* 0x000fe400078e3cff */
[----:B------:R-:W-:Y:S02]  /*11f20*/  SHF.R.U64 R6, R6, 0x3, RZ ;  /* 0x0000000306067819 */ /* 0x000fe400000012ff */
[----:B------:R-:W-:Y:S01]  /*11f30*/  SHF.R.U64 R54, R54, 0x3, RZ ;  /* 0x0000000336367819 */ /* 0x000fe200000012ff */
        /* <DEDUP_REMOVED lines=16> */
[----:B------:R-:W-:Y:S02]  /*12040*/  F2FP.BF16.F32.PACK_AB R9, R35, R38 ;  /* 0x000000262309723e */ /* 0x000fe400000010ff */
[----:B------:R-:W-:Y:S02]  /*12050*/  F2FP.BF16.F32.PACK_AB R11, R31, R34 ;  /* 0x000000221f0b723e */ /* 0x000fe400000010ff */
[----:B0-----:R-:W-:-:S02]  /*12060*/  F2FP.BF16.F32.PACK_AB R10, R33, R36 ;  /* 0x00000024210a723e */ /* 0x001fc400000010ff */
[----:B------:R-:W-:Y:S02]  /*12070*/  F2FP.BF16.F32.PACK_AB R12, R28, R29 ;  /* 0x0000001d1c0c723e */ /* 0x000fe400000010ff */
[----:B------:R-:W-:Y:S02]  /*12080*/  F2FP.BF16.F32.PACK_AB R13, R27, R32 ;  /* 0x000000201b0d723e */ /* 0x000fe400000010ff */
[----:B------:R-:W-:Y:S02]  /*12090*/  F2FP.BF16.F32.PACK_AB R14, R21, R30 ;  /* 0x0000001e150e723e */ /* 0x000fe400000010ff */
[----:B------:R-:W-:Y:S02]  /*120a0*/  F2FP.BF16.F32.PACK_AB R15, R119, R26 ;  /* 0x0000001a770f723e */ /* 0x000fe400000010ff */
[----:B------:R-:W-:Y:S02]  /*120b0*/  ISETP.NE.U32.AND P0, PT, RZ, UR4, PT ;  /* 0x00000004ff007c0c */ /* 0x000fe4000bf05070 */
[----:B------:R-:W-:Y:S01]  /*120c0*/  IADD3 R28, P1, R56, UR4, RZ ;  /* 0x00000004381c7c10 */ /* 0x000fe2000ff3e0ff */
[----:B------:R0:W-:Y:S01]  /*120d0*/  STSM.16.M88.4 [R50], R4 ;  /* 0x0000000432007844 */ /* 0x0001e20000000200 */
[----:B------:R-:W-:-:S02]  /*120e0*/  ISETP.NE.AND.EX P0, PT, RZ, UR5, PT, P0 ;  /* 0x00000005ff007c0c */ /* 0x000fc4000bf05300 */
        /* <DEDUP_REMOVED lines=10> */
[----:B------:R-:W-:Y:S01]  /*12190*/  IMAD.U32 R32, RZ, RZ, UR4 ;  /* 0x00000004ff207e24 */ /* 0x000fe2000f8e00ff */
[----:B------:R-:W-:Y:S01]  /*121a0*/  @P1 IADD3.X R27, R59, UR5, RZ, P2, !PT ;  /* 0x000000053b1b1c10 */ /* 0x000fe200097fe4ff */
[----:B------:R-:W3:Y:S04]  /*121b0*/  @P0 LDG.E R33, desc[UR40][R28.64] ;  /* 0x000000281c210981 */ /* 0x000ee8000c1e1900 */
[----:B------:R0:W5:Y:S01]  /*121c0*/  @P1 LDG.E R32, desc[UR40][R26.64] ;  /* 0x000000281a201981 */ /* 0x000162000c1e1900 */
[----:B--2---:R-:W-:-:S02]  /*121d0*/  SHF.R.S32.HI R35, RZ, 0x1f, R62 ;  /* 0x0000001fff237819 */ /* 0x004fc4000001143e */
[----:B---3--:R-:W-:Y:S01]  /*121e0*/  SHF.R.S32.HI R34, RZ, 0x1f, R33 ;  /* 0x0000001fff227819 */ /* 0x008fe20000011421 */
[----:B0-----:R-:W-:Y:S06]  /*121f0*/  @P1 BRA `(.L_x_2035) ;  /* 0x0000000000101947 */ /* 0x001fec0003800000 */
[----:B------:R-:W-:Y:S05]  /*12200*/  @!P0 BRA `(.L_x_2035) ;  /* 0x00000000000c8947 */ /* 0x000fea0003800000 */
[----:B------:R-:W2:Y:S04]  /*12210*/  LDG.E R5, desc[UR40][R28.64] ;  /* 0x000000281c057981 */ /* 0x000ea8000c1e1900 */
[----:B-----5:R-:W2:Y:S02]  /*12220*/  LDG.E R32, desc[UR40][R28.64+0x4] ;  /* 0x000004281c207981 */ /* 0x020ea4000c1e1900 */
[----:B--2---:R-:W-:-:S07]  /*12230*/  IMAD.IADD R32, R32, 0x1, -R5 ;  /* 0x0000000120207824 */ /* 0x004fce00078e0a05 */
.L_x_2035:
[----:B------:R-:W2:Y:S01]  /*12240*/  LDL R8, [R1+0x24] ;  /* 0x0000240001087983 */ /* 0x000ea20000100800 */
[----:B------:R-:W-:-:S03]  /*12250*/  ULDC.64 UR4, c[0x0][0xb70] ;  /* 0x0002dc0000047ab9 */ /* 0x000fc60000000a00 */
[----:B------:R-:W3:Y:S01]  /*12260*/  LDL R39, [R1+0x30] ;  /* 0x0000300001277983 */ /* 0x000ee20000100800 */
[----:B------:R-:W-:Y:S02]  /*12270*/  IMAD.MOV.U32 R4, RZ, RZ, R33 ;  /* 0x000000ffff047224 */ /* 0x000fe400078e0021 */
[----:B------:R-:W-:Y:S01]  /*12280*/  IMAD.MOV.U32 R5, RZ, RZ, R34 ;  /* 0x000000ffff057224 */ /* 0x000fe200078e0022 */
[----:B------:R-:W2:Y:S01]  /*12290*/  LDL.LU R38, [R1+0x38] ;  /* 0x0000380001267983 */ /* 0x000ea20000300800 */
[----:B------:R-:W-:Y:S01]  /*122a0*/  IMAD R6, R35, UR4, RZ ;  /* 0x0000000423067c24 */ /* 0x000fe2000f8e02ff */
[----:B------:R-:W-:Y:S01]  /*122b0*/  SEL R36, R57, RZ, !P0 ;  /* 0x000000ff39247207 */ /* 0x000fe20004000000 */
[----:B------:R-:W-:Y:S01]  /*122c0*/  IMAD.WIDE.U32 R4, R62, UR4, R4 ;  /* 0x000000043e047c25 */ /* 0x000fe2000f8e0004 */
[----:B------:R-:W-:Y:S01]  /*122d0*/  LEA.HI R58, R58, R61, RZ, 0x7 ;  /* 0x0000003d3a3a7211 */ /* 0x000fe200078f38ff */
[----:B------:R-:W-:Y:S01]  /*122e0*/  ULDC.64 UR6, c[0x0][0xae0] ;  /* 0x0002b80000067ab9 */ /* 0x000fe20000000a00 */
[----:B------:R-:W-:Y:S01]  /*122f0*/  SEL R37, R60, RZ, !P0 ;  /* 0x000000ff3c257207 */ /* 0x000fe20004000000 */
[----:B------:R-:W-:Y:S01]  /*12300*/  IMAD R7, R62, UR5, R6 ;  /* 0x000000053e077c24 */ /* 0x000fe2000f8e0206 */
[----:B------:R-:W-:Y:S01]  /*12310*/  ULDC.64 UR4, c[0x0][0xb78] ;  /* 0x0002de0000047ab9 */ /* 0x000fe20000000a00 */
[----:B------:R-:W-:Y:S01]  /*12320*/  LOP3.LUT R58, R58, 0xffffff80, RZ, 0xc0, !PT ;  /* 0xffffff803a3a7812 */ /* 0x000fe200078ec0ff */
[----:B------:R-:W-:-:S02]  /*12330*/  IMAD R6, R36, UR4, RZ ;  /* 0x0000000424067c24 */ /* 0x000fc4000f8e02ff */
[----:B------:R-:W-:Y:S02]  /*12340*/  IMAD.IADD R5, R5, 0x1, R7 ;  /* 0x0000000105057824 */ /* 0x000fe400078e0207 */
[C---:B------:R-:W-:Y:S02]  /*12350*/  IMAD R6, R37.reuse, UR5, R6 ;  /* 0x0000000525067c24 */ /* 0x040fe4000f8e0206 */
[----:B------:R-:W-:Y:S01]  /*12360*/  IMAD.WIDE.U32 R4, R37, UR4, R4 ;  /* 0x0000000425047c25 */ /* 0x000fe2000f8e0004 */
[----:B------:R-:W-:-:S03]  /*12370*/  ULDC.64 UR4, c[0x0][0xb40] ;  /* 0x0002d00000047ab9 */ /* 0x000fc60000000a00 */
[----:B------:R-:W-:-:S05]  /*12380*/  IMAD.IADD R58, R61, 0x1, -R58 ;  /* 0x000000013d3a7824 */ /* 0x000fca00078e0a3a */
[----:B------:R-:W-:Y:S01]  /*12390*/  LOP3.LUT P0, RZ, R58, 0x3, RZ, 0xc0, !PT ;  /* 0x000000033aff7812 */ /* 0x000fe2000780c0ff */
[C---:B------:R-:W-:Y:S01]  /*123a0*/  VIADD R21, R20.reuse, 0x90 ;  /* 0x0000009014157836 */ /* 0x040fe20000000000 */
[----:B------:R-:W-:Y:S01]  /*123b0*/  BSSY B1, `(.L_x_2036) ;  /* 0x0000055000017945 */ /* 0x000fe20003800000 */
[----:B---3--:R-:W-:Y:S02]  /*123c0*/  IMAD R7, R20, 0x40, R39 ;  /* 0x0000004014077824 */ /* 0x008fe400078e0227 */
[----:B--2---:R-:W-:Y:S02]  /*123d0*/  IMAD R11, R38, 0xc0, R8 ;  /* 0x000000c0260b7824 */ /* 0x004fe400078e0208 */
[----:B------:R-:W-:-:S03]  /*123e0*/  IMAD.WIDE R24, R7, 0x2, R24 ;  /* 0x0000000207187825 */ /* 0x000fc600078e0218 */
[----:B------:R-:W-:Y:S02]  /*123f0*/  SHF.R.S32.HI R9, RZ, 0x1f, R11 ;  /* 0x0000001fff097819 */ /* 0x000fe4000001140b */
[----:B------:R-:W-:Y:S02]  /*12400*/  IADD3 R4, P1, R11, R4, RZ ;  /* 0x000000040b047210 */ /* 0x000fe40007f3e0ff */
[----:B------:R-:W-:Y:S02]  /*12410*/  IADD3 R7, P4, R24, 0x4800, RZ ;  /* 0x0000480018077810 */ /* 0x000fe40007f9e0ff */
[----:B------:R-:W-:Y:S01]  /*12420*/  IADD3.X R9, R9, R5, R6, P1, !PT ;  /* 0x0000000509097210 */ /* 0x000fe20000ffe406 */
[C---:B------:R-:W-:Y:S01]  /*12430*/  VIADD R5, R11.reuse, 0x8 ;  /* 0x000000080b057836 */ /* 0x040fe20000000000 */
[----:B------:R-:W-:Y:S01]  /*12440*/  LEA R30, P2, R4, UR4, 0x2 ;  /* 0x00000004041e7c11 */ /* 0x000fe2000f8410ff */
[----:B------:R-:W-:Y:S01]  /*12450*/  IMAD.X R27, RZ, RZ, R25, P4 ;  /* 0x000000ffff1b7224 */ /* 0x000fe200020e0619 */
[----:B-----5:R-:W-:-:S02]  /*12460*/  ISETP.GE.OR P1, PT, R11, R32, P0 ;  /* 0x000000200b00720c */ /* 0x020fc40000726670 */
[----:B------:R-:W-:Y:S01]  /*12470*/  LEA.HI.X R31, R4, UR5, R9, 0x2, P2 ;  /* 0x00000005041f7c11 */ /* 0x000fe200090f1409 */
[----:B------:R-:W-:Y:S01]  /*12480*/  IMAD.MOV.U32 R28, RZ, RZ, R39 ;  /* 0x000000ffff1c7224 */ /* 0x000fe200078e0027 */
[C---:B------:R-:W-:Y:S01]  /*12490*/  IADD3 R15, P2, R24.reuse, 0x1800, RZ ;  /* 0x00001800180f7810 */ /* 0x040fe20007f5e0ff */
[----:B------:R-:W-:Y:S01]  /*124a0*/  ULDC.64 UR4, c[0x0][0xaa0] ;  /* 0x0002a80000047ab9 */ /* 0x000fe20000000a00 */
[C---:B------:R-:W-:Y:S02]  /*124b0*/  IADD3 R11, P3, R24.reuse, 0x3000, RZ ;  /* 0x00003000180b7810 */ /* 0x040fe40007f7e0ff */
[----:B------:R-:W-:Y:S02]  /*124c0*/  ISETP.GE.OR P0, PT, R5, R32, P0 ;  /* 0x000000200500720c */ /* 0x000fe40000706670 */
[----:B------:R-:W-:Y:S01]  /*124d0*/  LOP3.LUT R5, R24, 0x380, RZ, 0xc0, !PT ;  /* 0x0000038018057812 */ /* 0x000fe200078ec0ff */
[----:B------:R-:W-:Y:S01]  /*124e0*/  IMAD.X R13, RZ, RZ, R25, P3 ;  /* 0x000000ffff0d7224 */ /* 0x000fe200018e0619 */
[----:B------:R-:W-:Y:S01]  /*124f0*/  LOP3.LUT R8, R15, 0x380, RZ, 0xc0, !PT ;  /* 0x000003800f087812 */ /* 0x000fe200078ec0ff */
[----:B------:R0:W-:Y:S01]  /*12500*/  @!P1 STG.E desc[UR40][R30.64], R0 ;  /* 0x000000001e009986 */ /* 0x0001e2000c101928 */
        /* <DEDUP_REMOVED lines=9> */
[----:B------:R-:W-:-:S02]  /*125a0*/  IADD3.X R9, RZ, R25, RZ, P2, !PT ;  /* 0x00000019ff097210 */ /* 0x000fc400017fe4ff */
[----:B------:R-:W-:Y:S02]  /*125b0*/  LOP3.LUT R8, R8, R15, RZ, 0x3c, !PT ;  /* 0x0000000f08087212 */ /* 0x000fe400078e3cff */
[----:B------:R-:W-:Y:S02]  /*125c0*/  LOP3.LUT R12, R10, R11, RZ, 0x3c, !PT ;  /* 0x0000000b0a0c7212 */ /* 0x000fe400078e3cff */
[----:B------:R-:W-:Y:S02]  /*125d0*/  LOP3.LUT R26, R6, R7, RZ, 0x3c, !PT ;  /* 0x00000007061a7212 */ /* 0x000fe400078e3cff */
[----:B------:R-:W5:Y:S01]  /*125e0*/  LD.E.128 R4, desc[UR40][R4.64] ;  /* 0x0000002804047980 */ /* 0x000f62000c101d00 */
[----:B------:R-:W-:-:S03]  /*125f0*/  SHF.R.S32.HI R29, RZ, 0x1f, R39 ;  /* 0x0000001fff1d7819 */ /* 0x000fc60000011427 */
[----:B------:R-:W5:Y:S04]  /*12600*/  LD.E.128 R8, desc[UR40][R8.64] ;  /* 0x0000002808087980 */ /* 0x000f68000c101d00 */
[----:B------:R-:W5:Y:S04]  /*12610*/  LD.E.128 R12, desc[UR40][R12.64] ;  /* 0x000000280c0c7980 */ /* 0x000f68000c101d00 */
[----:B------:R-:W5:Y:S01]  /*12620*/  LD.E.128 R24, desc[UR40][R26.64] ;  /* 0x000000281a187980 */ /* 0x000f62000c101d00 */
[----:B------:R-:W-:Y:S02]  /*12630*/  IMAD R34, R34, UR4, RZ ;  /* 0x0000000422227c24 */ /* 0x000fe4000f8e02ff */
[----:B------:R-:W-:Y:S01]  /*12640*/  IMAD.WIDE.U32 R28, R33, UR4, R28 ;  /* 0x00000004211c7c25 */ /* 0x000fe2000f8e001c */
[----:B------:R-:W-:Y:S01]  /*12650*/  @!PT LDS RZ, [RZ] ;  /* 0x00000000fffff984 */ /* 0x000fe20000000800 */
[----:B------:R-:W-:Y:S01]  /*12660*/  @!PT LDS RZ, [RZ] ;  /* 0x00000000fffff984 */ /* 0x000fe20000000800 */
[----:B------:R-:W-:Y:S01]  /*12670*/  @!PT LDS RZ, [RZ] ;  /* 0x00000000fffff984 */ /* 0x000fe20000000800 */
[----:B------:R-:W-:Y:S01]  /*12680*/  @!PT LDS RZ, [RZ] ;  /* 0x00000000fffff984 */ /* 0x000fe20000000800 */
[----:B------:R2:W-:Y:S06]  /*12690*/  MEMBAR.ALL.CTA ;  /* 0x0000000000007992 */ /* 0x0005ec0000008000 */
[----:B--2---:R-:W2:Y:S01]  /*126a0*/  FENCE.VIEW.ASYNC.S ;  /* 0x00000000000073c6 */ /* 0x004ea20000000000 */
[----:B------:R-:W-:Y:S01]  /*126b0*/  ULDC UR4, c[0x0][0xa8c] ;  /* 0x0002a30000047ab9 */ /* 0x000fe20000000800 */
[C---:B0-----:R-:W-:Y:S01]  /*126c0*/  VIADD R0, R20.reuse, 0x30 ;  /* 0x0000003014007836 */ /* 0x041fe20000000000 */
[----:B------:R-:W-:Y:S01]  /*126d0*/  ISETP.GE.AND P0, PT, R39, UR4, PT ;  /* 0x0000000427007c0c */ /* 0x000fe2000bf06270 */
[----:B-1----:R-:W-:-:S02]  /*126e0*/  VIADD R3, R20, 0x60 ;  /* 0x0000006014037836 */ /* 0x002fc40000000000 */
[----:B------:R-:W-:Y:S02]  /*126f0*/  IMAD R32, R38, -0xc0, R32 ;  /* 0xffffff4026207824 */ /* 0x000fe400078e0220 */
[----:B------:R-:W-:Y:S01]  /*12700*/  IMAD R33, R33, UR5, R34 ;  /* 0x0000000521217c24 */ /* 0x000fe2000f8e0222 */
[----:B------:R-:W-:Y:S01]  /*12710*/  ULDC.64 UR4, c[0x0][0xae8] ;  /* 0x0002ba0000047ab9 */ /* 0x000fe20000000a00 */
[----:B------:R-:W-:Y:S01]  /*12720*/  IMAD R30, R35, UR6, RZ ;  /* 0x00000006231e7c24 */ /* 0x000fe2000f8e02ff */
[-C--:B------:R-:W-:Y:S01]  /*12730*/  ISETP.GE.OR P3, PT, R0, R32.reuse, P0 ;  /* 0x000000200000720c */ /* 0x080fe20000766670 */
[----:B------:R-:W-:Y:S01]  /*12740*/  IMAD.IADD R29, R29, 0x1, R33 ;  /* 0x000000011d1d7824 */ /* 0x000fe200078e0221 */
[-C--:B------:R-:W-:Y:S01]  /*12750*/  ISETP.GE.OR P1, PT, R3, R32.reuse, P0 ;  /* 0x000000200300720c */ /* 0x080fe20000726670 */
[C---:B------:R-:W-:Y:S01]  /*12760*/  IMAD R31, R62.reuse, UR7, R30 ;  /* 0x000000073e1f7c24 */ /* 0x040fe2000f8e021e */
[-C--:B------:R-:W-:Y:S01]  /*12770*/  ISETP.GE.OR P2, PT, R21, R32.reuse, P0 ;  /* 0x000000201500720c */ /* 0x080fe20000746670 */
[----:B------:R-:W-:Y:S01]  /*12780*/  IMAD.WIDE.U32 R28, R62, UR6, R28 ;  /* 0x000000063e1c7c25 */ /* 0x000fe2000f8e001c */
[----:B------:R-:W-:-:S02]  /*12790*/  ISETP.GE.OR P0, PT, R20, R32, P0 ;  /* 0x000000201400720c */ /* 0x000fc40000706670 */
[----:B------:R-:W-:Y:S01]  /*127a0*/  SHF.R.S32.HI R21, RZ, 0x1f, R20 ;  /* 0x0000001fff157819 */ /* 0x000fe20000011414 */
[----:B------:R-:W-:Y:S02]  /*127b0*/  VIADD R0, R2, 0x16820 ;  /* 0x0001682002007836 */ /* 0x000fe40000000000 */
[----:B------:R-:W-:Y:S02]  /*127c0*/  IMAD.IADD R29, R29, 0x1, R31 ;  /* 0x000000011d1d7824 */ /* 0x000fe400078e021f */
[----:B------:R-:W-:Y:S01]  /*127d0*/  IMAD R3, R36, UR4, RZ ;  /* 0x0000000424037c24 */ /* 0x000fe2000f8e02ff */
[----:B------:R-:W-:Y:S01]  /*127e0*/  PRMT R0, RZ, 0x654, R0 ;  /* 0x00000654ff007816 */ /* 0x000fe20000000000 */
[----:B------:R-:W-:-:S03]  /*127f0*/  IMAD.WIDE.U32 R32, R37, UR4, R28 ;  /* 0x0000000425207c25 */ /* 0x000fc6000f8e001c */
[----:B--2---:R0:W-:Y:S01]  /*12800*/  SYNCS.ARRIVE.TRANS64.RED.A1T0 RZ, [R0+URZ], RZ ;  /* 0x000000ff00ff79a7 */ /* 0x0041e2000810043f */
        /* <DEDUP_REMOVED lines=15> */
.L_x_2037:
[----:B------:R-:W-:Y:S05]  /*12900*/  BSYNC B1 ;  /* 0x0000000000017941 */ /* 0x000fea0003800000 */
.L_x_2036:
[----:B------:R-:W-:Y:S04]  /*12910*/  BSSY B1, `(.L_x_2038) ;  /* 0x000000f000017945 */ /* 0x000fe80003800000 */
[----:B------:R-:W-:Y:S05]  /*12920*/  @P3 BRA `(.L_x_2039) ;  /* 0x0000000000343947 */ /* 0x000fea0003800000 */
[----:B------:R-:W-:Y:S01]  /*12930*/  IADD3 R3, P0, R30, 0x30, RZ ;  /* 0x000000301e037810 */ /* 0x000fe20007f1e0ff */
[----:B------:R-:W-:Y:S01]  /*12940*/  ULDC.64 UR4, c[0x0][0xad8] ;  /* 0x0002b60000047ab9 */ /* 0x000fe20000000a00 */
[----:B0----5:R-:W-:Y:S02]  /*12950*/  IMAD.MOV.U32 R4, RZ, RZ, R32 ;  /* 0x000000ffff047224 */ /* 0x021fe400078e0020 */
        /* <DEDUP_REMOVED lines=9> */
[----:B------:R1:W-:Y:S02]  /*129f0*/  STG.E.128 desc[UR40][R6.64], R8 ;  /* 0x0000000806007986 */ /* 0x0003e4000c101d28 */
.L_x_2039:
[----:B------:R-:W-:Y:S05]  /*12a00*/  BSYNC B1 ;  /* 0x0000000000017941 */ /* 0x000fea0003800000 */
.L_x_2038:
        /* <DEDUP_REMOVED lines=15> */
.L_x_2041:
[----:B------:R-:W-:Y:S05]  /*12b00*/  BSYNC B1 ;  /* 0x0000000000017941 */ /* 0x000fea0003800000 */
.L_x_2040:
        /* <DEDUP_REMOVED lines=15> */
.L_x_2034:
        /* <DEDUP_REMOVED lines=21> */
.L_x_2043:
[----:B------:R-:W2:Y:S04]  /*12d50*/  LDL R15, [R1+0x30] ;  /* 0x00003000010f7983 */ /* 0x000ea80000100800 */
[----:B------:R-:W3:Y:S04]  /*12d60*/  LDL R14, [R1+0x2c] ;  /* 0x00002c00010e7983 */ /* 0x000ee80000100800 */
[----:B------:R4:W5:Y:S01]  /*12d70*/  LDL R13, [R1+0x38] ;  /* 0x00003800010d7983 */ /* 0x0009620000100800 */
[----:B------:R-:W-:Y:S01]  /*12d80*/  BSSY B1, `(.L_x_2044) ;  /* 0x000001d000017945 */ /* 0x000fe20003800000 */
[----:B-1----:R-:W-:-:S02]  /*12d90*/  SEL R11, R60, RZ, !P0 ;  /* 0x000000ff3c0b7207 */ /* 0x002fc40004000000 */
[----:B------:R-:W-:Y:S02]  /*12da0*/  SEL R10, R57, RZ, !P0 ;  /* 0x000000ff390a7207 */ /* 0x000fe40004000000 */
[----:B-----5:R-:W-:Y:S02]  /*12db0*/  SHF.R.S32.HI R8, RZ, 0x1f, R3 ;  /* 0x0000001fff087819 */ /* 0x020fe40000011403 */
[----:B--2---:R-:W-:Y:S02]  /*12dc0*/  SHF.R.S32.HI R12, RZ, 0x1f, R15 ;  /* 0x0000001fff0c7819 */ /* 0x004fe4000001140f */
[----:B---3--:R-:W-:Y:S01]  /*12dd0*/  SHF.R.S32.HI R9, RZ, 0x1f, R14 ;  /* 0x0000001fff097819 */ /* 0x008fe2000001140e */
[----:B----4-:R-:W-:Y:S06]  /*12de0*/  @P2 BRA `(.L_x_2045) ;  /* 0x0000000000582947 */ /* 0x010fec0003800000 */
[----:B0-----:R-:W0:Y:S02]  /*12df0*/  S2R R4, SR_TID.X ;  /* 0x0000000000047919 */ /* 0x001e240000002100 */
[----:B0-----:R-:W-:-:S05]  /*12e00*/  IMAD R4, R13, 0xc0, R4 ;  /* 0x000000c00d047824 */ /* 0x001fca00078e0204 */
[----:B------:R-:W-:-:S04]  /*12e10*/  IADD3 R5, R4, -0x80, RZ ;  /* 0xffffff8004057810 */ /* 0x000fc80007ffe0ff */
[----:B------:R-:W-:-:S13]  /*12e20*/  ISETP.GE.AND P0, PT, R5, R0, PT ;  /* 0x000000000500720c */ /* 0x000fda0003f06270 */
[----:B------:R-:W-:Y:S05]  /*12e30*/  @P0 BRA `(.L_x_2045) ;  /* 0x0000000000440947 */ /* 0x000fea0003800000 */
[----:B------:R-:W-:Y:S01]  /*12e40*/  IADD3 R4, P0, R5, R3, RZ ;  /* 0x0000000305047210 */ /* 0x000fe20007f1e0ff */
[----:B------:R-:W-:Y:S02]  /*12e50*/  ULDC.64 UR4, c[0x0][0xb70] ;  /* 0x0002dc0000047ab9 */ /* 0x000fe40000000a00 */
[----:B------:R-:W-:Y:S01]  /*12e60*/  IMAD R6, R9, UR4, RZ ;  /* 0x0000000409067c24 */ /* 0x000fe2000f8e02ff */
[----:B------:R-:W-:-:S03]  /*12e70*/  LEA.HI.X.SX32 R5, R5, R8, 0x1, P0 ;  /* 0x0000000805057211 */ /* 0x000fc600000f0eff */
        /* <DEDUP_REMOVED lines=13> */
.L_x_2045:
[----:B------:R-:W-:Y:S05]  /*12f50*/  BSYNC B1 ;  /* 0x0000000000017941 */ /* 0x000fea0003800000 */
.L_x_2044:
[----:B------:R-:W-:Y:S01]  /*12f60*/  ULDC.64 UR4, c[0x0][0xaa0] ;  /* 0x0002a80000047ab9 */ /* 0x000fe20000000a00 */
[----:B0-----:R-:W-:Y:S01]  /*12f70*/  IMAD.MOV.U32 R4, RZ, RZ, R15 ;  /* 0x000000ffff047224 */ /* 0x001fe200078e000f */
[----:B------:R-:W-:Y:S01]  /*12f80*/  ULDC.64 UR6, c[0x0][0xae0] ;  /* 0x0002b80000067ab9 */ /* 0x000fe20000000a00 */
[----:B-1----:R-:W-:Y:S01]  /*12f90*/  IMAD.MOV.U32 R5, RZ, RZ, R12 ;  /* 0x000000ffff057224 */ /* 0x002fe200078e000c */
[----:B------:R-:W-:Y:S01]  /*12fa0*/  SHF.R.S32.HI R21, RZ, 0x1f, R20 ;  /* 0x0000001fff157819 */ /* 0x000fe20000011414 */
[----:B------:R-:W-:Y:S01]  /*12fb0*/  IMAD R6, R8, UR4, RZ ;  /* 0x0000000408067c24 */ /* 0x000fe2000f8e02ff */
[----:B------:R-:W-:Y:S01]  /*12fc0*/  BSSY B1, `(.L_x_2046) ;  /* 0x0000024000017945 */ /* 0x000fe20003800000 */
[----:B------:R-:W-:Y:S01]  /*12fd0*/  IMAD.WIDE.U32 R4, R3, UR4, R4 ;  /* 0x0000000403047c25 */ /* 0x000fe2000f8e0004 */
[----:B------:R-:W-:Y:S02]  /*12fe0*/  ULDC UR4, c[0x0][0xa8c] ;  /* 0x0002a30000047ab9 */ /* 0x000fe40000000800 */
[----:B------:R-:W-:Y:S01]  /*12ff0*/  ISETP.GE.AND P0, PT, R15, UR4, PT ;  /* 0x000000040f007c0c */ /* 0x000fe2000bf06270 */
[----:B------:R-:W-:Y:S01]  /*13000*/  IMAD R3, R3, UR5, R6 ;  /* 0x0000000503037c24 */ /* 0x000fe2000f8e0206 */
[----:B------:R-:W-:Y:S01]  /*13010*/  ULDC.64 UR4, c[0x0][0xae8] ;  /* 0x0002ba0000047ab9 */ /* 0x000fe20000000a00 */
[----:B------:R-:W-:-:S02]  /*13020*/  VIADD R6, R20, 0x30 ;  /* 0x0000003014067836 */ /* 0x000fc40000000000 */
[----:B------:R-:W-:Y:S02]  /*13030*/  IMAD R7, R13, -0xc0, R0 ;  /* 0xffffff400d077824 */ /* 0x000fe400078e0200 */
[----:B------:R-:W-:Y:S02]  /*13040*/  VIADD R0, R20, 0x60 ;  /* 0x0000006014007836 */ /* 0x000fe40000000000 */
[----:B------:R-:W-:Y:S01]  /*13050*/  IMAD.IADD R5, R5, 0x1, R3 ;  /* 0x0000000105057824 */ /* 0x000fe200078e0203 */
[-C--:B------:R-:W-:Y:S01]  /*13060*/  ISETP.GE.OR P3, PT, R6, R7.reuse, P0 ;  /* 0x000000070600720c */ /* 0x080fe20000766670 */
[----:B------:R-:W-:Y:S01]  /*13070*/  VIADD R6, R20, 0x90 ;  /* 0x0000009014067836 */ /* 0x000fe20000000000 */
[-C--:B------:R-:W-:Y:S01]  /*13080*/  ISETP.GE.OR P1, PT, R0, R7.reuse, P0 ;  /* 0x000000070000720c */ /* 0x080fe20000726670 */
[----:B------:R-:W-:Y:S02]  /*13090*/  IMAD R3, R9, UR6, RZ ;  /* 0x0000000609037c24 */ /* 0x000fe4000f8e02ff */
[----:B------:R-:W-:Y:S01]  /*130a0*/  IMAD.WIDE.U32 R4, R14, UR6, R4 ;  /* 0x000000060e047c25 */ /* 0x000fe2000f8e0004 */
[----:B------:R-:W-:-:S02]  /*130b0*/  ISETP.GE.OR P2, PT, R6, R7, P0 ;  /* 0x000000070600720c */ /* 0x000fc40000746670 */
[----:B------:R-:W-:Y:S01]  /*130c0*/  ISETP.GE.OR P0, PT, R20, R7, P0 ;  /* 0x000000071400720c */ /* 0x000fe20000706670 */
[----:B------:R-:W-:Y:S02]  /*130d0*/  IMAD R3, R14, UR7, R3 ;  /* 0x000000070e037c24 */ /* 0x000fe4000f8e0203 */
[----:B------:R-:W-:Y:S02]  /*130e0*/  IMAD R0, R10, UR4, RZ ;  /* 0x000000040a007c24 */ /* 0x000fe4000f8e02ff */
[----:B------:R-:W-:Y:S02]  /*130f0*/  IMAD.IADD R5, R5, 0x1, R3 ;  /* 0x0000000105057824 */ /* 0x000fe400078e0203 */
[C---:B------:R-:W-:Y:S02]  /*13100*/  IMAD R3, R11.reuse, UR5, R0 ;  /* 0x000000050b037c24 */ /* 0x040fe4000f8e0200 */
[----:B------:R-:W-:-:S04]  /*13110*/  IMAD.WIDE.U32 R6, R11, UR4, R4 ;  /* 0x000000040b067c25 */ /* 0x000fc8000f8e0004 */
        /* <DEDUP_REMOVED lines=14> */
.L_x_2047:
[----:B------:R-:W-:Y:S05]  /*13200*/  BSYNC B1 ;  /* 0x0000000000017941 */ /* 0x000fea0003800000 */
.L_x_2046:
[----:B------:R-:W-:Y:S04]  /*13210*/  BSSY B1, `(.L_x_2048) ;  /* 0x000000f000017945 */ /* 0x000fe80003800000 */
        /* <DEDUP_REMOVED lines=10> */
[----:B0-----:R-:W-:Y:S01]  /*132c0*/  LEA R10, P0, R4, UR4, 0x1 ;  /* 0x00000004040a7c11 */ /* 0x001fe2000f8008ff */
[----:B------:R-:W-:-:S05]  /*132d0*/  IMAD.IADD R3, R5, 0x1, R3 ;  /* 0x0000000105037824 */ /* 0x000fca00078e0203 */
[----:B------:R-:W-:-:S05]  /*132e0*/  LEA.HI.X R11, R4, UR5, R3, 0x1, P0 ;  /* 0x00000005040b7c11 */ /* 0x000fca00080f0c03 */
[----:B------:R1:W-:Y:S02]  /*132f0*/  STG.E.128 desc[UR40][R10.64], RZ ;  /* 0x000000ff0a007986 */ /* 0x0003e4000c101d28 */
.L_x_2049:
[----:B------:R-:W-:Y:S05]  /*13300*/  BSYNC B1 ;  /* 0x0000000000017941 */ /* 0x000fea0003800000 */
.L_x_2048:
        /* <DEDUP_REMOVED lines=15> */
.L_x_2051:
[----:B------:R-:W-:Y:S05]  /*13400*/  BSYNC B1 ;  /* 0x0000000000017941 */ /* 0x000fea0003800000 */
.L_x_2050:
        /* <DEDUP_REMOVED lines=14> */
.L_x_2042:
[----:B------:R-:W-:Y:S05]  /*134f0*/  BSYNC B0 ;  /* 0x0000000000007941 */ /* 0x000fea0003800000 */
.L_x_2033:
[----:B------:R-:W-:Y:S02]  /*13500*/  ULDC UR4, c[0x0][0xc14] ;  /* 0x0003050000047ab9 */ /* 0x000fe40000000800 */
[----:B------:R-:W-:-:S13]  /*13510*/  ISETP.GE.AND P0, PT, R155, UR4, PT ;  /* 0x000000049b007c0c */ /* 0x000fda000bf06270 */
[----:B------:R-:W-:Y:S05]  /*13520*/  @!P0 BRA `(.L_x_2052) ;  /* 0xfffffed800b88947 */ /* 0x000fea000383ffff */
[----:B------:R-:W-:Y:S05]  /*13530*/  BRA `(.L_x_1897) ;  /* 0x0000004c00cc7947 */ /* 0x000fea0003800000 */
.L_x_1895:
        /* <DEDUP_REMOVED lines=27> */
[----:B------:R-:W-:Y:S02]  /*136f0*/  IMAD.MOV.U32 R16, RZ, RZ, RZ ;  /* 0x000000ffff107224 */ /* 0x000fe400078e00ff */
        /* <DEDUP_REMOVED lines=9> */
[----:B0-----:R-:W-:-:S04]  /*13790*/  SEL R3, R6, RZ, P0 ;  /* 0x000000ff06037207 */ /* 0x001fc80000000000 */
[----:B------:R-:W-:-:S05]  /*137a0*/  IADD3 R3, R4, R3, RZ ;  /* 0x0000000304037210 */ /* 0x000fca0007ffe0ff */
        /* <DEDUP_REMOVED lines=17> */
[----:B------:R-:W-:-:S12]  /*138c0*/  IMAD.MOV.U32 R3, RZ, RZ, R4 ;  /* 0x000000ffff037224 */ /* 0x000fd800078e0004 */
[----:B--2---:R-:W-:Y:S05]  /*138d0*/  @P0 BRA `(.L_x_2053) ;  /* 0x0000000000b80947 */ /* 0x004fea0003800000 */
[----:B------:R-:W-:Y:S01]  /*138e0*/  IMAD.MOV.U32 R4, RZ, RZ, R3 ;  /* 0x000000ffff047224 */ /* 0x000fe200078e0003 */
[----:B------:R-:W-:Y:S01]  /*138f0*/  ULDC UR5, c[0x0][0xc14] ;  /* 0x0003050000057ab9 */ /* 0x000fe20000000800 */
[----:B------:R-:W-:Y:S01]  /*13900*/  IMAD.MOV.U32 R19, RZ, RZ, RZ ;  /* 0x000000ffff137224 */ /* 0x000fe200078e00ff */
[----:B------:R-:W-:Y:S01]  /*13910*/  ULDC UR7, c[0x0][0xc14] ;  /* 0x0003050000077ab9 */ /* 0x000fe20000000800 */
[----:B------:R-:W-:-:S05]  /*13920*/  ULDC UR4, c[0x0][0xc10] ;  /* 0x0003040000047ab9 */ /* 0x000fca0000000800 */
.L_x_2057:
        /* <DEDUP_REMOVED lines=14> */
.L_x_2056:
[----:B------:R-:W-:Y:S05]  /*13a10*/  BSYNC B0 ;  /* 0x0000000000007941 */ /* 0x000fea0003800000 */
.L_x_2055:
        /* <DEDUP_REMOVED lines=26> */
.L_x_2053:
        /* <DEDUP_REMOVED lines=16> */
[----:B------:R-:W0:Y:S02]  /*13cc0*/  F2I.FTZ.U32.TRUNC.NTZ R3, R11 ;  /* 0x0000000b00037305 */ /* 0x000e24000021f000 */
[----:B0-----:R-:W-:Y:S01]  /*13cd0*/  IMAD.MOV R9, RZ, RZ, -R3 ;  /* 0x000000ffff097224 */ /* 0x001fe200078e0a03 */
[----:B------:R-:W-:Y:S06]  /*13ce0*/  @!P0 BRA `(.L_x_2058) ;  /* 0x0000000000088947 */ /* 0x000fec0003800000 */
[----:B------:R-:W-:-:S06]  /*13cf0*/  VIADD R16, R12, 0xffffffff ;  /* 0xffffffff0c107836 */ /* 0x000fcc0000000000 */
[----:B------:R0:W1:Y:S02]  /*13d00*/  SHFL.IDX PT, R16, R5, R16, 0x1f ;  /* 0x00001f1005107589 */ /* 0x00006400000e0000 */
.L_x_2058:
[----:B-1----:R-:W-:Y:S01]  /*13d10*/  IMAD R16, R16, UR4, R8 ;  /* 0x0000000410107c24 */ /* 0x002fe2000f8e0208 */
[----:B------:R-:W-:Y:S01]  /*13d20*/  IABS R10, R4 ;  /* 0x00000004000a7213 */ /* 0x000fe20000000000 */
[----:B------:R-:W-:Y:S02]  /*13d30*/  IMAD R9, R9, R6, RZ ;  /* 0x0000000609097224 */ /* 0x000fe400078e02ff */
[----:B------:R-:W-:Y:S01]  /*13d40*/  IMAD.MOV.U32 R2, RZ, RZ, RZ ;  /* 0x000000ffff027224 */ /* 0x000fe200078e00ff */
[----:B0-----:R-:W-:Y:S01]  /*13d50*/  IADD3 R5, -R16, UR6, RZ ;  /* 0x0000000610057c10 */ /* 0x001fe2000fffe1ff */
[----:B------:R-:W-:Y:S02]  /*13d60*/  IMAD.MOV R10, RZ, RZ, -R10 ;  /* 0x000000ffff0a7224 */ /* 0x000fe400078e0a0a */
[----:B------:R-:W-:Y:S01]  /*13d70*/  IMAD.HI.U32 R2, R3, R9, R2 ;  /* 0x0000000903027227 */ /* 0x000fe200078e0002 */
[----:B------:R-:W-:-:S05]  /*13d80*/  IABS R8, R5 ;  /* 0x0000000500087213 */ /* 0x000fca0000000000 */
[----:B------:R-:W-:Y:S02]  /*13d90*/  IMAD.MOV.U32 R3, RZ, RZ, R8 ;  /* 0x000000ffff037224 */ /* 0x000fe400078e0008 */
[----:B------:R-:W-:Y:S02]  /*13da0*/  IMAD.MOV.U32 R8, RZ, RZ, R10 ;  /* 0x000000ffff087224 */ /* 0x000fe400078e000a */
[----:B------:R-:W-:-:S04]  /*13db0*/  IMAD.HI.U32 R2, R2, R3, RZ ;  /* 0x0000000302027227 */ /* 0x000fc800078e00ff */
[----:B------:R-:W-:-:S05]  /*13dc0*/  IMAD R3, R2, R8, R3 ;  /* 0x0000000802037224 */ /* 0x000fca00078e0203 */
[----:B------:R-:W-:-:S13]  /*13dd0*/  ISETP.GT.U32.AND P0, PT, R6, R3, PT ;  /* 0x000000030600720c */ /* 0x000fda0003f04070 */
[----:B------:R-:W-:Y:S01]  /*13de0*/  @!P0 IADD3 R3, R3, -R6, RZ ;  /* 0x8000000603038210 */ /* 0x000fe20007ffe0ff */
        /* <DEDUP_REMOVED lines=21> */
[----:B------:R-:W-:Y:S01]  /*13f40*/  IMAD R5, R11, R8, RZ ;  /* 0x000000080b057224 */ /* 0x000fe200078e02ff */
[----:B------:R-:W-:-:S03]  /*13f50*/  IABS R11, R7 ;  /* 0x00000007000b7213 */ /* 0x000fc60000000000 */
[----:B------:R-:W-:-:S04]  /*13f60*/  IMAD.HI.U32 R2, R3, R5, R2 ;  /* 0x0000000503027227 */ /* 0x000fc800078e0002 */
[----:B------:R-:W-:Y:S02]  /*13f70*/  IMAD.MOV.U32 R5, RZ, RZ, R10 ;  /* 0x000000ffff057224 */ /* 0x000fe400078e000a */
        /* <DEDUP_REMOVED lines=13> */
[----:B------:R-:W-:Y:S02]  /*14050*/  @!P0 LOP3.LUT R2, RZ, R7, RZ, 0x33, !PT ;  /* 0x00000007ff028212 */ /* 0x000fe400078e33ff */
[----:B------:R-:W-:Y:S02]  /*14060*/  IADD3 R7, -R7, RZ, RZ ;  /* 0x000000ff07077210 */ /* 0x000fe40007ffe1ff */
[----:B------:R-:W-:-:S03]  /*14070*/  LOP3.LUT R17, RZ, R2, RZ, 0x33, !PT ;  /* 0x00000002ff117212 */ /* 0x000fc600078e33ff */
[----:B------:R-:W-:Y:S02]  /*14080*/  IMAD R18, R2, R7, R3 ;  /* 0x0000000702127224 */ /* 0x000fe400078e0203 */
[----:B------:R-:W-:Y:S01]  /*14090*/  IMAD.IADD R17, R0, 0x1, R17 ;  /* 0x0000000100117824 */ /* 0x000fe200078e0211 */
[----:B------:R-:W-:Y:S06]  /*140a0*/  BRA `(.L_x_2059) ;  /* 0x00000000000c7947 */ /* 0x000fec0003800000 */
.L_x_2054:
[----:B------:R-:W-:Y:S02]  /*140b0*/  IMAD.MOV.U32 R17, RZ, RZ, RZ ;  /* 0x000000ffff117224 */ /* 0x000fe400078e00ff */
[----:B------:R-:W-:Y:S02]  /*140c0*/  IMAD.U32 R16, RZ, RZ, UR6 ;  /* 0x00000006ff107e24 */ /* 0x000fe4000f8e00ff */
[----:B------:R-:W-:-:S07]  /*140d0*/  IMAD.MOV.U32 R18, RZ, RZ, RZ ;  /* 0x000000ffff127224 */ /* 0x000fce00078e00ff */
.L_x_2059:
        /* <DEDUP_REMOVED lines=18> */
.L_x_2144:
[----:B--2---:R-:W2:Y:S02]  /*14200*/  LDC.64 R2, c[0x0][0xc60] ;  /* 0x00031800ff027b82 */ /* 0x004ea40000000a00 */
[----:B--2---:R-:W-:-:S05]  /*14210*/  IMAD.WIDE R2, R19, 0x4, R2 ;  /* 0x0000000413027825 */ /* 0x004fca00078e0202 */
[----:B------:R-:W0:Y:S01]  /*14220*/  LDG.E R29, desc[UR40][R2.64] ;  /* 0x00000028021d7981 */ /* 0x000e22000c1e1900 */
[----:B------:R-:W-:Y:S05]  /*14230*/  YIELD ;  /* 0x0000000000007946 */ /* 0x000fea0003800000 */
[----:B------:R-:W-:Y:S01]  /*14240*/  ULDC.64 UR4, c[0x0][0xa28] ;  /* 0x00028a0000047ab9 */ /* 0x000fe20000000a00 */
[----:B------:R-:W-:Y:S01]  /*14250*/  IMAD.MOV.U32 R10, RZ, RZ, RZ ;  /* 0x000000ffff0a7224 */ /* 0x000fe200078e00ff */
[----:B------:R-:W-:Y:S01]  /*14260*/  ISETP.NE.U32.AND P1, PT, RZ, UR4, PT ;  /* 0x00000004ff007c0c */ /* 0x000fe2000bf25070 */
[----:B------:R-:W-:Y:S01]  /*14270*/  ULDC.64 UR8, c[0x0][0xa08] ;  /* 0x0002820000087ab9 */ /* 0x000fe20000000a00 */
[----:B------:R-:W-:-:S02]  /*14280*/  ULDC.64 UR10, c[0x0][0xa10] ;  /* 0x00028400000a7ab9 */ /* 0x000fc40000000a00 */
[----:B------:R-:W-:Y:S02]  /*14290*/  ISETP.NE.AND.EX P1, PT, RZ, UR5, PT, P1 ;  /* 0x00000005ff007c0c */ /* 0x000fe4000bf25310 */
[----:B0-----:R-:W-:Y:S01]  /*142a0*/  SHF.R.S32.HI R0, RZ, 0x1f, R29 ;  /* 0x0000001fff007819 */ /* 0x001fe2000001141d */
[----:B------:R-:W-:-:S10]  /*142b0*/  IMAD.SHL.U32 R14, R29, 0x4, RZ ;  /* 0x000000041d0e7824 */ /* 0x000fd400078e00ff */
[C---:B------:R-:W-:Y:S02]  /*142c0*/  @P1 LEA R2, P0, R29.reuse, UR4, 0x2 ;  /* 0x000000041d021c11 */ /* 0x040fe4000f8010ff */
[C-C-:B------:R-:W-:Y:S02]  /*142d0*/  SHF.L.U64.HI R12, R29.reuse, 0x2, R0.reuse ;  /* 0x000000021d0c7819 */ /* 0x140fe40000010200 */
[----:B------:R-:W-:Y:S01]  /*142e0*/  @P1 LEA.HI.X R3, R29, UR5, R0, 0x2, P0 ;  /* 0x000000051d031c11 */ /* 0x000fe200080f1400 */
[----:B------:R-:W-:Y:S01]  /*142f0*/  ULDC.64 UR4, c[0x0][0xa18] ;  /* 0x0002860000047ab9 */ /* 0x000fe20000000a00 */
[----:B------:R-:W-:Y:S01]  /*14300*/  IMAD.MOV.U32 R0, RZ, RZ, RZ ;  /* 0x000000ffff007224 */ /* 0x000fe200078e00ff */
[----:B------:R-:W-:Y:S01]  /*14310*/  ISETP.NE.U32.AND P0, PT, RZ, UR4, PT ;  /* 0x00000004ff007c0c */ /* 0x000fe2000bf05070 */
[----:B------:R-:W-:Y:S03]  /*14320*/  STL [R1+0x4], R14 ;  /* 0x0000040e01007387 */ /* 0x000fe60000100800 */
[----:B------:R-:W-:Y:S01]  /*14330*/  ISETP.NE.AND.EX P0, PT, RZ, UR5, PT, P0 ;  /* 0x00000005ff007c0c */ /* 0x000fe2000bf05300 */
[----:B------:R0:W5:Y:S04]  /*14340*/  @P1 LDG.E R0, desc[UR40][R2.64] ;  /* 0x0000002802001981 */ /* 0x000168000c1e1900 */
[----:B------:R-:W-:Y:S08]  /*14350*/  STL [R1+0x8], R12 ;  /* 0x0000080c01007387 */ /* 0x000ff00000100800 */
[----:B------:R-:W-:-:S04]  /*14360*/  @P0 IADD3 R8, P2, R14, UR4, RZ ;  /* 0x000000040e080c10 */ /* 0x000fc8000ff5e0ff */
[----:B------:R-:W-:Y:S01]  /*14370*/  @P0 IADD3.X R9, R12, UR5, RZ, P2, !PT ;  /* 0x000000050c090c10 */ /* 0x000fe200097fe4ff */
[----:B------:R-:W-:Y:S02]  /*14380*/  ULDC.64 UR4, c[0x0][0xa00] ;  /* 0x0002800000047ab9 */ /* 0x000fe40000000a00 */
[----:B------:R-:W-:-:S04]  /*14390*/  ISETP.NE.U32.AND P2, PT, RZ, UR4, PT ;  /* 0x00000004ff007c0c */ /* 0x000fc8000bf45070 */
[----:B------:R-:W-:Y:S02]  /*143a0*/  ISETP.NE.AND.EX P2, PT, RZ, UR5, PT, P2 ;  /* 0x00000005ff007c0c */ /* 0x000fe4000bf45320 */
[----:B0-----:R-:W-:-:S04]  /*143b0*/  IADD3 R2, P1, R14, UR4, RZ ;  /* 0x000000040e027c10 */ /* 0x001fc8000ff3e0ff */
[----:B------:R-:W-:-:S07]  /*143c0*/  IADD3.X R3, R12, UR5, RZ, P1, !PT ;  /* 0x000000050c037c10 */ /* 0x000fce0008ffe4ff */
[----:B------:R-:W2:Y:S01]  /*143d0*/  @P2 LDG.E R10, desc[UR40][R2.64] ;  /* 0x00000028020a2981 */ /* 0x000ea2000c1e1900 */
[----:B------:R-:W-:Y:S01]  /*143e0*/  ULDC UR4, c[0x0][0x288] ;  /* 0x0000a20000047ab9 */ /* 0x000fe20000000800 */
[----:B------:R-:W-:-:S04]  /*143f0*/  IADD3 R6, P1, R14, UR8, RZ ;  /* 0x000000080e067c10 */ /* 0x000fc8000ff3e0ff */
[----:B------:R-:W-:Y:S02]  /*14400*/  IADD3.X R7, R12, UR9, RZ, P1, !PT ;  /* 0x000000090c077c10 */ /* 0x000fe40008ffe4ff */
[----:B------:R-:W-:-:S04]  /*14410*/  IADD3 R4, P1, R14, UR10, RZ ;  /* 0x0000000a0e047c10 */ /* 0x000fc8000ff3e0ff */
[----:B------:R-:W-:Y:S02]  /*14420*/  IADD3.X R5, R12, UR11, RZ, P1, !PT ;  /* 0x0000000b0c057c10 */ /* 0x000fe40008ffe4ff */
[----:B------:R-:W-:Y:S01]  /*14430*/  ISETP.NE.U32.AND P1, PT, RZ, UR8, PT ;  /* 0x00000008ff007c0c */ /* 0x000fe2000bf25070 */
[----:B------:R-:W-:-:S03]  /*14440*/  ULDC UR6, c[0x0][0x338] ;  /* 0x0000ce0000067ab9 */ /* 0x000fc60000000800 */
[----:B------:R-:W-:Y:S02]  /*14450*/  ISETP.NE.AND.EX P3, PT, RZ, UR9, PT, P1 ;  /* 0x00000009ff007c0c */ /* 0x000fe4000bf65310 */
[----:B------:R-:W-:-:S04]  /*14460*/  ISETP.NE.U32.AND P1, PT, RZ, UR10, PT ;  /* 0x0000000aff007c0c */ /* 0x000fc8000bf25070 */
[----:B------:R-:W-:Y:S01]  /*14470*/  ISETP.NE.AND.EX P1, PT, RZ, UR11, PT, P1 ;  /* 0x0000000bff007c0c */ /* 0x000fe2000bf25310 */
[----:B--2---:R0:W-:Y:S02]  /*14480*/  STL [R1+0x10], R10 ;  /* 0x0000100a01007387 */ /* 0x0041e40000100800 */
[----:B0-----:R-:W-:Y:S01]  /*14490*/  IMAD.U32 R10, RZ, RZ, UR4 ;  /* 0x00000004ff0a7e24 */ /* 0x001fe2000f8e00ff */
[----:B------:R-:W-:Y:S02]  /*144a0*/  ULDC.64 UR4, c[0x0][0x3f8] ;  /* 0x0000fe0000047ab9 */ /* 0x000fe40000000a00 */
[----:B------:R-:W-:-:S03]  /*144b0*/  UISETP.NE.U32.AND UP0, UPT, UR4, URZ, UPT ;  /* 0x0000003f0400728c */ /* 0x000fc6000bf05070 */
[----:B------:R-:W-:Y:S01]  /*144c0*/  ULDC UR4, c[0x0][0x404] ;  /* 0x0001010000047ab9 */ /* 0x000fe20000000800 */
[----:B------:R-:W-:Y:S01]  /*144d0*/  UISETP.NE.AND.EX UP0, UPT, UR5, URZ, UPT, UP0 ;  /* 0x0000003f0500728c */ /* 0x000fe2000bf05300 */
[----:B------:R0:W5:Y:S02]  /*144e0*/  @P0 LDG.E R10, desc[UR40][R8.64] ;  /* 0x00000028080a0981 */ /* 0x000164000c1e1900 */
[----:B------:R-:W-:Y:S01]  /*144f0*/  ULDC UR5, c[0x0][0x2e0] ;  /* 0x0000b80000057ab9 */ /* 0x000fe20000000800 */
[----:B------:R-:W-:-:S04]  /*14500*/  USEL UR4, UR4, 0x1, UP0 ;  /* 0x0000000104047887 */ /* 0x000fc80008000000 */
[----:B------:R-:W-:Y:S01]  /*14510*/  UIMAD UR4, UR4, UR5, URZ ;  /* 0x00000005040472a4 */ /* 0x000fe2000f8e023f */
[----:B0-----:R-:W-:-:S05]  /*14520*/  MOV R9, UR6 ;  /* 0x0000000600097c02 */ /* 0x001fca0008000f00 */
[----:B------:R-:W-:Y:S01]  /*14530*/  IMAD.U32 R11, RZ, RZ, UR4 ;  /* 0x00000004ff0b7e24 */ /* 0x000fe2000f8e00ff */
[----:B------:R-:W-:Y:S06]  /*14540*/  @P0 BRA `(.L_x_2061) ;  /* 0x0000000000100947 */ /* 0x000fec0003800000 */
[----:B------:R-:W-:Y:S05]  /*14550*/  @!P2 BRA `(.L_x_2061) ;  /* 0x00000000000ca947 */ /* 0x000fea0003800000 */
[----:B------:R-:W2:Y:S04]  /*14560*/  LDG.E R13, desc[UR40][R2.64] ;  /* 0x00000028020d7981 */ /* 0x000ea8000c1e1900 */
[----:B-----5:R-:W2:Y:S02]  /*14570*/  LDG.E R10, desc[UR40][R2.64+0x4] ;  /* 0x00000428020a7981 */ /* 0x020ea4000c1e1900 */
[----:B--2---:R-:W-:-:S07]  /*14580*/  IMAD.IADD R10, R10, 0x1, -R13 ;  /* 0x000000010a0a7824 */ /* 0x004fce00078e0a0d */
.L_x_2061:
[----:B------:R-:W-:Y:S01]  /*14590*/  IMAD.MOV.U32 R23, RZ, RZ, RZ ;  /* 0x000000ffff177224 */ /* 0x000fe200078e00ff */
[----:B------:R-:W-:Y:S01]  /*145a0*/  ULDC.64 UR4, c[0x0][0xa20] ;  /* 0x0002880000047ab9 */ /* 0x000fe20000000a00 */
[----:B------:R-:W-:-:S04]  /*145b0*/  IMAD.MOV.U32 R8, RZ, RZ, RZ ;  /* 0x000000ffff087224 */ /* 0x000fc800078e00ff */
[----:B------:R-:W2:Y:S04]  /*145c0*/  @P3 LDG.E R23, desc[UR40][R6.64] ;  /* 0x0000002806173981 */ /* 0x000ea8000c1e1900 */
[----:B------:R0:W5:Y:S01]  /*145d0*/  @P1 LDG.E R8, desc[UR40][R4.64] ;  /* 0x0000002804081981 */ /* 0x000162000c1e1900 */
[----:B------:R-:W-:-:S04]  /*145e0*/  ISETP.NE.U32.AND P0, PT, RZ, UR4, PT ;  /* 0x00000004ff007c0c */ /* 0x000fc8000bf05070 */
[----:B------:R-:W-:Y:S01]  /*145f0*/  ISETP.NE.AND.EX P0, PT, RZ, UR5, PT, P0 ;  /* 0x00000005ff007c0c */ /* 0x000fe2000bf05300 */
[----:B--2--5:R-:W-:-:S12]  /*14600*/  IMAD.IADD R23, R23, 0x1, R0 ;  /* 0x0000000117177824 */ /* 0x024fd800078e0200 */
[----:B0-----:R-:W-:Y:S05]  /*14610*/  @!P0 BRA `(.L_x_2062) ;  /* 0x0000000000108947 */ /* 0x001fea0003800000 */
[----:B------:R-:W-:-:S04]  /*14620*/  IADD3 R2, P0, R14, UR4, RZ ;  /* 0x000000040e027c10 */ /* 0x000fc8000ff1e0ff */
[----:B------:R-:W-:-:S05]  /*14630*/  IADD3.X R3, R12, UR5, RZ, P0, !PT ;  /* 0x000000050c037c10 */ /* 0x000fca00087fe4ff */
[----:B------:R0:W5:Y:S01]  /*14640*/  LDG.E R11, desc[UR40][R2.64] ;  /* 0x00000028020b7981 */ /* 0x000162000c1e1900 */
[----:B------:R-:W-:Y:S05]  /*14650*/  BRA `(.L_x_2063) ;  /* 0x0000000000107947 */ /* 0x000fea0003800000 */
.L_x_2062:
[----:B------:R-:W-:Y:S05]  /*14660*/  @!P3 BRA `(.L_x_2063) ;  /* 0x00000000000cb947 */ /* 0x000fea0003800000 */
[----:B------:R-:W2:Y:S04]  /*14670*/  LDG.E R2, desc[UR40][R6.64] ;  /* 0x0000002806027981 */ /* 0x000ea8000c1e1900 */
[----:B------:R-:W2:Y:S02]  /*14680*/  LDG.E R11, desc[UR40][R6.64+0x4] ;  /* 0x00000428060b7981 */ /* 0x000ea4000c1e1900 */
[----:B--2---:R-:W-:-:S07]  /*14690*/  IMAD.IADD R11, R11, 0x1, -R2 ;  /* 0x000000010b0b7824 */ /* 0x004fce00078e0a02 */
.L_x_2063:
[----:B0-----:R-:W2:Y:S04]  /*146a0*/  @P1 LDG.E R3, desc[UR40][R4.64] ;  /* 0x0000002804031981 */ /* 0x001ea8000c1e1900 */
[----:B------:R-:W2:Y:S01]  /*146b0*/  @P1 LDG.E R2, desc[UR40][R4.64+0x4] ;  /* 0x0000042804021981 */ /* 0x000ea2000c1e1900 */
[----:B-----5:R-:W-:Y:S01]  /*146c0*/  IMAD.IADD R0, R11, 0x1, -R0 ;  /* 0x000000010b007824 */ /* 0x020fe200078e0a00 */
[----:B------:R-:W-:Y:S01]  /*146d0*/  BSSY B0, `(.L_x_2064) ;  /* 0x00000b7000007945 */ /* 0x000fe20003800000 */
[----:B------:R-:W-:Y:S01]  /*146e0*/  PLOP3.LUT P2, PT, PT, PT, PT, 0x80, 0x0 ;  /* 0x000000000000781c */ /* 0x000fe20003f4f070 */
[----:B--2---:R-:W-:Y:S02]  /*146f0*/  @P1 IMAD.IADD R9, R2, 0x1, -R3 ;  /* 0x0000000102091824 */ /* 0x004fe400078e0a03 */
[----:B------:R-:W-:-:S02]  /*14700*/  IMAD R3, R17, 0xc0, RZ ;  /* 0x000000c011037824 */ /* 0x000fc400078e02ff */
[----:B------:R-:W-:-:S03]  /*14710*/  IMAD.IADD R2, R0, 0x1, R9 ;  /* 0x0000000100027824 */ /* 0x000fc600078e0209 */
        /* <DEDUP_REMOVED lines=9> */
[----:B------:R-:W-:-:S05]  /*147b0*/  VIMNMX R12, R2, R3, PT ;  /* 0x00000003020c7248 */ /* 0x000fca0003fe0100 */
[--C-:B------:R-:W-:Y:S01]  /*147c0*/  IMAD R2, R12, 0x80, -R0.reuse ;  /* 0x000000800c027824 */ /* 0x100fe200078e0a00 */
[----:B------:R0:W-:Y:S01]  /*147d0*/  STL [R1], R12 ;  /* 0x0000000c01007387 */ /* 0x0001e20000100800 */
[----:B------:R-:W-:-:S03]  /*147e0*/  IMAD.MOV R0, RZ, RZ, -R0 ;  /* 0x000000ffff007224 */ /* 0x000fc600078e0a00 */
[----:B------:R-:W-:Y:S02]  /*147f0*/  VIMNMX R9, R2, R9, PT ;  /* 0x0000000902097248 */ /* 0x000fe40003fe0100 */
[----:B------:R-:W-:-:S04]  /*14800*/  VIMNMX R2, RZ, R0, !PT ;  /* 0x00000000ff027248 */ /* 0x000fc80007fe0100 */
[----:B------:R-:W-:Y:S02]  /*14810*/  ISETP.GT.AND P0, PT, R9, R2, PT ;  /* 0x000000020900720c */ /* 0x000fe40003f04270 */
[----:B------:R-:W-:-:S11]  /*14820*/  SHF.R.U32.HI R2, RZ, 0x7, R2 ;  /* 0x00000007ff027819 */ /* 0x000fd60000011602 */
[----:B------:R-:W-:-:S05]  /*14830*/  @P0 VIADD R0, R9, 0x7f ;  /* 0x0000007f09000836 */ /* 0x000fca0000000000 */
[----:B------:R-:W-:-:S04]  /*14840*/  @P0 SHF.R.S32.HI R3, RZ, 0x1f, R0 ;  /* 0x0000001fff030819 */ /* 0x000fc80000011400 */
[----:B------:R-:W-:Y:S02]  /*14850*/  @P0 LEA.HI R0, R3, R0, RZ, 0x7 ;  /* 0x0000000003000211 */ /* 0x000fe400078f38ff */
[----:B------:R-:W-:Y:S02]  /*14860*/  MOV R3, R2 ;  /* 0x0000000200037202 */ /* 0x000fe40000000f00 */
[----:B------:R-:W-:-:S04]  /*14870*/  @P0 SHF.R.S32.HI R3, RZ, 0x7, R0 ;  /* 0x00000007ff030819 */ /* 0x000fc80000011400 */
[----:B------:R-:W-:-:S13]  /*14880*/  ISETP.GT.AND P0, PT, R3, R2, PT ;  /* 0x000000020300720c */ /* 0x000fda0003f04270 */
[----:B0-----:R-:W-:Y:S05]  /*14890*/  @!P0 BRA `(.L_x_2065) ;  /* 0x0000000800688947 */ /* 0x001fea0003800000 */
[----:B------:R-:W0:Y:S01]  /*148a0*/  LDC R0, c[0x0][0x428] ;  /* 0x00010a00ff007b82 */ /* 0x000e220000000800 */
[----:B------:R-:W-:Y:S01]  /*148b0*/  UMOV UR4, 0xffffffff ;  /* 0xffffffff00047882 */ /* 0x000fe20000000000 */
[----:B0-----:R-:W-:Y:S01]  /*148c0*/  ISETP.NE.AND P0, PT, R0, 0x1, PT ;  /* 0x000000010000780c */ /* 0x001fe20003f05270 */
[----:B------:R-:W-:-:S12]  /*148d0*/  IMAD.MOV.U32 R0, RZ, RZ, R18 ;  /* 0x000000ffff007224 */ /* 0x000fd800078e0012 */
[----:B------:R-:W0:Y:S08]  /*148e0*/  @P0 LDC R5, c[0x0][0x42c] ;  /* 0x00010b00ff050b82 */ /* 0x000e300000000800 */
[----:B------:R-:W2:Y:S01]  /*148f0*/  @P0 LDC R7, c[0x0][0x430] ;  /* 0x00010c00ff070b82 */ /* 0x000ea20000000800 */
[----:B0-----:R-:W-:-:S05]  /*14900*/  @P0 IMAD.HI.U32 R4, R18, R5, RZ ;  /* 0x0000000512040227 */ /* 0x001fca00078e00ff */
[----:B--2---:R-:W-:Y:S02]  /*14910*/  @P0 SHF.R.U32.HI R0, RZ, R7, R4 ;  /* 0x00000007ff000219 */ /* 0x004fe40000011604 */
[----:B------:R-:W-:Y:S01]  /*14920*/  SEL R4, R29, RZ, !P1 ;  /* 0x000000ff1d047207 */ /* 0x000fe20004800000 */
[----:B------:R-:W-:Y:S06]  /*14930*/  BRA.DIV UR4, `(.L_x_2066) ;  /* 0x0000004a046c7947 */ /* 0x000fec000b800000 */
.L_x_2214:
[----:B------:R-:W-:-:S03]  /*14940*/  UMOV UR4, 0xffffffff ;  /* 0xffffffff00047882 */ /* 0x000fc60000000000 */
[----:B------:R-:W-:Y:S05]  /*14950*/  BRA.DIV UR4, `(.L_x_2067) ;  /* 0x0000004a04987947 */ /* 0x000fea000b800000 */
[----:B------:R-:W-:-:S13]  /*14960*/  ELECT P6, URZ, PT ;  /* 0x00000000003f782f */ /* 0x000fda00038c0000 */
.L_x_2217:
        /* <DEDUP_REMOVED lines=12> */
.L_x_2218:
[----:B------:R-:W-:Y:S05]  /*14a30*/  BSYNC B1 ;  /* 0x0000000000017941 */ /* 0x000fea0003800000 */
.L_x_2068:
[----:B------:R-:W-:Y:S04]  /*14a40*/  BSSY B1, `(.L_x_2070) ;  /* 0x0000037000017945 */ /* 0x000fe80003800000 */
[----:B------:R-:W-:Y:S05]  /*14a50*/  @!P6 BRA `(.L_x_2071) ;  /* 0x0000000000d4e947 */ /* 0x000fea0003800000 */
[----:B0-----:R-:W-:Y:S01]  /*14a60*/  IMAD R5, R25, 0x8, R6 ;  /* 0x0000000819057824 */ /* 0x001fe200078e0206 */
[----:B------:R-:W-:-:S04]  /*14a70*/  SHF.L.U32 R10, R26, 0x1f, RZ ;  /* 0x0000001f1a0a7819 */ /* 0x000fc800000006ff */
[----:B------:R-:W0:Y:S02]  /*14a80*/  SYNCS.PHASECHK.TRANS64.TRYWAIT P0, [R5+URZ+0x168a0], R10 ;  /* 0x0168a00a050075a7 */ /* 0x000e24000800017f */
[----:B0-----:R-:W-:Y:S05]  /*14a90*/  @!P0 BRA `(.L_x_2072) ;  /* 0x00000048007c8947 */ /* 0x001fea0003800000 */
.L_x_2219:
        /* <DEDUP_REMOVED lines=9> */
.L_x_2073:
        /* <DEDUP_REMOVED lines=18> */
.L_x_2220:
[----:B------:R-:W-:Y:S01]  /*14c50*/  IMAD.SHL.U32 R9, R25, 0x2000, RZ ;  /* 0x0000200019097824 */ /* 0x000fe200078e00ff */
[----:B------:R-:W-:Y:S06]  /*14c60*/  @P1 BRA `(.L_x_2075) ;  /* 0x0000000000141947 */ /* 0x000fec0003800000 */
[----:B------:R-:W-:Y:S01]  /*14c70*/  ISETP.NE.AND P0, PT, R28, RZ, PT ;  /* 0x000000ff1c00720c */ /* 0x000fe20003f05270 */
[----:B0--3--:R-:W-:-:S04]  /*14c80*/  IMAD.MOV.U32 R10, RZ, RZ, 0x4000 ;  /* 0x00004000ff0a7424 */ /* 0x009fc800078e00ff */
[----:B------:R4:W-:Y:S08]  /*14c90*/  SYNCS.ARRIVE.TRANS64 RZ, [R5+URZ+0x168b0], R10 ;  /* 0x0168b00a05ff79a7 */ /* 0x0009f0000800003f */
[----:B------:R-:W-:Y:S05]  /*14ca0*/  @!P0 BRA `(.L_x_2075) ;  /* 0x0000000000048947 */ /* 0x000fea0003800000 */
[----:B------:R-:W-:Y:S01]  /*14cb0*/  BPT.TRAP 0x1 ;  /* 0x000000040000795c */ /* 0x000fe20000300000 */
.L_x_2075:
        /* <DEDUP_REMOVED lines=15> */
.L_x_2071:
[----:B------:R-:W-:Y:S05]  /*14db0*/  BSYNC B1 ;  /* 0x0000000000017941 */ /* 0x000fea0003800000 */
.L_x_2070:
        /* <DEDUP_REMOVED lines=9> */
.L_x_2082:
[----:B------:R-:W-:Y:S05]  /*14e50*/  YIELD ;  /* 0x0000000000007946 */ /* 0x000fea0003800000 */
[----:B------:R-:W-:Y:S04]  /*14e60*/  BSSY B1, `(.L_x_2076) ;  /* 0x0000034000017945 */ /* 0x000fe80003800000 */
[----:B------:R-:W-:Y:S05]  /*14e70*/  @!P6 BRA `(.L_x_2077) ;  /* 0x0000000000c8e947 */ /* 0x000fea0003800000 */
[----:B------:R-:W-:Y:S01]  /*14e80*/  IMAD R10, R25, 0x8, R6 ;  /* 0x00000008190a7824 */ /* 0x000fe200078e0206 */
[----:B------:R-:W-:-:S04]  /*14e90*/  SHF.L.U32 R5, R26, 0x1f, RZ ;  /* 0x0000001f1a057819 */ /* 0x000fc800000006ff */
[----:B------:R-:W0:Y:S02]  /*14ea0*/  SYNCS.PHASECHK.TRANS64.TRYWAIT P0, [R10+URZ+0x168a0], R5 ;  /* 0x0168a0050a0075a7 */ /* 0x000e24000800017f */
[----:B0-----:R-:W-:Y:S05]  /*14eb0*/  @!P0 BRA `(.L_x_2078) ;  /* 0x00000044009c8947 */ /* 0x001fea0003800000 */
.L_x_2221:
        /* <DEDUP_REMOVED lines=9> */
.L_x_2079:
        /* <DEDUP_REMOVED lines=17> */
.L_x_2222:
[----:B------:R-:W-:Y:S05]  /*15060*/  @P0 BRA `(.L_x_2081) ;  /* 0x0000000000140947 */ /* 0x000fea0003800000 */
[----:B------:R-:W-:Y:S01]  /*15070*/  ISETP.NE.AND P1, PT, R28, RZ, PT ;  /* 0x000000ff1c00720c */ /* 0x000fe20003f25270 */
[----:B0-2---:R-:W-:-:S04]  /*15080*/  IMAD.MOV.U32 R5, RZ, RZ, 0x4000 ;  /* 0x00004000ff057424 */ /* 0x005fc800078e00ff */
[----:B------:R3:W-:Y:S08]  /*15090*/  SYNCS.ARRIVE.TRANS64 RZ, [R10+URZ+0x168b0], R5 ;  /* 0x0168b0050aff79a7 */ /* 0x0007f0000800003f */
[----:B------:R-:W-:Y:S05]  /*150a0*/  @!P1 BRA `(.L_x_2081) ;  /* 0x0000000000049947 */ /* 0x000fea0003800000 */
[----:B------:R-:W-:Y:S01]  /*150b0*/  BPT.TRAP 0x1 ;  /* 0x000000040000795c */ /* 0x000fe20000300000 */
.L_x_2081:
        /* <DEDUP_REMOVED lines=14> */
.L_x_2077:
[----:B------:R-:W-:Y:S05]  /*151a0*/  BSYNC B1 ;  /* 0x0000000000017941 */ /* 0x000fea0003800000 */
.L_x_2076:
        /* <DEDUP_REMOVED lines=9> */
.L_x_2065:
[----:B------:R-:W-:Y:S05]  /*15240*/  BSYNC B0 ;  /* 0x0000000000007941 */ /* 0x000fea0003800000 */
.L_x_2064:
[----:B------:R-:W2:Y:S01]  /*15250*/  LDL R5, [R1] ;  /* 0x0000000001057983 */ /* 0x000ea20000100800 */
        /* <DEDUP_REMOVED lines=20> */
.L_x_2084:
        /* <DEDUP_REMOVED lines=21> */
[----:B01----:R-:W-:Y:S05]  /*154f0*/  CALL.ABS.NOINC R2 ;  /* 0x0000000002007343 */ /* 0x003fea0003c00000 */
.L_x_2086:
        /* <DEDUP_REMOVED lines=18> */
[----:B-12---:R-:W-:Y:S05]  /*15620*/  CALL.ABS.NOINC R2 ;  /* 0x0000000002007343 */ /* 0x006fea0003c00000 */
.L_x_2088:
        /* <DEDUP_REMOVED lines=15> */
[----:B0-----:R-:W-:Y:S05]  /*15720*/  CALL.ABS.NOINC R2 ;  /* 0x0000000002007343 */ /* 0x001fea0003c00000 */
.L_x_2087:
[----:B------:R-:W2:Y:S01]  /*15730*/  LDL.LU R2, [R1+0x4] ;  /* 0x0000040001027983 */ /* 0x000ea20000300800 */
        /* <DEDUP_REMOVED lines=27> */
.L_x_2089:
        /* <DEDUP_REMOVED lines=19> */
.L_x_2225:
[----:B------:R-:W-:Y:S01]  /*15a20*/  UMOV UR4, 0xffffffff ;  /* 0xffffffff00047882 */ /* 0x000fe20000000000 */
[----:B------:R-:W-:Y:S02]  /*15a30*/  SHF.R.S32.HI R12, RZ, 0x1f, R6 ;  /* 0x0000001fff0c7819 */ /* 0x000fe40000011406 */
[----:B------:R-:W-:Y:S05]  /*15a40*/  BRA.DIV UR4, `(.L_x_2091) ;  /* 0x0000003e04147947 */ /* 0x000fea000b800000 */
[----:B------:R-:W-:-:S13]  /*15a50*/  ELECT P6, URZ, PT ;  /* 0x00000000003f782f */ /* 0x000fda00038c0000 */
.L_x_2228:
        /* <DEDUP_REMOVED lines=21> */
.L_x_2093:
[----:B------:R-:W-:Y:S01]  /*15bb0*/  IMAD R5, R22, 0x8, R27 ;  /* 0x0000000816057824 */ /* 0x000fe200078e021b */
[----:B------:R-:W-:-:S04]  /*15bc0*/  SHF.L.U32 R4, R24, 0x1f, RZ ;  /* 0x0000001f18047819 */ /* 0x000fc800000006ff */
[----:B------:R-:W2:Y:S02]  /*15bd0*/  SYNCS.PHASECHK.TRANS64.TRYWAIT P0, [R5+URZ+0x16840], R4 ;  /* 0x01684004050075a7 */ /* 0x000ea4000800017f */
[----:B--2---:R-:W-:Y:S05]  /*15be0*/  @!P0 BRA `(.L_x_2094) ;  /* 0x0000003800cc8947 */ /* 0x004fea0003800000 */
.L_x_2229:
        /* <DEDUP_REMOVED lines=9> */
.L_x_2095:
        /* <DEDUP_REMOVED lines=17> */
.L_x_2092:
        /* <DEDUP_REMOVED lines=13> */
[----:B------:R-:W-:Y:S01]  /*15e60*/  @P0 MOV R4, 0x6000 ;  /* 0x0000600000040802 */ /* 0x000fe20000000f00 */
        /* <DEDUP_REMOVED lines=13> */
.L_x_2230:
[----:B------:R-:W-:Y:S05]  /*15f40*/  BSYNC B0 ;  /* 0x0000000000007941 */ /* 0x000fea0003800000 */
.L_x_2096:
[----:B------:R-:W2:Y:S01]  /*15f50*/  LDL R5, [R1] ;  /* 0x0000000001057983 */ /* 0x000ea20000100800 */
[----:B------:R-:W-:Y:S01]  /*15f60*/  BSSY B0, `(.L_x_2098) ;  /* 0x0000127000007945 */ /* 0x000fe20003800000 */
[----:B--2---:R-:W-:-:S13]  /*15f70*/  ISETP.GE.AND P0, PT, R5, 0x2, PT ;  /* 0x000000020500780c */ /* 0x004fda0003f06270 */
[----:B------:R-:W-:Y:S05]  /*15f80*/  @!P0 BRA `(.L_x_2099) ;  /* 0x0000001000908947 */ /* 0x000fea0003800000 */
[C---:B0-----:R-:W-:Y:S01]  /*15f90*/  LOP3.LUT R4, R5.reuse, 0x1, RZ, 0xc0, !PT ;  /* 0x0000000105047812 */ /* 0x041fe200078ec0ff */
[----:B------:R-:W-:Y:S01]  /*15fa0*/  VIADD R11, R5, 0xfffffffe ;  /* 0xfffffffe050b7836 */ /* 0x000fe20000000000 */
[----:B------:R-:W-:Y:S02]  /*15fb0*/  BSSY B1, `(.L_x_2100) ;  /* 0x0000064000017945 */ /* 0x000fe40003800000 */
[----:B------:R-:W-:Y:S01]  /*15fc0*/  ISETP.NE.U32.AND P0, PT, R4, 0x1, PT ;  /* 0x000000010400780c */ /* 0x000fe20003f05070 */
[----:B------:R-:W-:-:S12]  /*15fd0*/  IMAD.MOV.U32 R9, RZ, RZ, R11 ;  /* 0x000000ffff097224 */ /* 0x000fd800078e000b */
[----:B------:R-:W-:Y:S05]  /*15fe0*/  @!P0 BRA `(.L_x_2101) ;  /* 0x0000000400808947 */ /* 0x000fea0003800000 */
        /* <DEDUP_REMOVED lines=30> */
.L_x_2104:
[----:B0-----:R-:W-:Y:S01]  /*161d0*/  IMAD R3, R10, 0x8, R27 ;  /* 0x000000080a037824 */ /* 0x001fe200078e021b */
[----:B------:R-:W-:-:S04]  /*161e0*/  SHF.L.U32 R2, R13, 0x1f, RZ ;  /* 0x0000001f0d027819 */ /* 0x000fc800000006ff */
[----:B------:R-:W0:Y:S02]  /*161f0*/  SYNCS.PHASECHK.TRANS64.TRYWAIT P0, [R3+URZ+0x16840], R2 ;  /* 0x01684002030075a7 */ /* 0x000e24000800017f */
[----:B0-----:R-:W-:Y:S05]  /*16200*/  @!P0 BRA `(.L_x_2105) ;  /* 0x00000034006c8947 */ /* 0x001fea0003800000 */
.L_x_2231:
        /* <DEDUP_REMOVED lines=9> */
.L_x_2106:
        /* <DEDUP_REMOVED lines=10> */
[----:B-----5:R-:W-:-:S02]  /*16340*/  R2UR UR13, R4 ;  /* 0x00000000040d72ca */ /* 0x020fc400000e0000 */
[----:B------:R-:W-:Y:S01]  /*16350*/  IADD3 R3, R27, 0x16800, RZ ;  /* 0x000168001b037810 */ /* 0x000fe20007ffe0ff */
[----:B------:R-:W-:Y:S01]  /*16360*/  UIADD3 UR9, UR9, 0x16830, URZ ;  /* 0x0001683009097890 */ /* 0x000fe2000fffe03f */
[----:B------:R-:W-:-:S03]  /*16370*/  SHF.L.U32 R5, R24, 0x1f, RZ ;  /* 0x0000001f18057819 */ /* 0x000fc600000006ff */
[----:B------:R-:W-:Y:S01]  /*16380*/  ULEA UR11, UR11, UR4, 0x7 ;  /* 0x000000040b0b7291 */ /* 0x000fe2000f8e383f */
[----:B------:R-:W-:Y:S01]  /*16390*/  IMAD R2, R22, 0x8, R3 ;  /* 0x0000000816027824 */ /* 0x000fe200078e0203 */
[----:B------:R-:W-:Y:S01]  /*163a0*/  UIADD3 UR8, UR8, 0xe400, URZ ;  /* 0x0000e40008087890 */ /* 0x000fe2000fffe03f */
[----:B------:R-:W-:-:S08]  /*163b0*/  UMOV UR4, 0x0 ;  /* 0x0000000000047882 */ /* 0x000fd00000000000 */
[----:B------:R0:W-:Y:S01]  /*163c0*/  UTMALDG.4D [UR8], [UR6], desc[UR4] ;  /* 0x00000408060075b4 */ /* 0x0001e20008019000 */
[----:B------:R-:W2:Y:S02]  /*163d0*/  SYNCS.PHASECHK.TRANS64.TRYWAIT P0, [R2+URZ+0x60], R5 ;  /* 0x00006005020075a7 */ /* 0x000ea4000800017f */
[----:B0-2---:R-:W-:Y:S05]  /*163e0*/  @!P0 BRA `(.L_x_2107) ;  /* 0x0000003400088947 */ /* 0x005fea0003800000 */
.L_x_2232:
[----:B------:R-:W-:Y:S05]  /*163f0*/  @P1 BRA `(.L_x_2108) ;  /* 0x0000000000181947 */ /* 0x000fea0003800000 */
[----:B------:R-:W-:Y:S01]  /*16400*/  ISETP.NE.AND P0, PT, R28, RZ, PT ;  /* 0x000000ff1c00720c */ /* 0x000fe20003f05270 */
[----:B0-----:R-:W-:Y:S02]  /*16410*/  IMAD R2, R22, 0x8, R27 ;  /* 0x0000000816027824 */ /* 0x001fe400078e021b */
[----:B------:R-:W-:-:S04]  /*16420*/  IMAD.MOV.U32 R3, RZ, RZ, 0x4000 ;  /* 0x00004000ff037424 */ /* 0x000fc800078e00ff */
[----:B------:R2:W-:Y:S06]  /*16430*/  SYNCS.ARRIVE.TRANS64 RZ, [R2+URZ+0x16850], R3 ;  /* 0x0168500302ff79a7 */ /* 0x0005ec000800003f */
[----:B------:R-:W-:Y:S05]  /*16440*/  @!P0 BRA `(.L_x_2108) ;  /* 0x0000000000048947 */ /* 0x000fea0003800000 */
[----:B------:R-:W-:Y:S01]  /*16450*/  BPT.TRAP 0x1 ;  /* 0x000000040000795c */ /* 0x000fe20000300000 */
.L_x_2108:
        /* <DEDUP_REMOVED lines=20> */
.L_x_2103:
[----:B------:R-:W-:Y:S05]  /*165a0*/  BSYNC B2 ;  /* 0x0000000000027941 */ /* 0x000fea0003800000 */
.L_x_2102:
[----:B------:R-:W2:Y:S01]  /*165b0*/  LDL.LU R2, [R1] ;  /* 0x0000000001027983 */ /* 0x000ea20000300800 */
[----:B------:R-:W-:Y:S02]  /*165c0*/  IMAD.MOV.U32 R22, RZ, RZ, R10 ;  /* 0x000000ffff167224 */ /* 0x000fe400078e000a */
[----:B------:R-:W-:Y:S02]  /*165d0*/  IMAD.MOV.U32 R24, RZ, RZ, R13 ;  /* 0x000000ffff187224 */ /* 0x000fe400078e000d */
[----:B--2---:R-:W-:-:S07]  /*165e0*/  VIADD R9, R2, 0xfffffffd ;  /* 0xfffffffd02097836 */ /* 0x004fce0000000000 */
.L_x_2101:
[----:B------:R-:W-:Y:S05]  /*165f0*/  BSYNC B1 ;  /* 0x0000000000017941 */ /* 0x000fea0003800000 */
.L_x_2100:
[----:B------:R-:W-:-:S13]  /*16600*/  ISETP.NE.AND P0, PT, R11, RZ, PT ;  /* 0x000000ff0b00720c */ /* 0x000fda0003f05270 */
[----:B------:R-:W-:Y:S05]  /*16610*/  @!P0 BRA `(.L_x_2099) ;  /* 0x0000000800ec8947 */ /* 0x000fea0003800000 */
[----:B------:R-:W-:-:S07]  /*16620*/  IMAD.MOV.U32 R4, RZ, RZ, R8 ;  /* 0x000000ffff047224 */ /* 0x000fce00078e0008 */
.L_x_2123:
        /* <DEDUP_REMOVED lines=31> */
.L_x_2111:
[----:B------:R-:W-:Y:S01]  /*16820*/  IMAD R3, R10, 0x8, R27 ;  /* 0x000000080a037824 */ /* 0x000fe200078e021b */
[----:B------:R-:W-:-:S04]  /*16830*/  SHF.L.U32 R2, R11, 0x1f, RZ ;  /* 0x0000001f0b027819 */ /* 0x000fc800000006ff */
[----:B------:R-:W2:Y:S02]  /*16840*/  SYNCS.PHASECHK.TRANS64.TRYWAIT P0, [R3+URZ+0x16840], R2 ;  /* 0x01684002030075a7 */ /* 0x000ea4000800017f */
[----:B--2---:R-:W-:Y:S05]  /*16850*/  @!P0 BRA `(.L_x_2112) ;  /* 0x0000003000008947 */ /* 0x004fea0003800000 */
.L_x_2233:
        /* <DEDUP_REMOVED lines=9> */
.L_x_2113:
        /* <DEDUP_REMOVED lines=21> */
.L_x_2234:
[----:B------:R-:W-:Y:S05]  /*16a40*/  @P0 BRA `(.L_x_2115) ;  /* 0x0000000000140947 */ /* 0x000fea0003800000 */
[----:B------:R-:W-:Y:S01]  /*16a50*/  ISETP.NE.AND P1, PT, R28, RZ, PT ;  /* 0x000000ff1c00720c */ /* 0x000fe20003f25270 */
[----:B------:R-:W-:-:S04]  /*16a60*/  IMAD.MOV.U32 R2, RZ, RZ, 0x4000 ;  /* 0x00004000ff027424 */ /* 0x000fc800078e00ff */
[----:B------:R2:W-:Y:S08]  /*16a70*/  SYNCS.ARRIVE.TRANS64 RZ, [R3+URZ+0x50], R2 ;  /* 0x0000500203ff79a7 */ /* 0x0005f0000800003f */
[----:B------:R-:W-:Y:S05]  /*16a80*/  @!P1 BRA `(.L_x_2115) ;  /* 0x0000000000049947 */ /* 0x000fea0003800000 */
[----:B------:R-:W-:Y:S01]  /*16a90*/  BPT.TRAP 0x1 ;  /* 0x000000040000795c */ /* 0x000fe20000300000 */
.L_x_2115:
        /* <DEDUP_REMOVED lines=19> */
.L_x_2110:
[----:B------:R-:W-:Y:S05]  /*16bd0*/  BSYNC B1 ;  /* 0x0000000000017941 */ /* 0x000fea0003800000 */
.L_x_2109:
        /* <DEDUP_REMOVED lines=30> */
.L_x_2118:
[----:B--2---:R-:W-:Y:S01]  /*16dc0*/  IMAD R2, R22, 0x8, R27 ;  /* 0x0000000816027824 */ /* 0x004fe200078e021b */
[----:B------:R-:W-:-:S04]  /*16dd0*/  SHF.L.U32 R3, R24, 0x1f, RZ ;  /* 0x0000001f18037819 */ /* 0x000fc800000006ff */
[----:B------:R-:W2:Y:S02]  /*16de0*/  SYNCS.PHASECHK.TRANS64.TRYWAIT P0, [R2+URZ+0x16840], R3 ;  /* 0x01684003020075a7 */ /* 0x000ea4000800017f */
[----:B--2---:R-:W-:Y:S05]  /*16df0*/  @!P0 BRA `(.L_x_2119) ;  /* 0x0000002800c08947 */ /* 0x004fea0003800000 */
.L_x_2235:
        /* <DEDUP_REMOVED lines=9> */
.L_x_2120:
[----:B0-2---:R-:W-:Y:S01]  /*16e90*/  IMAD R2, R22, 0x4000, R27 ;  /* 0x0000400016027824 */ /* 0x005fe200078e021b */
[----:B------:R-:W-:Y:S01]  /*16ea0*/  R2UR UR11, R14 ;  /* 0x000000000e0b72ca */ /* 0x000fe200000e0000 */
[----:B------:R-:W-:Y:S01]  /*16eb0*/  VIADD R3, R27, 0x16800 ;  /* 0x000168001b037836 */ /* 0x000fe20000000000 */
[----:B------:R-:W-:Y:S01]  /*16ec0*/  R2UR UR4, R23 ;  /* 0x00000000170472ca */ /* 0x000fe200000e0000 */
[----:B------:R-:W-:Y:S01]  /*16ed0*/  UIADD3 UR6, UP0, UR38, 0x370, URZ ;  /* 0x0000037026067890 */ /* 0x000fe2000ff1e03f */
[----:B------:R-:W-:Y:S01]  /*16ee0*/  R2UR UR8, R2 ;  /* 0x00000000020872ca */ /* 0x000fe200000e0000 */
[--C-:B------:R-:W-:Y:S01]  /*16ef0*/  IMAD R2, R22, 0x8, R3.reuse ;  /* 0x0000000816027824 */ /* 0x100fe200078e0203 */
[----:B------:R-:W-:Y:S01]  /*16f00*/  R2UR UR12, R0 ;  /* 0x00000000000c72ca */ /* 0x000fe200000e0000 */
[----:B------:R-:W-:Y:S01]  /*16f10*/  UIADD3.X UR7, URZ, UR39, URZ, UP0, !UPT ;  /* 0x000000273f077290 */ /* 0x000fe200087fe43f */
[----:B-----5:R-:W-:Y:S01]  /*16f20*/  R2UR UR13, R4 ;  /* 0x00000000040d72ca */ /* 0x020fe200000e0000 */
[----:B------:R-:W-:Y:S01]  /*16f30*/  UMOV UR5, 0x14f00000 ;  /* 0x14f0000000057882 */ /* 0x000fe20000000000 */
[----:B------:R-:W-:Y:S01]  /*16f40*/  R2UR UR9, R2 ;  /* 0x00000000020972ca */ /* 0x000fe200000e0000 */
[----:B------:R-:W-:Y:S01]  /*16f50*/  IMAD R2, R10, 0x8, R3 ;  /* 0x000000080a027824 */ /* 0x000fe200078e0203 */
[----:B------:R-:W-:Y:S01]  /*16f60*/  SHF.L.U32 R11, R11, 0x1f, RZ ;  /* 0x0000001f0b0b7819 */ /* 0x000fe200000006ff */
[----:B------:R-:W-:-:S02]  /*16f70*/  UMOV UR10, URZ ;  /* 0x0000003f000a7c82 */ /* 0x000fc40008000000 */
[----:B------:R-:W-:Y:S02]  /*16f80*/  ULEA UR11, UR11, UR4, 0x7 ;  /* 0x000000040b0b7291 */ /* 0x000fe4000f8e383f */
[----:B------:R-:W-:Y:S01]  /*16f90*/  UIADD3 UR8, UR8, 0xe400, URZ ;  /* 0x0000e40008087890 */ /* 0x000fe2000fffe03f */
[----:B------:R-:W-:-:S05]  /*16fa0*/  UMOV UR4, 0x0 ;  /* 0x0000000000047882 */ /* 0x000fca0000000000 */
[----:B------:R-:W-:-:S09]  /*16fb0*/  UIADD3 UR9, UR9, 0x30, URZ ;  /* 0x0000003009097890 */ /* 0x000fd2000fffe03f */
[----:B------:R0:W-:Y:S01]  /*16fc0*/  UTMALDG.4D [UR8], [UR6], desc[UR4] ;  /* 0x00000408060075b4 */ /* 0x0001e20008019000 */
[----:B------:R-:W2:Y:S02]  /*16fd0*/  SYNCS.PHASECHK.TRANS64.TRYWAIT P1, [R2+URZ+0x60], R11 ;  /* 0x0000600b020075a7 */ /* 0x000ea4000802017f */
[----:B0-2---:R-:W-:Y:S05]  /*16fe0*/  @!P1 BRA `(.L_x_2121) ;  /* 0x0000002800589947 */ /* 0x005fea0003800000 */
.L_x_2236:
[----:B------:R-:W-:Y:S05]  /*16ff0*/  @P0 BRA `(.L_x_2122) ;  /* 0x0000000000140947 */ /* 0x000fea0003800000 */
[----:B------:R-:W-:Y:S01]  /*17000*/  ISETP.NE.AND P1, PT, R28, RZ, PT ;  /* 0x000000ff1c00720c */ /* 0x000fe20003f25270 */
[----:B------:R-:W-:-:S04]  /*17010*/  IMAD.MOV.U32 R3, RZ, RZ, 0x4000 ;  /* 0x00004000ff037424 */ /* 0x000fc800078e00ff */
[----:B------:R2:W-:Y:S08]  /*17020*/  SYNCS.ARRIVE.TRANS64 RZ, [R2+URZ+0x50], R3 ;  /* 0x0000500302ff79a7 */ /* 0x0005f0000800003f */
[----:B------:R-:W-:Y:S05]  /*17030*/  @!P1 BRA `(.L_x_2122) ;  /* 0x0000000000049947 */ /* 0x000fea0003800000 */
[----:B------:R-:W-:Y:S01]  /*17040*/  BPT.TRAP 0x1 ;  /* 0x000000040000795c */ /* 0x000fe20000300000 */
.L_x_2122:
        /* <DEDUP_REMOVED lines=19> */
.L_x_2117:
[----:B------:R-:W-:Y:S05]  /*17180*/  BSYNC B1 ;  /* 0x0000000000017941 */ /* 0x000fea0003800000 */
.L_x_2116:
[C---:B------:R-:W-:Y:S01]  /*17190*/  ISETP.GT.AND P0, PT, R9.reuse, 0x1, PT ;  /* 0x000000010900780c */ /* 0x040fe20003f04270 */
[----:B0-2---:R-:W-:-:S04]  /*171a0*/  VIADD R2, R9, 0xfffffffe ;  /* 0xfffffffe09027836 */ /* 0x005fc80000000000 */
[----:B------:R-:W-:-:S08]  /*171b0*/  IMAD.MOV.U32 R9, RZ, RZ, R2 ;  /* 0x000000ffff097224 */ /* 0x000fd000078e0002 */
[----:B------:R-:W-:Y:S05]  /*171c0*/  @P0 BRA `(.L_x_2123) ;  /* 0xfffffff400180947 */ /* 0x000fea000383ffff */
.L_x_2099:
[----:B------:R-:W-:Y:S05]  /*171d0*/  BSYNC B0 ;  /* 0x0000000000007941 */ /* 0x000fea0003800000 */
.L_x_2098:
[----:B------:R-:W-:Y:S01]  /*171e0*/  ISETP.NE.AND P0, PT, R28, RZ, PT ;  /* 0x000000ff1c00720c */ /* 0x000fe20003f05270 */
[----:B------:R-:W-:-:S12]  /*171f0*/  BSSY B0, `(.L_x_2124) ;  /* 0x000000e000007945 */ /* 0x000fd80003800000 */
[----:B------:R-:W-:Y:S05]  /*17200*/  @P0 BRA `(.L_x_2125) ;  /* 0x0000000000300947 */ /* 0x000fea0003800000 */
[----:B------:R-:W2:Y:S01]  /*17210*/  S2R R9, SR_LANEID ;  /* 0x0000000000097919 */ /* 0x000ea20000000000 */
[----:B------:R-:W-:Y:S01]  /*17220*/  VOTEU.ANY UR4, UPT, PT ;  /* 0x0000000000047886 */ /* 0x000fe200038e0100 */
[----:B------:R-:W3:Y:S01]  /*17230*/  LDC.64 R2, c[0x0][0xc38] ;  /* 0x00030e00ff027b82 */ /* 0x000ee20000000a00 */
[----:B0-----:R-:W2:Y:S08]  /*17240*/  FLO.U32 R4, UR4 ;  /* 0x0000000400047d00 */ /* 0x001eb000080e0000 */
[----:B------:R-:W3:Y:S01]  /*17250*/  POPC R5, UR4 ;  /* 0x0000000400057d09 */ /* 0x000ee20008000000 */
[----:B--2---:R-:W-:-:S13]  /*17260*/  ISETP.EQ.U32.AND P0, PT, R4, R9, PT ;  /* 0x000000090400720c */ /* 0x004fda0003f02070 */
[----:B---3--:R-:W2:Y:S01]  /*17270*/  @P0 ATOMG.E.ADD.STRONG.GPU PT, R3, desc[UR40][R2.64], R5 ;  /* 0x00000005020309a8 */ /* 0x008ea200081ee1e8 */
[----:B------:R-:W0:Y:S02]  /*17280*/  S2R R6, SR_LTMASK ;  /* 0x0000000000067919 */ /* 0x000e240000003900 */
[----:B0-----:R-:W-:-:S04]  /*17290*/  LOP3.LUT R6, R6, UR4, RZ, 0xc0, !PT ;  /* 0x0000000406067c12 */ /* 0x001fc8000f8ec0ff */
[----:B------:R-:W0:Y:S01]  /*172a0*/  POPC R9, R6 ;  /* 0x0000000600097309 */ /* 0x000e220000000000 */
[----:B--2---:R-:W0:Y:S02]  /*172b0*/  SHFL.IDX PT, R4, R3, R4, 0x1f ;  /* 0x00001f0403047589 */ /* 0x004e2400000e0000 */
[----:B0-----:R-:W-:-:S07]  /*172c0*/  IADD3 R16, R4, UR36, R9 ;  /* 0x0000002404107c10 */ /* 0x001fce000fffe009 */
.L_x_2125:
[----:B------:R-:W-:Y:S05]  /*172d0*/  BSYNC B0 ;  /* 0x0000000000007941 */ /* 0x000fea0003800000 */
.L_x_2124:
[----:B------:R-:W-:Y:S04]  /*172e0*/  BSSY B0, `(.L_x_2126) ;  /* 0x0000020000007945 */ /* 0x000fe80003800000 */
[----:B------:R-:W-:Y:S05]  /*172f0*/  @!P6 BRA `(.L_x_2127) ;  /* 0x000000000078e947 */ /* 0x000fea0003800000 */
[----:B------:R-:W-:Y:S02]  /*17300*/  LEA R3, R22, R27, 0x3 ;  /* 0x0000001b16037211 */ /* 0x000fe400078e18ff */
[----:B------:R-:W-:-:S04]  /*17310*/  SHF.L.U32 R2, R24, 0x1f, RZ ;  /* 0x0000001f18027819 */ /* 0x000fc800000006ff */
[----:B------:R-:W2:Y:S02]  /*17320*/  SYNCS.PHASECHK.TRANS64.TRYWAIT P0, [R3+URZ+0x16860], R2 ;  /* 0x01686002030075a7 */ /* 0x000ea4000800017f */
[----:B--2---:R-:W-:Y:S05]  /*17330*/  @!P0 BRA `(.L_x_2128) ;  /* 0x0000002400988947 */ /* 0x004fea0003800000 */
.L_x_2237:
        /* <DEDUP_REMOVED lines=9> */
.L_x_2129:
        /* <DEDUP_REMOVED lines=17> */
.L_x_2127:
[----:B------:R-:W-:Y:S05]  /*174e0*/  BSYNC B0 ;  /* 0x0000000000007941 */ /* 0x000fea0003800000 */
.L_x_2126:
[----:B------:R-:W-:-:S05]  /*174f0*/  VIADD R22, R22, 0x1 ;  /* 0x0000000116167836 */ /* 0x000fca0000000000 */
[----:B------:R-:W-:-:S04]  /*17500*/  ISETP.NE.AND P0, PT, R22, 0x2, PT ;  /* 0x000000021600780c */ /* 0x000fc80003f05270 */
[----:B0-2---:R-:W-:Y:S02]  /*17510*/  SEL R3, RZ, 0x1, P0 ;  /* 0x00000001ff037807 */ /* 0x005fe40000000000 */
[----:B------:R-:W-:Y:S02]  /*17520*/  SEL R22, R22, RZ, P0 ;  /* 0x000000ff16167207 */ /* 0x000fe40000000000 */
[----:B------:R-:W-:-:S07]  /*17530*/  LOP3.LUT R24, R24, R3, RZ, 0x3c, !PT ;  /* 0x0000000318187212 */ /* 0x000fce00078e3cff */
.L_x_2085:
[----:B------:R-:W-:Y:S05]  /*17540*/  BSYNC B6 ;  /* 0x0000000000067941 */ /* 0x000fea0003800000 */
.L_x_2083:
[----:B------:R-:W-:-:S03]  /*17550*/  UMOV UR4, 0xffffffff ;  /* 0xffffffff00047882 */ /* 0x000fc60000000000 */
[----:B------:R-:W-:Y:S05]  /*17560*/  BRA.DIV UR4, `(.L_x_2130) ;  /* 0x0000002604207947 */ /* 0x000fea000b800000 */
[----:B------:R0:W2:Y:S04]  /*17570*/  SHFL.IDX PT, R4, R16, RZ, 0x1f ;  /* 0x00001fff10047589 */ /* 0x0000a800000e0000 */
[----:B------:R0:W3:Y:S02]  /*17580*/  SHFL.IDX PT, R5, R16, 0x1, 0x1f ;  /* 0x00201f0010057f89 */ /* 0x0000e400000e0000 */
.L_x_2241:
        /* <DEDUP_REMOVED lines=8> */
[----:B------:R-:W4:Y:S02]  /*17610*/  LDC.64 R2, c[0x0][0xc58] ;  /* 0x00031600ff027b82 */ /* 0x000f240000000a00 */
[----:B----4-:R-:W-:-:S06]  /*17620*/  IMAD.WIDE R2, R7, 0x4, R2 ;  /* 0x0000000407027825 */ /* 0x010fcc00078e0202 */
[----:B------:R4:W5:Y:S02]  /*17630*/  LDG.E R2, desc[UR40][R2.64] ;  /* 0x0000002802027981 */ /* 0x000964000c1e1900 */
.L_x_2132:
[----:B------:R-:W-:Y:S05]  /*17640*/  BSYNC B0 ;  /* 0x0000000000007941 */ /* 0x000fea0003800000 */
.L_x_2131:
        /* <DEDUP_REMOVED lines=11> */
[----:B----4-:R-:W-:-:S05]  /*17700*/  IMAD.IADD R3, R13, 0x1, R14 ;  /* 0x000000010d037824 */ /* 0x010fca00078e020e */
        /* <DEDUP_REMOVED lines=10> */
[----:B------:R0:W4:Y:S02]  /*177b0*/  SHFL.IDX PT, R14, R3, 0x1f, 0x1f ;  /* 0x03e01f00030e7f89 */ /* 0x00012400000e0000 */
.L_x_2249:
[----:B------:R-:W-:Y:S02]  /*177c0*/  ULDC UR4, c[0x0][0xc10] ;  /* 0x0003040000047ab9 */ /* 0x000fe40000000800 */
[----:B------:R-:W-:-:S04]  /*177d0*/  IMAD.U32 R6, RZ, RZ, UR4 ;  /* 0x00000004ff067e24 */ /* 0x000fc8000f8e00ff */
[----:B----4-:R-:W-:-:S04]  /*177e0*/  IMAD R14, R14, R6, RZ ;  /* 0x000000060e0e7224 */ /* 0x010fc800078e02ff */
[----:B---3--:R-:W-:-:S05]  /*177f0*/  IMAD.IADD R5, R5, 0x1, R14 ;  /* 0x0000000105057824 */ /* 0x008fca00078e020e */
[----:B--2---:R-:W-:-:S13]  /*17800*/  ISETP.GT.AND P0, PT, R5, R4, PT ;  /* 0x000000040500720c */ /* 0x004fda0003f04270 */
[----:B------:R-:W-:Y:S05]  /*17810*/  @P0 BRA `(.L_x_2134) ;  /* 0x0000000000ac0947 */ /* 0x000fea0003800000 */
[----:B------:R-:W2:Y:S02]  /*17820*/  LDC R0, c[0x0][0xc14] ;  /* 0x00030500ff007b82 */ /* 0x000ea40000000800 */
.L_x_2139:
[----:B------:R-:W-:-:S05]  /*17830*/  VIADD R19, R19, 0x1f ;  /* 0x0000001f13137836 */ /* 0x000fca0000000000 */
[----:B--2---:R-:W-:-:S13]  /*17840*/  ISETP.GE.AND P0, PT, R19, R0, PT ;  /* 0x000000001300720c */ /* 0x004fda0003f06270 */
[----:B------:R-:W-:Y:S05]  /*17850*/  @P0 BRA `(.L_x_2135) ;  /* 0x0000000400e40947 */ /* 0x000fea0003800000 */
[C---:B------:R-:W-:Y:S01]  /*17860*/  ISETP.NE.AND P1, PT, R28.reuse, 0x1f, PT ;  /* 0x0000001f1c00780c */ /* 0x040fe20003f25270 */
[----:B------:R-:W-:Y:S01]  /*17870*/  BSSY B0, `(.L_x_2136) ;  /* 0x0000008000007945 */ /* 0x000fe20003800000 */
[----:B------:R-:W-:Y:S01]  /*17880*/  IADD3 R7, R28, R19, RZ ;  /* 0x000000131c077210 */ /* 0x000fe20007ffe0ff */
[----:B------:R-:W-:-:S03]  /*17890*/  IMAD.MOV.U32 R2, RZ, RZ, RZ ;  /* 0x000000ffff027224 */ /* 0x000fc600078e00ff */
[----:B------:R-:W-:-:S13]  /*178a0*/  ISETP.GE.OR P0, PT, R7, R0, !P1 ;  /* 0x000000000700720c */ /* 0x000fda0004f06670 */
[----:B------:R-:W-:Y:S05]  /*178b0*/  @P0 BRA `(.L_x_2137) ;  /* 0x00000000000c0947 */ /* 0x000fea0003800000 */
[----:B0-----:R-:W0:Y:S02]  /*178c0*/  LDC.64 R2, c[0x0][0xc58] ;  /* 0x00031600ff027b82 */ /* 0x001e240000000a00 */
[----:B0-----:R-:W-:-:S06]  /*178d0*/  IMAD.WIDE R2, R7, 0x4, R2 ;  /* 0x0000000407027825 */ /* 0x001fcc00078e0202 */
[----:B------:R2:W5:Y:S02]  /*178e0*/  LDG.E R2, desc[UR40][R2.64] ;  /* 0x0000002802027981 */ /* 0x000564000c1e1900 */
.L_x_2137:
[----:B------:R-:W-:Y:S05]  /*178f0*/  BSYNC B0 ;  /* 0x0000000000007941 */ /* 0x000fea0003800000 */
.L_x_2136:
        /* <DEDUP_REMOVED lines=11> */
[----:B0-2---:R-:W-:-:S05]  /*179b0*/  IMAD.IADD R3, R13, 0x1, R14 ;  /* 0x000000010d037824 */ /* 0x005fca00078e020e */
        /* <DEDUP_REMOVED lines=11> */
.L_x_2257:
[----:B------:R-:W-:Y:S02]  /*17a70*/  ULDC UR4, c[0x0][0xc10] ;  /* 0x0003040000047ab9 */ /* 0x000fe40000000800 */
[----:B------:R-:W-:-:S04]  /*17a80*/  IMAD.U32 R6, RZ, RZ, UR4 ;  /* 0x00000004ff067e24 */ /* 0x000fc8000f8e00ff */
[----:B--2---:R-:W-:-:S04]  /*17a90*/  IMAD R14, R14, R6, RZ ;  /* 0x000000060e0e7224 */ /* 0x004fc800078e02ff */
[----:B------:R-:W-:-:S05]  /*17aa0*/  IMAD.IADD R5, R14, 0x1, R5 ;  /* 0x000000010e057824 */ /* 0x000fca00078e0205 */
[----:B------:R-:W-:-:S13]  /*17ab0*/  ISETP.GT.AND P0, PT, R5, R4, PT ;  /* 0x000000040500720c */ /* 0x000fda0003f04270 */
[----:B------:R-:W-:Y:S05]  /*17ac0*/  @!P0 BRA `(.L_x_2139) ;  /* 0xfffffffc00588947 */ /* 0x000fea000383ffff */
.L_x_2134:
        /* <DEDUP_REMOVED lines=8> */
.L_x_2261:
[----:B------:R-:W-:Y:S01]  /*17b50*/  ISETP.NE.AND P0, PT, R5, RZ, PT ;  /* 0x000000ff0500720c */ /* 0x000fe20003f05270 */
[----:B------:R-:W-:-:S12]  /*17b60*/  IMAD.MOV.U32 R14, RZ, RZ, RZ ;  /* 0x000000ffff0e7224 */ /* 0x000fd800078e00ff */
[----:B------:R-:W-:Y:S05]  /*17b70*/  @!P0 BRA `(.L_x_2141) ;  /* 0x0000000000108947 */ /* 0x000fea0003800000 */
[----:B------:R-:W-:Y:S01]  /*17b80*/  UMOV UR4, 0xffffffff ;  /* 0xffffffff00047882 */ /* 0x000fe20000000000 */
[----:B------:R-:W-:Y:S02]  /*17b90*/  VIADD R12, R8, 0xffffffff ;  /* 0xffffffff080c7836 */ /* 0x000fe40000000000 */
[----:B------:R-:W-:Y:S05]  /*17ba0*/  BRA.DIV UR4, `(.L_x_2142) ;  /* 0x0000002604c47947 */ /* 0x000fea000b800000 */
[----:B------:R4:W0:Y:S02]  /*17bb0*/  SHFL.IDX PT, R14, R3, R12, 0x1f ;  /* 0x00001f0c030e7589 */ /* 0x00082400000e0000 */
.L_x_2141:
[----:B0-2-4-:R-:W0:Y:S01]  /*17bc0*/  LDC.64 R2, c[0x0][0xc68] ;  /* 0x00031a00ff027b82 */ /* 0x015e220000000a00 */
[----:B------:R-:W-:-:S04]  /*17bd0*/  IMAD.IADD R19, R8, 0x1, R19 ;  /* 0x0000000108137824 */ /* 0x000fc800078e0213 */
[----:B0-----:R-:W-:-:S05]  /*17be0*/  IMAD.WIDE R2, R19, 0x4, R2 ;  /* 0x0000000413027825 */ /* 0x001fca00078e0202 */
[----:B------:R0:W3:Y:S01]  /*17bf0*/  LDG.E R8, desc[UR40][R2.64] ;  /* 0x0000002802087981 */ /* 0x0000e2000c1e1900 */
[----:B------:R-:W-:Y:S01]  /*17c00*/  IMAD R16, R14, R6, R7 ;  /* 0x000000060e107224 */ /* 0x000fe200078e0207 */
[----:B0-----:R-:W-:Y:S01]  /*17c10*/  MOV R2, RZ ;  /* 0x000000ff00027202 */ /* 0x001fe20000000f00 */
[----:B---3--:R-:W-:-:S05]  /*17c20*/  IMAD R5, R17, R8, RZ ;  /* 0x0000000811057224 */ /* 0x008fca00078e02ff */
        /* <DEDUP_REMOVED lines=8> */
[----:B------:R-:W-:-:S03]  /*17cb0*/  IABS R7, R5 ;  /* 0x0000000500077213 */ /* 0x000fc60000000000 */
[----:B------:R-:W-:Y:S02]  /*17cc0*/  IMAD.IADD R2, R4, 0x1, -R16 ;  /* 0x0000000104027824 */ /* 0x000fe400078e0a10 */
[----:B------:R-:W-:-:S03]  /*17cd0*/  IMAD.MOV R7, RZ, RZ, -R7 ;  /* 0x000000ffff077224 */ /* 0x000fc600078e0a07 */
[----:B------:R-:W-:-:S05]  /*17ce0*/  IABS R4, R2 ;  /* 0x0000000200047213 */ /* 0x000fca0000000000 */
        /* <DEDUP_REMOVED lines=35> */
[----:B------:R-:W-:Y:S01]  /*17f20*/  @!P0 IMAD.IADD R8, R8, 0x1, -R7 ;  /* 0x0000000108088824 */ /* 0x000fe200078e0a07 */
[----:B------:R-:W-:-:S04]  /*17f30*/  @!P0 IADD3 R2, R2, 0x1, RZ ;  /* 0x0000000102028810 */ /* 0x000fc80007ffe0ff */
        /* <DEDUP_REMOVED lines=11> */
.L_x_2135:
[----:B------:R-:W-:Y:S01]  /*17ff0*/  UMOV UR4, URZ ;  /* 0x0000003f00047c82 */ /* 0x000fe20008000000 */
[----:B------:R-:W-:Y:S01]  /*18000*/  UMOV UR5, URZ ;  /* 0x0000003f00057c82 */ /* 0x000fe20008000000 */
[----:B------:R-:W-:Y:S01]  /*18010*/  ULDC UR6, c[0x0][0xc14] ;  /* 0x0003050000067ab9 */ /* 0x000fe20000000800 */
[----:B------:R-:W-:Y:S02]  /*18020*/  IMAD.MOV.U32 R16, RZ, RZ, R4 ;  /* 0x000000ffff107224 */ /* 0x000fe400078e0004 */
[----:B------:R-:W-:Y:S02]  /*18030*/  IMAD.U32 R17, RZ, RZ, UR4 ;  /* 0x00000004ff117e24 */ /* 0x000fe4000f8e00ff */
[----:B------:R-:W-:Y:S02]  /*18040*/  IMAD.U32 R18, RZ, RZ, UR5 ;  /* 0x00000005ff127e24 */ /* 0x000fe4000f8e00ff */
[----:B------:R-:W-:-:S07]  /*18050*/  IMAD.U32 R19, RZ, RZ, UR6 ;  /* 0x00000006ff137e24 */ /* 0x000fce000f8e00ff */
.L_x_2143:
[----:B------:R-:W-:Y:S01]  /*18060*/  ISETP.NE.AND P0, PT, R28, RZ, PT ;  /* 0x000000ff1c00720c */ /* 0x000fe20003f05270 */
[----:B------:R-:W-:Y:S05]  /*18070*/  WARPSYNC.ALL ;  /* 0x0000000000007948 */ /* 0x000fea0003800000 */
[----:B------:R-:W-:Y:S07]  /*18080*/  BAR.SYNC.DEFER_BLOCKING 0x4, 0x1a0 ;  /* 0x0106800000007b1d */ /* 0x000fee0000010000 */
[----:B------:R-:W-:Y:S01]  /*18090*/  @!P0 MOV R2, 0x400 ;  /* 0x0000040000028802 */ /* 0x000fe20000000f00 */
[----:B0-----:R-:W0:Y:S03]  /*180a0*/  @!P0 S2R R3, SR_CgaCtaId ;  /* 0x0000000000038919 */ /* 0x001e260000008800 */
[----:B0-----:R-:W-:-:S05]  /*180b0*/  @!P0 LEA R2, R3, R2, 0x18 ;  /* 0x0000000203028211 */ /* 0x001fca00078ec0ff */
[----:B------:R2:W-:Y:S01]  /*180c0*/  @!P0 STS.128 [R2+0x168d0], R16 ;  /* 0x0168d01002008388 */ /* 0x0005e20000000c00 */
[----:B------:R-:W-:Y:S06]  /*180d0*/  BAR.ARV 0x5, 0x1a0 ;  /* 0x0146800000007b1d */ /* 0x000fec0000002000 */
[----:B------:R-:W-:-:S13]  /*180e0*/  ISETP.GE.AND P0, PT, R19, R0, PT ;  /* 0x000000001300720c */ /* 0x000fda0003f06270 */
[----:B------:R-:W-:Y:S05]  /*180f0*/  @!P0 BRA `(.L_x_2144) ;  /* 0xffffffc000408947 */ /* 0x000fea000383ffff */
.L_x_2060:
        /* <DEDUP_REMOVED lines=12> */
.L_x_2264:
[----:B------:R-:W-:Y:S05]  /*181c0*/  BSYNC B0 ;  /* 0x0000000000007941 */ /* 0x000fea0003800000 */
.L_x_2145:
[----:B------:R-:W-:-:S03]  /*181d0*/  UMOV UR4, 0xffffffff ;  /* 0xffffffff00047882 */ /* 0x000fc60000000000 */
[----:B------:R-:W-:Y:S05]  /*181e0*/  BRA.DIV UR4, `(.L_x_2147) ;  /* 0x00000022046c7947 */ /* 0x000fea000b800000 */
[----:B0-----:R-:W0:Y:S02]  /*181f0*/  S2R R0, SR_TID.X ;  /* 0x0000000000007919 */ /* 0x001e240000002100 */
[----:B0-----:R-:W-:-:S04]  /*18200*/  SHF.R.U32.HI R0, RZ, 0x5, R0 ;  /* 0x00000005ff007819 */ /* 0x001fc80000011600 */
[----:B------:R-:W-:-:S05]  /*18210*/  LOP3.LUT R0, R0, 0x3, RZ, 0xc0, !PT ;  /* 0x0000000300007812 */ /* 0x000fca00078ec0ff */
[----:B------:R0:W2:Y:S02]  /*18220*/  SHFL.IDX PT, R14, R0, RZ, 0x1f ;  /* 0x00001fff000e7589 */ /* 0x0000a400000e0000 */
.L_x_2267:
[----:B--2---:R-:W-:-:S13]  /*18230*/  ISETP.NE.AND P0, PT, R14, RZ, PT ;  /* 0x000000ff0e00720c */ /* 0x004fda0003f05270 */
[----:B------:R-:W-:Y:S05]  /*18240*/  @P0 BRA `(.L_x_1897) ;  /* 0x0000000000880947 */ /* 0x000fea0003800000 */
[----:B------:R-:W-:-:S03]  /*18250*/  UMOV UR4, 0xffffffff ;  /* 0xffffffff00047882 */ /* 0x000fc60000000000 */
[----:B------:R-:W-:Y:S05]  /*18260*/  BRA.DIV UR4, `(.L_x_2148) ;  /* 0x0000002204807947 */ /* 0x000fea000b800000 */
[----:B------:R-:W-:-:S13]  /*18270*/  ELECT P6, URZ, PT ;  /* 0x00000000003f782f */ /* 0x000fda00038c0000 */
.L_x_2270:
[----:B------:R-:W-:Y:S05]  /*18280*/  @!P6 BRA `(.L_x_1897) ;  /* 0x000000000078e947 */ /* 0x000fea0003800000 */
[----:B0-----:R-:W2:Y:S02]  /*18290*/  LDL.LU R0, [R1+0x14] ;  /* 0x0000140001007983 */ /* 0x001ea40000300800 */
[----:B--2---:R-:W-:-:S04]  /*182a0*/  LOP3.LUT R0, R0, 0x2, RZ, 0xfc, !PT ;  /* 0x0000000200007812 */ /* 0x004fc800078efcff */
[----:B------:R-:W-:-:S13]  /*182b0*/  ISETP.NE.AND P2, PT, R0, 0x3, PT ;  /* 0x000000030000780c */ /* 0x000fda0003f45270 */
[----:B------:R-:W-:Y:S05]  /*182c0*/  @!P2 BRA `(.L_x_2149) ;  /* 0x000000000004a947 */ /* 0x000fea0003800000 */
[----:B------:R-:W-:Y:S01]  /*182d0*/  BPT.TRAP 0x1 ;  /* 0x000000040000795c */ /* 0x000fe20000300000 */
.L_x_2149:
        /* <DEDUP_REMOVED lines=8> */
[----:B------:R-:W-:Y:S02]  /*18360*/  LOP3.LUT R0, R24, R5, RZ, 0x3c, !PT ;  /* 0x0000000518007212 */ /* 0x000fe400078e3cff */
[----:B------:R-:W-:-:S02]  /*18370*/  LEA R3, R4, R3, 0x3 ;  /* 0x0000000304037211 */ /* 0x000fc400078e18ff */
[----:B------:R-:W-:Y:S01]  /*18380*/  SHF.L.U32 R0, R0, 0x1f, RZ ;  /* 0x0000001f00007819 */ /* 0x000fe200000006ff */
[----:B0-----:R-:W-:Y:S06]  /*18390*/  @!P0 BRA `(.L_x_2150) ;  /* 0x0000002000548947 */ /* 0x001fec0003800000 */
.L_x_2271:
[----:B------:R-:W2:Y:S02]  /*183a0*/  SYNCS.PHASECHK.TRANS64.TRYWAIT P0, [R3+URZ], R0 ;  /* 0x00000000030075a7 */ /* 0x000ea4000800017f */
[----:B--2---:R-:W-:Y:S05]  /*183b0*/  @!P0 BRA `(.L_x_2151) ;  /* 0x0000002000608947 */ /* 0x004fea0003800000 */
.L_x_2272:
[----:B------:R-:W-:Y:S05]  /*183c0*/  @!P2 BRA `(.L_x_2152) ;  /* 0x000000000004a947 */ /* 0x000fea0003800000 */
[----:B------:R-:W-:Y:S01]  /*183d0*/  BPT.TRAP 0x1 ;  /* 0x000000040000795c */ /* 0x000fe20000300000 */
.L_x_2152:
[----:B--2---:R-:W-:-:S04]  /*183e0*/  VIADD R3, R9, 0x16860 ;  /* 0x0001686009037836 */ /* 0x004fc80000000000 */
[----:B------:R-:W-:-:S04]  /*183f0*/  IMAD R5, R22, 0x8, R3 ;  /* 0x0000000816057824 */ /* 0x000fc800078e0203 */
[----:B------:R-:W2:Y:S02]  /*18400*/  SYNCS.PHASECHK.TRANS64.TRYWAIT P0, [R5+URZ], R2 ;  /* 0x00000002050075a7 */ /* 0x000ea4000800017f */
[----:B--2---:R-:W-:Y:S05]  /*18410*/  @!P0 BRA `(.L_x_2153) ;  /* 0x00000020005c8947 */ /* 0x004fea0003800000 */
.L_x_2273:
[----:B------:R-:W-:-:S07]  /*18420*/  IMAD R3, R4, 0x8, R3 ;  /* 0x0000000804037824 */ /* 0x000fce00078e0203 */
.L_x_2154:
[----:B---3--:R3:W4:Y:S02]  /*18430*/  SYNCS.PHASECHK.TRANS64.TRYWAIT P0, [R3+URZ], R0 ;  /* 0x00000000030075a7 */ /* 0x008724000800017f */
[----:B----4-:R-:W-:Y:S05]  /*18440*/  @!P0 NANOSLEEP.SYNCS 0x989680 ;  /* 0x009896800000895d */ /* 0x010fea0003900000 */
[----:B------:R-:W4:Y:S02]  /*18450*/  @!P0 SYNCS.PHASECHK.TRANS64 P0, [R3+URZ], R0 ;  /* 0x00000000030085a7 */ /* 0x000f24000800007f */
[----:B----4-:R-:W-:Y:S05]  /*18460*/  @!P0 BRA `(.L_x_2154) ;  /* 0xfffffffc00f08947 */ /* 0x010fea000383ffff */
.L_x_1897:
[----:B------:R-:W-:Y:S05]  /*18470*/  BSYNC B7 ;  /* 0x0000000000077941 */ /* 0x000fea0003800000 */
.L_x_1894:
[----:B------:R-:W-:Y:S05]  /*18480*/  EXIT ;  /* 0x000000000000794d */ /* 0x000fea0003800000 */
.L_x_1915:
[----:B0-----:R0:W1:Y:S02]  /*18490*/  SYNCS.PHASECHK.TRANS64.TRYWAIT P6, [R78+URZ+0x16890], R90 ;  /* 0x0168905a4e0075a7 */ /* 0x00106400080c017f */
[----:B-1----:R-:W-:Y:S05]  /*184a0*/  @!P6 NANOSLEEP.SYNCS 0x989680 ;  /* 0x009896800000e95d */ /* 0x002fea0003900000 */
[----:B------:R-:W1:Y:S02]  /*184b0*/  @!P6 SYNCS.PHASECHK.TRANS64 P6, [R78+URZ+0x16890], R90 ;  /* 0x0168905a4e00e5a7 */ /* 0x000e6400080c007f */
[----:B-1----:R-:W-:Y:S05]  /*184c0*/  @!P6 BRA `(.L_x_1915) ;  /* 0xfffffffc00f0e947 */ /* 0x002fea000383ffff */
[----:B------:R-:W-:Y:S05]  /*184d0*/  BRA `(.L_x_2155) ;  /* 0xfffffea400e87947 */ /* 0x000fea000383ffff */
.L_x_1935:
[----:B0-----:R0:W1:Y:S02]  /*184e0*/  SYNCS.PHASECHK.TRANS64.TRYWAIT P5, [R78+URZ+0x16890], R90 ;  /* 0x0168905a4e0075a7 */ /* 0x00106400080a017f */
[----:B-1----:R-:W-:Y:S05]  /*184f0*/  @!P5 NANOSLEEP.SYNCS 0x989680 ;  /* 0x009896800000d95d */ /* 0x002fea0003900000 */
[----:B------:R-:W1:Y:S02]  /*18500*/  @!P5 SYNCS.PHASECHK.TRANS64 P5, [R78+URZ+0x16890], R90 ;  /* 0x0168905a4e00d5a7 */ /* 0x000e6400080a007f */
[----:B-1----:R-:W-:Y:S05]  /*18510*/  @!P5 BRA `(.L_x_1935) ;  /* 0xfffffffc00f0d947 */ /* 0x002fea000383ffff */
[----:B------:R-:W-:Y:S05]  /*18520*/  BRA `(.L_x_2156) ;  /* 0xfffffeb800bc7947 */ /* 0x000fea000383ffff */
.L_x_1944:
[----:B-1----:R1:W2:Y:S02]  /*18530*/  SYNCS.PHASECHK.TRANS64.TRYWAIT P4, [R78+URZ+0x16890], R90 ;  /* 0x0168905a4e0075a7 */ /* 0x0022a4000808017f */
[----:B--2---:R-:W-:Y:S05]  /*18540*/  @!P4 NANOSLEEP.SYNCS 0x989680 ;  /* 0x009896800000c95d */ /* 0x004fea0003900000 */
[----:B------:R-:W2:Y:S02]  /*18550*/  @!P4 SYNCS.PHASECHK.TRANS64 P4, [R78+URZ+0x16890], R90 ;  /* 0x0168905a4e00c5a7 */ /* 0x000ea4000808007f */
[----:B--2---:R-:W-:Y:S05]  /*18560*/  @!P4 BRA `(.L_x_1944) ;  /* 0xfffffffc00f0c947 */ /* 0x004fea000383ffff */
[----:B------:R-:W-:Y:S05]  /*18570*/  BRA `(.L_x_2157) ;  /* 0xfffffecc00107947 */ /* 0x000fea000383ffff */
.L_x_1950:
[----:B0-----:R0:W2:Y:S02]  /*18580*/  SYNCS.PHASECHK.TRANS64.TRYWAIT P3, [R78+URZ+0x168b0], R90 ;  /* 0x0168b05a4e0075a7 */ /* 0x0010a4000806017f */
[----:B--2---:R-:W-:Y:S05]  /*18590*/  @!P3 NANOSLEEP.SYNCS 0x989680 ;  /* 0x009896800000b95d */ /* 0x004fea0003900000 */
[----:B------:R-:W2:Y:S02]  /*185a0*/  @!P3 SYNCS.PHASECHK.TRANS64 P3, [R78+URZ+0x168b0], R90 ;  /* 0x0168b05a4e00b5a7 */ /* 0x000ea4000806007f */
[----:B--2---:R-:W-:Y:S05]  /*185b0*/  @!P3 BRA `(.L_x_1950) ;  /* 0xfffffffc00f0b947 */ /* 0x004fea000383ffff */
[----:B------:R-:W-:Y:S05]  /*185c0*/  BRA `(.L_x_2158) ;  /* 0xfffffecc00a47947 */ /* 0x000fea000383ffff */
.L_x_1958:
[----:B------:R-:W-:Y:S01]  /*185d0*/  BSSY B0, `(.L_x_2159) ;  /* 0x0000007000007945 */ /* 0x000fe20003800000 */
[----:B------:R-:W-:Y:S02]  /*185e0*/  IMAD.MOV.U32 R12, RZ, RZ, RZ ;  /* 0x000000ffff0c7224 */ /* 0x000fe400078e00ff */
[----:B-1----:R-:W-:Y:S02]  /*185f0*/  IMAD.MOV.U32 R11, RZ, RZ, 0x1f ;  /* 0x0000001fff0b7424 */ /* 0x002fe400078e00ff */
[----:B------:R-:W-:-:S07]  /*18600*/  IMAD.MOV.U32 R15, RZ, RZ, -0x1 ;  /* 0xffffffffff0f7424 */ /* 0x000fce00078e00ff */
[----:B-----5:R-:W-:Y:S05]  /*18610*/  WARPSYNC.COLLECTIVE R15, `(.L_x_2160) ;  /* 0x000000000f087348 */ /* 0x020fea0003c00000 */
[----:B------:R0:W1:Y:S02]  /*18620*/  SHFL.IDX P6, R14, R13, R12, R11 ;  /* 0x0000000c0d0e7389 */ /* 0x00006400000c000b */
[----:B01---5:R-:W-:Y:S01]  /*18630*/  ENDCOLLECTIVE ;  /* 0x000000000000791b */ /* 0x023fe20003800000 */
.L_x_2160:
[----:B------:R-:W-:Y:S05]  /*18640*/  BSYNC B0 ;  /* 0x0000000000007941 */ /* 0x000fea0003800000 */
.L_x_2159:
[----:B------:R-:W-:Y:S01]  /*18650*/  IMAD.MOV.U32 R155, RZ, RZ, R14 ;  /* 0x000000ffff9b7224 */ /* 0x000fe200078e000e */
[----:B------:R-:W-:Y:S06]  /*18660*/  BRA `(.L_x_2161) ;  /* 0xfffffed4000c7947 */ /* 0x000fec000383ffff */
.L_x_1974:
        /* <DEDUP_REMOVED lines=8> */
.L_x_2163:
[----:B------:R-:W-:Y:S05]  /*186f0*/  BSYNC B1 ;  /* 0x0000000000017941 */ /* 0x000fea0003800000 */
.L_x_2162:
[----:B------:R-:W-:Y:S05]  /*18700*/  BRA `(.L_x_2164) ;  /* 0xfffffee000a47947 */ /* 0x000fea000383ffff */
.L_x_1975:
[----:B------:R-:W-:Y:S01]  /*18710*/  BSSY B1, `(.L_x_2165) ;  /* 0x0000008000017945 */ /* 0x000fe20003800000 */
[----:B------:R-:W-:Y:S01]  /*18720*/  IMAD.MOV.U32 R13, RZ, RZ, R4 ;  /* 0x000000ffff0d7224 */ /* 0x000fe200078e0004 */
[----:B------:R-:W-:Y:S01]  /*18730*/  MOV R15, 0xffffffff ;  /* 0xffffffff000f7802 */ /* 0x000fe20000000f00 */
[----:B------:R-:W-:Y:S02]  /*18740*/  IMAD.MOV.U32 R12, RZ, RZ, RZ ;  /* 0x000000ffff0c7224 */ /* 0x000fe400078e00ff */
[----:B------:R-:W-:-:S07]  /*18750*/  IMAD.MOV.U32 R11, RZ, RZ, 0x1c1f ;  /* 0x00001c1fff0b7424 */ /* 0x000fce00078e00ff */
[----:B-----5:R-:W-:Y:S05]  /*18760*/  WARPSYNC.COLLECTIVE R15, `(.L_x_2166) ;  /* 0x000000000f087348 */ /* 0x020fea0003c00000 */
[----:B------:R0:W1:Y:S02]  /*18770*/  SHFL.IDX P6, R14, R13, R12, R11 ;  /* 0x0000000c0d0e7389 */ /* 0x00006400000c000b */
[----:B01---5:R-:W-:Y:S01]  /*18780*/  ENDCOLLECTIVE ;  /* 0x000000000000791b */ /* 0x023fe20003800000 */
.L_x_2166:
[----:B------:R-:W-:Y:S05]  /*18790*/  BSYNC B1 ;  /* 0x0000000000017941 */ /* 0x000fea0003800000 */
.L_x_2165:
[----:B------:R-:W-:Y:S05]  /*187a0*/  BRA `(.L_x_2167) ;  /* 0xfffffee000847947 */ /* 0x000fea000383ffff */
.L_x_1976:
        /* <DEDUP_REMOVED lines=8> */
.L_x_2169:
[----:B------:R-:W-:Y:S05]  /*18830*/  BSYNC B1 ;  /* 0x0000000000017941 */ /* 0x000fea0003800000 */
.L_x_2168:
[----:B------:R-:W-:Y:S05]  /*18840*/  BRA `(.L_x_2170) ;  /* 0xfffffee000647947 */ /* 0x000fea000383ffff */
.L_x_1977:
        /* <DEDUP_REMOVED lines=8> */
.L_x_2172:
[----:B------:R-:W-:Y:S05]  /*188d0*/  BSYNC B1 ;  /* 0x0000000000017941 */ /* 0x000fea0003800000 */
.L_x_2171:
[----:B------:R-:W-:Y:S05]  /*188e0*/  BRA `(.L_x_2173) ;  /* 0xfffffee000447947 */ /* 0x000fea000383ffff */
.L_x_1978:
        /* <DEDUP_REMOVED lines=8> */
.L_x_2175:
[----:B------:R-:W-:Y:S05]  /*18970*/  BSYNC B1 ;  /* 0x0000000000017941 */ /* 0x000fea0003800000 */
.L_x_2174:
[----:B------:R-:W-:Y:S05]  /*18980*/  BRA `(.L_x_2176) ;  /* 0xfffffee000247947 */ /* 0x000fea000383ffff */
.L_x_1979:
[----:B------:R-:W-:Y:S01]  /*18990*/  BSSY B1, `(.L_x_2177) ;  /* 0x0000008000017945 */ /* 0x000fe20003800000 */
[----:B------:R-:W-:Y:S01]  /*189a0*/  IMAD.MOV.U32 R13, RZ, RZ, R4 ;  /* 0x000000ffff0d7224 */ /* 0x000fe200078e0004 */
[----:B------:R-:W-:Y:S01]  /*189b0*/  MOV R11, 0x1c1f ;  /* 0x00001c1f000b7802 */ /* 0x000fe20000000f00 */
[----:B------:R-:W-:Y:S02]  /*189c0*/  IMAD.MOV.U32 R12, RZ, RZ, 0x1 ;  /* 0x00000001ff0c7424 */ /* 0x000fe400078e00ff */
[----:B------:R-:W-:-:S07]  /*189d0*/  IMAD.MOV.U32 R15, RZ, RZ, -0x1 ;  /* 0xffffffffff0f7424 */ /* 0x000fce00078e00ff */
[----:B-----5:R-:W-:Y:S05]  /*189e0*/  WARPSYNC.COLLECTIVE R15, `(.L_x_2178) ;  /* 0x000000000f087348 */ /* 0x020fea0003c00000 */
[----:B------:R0:W1:Y:S02]  /*189f0*/  SHFL.IDX P6, R14, R13, R12, R11 ;  /* 0x0000000c0d0e7389 */ /* 0x00006400000c000b */
[----:B01---5:R-:W-:Y:S01]  /*18a00*/  ENDCOLLECTIVE ;  /* 0x000000000000791b */ /* 0x023fe20003800000 */
.L_x_2178:
[----:B------:R-:W-:Y:S05]  /*18a10*/  BSYNC B1 ;  /* 0x0000000000017941 */ /* 0x000fea0003800000 */
.L_x_2177:
[----:B------:R-:W-:Y:S05]  /*18a20*/  BRA `(.L_x_2179) ;  /* 0xfffffee000047947 */ /* 0x000fea000383ffff */
.L_x_1980:
        /* <DEDUP_REMOVED lines=8> */
.L_x_2181:
[----:B------:R-:W-:Y:S05]  /*18ab0*/  BSYNC B1 ;  /* 0x0000000000017941 */ /* 0x000fea0003800000 */
.L_x_2180:
[----:B------:R-:W-:Y:S05]  /*18ac0*/  BRA `(.L_x_2182) ;  /* 0xfffffedc00e47947 */ /* 0x000fea000383ffff */
.L_x_1981:
        /* <DEDUP_REMOVED lines=8> */
.L_x_2184:
[----:B------:R-:W-:Y:S05]  /*18b50*/  BSYNC B1 ;  /* 0x0000000000017941 */ /* 0x000fea0003800000 */
.L_x_2183:
[----:B------:R-:W-:Y:S05]  /*18b60*/  BRA `(.L_x_2185) ;  /* 0xfffffedc00c47947 */ /* 0x000fea000383ffff */
.L_x_1983:
[----:B0-----:R0:W1:Y:S02]  /*18b70*/  SYNCS.PHASECHK.TRANS64.TRYWAIT P2, [R2+URZ+0x16800], R7 ;  /* 0x01680007020075a7 */ /* 0x001064000804017f */
[----:B-1----:R-:W-:Y:S05]  /*18b80*/  @!P2 NANOSLEEP.SYNCS 0x989680 ;  /* 0x009896800000a95d */ /* 0x002fea0003900000 */
[----:B------:R-:W1:Y:S02]  /*18b90*/  @!P2 SYNCS.PHASECHK.TRANS64 P2, [R2+URZ+0x16800], R7 ;  /* 0x016800070200a5a7 */ /* 0x000e64000804007f */
[----:B-1----:R-:W-:Y:S05]  /*18ba0*/  @!P2 BRA `(.L_x_1983) ;  /* 0xfffffffc00f0a947 */ /* 0x002fea000383ffff */
[----:B------:R-:W-:Y:S05]  /*18bb0*/  BRA `(.L_x_2186) ;  /* 0xfffffee0005c7947 */ /* 0x000fea000383ffff */
.L_x_1991:
        /* <DEDUP_REMOVED lines=8> */
.L_x_2188:
[----:B------:R-:W-:Y:S05]  /*18c40*/  BSYNC B1 ;  /* 0x0000000000017941 */ /* 0x000fea0003800000 */
.L_x_2187:
[----:B------:R-:W-:Y:S05]  /*18c50*/  BRA `(.L_x_2189) ;  /* 0xfffffef000b07947 */ /* 0x000fea000383ffff */
.L_x_1992:
[----:B------:R-:W-:Y:S01]  /*18c60*/  BSSY B1, `(.L_x_2190) ;  /* 0x0000008000017945 */ /* 0x000fe20003800000 */
[----:B------:R-:W-:Y:S01]  /*18c70*/  IMAD.MOV.U32 R13, RZ, RZ, R8 ;  /* 0x000000ffff0d7224 */ /* 0x000fe200078e0008 */
[----:B------:R-:W-:Y:S01]  /*18c80*/  MOV R12, RZ ;  /* 0x000000ff000c7202 */ /* 0x000fe20000000f00 */
[----:B------:R-:W-:Y:S02]  /*18c90*/  IMAD.MOV.U32 R11, RZ, RZ, 0x1c1f ;  /* 0x00001c1fff0b7424 */ /* 0x000fe400078e00ff */
[----:B------:R-:W-:-:S07]  /*18ca0*/  IMAD.MOV.U32 R15, RZ, RZ, -0x1 ;  /* 0xffffffffff0f7424 */ /* 0x000fce00078e00ff */
[----:B-----5:R-:W-:Y:S05]  /*18cb0*/  WARPSYNC.COLLECTIVE R15, `(.L_x_2191) ;  /* 0x000000000f087348 */ /* 0x020fea0003c00000 */
[----:B------:R0:W1:Y:S02]  /*18cc0*/  SHFL.IDX P6, R14, R13, R12, R11 ;  /* 0x0000000c0d0e7389 */ /* 0x00006400000c000b */
[----:B01---5:R-:W-:Y:S01]  /*18cd0*/  ENDCOLLECTIVE ;  /* 0x000000000000791b */ /* 0x023fe20003800000 */
.L_x_2191:
[----:B------:R-:W-:Y:S05]  /*18ce0*/  BSYNC B1 ;  /* 0x0000000000017941 */ /* 0x000fea0003800000 */
.L_x_2190:
[----:B------:R-:W-:Y:S05]  /*18cf0*/  BRA `(.L_x_2192) ;  /* 0xfffffef000907947 */ /* 0x000fea000383ffff */
.L_x_1993:
        /* <DEDUP_REMOVED lines=8> */
.L_x_2194:
[----:B------:R-:W-:Y:S05]  /*18d80*/  BSYNC B1 ;  /* 0x0000000000017941 */ /* 0x000fea0003800000 */
.L_x_2193:
[----:B------:R-:W-:Y:S05]  /*18d90*/  BRA `(.L_x_2195) ;  /* 0xfffffef000707947 */ /* 0x000fea000383ffff */
.L_x_1994:
        /* <DEDUP_REMOVED lines=8> */
.L_x_2197:
[----:B------:R-:W-:Y:S05]  /*18e20*/  BSYNC B1 ;  /* 0x0000000000017941 */ /* 0x000fea0003800000 */
.L_x_2196:
[----:B------:R-:W-:Y:S05]  /*18e30*/  BRA `(.L_x_2198) ;  /* 0xfffffef000507947 */ /* 0x000fea000383ffff */
.L_x_1995:
        /* <DEDUP_REMOVED lines=8> */
.L_x_2200:
[----:B------:R-:W-:Y:S05]  /*18ec0*/  BSYNC B1 ;  /* 0x0000000000017941 */ /* 0x000fea0003800000 */
.L_x_2199:
[----:B------:R-:W-:Y:S05]  /*18ed0*/  BRA `(.L_x_2201) ;  /* 0xfffffef000307947 */ /* 0x000fea000383ffff */
.L_x_1996:
[----:B------:R-:W-:Y:S01]  /*18ee0*/  BSSY B1, `(.L_x_2202) ;  /* 0x0000008000017945 */ /* 0x000fe20003800000 */
[----:B------:R-:W-:Y:S01]  /*18ef0*/  MOV R13, R8 ;  /* 0x00000008000d7202 */ /* 0x000fe20000000f00 */
[----:B------:R-:W-:Y:S02]  /*18f00*/  IMAD.MOV.U32 R12, RZ, RZ, 0x1 ;  /* 0x00000001ff0c7424 */ /* 0x000fe400078e00ff */
[----:B------:R-:W-:Y:S02]  /*18f10*/  IMAD.MOV.U32 R11, RZ, RZ, 0x1c1f ;  /* 0x00001c1fff0b7424 */ /* 0x000fe400078e00ff */
[----:B------:R-:W-:-:S07]  /*18f20*/  IMAD.MOV.U32 R15, RZ, RZ, -0x1 ;  /* 0xffffffffff0f7424 */ /* 0x000fce00078e00ff */
[----:B-----5:R-:W-:Y:S05]  /*18f30*/  WARPSYNC.COLLECTIVE R15, `(.L_x_2203) ;  /* 0x000000000f087348 */ /* 0x020fea0003c00000 */
[----:B------:R0:W1:Y:S02]  /*18f40*/  SHFL.IDX P6, R14, R13, R12, R11 ;  /* 0x0000000c0d0e7389 */ /* 0x00006400000c000b */
[----:B01---5:R-:W-:Y:S01]  /*18f50*/  ENDCOLLECTIVE ;  /* 0x000000000000791b */ /* 0x023fe20003800000 */
.L_x_2203:
[----:B------:R-:W-:Y:S05]  /*18f60*/  BSYNC B1 ;  /* 0x0000000000017941 */ /* 0x000fea0003800000 */
.L_x_2202:
[----:B------:R-:W-:Y:S05]  /*18f70*/  BRA `(.L_x_2204) ;  /* 0xfffffef000147947 */ /* 0x000fea000383ffff */
.L_x_1997:
        /* <DEDUP_REMOVED lines=8> */
.L_x_2206:
[----:B------:R-:W-:Y:S05]  /*19000*/  BSYNC B1 ;  /* 0x0000000000017941 */ /* 0x000fea0003800000 */
.L_x_2205:
[----:B------:R-:W-:Y:S05]  /*19010*/  BRA `(.L_x_2207) ;  /* 0xfffffeec00f87947 */ /* 0x000fea000383ffff */
.L_x_1998:
        /* <DEDUP_REMOVED lines=8> */
.L_x_2209:
[----:B------:R-:W-:Y:S05]  /*190a0*/  BSYNC B1 ;  /* 0x0000000000017941 */ /* 0x000fea0003800000 */
.L_x_2208:
[----:B------:R-:W-:Y:S05]  /*190b0*/  BRA `(.L_x_2210) ;  /* 0xfffffeec00dc7947 */ /* 0x000fea000383ffff */
.L_x_2000:
[----:B0-----:R0:W1:Y:S02]  /*190c0*/  SYNCS.PHASECHK.TRANS64.TRYWAIT P1, [R2+URZ+0x16800], R9 ;  /* 0x01680009020075a7 */ /* 0x001064000802017f */
[----:B-1----:R-:W-:Y:S05]  /*190d0*/  @!P1 NANOSLEEP.SYNCS 0x989680 ;  /* 0x009896800000995d */ /* 0x002fea0003900000 */
[----:B------:R-:W1:Y:S02]  /*190e0*/  @!P1 SYNCS.PHASECHK.TRANS64 P1, [R2+URZ+0x16800], R9 ;  /* 0x01680009020095a7 */ /* 0x000e64000802007f */
[----:B-1----:R-:W-:Y:S05]  /*190f0*/  @!P1 BRA `(.L_x_2000) ;  /* 0xfffffffc00f09947 */ /* 0x002fea000383ffff */
[----:B------:R-:W-:Y:S05]  /*19100*/  BRA `(.L_x_2211) ;  /* 0xfffffef000587947 */ /* 0x000fea000383ffff */
.L_x_2006:
[----:B-1----:R1:W3:Y:S02]  /*19110*/  SYNCS.PHASECHK.TRANS64.TRYWAIT P1, [R0+URZ+0x16830], R7 ;  /* 0x01683007000075a7 */ /* 0x0022e4000802017f */
[----:B---3--:R-:W-:Y:S05]  /*19120*/  @!P1 NANOSLEEP.SYNCS 0x989680 ;  /* 0x009896800000995d */ /* 0x008fea0003900000 */
[----:B------:R-:W3:Y:S02]  /*19130*/  @!P1 SYNCS.PHASECHK.TRANS64 P1, [R0+URZ+0x16830], R7 ;  /* 0x01683007000095a7 */ /* 0x000ee4000802007f */
[----:B---3--:R-:W-:Y:S05]  /*19140*/  @!P1 BRA `(.L_x_2006) ;  /* 0xfffffffc00f09947 */ /* 0x008fea000383ffff */
[----:B------:R-:W-:Y:S05]  /*19150*/  BRA `(.L_x_2005) ;  /* 0xffffff00002c7947 */ /* 0x000fea000383ffff */
.L_x_2012:
[----:B-1----:R1:W2:Y:S02]  /*19160*/  SYNCS.PHASECHK.TRANS64.TRYWAIT P3, [R11+URZ+0x16830], R14 ;  /* 0x0168300e0b0075a7 */ /* 0x0022a4000806017f */
[----:B--2---:R-:W-:Y:S05]  /*19170*/  @!P3 NANOSLEEP.SYNCS 0x989680 ;  /* 0x009896800000b95d */ /* 0x004fea0003900000 */
[----:B------:R-:W2:Y:S02]  /*19180*/  @!P3 SYNCS.PHASECHK.TRANS64 P3, [R11+URZ+0x16830], R14 ;  /* 0x0168300e0b00b5a7 */ /* 0x000ea4000806007f */
[----:B--2---:R-:W-:Y:S05]  /*19190*/  @!P3 BRA `(.L_x_2012) ;  /* 0xfffffffc00f0b947 */ /* 0x004fea000383ffff */
[----:B------:R-:W-:Y:S05]  /*191a0*/  BRA `(.L_x_2011) ;  /* 0xffffff2c00107947 */ /* 0x000fea000383ffff */
.L_x_2016:
[----:B-1----:R1:W2:Y:S02]  /*191b0*/  SYNCS.PHASECHK.TRANS64.TRYWAIT P2, [R11+URZ+0x16850], R10 ;  /* 0x0168500a0b0075a7 */ /* 0x0022a4000804017f */
[----:B--2---:R-:W-:Y:S05]  /*191c0*/  @!P2 NANOSLEEP.SYNCS 0x989680 ;  /* 0x009896800000a95d */ /* 0x004fea0003900000 */
[----:B------:R-:W2:Y:S02]  /*191d0*/  @!P2 SYNCS.PHASECHK.TRANS64 P2, [R11+URZ+0x16850], R10 ;  /* 0x0168500a0b00a5a7 */ /* 0x000ea4000804007f */
[----:B--2---:R-:W-:Y:S05]  /*191e0*/  @!P2 BRA `(.L_x_2016) ;  /* 0xfffffffc00f0a947 */ /* 0x004fea000383ffff */
[----:B------:R-:W-:Y:S05]  /*191f0*/  BRA `(.L_x_2013) ;  /* 0xffffff2c00d07947 */ /* 0x000fea000383ffff */
.L_x_2023:
[----:B-1----:R1:W2:Y:S02]  /*19200*/  SYNCS.PHASECHK.TRANS64.TRYWAIT P3, [R11+URZ+0x16830], R14 ;  /* 0x0168300e0b0075a7 */ /* 0x0022a4000806017f */
[----:B--2---:R-:W-:Y:S05]  /*19210*/  @!P3 NANOSLEEP.SYNCS 0x989680 ;  /* 0x009896800000b95d */ /* 0x004fea0003900000 */
[----:B------:R-:W2:Y:S02]  /*19220*/  @!P3 SYNCS.PHASECHK.TRANS64 P3, [R11+URZ+0x16830], R14 ;  /* 0x0168300e0b00b5a7 */ /* 0x000ea4000806007f */
[----:B--2---:R-:W-:Y:S05]  /*19230*/  @!P3 BRA `(.L_x_2023) ;  /* 0xfffffffc00f0b947 */ /* 0x004fea000383ffff */
[----:B------:R-:W-:Y:S05]  /*19240*/  BRA `(.L_x_2022) ;  /* 0xffffff5800f87947 */ /* 0x000fea000383ffff */
.L_x_2027:
[----:B-1----:R1:W2:Y:S02]  /*19250*/  SYNCS.PHASECHK.TRANS64.TRYWAIT P2, [R11+URZ+0x16850], R10 ;  /* 0x0168500a0b0075a7 */ /* 0x0022a4000804017f */
[----:B--2---:R-:W-:Y:S05]  /*19260*/  @!P2 NANOSLEEP.SYNCS 0x989680 ;  /* 0x009896800000a95d */ /* 0x004fea0003900000 */
[----:B------:R-:W2:Y:S02]  /*19270*/  @!P2 SYNCS.PHASECHK.TRANS64 P2, [R11+URZ+0x16850], R10 ;  /* 0x0168500a0b00a5a7 */ /* 0x000ea4000804007f */
[----:B--2---:R-:W-:Y:S05]  /*19280*/  @!P2 BRA `(.L_x_2027) ;  /* 0xfffffffc00f0a947 */ /* 0x004fea000383ffff */
[----:B------:R-:W-:Y:S05]  /*19290*/  BRA `(.L_x_2024) ;  /* 0xffffff5c00b87947 */ /* 0x000fea000383ffff */
.L_x_2032:
[----:B-1----:R1:W2:Y:S02]  /*192a0*/  SYNCS.PHASECHK.TRANS64.TRYWAIT P0, [R9+URZ+0x16850], R4 ;  /* 0x01685004090075a7 */ /* 0x0022a4000800017f */
[----:B--2---:R-:W-:Y:S05]  /*192b0*/  @!P0 NANOSLEEP.SYNCS 0x989680 ;  /* 0x009896800000895d */ /* 0x004fea0003900000 */
[----:B------:R-:W2:Y:S02]  /*192c0*/  @!P0 SYNCS.PHASECHK.TRANS64 P0, [R9+URZ+0x16850], R4 ;  /* 0x01685004090085a7 */ /* 0x000ea4000800007f */
[----:B--2---:R-:W-:Y:S05]  /*192d0*/  @!P0 BRA `(.L_x_2032) ;  /* 0xfffffffc00f08947 */ /* 0x004fea000383ffff */
[----:B------:R-:W-:Y:S05]  /*192e0*/  BRA `(.L_x_2031) ;  /* 0xffffff8000707947 */ /* 0x000fea000383ffff */
.L_x_2066:
[----:B------:R-:W0:Y:S01]  /*192f0*/  S2R R12, SR_TID.X ;  /* 0x00000000000c7919 */ /* 0x000e220000002100 */
[----:B------:R-:W-:Y:S01]  /*19300*/  BSSY B1, `(.L_x_2212) ;  /* 0x000000a000017945 */ /* 0x000fe20003800000 */
[----:B------:R-:W-:Y:S01]  /*19310*/  IMAD.MOV.U32 R11, RZ, RZ, 0x1f ;  /* 0x0000001fff0b7424 */ /* 0x000fe200078e00ff */
[----:B------:R-:W-:Y:S02]  /*19320*/  MOV R15, 0xffffffff ;  /* 0xffffffff000f7802 */ /* 0x000fe40000000f00 */
[----:B0-----:R-:W-:-:S04]  /*19330*/  SHF.R.U32.HI R12, RZ, 0x5, R12 ;  /* 0x00000005ff0c7819 */ /* 0x001fc8000001160c */
[----:B------:R-:W-:-:S05]  /*19340*/  LOP3.LUT R12, R12, 0x3, RZ, 0xc0, !PT ;  /* 0x000000030c0c7812 */ /* 0x000fca00078ec0ff */
[----:B------:R-:W-:Y:S02]  /*19350*/  IMAD.MOV.U32 R13, RZ, RZ, R12 ;  /* 0x000000ffff0d7224 */ /* 0x000fe400078e000c */
[----:B------:R-:W-:-:S07]  /*19360*/  IMAD.MOV.U32 R12, RZ, RZ, RZ ;  /* 0x000000ffff0c7224 */ /* 0x000fce00078e00ff */
[----:B-1----:R-:W-:Y:S05]  /*19370*/  WARPSYNC.COLLECTIVE R15, `(.L_x_2213) ;  /* 0x000000000f087348 */ /* 0x002fea0003c00000 */
[----:B------:R0:W2:Y:S02]  /*19380*/  SHFL.IDX P6, R14, R13, R12, R11 ;  /* 0x0000000c0d0e7389 */ /* 0x0000a400000c000b */
[----:B012---:R-:W-:Y:S01]  /*19390*/  ENDCOLLECTIVE ;  /* 0x000000000000791b */ /* 0x007fe20003800000 */
.L_x_2213:
[----:B------:R-:W-:Y:S05]  /*193a0*/  BSYNC B1 ;  /* 0x0000000000017941 */ /* 0x000fea0003800000 */
.L_x_2212:
[----:B------:R-:W-:Y:S05]  /*193b0*/  BRA `(.L_x_2214) ;  /* 0xffffffb400607947 */ /* 0x000fea000383ffff */
.L_x_2067:
[----:B------:R-:W-:Y:S01]  /*193c0*/  BSSY B1, `(.L_x_2215) ;  /* 0x0000006000017945 */ /* 0x000fe20003800000 */
[----:B------:R-:W-:-:S07]  /*193d0*/  IMAD.MOV.U32 R15, RZ, RZ, -0x1 ;  /* 0xffffffffff0f7424 */ /* 0x000fce00078e00ff */
[----:B-1----:R-:W-:Y:S05]  /*193e0*/  WARPSYNC.COLLECTIVE R15, `(.L_x_2216) ;  /* 0x000000000f0c7348 */ /* 0x002fea0003c00000 */
[----:B------:R-:W-:Y:S02]  /*193f0*/  ELECT P6, UR62, PT ;  /* 0x00000000003e782f */ /* 0x000fe400038c0000 */
[----:B------:R-:W-:Y:S01]  /*19400*/  MOV R14, UR62 ;  /* 0x0000003e000e7c02 */ /* 0x000fe20008000f00 */
[----:B-1----:R-:W-:Y:S10]  /*19410*/  ENDCOLLECTIVE ;  /* 0x000000000000791b */ /* 0x002ff40003800000 */
.L_x_2216:
[----:B------:R-:W-:Y:S05]  /*19420*/  BSYNC B1 ;  /* 0x0000000000017941 */ /* 0x000fea0003800000 */
.L_x_2215:
[----:B------:R-:W-:Y:S05]  /*19430*/  BRA `(.L_x_2217) ;  /* 0xffffffb4004c7947 */ /* 0x000fea000383ffff */
.L_x_2069:
[----:B0-----:R0:W2:Y:S02]  /*19440*/  SYNCS.PHASECHK.TRANS64.TRYWAIT P0, [R6+URZ+0x16820], R5 ;  /* 0x01682005060075a7 */ /* 0x0010a4000800017f */
[----:B--2---:R-:W-:Y:S05]  /*19450*/  @!P0 NANOSLEEP.SYNCS 0x989680 ;  /* 0x009896800000895d */ /* 0x004fea0003900000 */
[----:B------:R-:W2:Y:S02]  /*19460*/  @!P0 SYNCS.PHASECHK.TRANS64 P0, [R6+URZ+0x16820], R5 ;  /* 0x01682005060085a7 */ /* 0x000ea4000800007f */
[----:B--2---:R-:W-:Y:S05]  /*19470*/  @!P0 BRA `(.L_x_2069) ;  /* 0xfffffffc00f08947 */ /* 0x004fea000383ffff */
[----:B------:R-:W-:Y:S05]  /*19480*/  BRA `(.L_x_2218) ;  /* 0xffffffb400687947 */ /* 0x000fea000383ffff */
.L_x_2072:
[----:B0-----:R0:W2:Y:S02]  /*19490*/  SYNCS.PHASECHK.TRANS64.TRYWAIT P0, [R5+URZ+0x168a0], R10 ;  /* 0x0168a00a050075a7 */ /* 0x0010a4000800017f */
[----:B--2---:R-:W-:Y:S05]  /*194a0*/  @!P0 NANOSLEEP.SYNCS 0x989680 ;  /* 0x009896800000895d */ /* 0x004fea0003900000 */
[----:B------:R-:W2:Y:S02]  /*194b0*/  @!P0 SYNCS.PHASECHK.TRANS64 P0, [R5+URZ+0x168a0], R10 ;  /* 0x0168a00a050085a7 */ /* 0x000ea4000800007f */
[----:B--2---:R-:W-:Y:S05]  /*194c0*/  @!P0 BRA `(.L_x_2072) ;  /* 0xfffffffc00f08947 */ /* 0x004fea000383ffff */
[----:B------:R-:W-:Y:S05]  /*194d0*/  BRA `(.L_x_2219) ;  /* 0xffffffb400707947 */ /* 0x000fea000383ffff */
.L_x_2074:
[----:B---3--:R3:W4:Y:S02]  /*194e0*/  SYNCS.PHASECHK.TRANS64.TRYWAIT P0, [R5+URZ+0x168c0], R10 ;  /* 0x0168c00a050075a7 */ /* 0x008724000800017f */
[----:B----4-:R-:W-:Y:S05]  /*194f0*/  @!P0 NANOSLEEP.SYNCS 0x989680 ;  /* 0x009896800000895d */ /* 0x010fea0003900000 */
[----:B------:R-:W4:Y:S02]  /*19500*/  @!P0 SYNCS.PHASECHK.TRANS64 P0, [R5+URZ+0x168c0], R10 ;  /* 0x0168c00a050085a7 */ /* 0x000f24000800007f */
[----:B----4-:R-:W-:Y:S05]  /*19510*/  @!P0 BRA `(.L_x_2074) ;  /* 0xfffffffc00f08947 */ /* 0x010fea000383ffff */
[----:B------:R-:W-:Y:S05]  /*19520*/  BRA `(.L_x_2220) ;  /* 0xffffffb400c87947 */ /* 0x000fea000383ffff */
.L_x_2078:
[----:B0-----:R0:W2:Y:S02]  /*19530*/  SYNCS.PHASECHK.TRANS64.TRYWAIT P0, [R10+URZ+0x168a0], R5 ;  /* 0x0168a0050a0075a7 */ /* 0x0010a4000800017f */
[----:B--2---:R-:W-:Y:S05]  /*19540*/  @!P0 NANOSLEEP.SYNCS 0x989680 ;  /* 0x009896800000895d */ /* 0x004fea0003900000 */
[----:B------:R-:W2:Y:S02]  /*19550*/  @!P0 SYNCS.PHASECHK.TRANS64 P0, [R10+URZ+0x168a0], R5 ;  /* 0x0168a0050a0085a7 */ /* 0x000ea4000800007f */
[----:B--2---:R-:W-:Y:S05]  /*19560*/  @!P0 BRA `(.L_x_2078) ;  /* 0xfffffffc00f08947 */ /* 0x004fea000383ffff */
[----:B------:R-:W-:Y:S05]  /*19570*/  BRA `(.L_x_2221) ;  /* 0xffffffb800507947 */ /* 0x000fea000383ffff */
.L_x_2080:
[----:B--2---:R2:W3:Y:S02]  /*19580*/  SYNCS.PHASECHK.TRANS64.TRYWAIT P1, [R10+URZ+0x168c0], R5 ;  /* 0x0168c0050a0075a7 */ /* 0x0044e4000802017f */
[----:B---3--:R-:W-:Y:S05]  /*19590*/  @!P1 NANOSLEEP.SYNCS 0x989680 ;  /* 0x009896800000995d */ /* 0x008fea0003900000 */
[----:B------:R-:W3:Y:S02]  /*195a0*/  @!P1 SYNCS.PHASECHK.TRANS64 P1, [R10+URZ+0x168c0], R5 ;  /* 0x0168c0050a0095a7 */ /* 0x000ee4000802007f */
[----:B---3--:R-:W-:Y:S05]  /*195b0*/  @!P1 BRA `(.L_x_2080) ;  /* 0xfffffffc00f09947 */ /* 0x008fea000383ffff */
[----:B------:R-:W-:Y:S05]  /*195c0*/  BRA `(.L_x_2222) ;  /* 0xffffffb800a47947 */ /* 0x000fea000383ffff */
.L_x_2090:
        /* <DEDUP_REMOVED lines=11> */
.L_x_2224:
[----:B------:R-:W-:Y:S05]  /*19680*/  BSYNC B0 ;  /* 0x0000000000007941 */ /* 0x000fea0003800000 */
.L_x_2223:
[----:B------:R-:W-:Y:S05]  /*19690*/  BRA `(.L_x_2225) ;  /* 0xffffffc000e07947 */ /* 0x000fea000383ffff */
.L_x_2091:
[----:B------:R-:W-:Y:S01]  /*196a0*/  BSSY B0, `(.L_x_2226) ;  /* 0x0000006000007945 */ /* 0x000fe20003800000 */
[----:B------:R-:W-:-:S07]  /*196b0*/  IMAD.MOV.U32 R15, RZ, RZ, -0x1 ;  /* 0xffffffffff0f7424 */ /* 0x000fce00078e00ff */
[----:B-1----:R-:W-:Y:S05]  /*196c0*/  WARPSYNC.COLLECTIVE R15, `(.L_x_2227) ;  /* 0x000000000f0c7348 */ /* 0x002fea0003c00000 */
[----:B------:R-:W-:Y:S02]  /*196d0*/  ELECT P6, UR62, PT ;  /* 0x00000000003e782f */ /* 0x000fe400038c0000 */
[----:B------:R-:W-:Y:S01]  /*196e0*/  MOV R14, UR62 ;  /* 0x0000003e000e7c02 */ /* 0x000fe20008000f00 */
[----:B-1----:R-:W-:Y:S10]  /*196f0*/  ENDCOLLECTIVE ;  /* 0x000000000000791b */ /* 0x002ff40003800000 */
.L_x_2227:
[----:B------:R-:W-:Y:S05]  /*19700*/  BSYNC B0 ;  /* 0x0000000000007941 */ /* 0x000fea0003800000 */
.L_x_2226:
[----:B------:R-:W-:Y:S05]  /*19710*/  BRA `(.L_x_2228) ;  /* 0xffffffc000d07947 */ /* 0x000fea000383ffff */
.L_x_2094:
[----:B--2---:R2:W3:Y:S02]  /*19720*/  SYNCS.PHASECHK.TRANS64.TRYWAIT P0, [R5+URZ+0x16840], R4 ;  /* 0x01684004050075a7 */ /* 0x0044e4000800017f */
[----:B---3--:R-:W-:Y:S05]  /*19730*/  @!P0 NANOSLEEP.SYNCS 0x989680 ;  /* 0x009896800000895d */ /* 0x008fea0003900000 */
[----:B------:R-:W3:Y:S02]  /*19740*/  @!P0 SYNCS.PHASECHK.TRANS64 P0, [R5+URZ+0x16840], R4 ;  /* 0x01684004050085a7 */ /* 0x000ee4000800007f */
[----:B---3--:R-:W-:Y:S05]  /*19750*/  @!P0 BRA `(.L_x_2094) ;  /* 0xfffffffc00f08947 */ /* 0x008fea000383ffff */
[----:B------:R-:W-:Y:S05]  /*19760*/  BRA `(.L_x_2229) ;  /* 0xffffffc400207947 */ /* 0x000fea000383ffff */
.L_x_2097:
[----:B0-----:R0:W2:Y:S02]  /*19770*/  SYNCS.PHASECHK.TRANS64.TRYWAIT P0, [R27+URZ+0x16820], R4 ;  /* 0x016820041b0075a7 */ /* 0x0010a4000800017f */
[----:B--2---:R-:W-:Y:S05]  /*19780*/  @!P0 NANOSLEEP.SYNCS 0x989680 ;  /* 0x009896800000895d */ /* 0x004fea0003900000 */
[----:B------:R-:W2:Y:S02]  /*19790*/  @!P0 SYNCS.PHASECHK.TRANS64 P0, [R27+URZ+0x16820], R4 ;  /* 0x016820041b0085a7 */ /* 0x000ea4000800007f */
[----:B--2---:R-:W-:Y:S05]  /*197a0*/  @!P0 BRA `(.L_x_2097) ;  /* 0xfffffffc00f08947 */ /* 0x004fea000383ffff */
[----:B------:R-:W-:Y:S05]  /*197b0*/  BRA `(.L_x_2230) ;  /* 0xffffffc400e07947 */ /* 0x000fea000383ffff */
.L_x_2105:
[----:B0-----:R0:W2:Y:S02]  /*197c0*/  SYNCS.PHASECHK.TRANS64.TRYWAIT P0, [R3+URZ+0x16840], R2 ;  /* 0x01684002030075a7 */ /* 0x0010a4000800017f */
[----:B--2---:R-:W-:Y:S05]  /*197d0*/  @!P0 NANOSLEEP.SYNCS 0x989680 ;  /* 0x009896800000895d */ /* 0x004fea0003900000 */
[----:B------:R-:W2:Y:S02]  /*197e0*/  @!P0 SYNCS.PHASECHK.TRANS64 P0, [R3+URZ+0x16840], R2 ;  /* 0x01684002030085a7 */ /* 0x000ea4000800007f */
[----:B--2---:R-:W-:Y:S05]  /*197f0*/  @!P0 BRA `(.L_x_2105) ;  /* 0xfffffffc00f08947 */ /* 0x004fea000383ffff */
[----:B------:R-:W-:Y:S05]  /*19800*/  BRA `(.L_x_2231) ;  /* 0xffffffc800807947 */ /* 0x000fea000383ffff */
.L_x_2107:
[----:B0-----:R0:W2:Y:S02]  /*19810*/  SYNCS.PHASECHK.TRANS64.TRYWAIT P0, [R2+URZ+0x60], R5 ;  /* 0x00006005020075a7 */ /* 0x0010a4000800017f */
[----:B--2---:R-:W-:Y:S05]  /*19820*/  @!P0 NANOSLEEP.SYNCS 0x989680 ;  /* 0x009896800000895d */ /* 0x004fea0003900000 */
[----:B------:R-:W2:Y:S02]  /*19830*/  @!P0 SYNCS.PHASECHK.TRANS64 P0, [R2+URZ+0x60], R5 ;  /* 0x00006005020085a7 */ /* 0x000ea4000800007f */
[----:B--2---:R-:W-:Y:S05]  /*19840*/  @!P0 BRA `(.L_x_2107) ;  /* 0xfffffffc00f08947 */ /* 0x004fea000383ffff */
[----:B------:R-:W-:Y:S05]  /*19850*/  BRA `(.L_x_2232) ;  /* 0xffffffc800e47947 */ /* 0x000fea000383ffff */
.L_x_2112:
[----:B--2---:R2:W3:Y:S02]  /*19860*/  SYNCS.PHASECHK.TRANS64.TRYWAIT P0, [R3+URZ+0x16840], R2 ;  /* 0x01684002030075a7 */ /* 0x0044e4000800017f */
[----:B---3--:R-:W-:Y:S05]  /*19870*/  @!P0 NANOSLEEP.SYNCS 0x989680 ;  /* 0x009896800000895d */ /* 0x008fea0003900000 */
[----:B------:R-:W3:Y:S02]  /*19880*/  @!P0 SYNCS.PHASECHK.TRANS64 P0, [R3+URZ+0x16840], R2 ;  /* 0x01684002030085a7 */ /* 0x000ee4000800007f */
[----:B---3--:R-:W-:Y:S05]  /*19890*/  @!P0 BRA `(.L_x_2112) ;  /* 0xfffffffc00f08947 */ /* 0x008fea000383ffff */
[----:B------:R-:W-:Y:S05]  /*198a0*/  BRA `(.L_x_2233) ;  /* 0xffffffcc00ec7947 */ /* 0x000fea000383ffff */
.L_x_2114:
[----:B0-----:R0:W2:Y:S02]  /*198b0*/  SYNCS.PHASECHK.TRANS64.TRYWAIT P1, [R3+URZ+0x60], R24 ;  /* 0x00006018030075a7 */ /* 0x0010a4000802017f */
[----:B--2---:R-:W-:Y:S05]  /*198c0*/  @!P1 NANOSLEEP.SYNCS 0x989680 ;  /* 0x009896800000995d */ /* 0x004fea0003900000 */
[----:B------:R-:W2:Y:S02]  /*198d0*/  @!P1 SYNCS.PHASECHK.TRANS64 P1, [R3+URZ+0x60], R24 ;  /* 0x00006018030095a7 */ /* 0x000ea4000802007f */
[----:B--2---:R-:W-:Y:S05]  /*198e0*/  @!P1 BRA `(.L_x_2114) ;  /* 0xfffffffc00f09947 */ /* 0x004fea000383ffff */
[----:B------:R-:W-:Y:S05]  /*198f0*/  BRA `(.L_x_2234) ;  /* 0xffffffd000507947 */ /* 0x000fea000383ffff */
.L_x_2119:
[----:B--2---:R2:W3:Y:S02]  /*19900*/  SYNCS.PHASECHK.TRANS64.TRYWAIT P0, [R2+URZ+0x16840], R3 ;  /* 0x01684003020075a7 */ /* 0x0044e4000800017f */
[----:B---3--:R-:W-:Y:S05]  /*19910*/  @!P0 NANOSLEEP.SYNCS 0x989680 ;  /* 0x009896800000895d */ /* 0x008fea0003900000 */
[----:B------:R-:W3:Y:S02]  /*19920*/  @!P0 SYNCS.PHASECHK.TRANS64 P0, [R2+URZ+0x16840], R3 ;  /* 0x01684003020085a7 */ /* 0x000ee4000800007f */
[----:B---3--:R-:W-:Y:S05]  /*19930*/  @!P0 BRA `(.L_x_2119) ;  /* 0xfffffffc00f08947 */ /* 0x008fea000383ffff */
[----:B------:R-:W-:Y:S05]  /*19940*/  BRA `(.L_x_2235) ;  /* 0xffffffd4002c7947 */ /* 0x000fea000383ffff */
.L_x_2121:
[----:B0-----:R0:W2:Y:S02]  /*19950*/  SYNCS.PHASECHK.TRANS64.TRYWAIT P1, [R2+URZ+0x60], R11 ;  /* 0x0000600b020075a7 */ /* 0x0010a4000802017f */
[----:B--2---:R-:W-:Y:S05]  /*19960*/  @!P1 NANOSLEEP.SYNCS 0x989680 ;  /* 0x009896800000995d */ /* 0x004fea0003900000 */
[----:B------:R-:W2:Y:S02]  /*19970*/  @!P1 SYNCS.PHASECHK.TRANS64 P1, [R2+URZ+0x60], R11 ;  /* 0x0000600b020095a7 */ /* 0x000ea4000802007f */
[----:B--2---:R-:W-:Y:S05]  /*19980*/  @!P1 BRA `(.L_x_2121) ;  /* 0xfffffffc00f09947 */ /* 0x004fea000383ffff */
[----:B------:R-:W-:Y:S05]  /*19990*/  BRA `(.L_x_2236) ;  /* 0xffffffd400947947 */ /* 0x000fea000383ffff */
.L_x_2128:
[----:B--2---:R2:W3:Y:S02]  /*199a0*/  SYNCS.PHASECHK.TRANS64.TRYWAIT P0, [R3+URZ+0x16860], R2 ;  /* 0x01686002030075a7 */ /* 0x0044e4000800017f */
[----:B---3--:R-:W-:Y:S05]  /*199b0*/  @!P0 NANOSLEEP.SYNCS 0x989680 ;  /* 0x009896800000895d */ /* 0x008fea0003900000 */
[----:B------:R-:W3:Y:S02]  /*199c0*/  @!P0 SYNCS.PHASECHK.TRANS64 P0, [R3+URZ+0x16860], R2 ;  /* 0x01686002030085a7 */ /* 0x000ee4000800007f */
[----:B---3--:R-:W-:Y:S05]  /*199d0*/  @!P0 BRA `(.L_x_2128) ;  /* 0xfffffffc00f08947 */ /* 0x008fea000383ffff */
[----:B------:R-:W-:Y:S05]  /*199e0*/  BRA `(.L_x_2237) ;  /* 0xffffffd800547947 */ /* 0x000fea000383ffff */
.L_x_2130:
[----:B------:R-:W-:Y:S01]  /*199f0*/  BSSY B0, `(.L_x_2238) ;  /* 0x0000008000007945 */ /* 0x000fe20003800000 */
[----:B------:R-:W-:Y:S02]  /*19a00*/  IMAD.MOV.U32 R13, RZ, RZ, R16 ;  /* 0x000000ffff0d7224 */ /* 0x000fe400078e0010 */
[----:B------:R-:W-:Y:S02]  /*19a10*/  IMAD.MOV.U32 R12, RZ, RZ, RZ ;  /* 0x000000ffff0c7224 */ /* 0x000fe400078e00ff */
[----:B------:R-:W-:Y:S02]  /*19a20*/  IMAD.MOV.U32 R11, RZ, RZ, 0x1f ;  /* 0x0000001fff0b7424 */ /* 0x000fe400078e00ff */
[----:B------:R-:W-:-:S07]  /*19a30*/  IMAD.MOV.U32 R15, RZ, RZ, -0x1 ;  /* 0xffffffffff0f7424 */ /* 0x000fce00078e00ff */
[----:B-1----:R-:W-:Y:S05]  /*19a40*/  WARPSYNC.COLLECTIVE R15, `(.L_x_2239) ;  /* 0x000000000f087348 */ /* 0x002fea0003c00000 */
[----:B------:R0:W2:Y:S02]  /*19a50*/  SHFL.IDX P6, R14, R13, R12, R11 ;  /* 0x0000000c0d0e7389 */ /* 0x0000a400000c000b */
[----:B012---:R-:W-:Y:S01]  /*19a60*/  ENDCOLLECTIVE ;  /* 0x000000000000791b */ /* 0x007fe20003800000 */
.L_x_2239:
[----:B------:R-:W-:Y:S05]  /*19a70*/  BSYNC B0 ;  /* 0x0000000000007941 */ /* 0x000fea0003800000 */
.L_x_2238:
[----:B------:R-:W-:Y:S01]  /*19a80*/  IMAD.MOV.U32 R13, RZ, RZ, R16 ;  /* 0x000000ffff0d7224 */ /* 0x000fe200078e0010 */
[----:B------:R-:W-:Y:S01]  /*19a90*/  MOV R15, 0xffffffff ;  /* 0xffffffff000f7802 */ /* 0x000fe20000000f00 */
[----:B------:R-:W-:Y:S02]  /*19aa0*/  IMAD.MOV.U32 R12, RZ, RZ, 0x1 ;  /* 0x00000001ff0c7424 */ /* 0x000fe400078e00ff */
[----:B------:R-:W-:Y:S02]  /*19ab0*/  IMAD.MOV.U32 R11, RZ, RZ, 0x1f ;  /* 0x0000001fff0b7424 */ /* 0x000fe400078e00ff */
[----:B------:R-:W-:-:S07]  /*19ac0*/  IMAD.MOV.U32 R4, RZ, RZ, R14 ;  /* 0x000000ffff047224 */ /* 0x000fce00078e000e */
[----:B------:R-:W-:Y:S05]  /*19ad0*/  WARPSYNC.COLLECTIVE R15, `(.L_x_2240) ;  /* 0x000000000f087348 */ /* 0x000fea0003c00000 */
[----:B------:R0:W1:Y:S02]  /*19ae0*/  SHFL.IDX P6, R14, R13, R12, R11 ;  /* 0x0000000c0d0e7389 */ /* 0x00006400000c000b */
[----:B01----:R-:W-:Y:S01]  /*19af0*/  ENDCOLLECTIVE ;  /* 0x000000000000791b */ /* 0x003fe20003800000 */
.L_x_2240:
[----:B------:R-:W-:Y:S01]  /*19b00*/  IMAD.MOV.U32 R5, RZ, RZ, R14 ;  /* 0x000000ffff057224 */ /* 0x000fe200078e000e */
[----:B------:R-:W-:Y:S06]  /*19b10*/  BRA `(.L_x_2241) ;  /* 0xffffffd8009c7947 */ /* 0x000fec000383ffff */
.L_x_2133:
        /* <DEDUP_REMOVED lines=8> */
.L_x_2243:
[----:B------:R-:W-:Y:S05]  /*19ba0*/  BSYNC B0 ;  /* 0x0000000000007941 */ /* 0x000fea0003800000 */
.L_x_2242:
        /* <DEDUP_REMOVED lines=10> */
.L_x_2244:
        /* <DEDUP_REMOVED lines=8> */
.L_x_2245:
        /* <DEDUP_REMOVED lines=8> */
.L_x_2246:
        /* <DEDUP_REMOVED lines=8> */
.L_x_2247:
        /* <DEDUP_REMOVED lines=8> */
.L_x_2248:
[----:B------:R-:W-:Y:S05]  /*19e50*/  BRA `(.L_x_2249) ;  /* 0xffffffd800587947 */ /* 0x000fea000383ffff */
.L_x_2138:
        /* <DEDUP_REMOVED lines=8> */
.L_x_2251:
[----:B------:R-:W-:Y:S05]  /*19ee0*/  BSYNC B0 ;  /* 0x0000000000007941 */ /* 0x000fea0003800000 */
.L_x_2250:
[----:B------:R-:W-:Y:S01]  /*19ef0*/  ISETP.NE.AND P0, PT, R28, RZ, PT ;  /* 0x000000ff1c00720c */ /* 0x000fe20003f05270 */
[----:B------:R-:W-:Y:S01]  /*19f00*/  IMAD.MOV.U32 R12, RZ, RZ, 0x2 ;  /* 0x00000002ff0c7424 */ /* 0x000fe200078e00ff */
[----:B------:R-:W-:Y:S01]  /*19f10*/  MOV R15, 0xffffffff ;  /* 0xffffffff000f7802 */ /* 0x000fe20000000f00 */
[----:B------:R-:W-:Y:S01]  /*19f20*/  IMAD.MOV.U32 R11, RZ, RZ, RZ ;  /* 0x000000ffff0b7224 */ /* 0x000fe200078e00ff */
[----:B------:R-:W-:Y:S02]  /*19f30*/  SEL R13, R14, RZ, P0 ;  /* 0x000000ff0e0d7207 */ /* 0x000fe40000000000 */
[----:B------:R-:W-:-:S03]  /*19f40*/  ISETP.GE.U32.AND P0, PT, R28, 0x2, PT ;  /* 0x000000021c00780c */ /* 0x000fc60003f06070 */
[----:B------:R-:W-:-:S10]  /*19f50*/  IMAD.IADD R13, R2, 0x1, R13 ;  /* 0x00000001020d7824 */ /* 0x000fd400078e020d */
[----:B------:R-:W-:Y:S05]  /*19f60*/  WARPSYNC.COLLECTIVE R15, `(.L_x_2252) ;  /* 0x000000000f087348 */ /* 0x000fea0003c00000 */
[----:B------:R0:W1:Y:S02]  /*19f70*/  SHFL.UP P6, R14, R13, R12, R11 ;  /* 0x0400000c0d0e7389 */ /* 0x00006400000c000b */
[----:B01----:R-:W-:Y:S01]  /*19f80*/  ENDCOLLECTIVE ;  /* 0x000000000000791b */ /* 0x003fe20003800000 */
.L_x_2252:
        /* <DEDUP_REMOVED lines=8> */
.L_x_2253:
        /* <DEDUP_REMOVED lines=8> */
.L_x_2254:
        /* <DEDUP_REMOVED lines=8> */
.L_x_2255:
        /* <DEDUP_REMOVED lines=8> */
.L_x_2256:
[----:B------:R-:W-:Y:S05]  /*1a190*/  BRA `(.L_x_2257) ;  /* 0xffffffd800347947 */ /* 0x000fea000383ffff */
.L_x_2140:
[----:B------:R-:W-:Y:S01]  /*1a1a0*/  BSSY B0, `(.L_x_2258) ;  /* 0x0000006000007945 */ /* 0x000fe20003800000 */
[----:B------:R-:W-:Y:S01]  /*1a1b0*/  PLOP3.LUT P6, PT, P6, PT, PT, 0x8, 0x0 ;  /* 0x000000000000781c */ /* 0x000fe200037ce170 */
[----:B------:R-:W-:-:S12]  /*1a1c0*/  IMAD.MOV.U32 R15, RZ, RZ, -0x1 ;  /* 0xffffffffff0f7424 */ /* 0x000fd800078e00ff */
[----:B01----:R-:W-:Y:S05]  /*1a1d0*/  WARPSYNC.COLLECTIVE R15, `(.L_x_2259) ;  /* 0x000000000f087348 */ /* 0x003fea0003c00000 */
[----:B------:R-:W-:Y:S01]  /*1a1e0*/  VOTE.ANY R14, PT, P6 ;  /* 0x00000000000e7806 */ /* 0x000fe200030e0100 */
[----:B01----:R-:W-:Y:S06]  /*1a1f0*/  ENDCOLLECTIVE ;  /* 0x000000000000791b */ /* 0x003fec0003800000 */
.L_x_2259:
[----:B------:R-:W-:Y:S05]  /*1a200*/  BSYNC B0 ;  /* 0x0000000000007941 */ /* 0x000fea0003800000 */
.L_x_2258:
[----:B------:R-:W-:Y:S01]  /*1a210*/  MOV R5, R14 ;  /* 0x0000000e00057202 */ /* 0x000fe20000000f00 */
[----:B------:R-:W-:Y:S02]  /*1a220*/  IMAD.MOV.U32 R13, RZ, RZ, R2 ;  /* 0x000000ffff0d7224 */ /* 0x000fe400078e0002 */
[----:B------:R-:W-:Y:S01]  /*1a230*/  IMAD.MOV.U32 R11, RZ, RZ, 0x1f ;  /* 0x0000001fff0b7424 */ /* 0x000fe200078e00ff */
[----:B------:R-:W0:Y:S01]  /*1a240*/  POPC R8, R5 ;  /* 0x0000000500087309 */ /* 0x000e220000000000 */
[----:B------:R-:W-:Y:S02]  /*1a250*/  IMAD.MOV.U32 R15, RZ, RZ, -0x1 ;  /* 0xffffffffff0f7424 */ /* 0x000fe400078e00ff */
[----:B0-----:R-:W-:-:S07]  /*1a260*/  IMAD.MOV.U32 R12, RZ, RZ, R8 ;  /* 0x000000ffff0c7224 */ /* 0x001fce00078e0008 */
[----:B------:R-:W-:Y:S05]  /*1a270*/  WARPSYNC.COLLECTIVE R15, `(.L_x_2260) ;  /* 0x000000000f087348 */ /* 0x000fea0003c00000 */
[----:B------:R0:W1:Y:S02]  /*1a280*/  SHFL.IDX P6, R14, R13, R12, R11 ;  /* 0x0000000c0d0e7389 */ /* 0x00006400000c000b */
[----:B01----:R-:W-:Y:S01]  /*1a290*/  ENDCOLLECTIVE ;  /* 0x000000000000791b */ /* 0x003fe20003800000 */
.L_x_2260:
[----:B------:R-:W-:Y:S01]  /*1a2a0*/  IMAD.MOV.U32 R17, RZ, RZ, R14 ;  /* 0x000000ffff117224 */ /* 0x000fe200078e000e */
[----:B------:R-:W-:Y:S06]  /*1a2b0*/  BRA `(.L_x_2261) ;  /* 0xffffffd800247947 */ /* 0x000fec000383ffff */
.L_x_2142:
[----:B------:R-:W-:Y:S01]  /*1a2c0*/  BSSY B0, `(.L_x_2262) ;  /* 0x0000007000007945 */ /* 0x000fe20003800000 */
[----:B------:R-:W-:Y:S02]  /*1a2d0*/  IMAD.MOV.U32 R13, RZ, RZ, R3 ;  /* 0x000000ffff0d7224 */ /* 0x000fe400078e0003 */
[----:B------:R-:W-:Y:S02]  /*1a2e0*/  IMAD.MOV.U32 R11, RZ, RZ, 0x1f ;  /* 0x0000001fff0b7424 */ /* 0x000fe400078e00ff */
[----:B------:R-:W-:-:S07]  /*1a2f0*/  IMAD.MOV.U32 R15, RZ, RZ, -0x1 ;  /* 0xffffffffff0f7424 */ /* 0x000fce00078e00ff */
[----:B0123--:R-:W-:Y:S05]  /*1a300*/  WARPSYNC.COLLECTIVE R15, `(.L_x_2263) ;  /* 0x000000000f087348 */ /* 0x00ffea0003c00000 */
[----:B------:R4:W0:Y:S02]  /*1a310*/  SHFL.IDX P6, R14, R13, R12, R11 ;  /* 0x0000000c0d0e7389 */ /* 0x00082400000c000b */
[----:B01234-:R-:W-:Y:S01]  /*1a320*/  ENDCOLLECTIVE ;  /* 0x000000000000791b */ /* 0x01ffe20003800000 */
.L_x_2263:
[----:B------:R-:W-:Y:S05]  /*1a330*/  BSYNC B0 ;  /* 0x0000000000007941 */ /* 0x000fea0003800000 */
.L_x_2262:
[----:B------:R-:W-:Y:S05]  /*1a340*/  BRA `(.L_x_2141) ;  /* 0xffffffd8001c7947 */ /* 0x000fea000383ffff */
.L_x_2146:
[----:B0-----:R0:W2:Y:S02]  /*1a350*/  SYNCS.PHASECHK.TRANS64.TRYWAIT P0, [R9+URZ+0x16820], R0 ;  /* 0x01682000090075a7 */ /* 0x0010a4000800017f */
[----:B--2---:R-:W-:Y:S05]  /*1a360*/  @!P0 NANOSLEEP.SYNCS 0x989680 ;  /* 0x009896800000895d */ /* 0x004fea0003900000 */
[----:B------:R-:W2:Y:S02]  /*1a370*/  @!P0 SYNCS.PHASECHK.TRANS64 P0, [R9+URZ+0x16820], R0 ;  /* 0x01682000090085a7 */ /* 0x000ea4000800007f */
[----:B--2---:R-:W-:Y:S05]  /*1a380*/  @!P0 BRA `(.L_x_2146) ;  /* 0xfffffffc00f08947 */ /* 0x004fea000383ffff */
[----:B------:R-:W-:Y:S05]  /*1a390*/  BRA `(.L_x_2264) ;  /* 0xffffffdc00887947 */ /* 0x000fea000383ffff */
.L_x_2147:
        /* <DEDUP_REMOVED lines=11> */
.L_x_2266:
[----:B------:R-:W-:Y:S05]  /*1a450*/  BSYNC B0 ;  /* 0x0000000000007941 */ /* 0x000fea0003800000 */
.L_x_2265:
[----:B------:R-:W-:Y:S05]  /*1a460*/  BRA `(.L_x_2267) ;  /* 0xffffffdc00707947 */ /* 0x000fea000383ffff */
.L_x_2148:
[----:B------:R-:W-:Y:S01]  /*1a470*/  BSSY B0, `(.L_x_2268) ;  /* 0x0000006000007945 */ /* 0x000fe20003800000 */
[----:B------:R-:W-:-:S07]  /*1a480*/  IMAD.MOV.U32 R15, RZ, RZ, -0x1 ;  /* 0xffffffffff0f7424 */ /* 0x000fce00078e00ff */
[----:B01----:R-:W-:Y:S05]  /*1a490*/  WARPSYNC.COLLECTIVE R15, `(.L_x_2269) ;  /* 0x000000000f0c7348 */ /* 0x003fea0003c00000 */
[----:B------:R-:W-:Y:S02]  /*1a4a0*/  ELECT P6, UR62, PT ;  /* 0x00000000003e782f */ /* 0x000fe400038c0000 */
[----:B------:R-:W-:Y:S01]  /*1a4b0*/  MOV R14, UR62 ;  /* 0x0000003e000e7c02 */ /* 0x000fe20008000f00 */
[----:B01----:R-:W-:Y:S10]  /*1a4c0*/  ENDCOLLECTIVE ;  /* 0x000000000000791b */ /* 0x003ff40003800000 */
.L_x_2269:
[----:B------:R-:W-:Y:S05]  /*1a4d0*/  BSYNC B0 ;  /* 0x0000000000007941 */ /* 0x000fea0003800000 */
.L_x_2268:
[----:B------:R-:W-:Y:S05]  /*1a4e0*/  BRA `(.L_x_2270) ;  /* 0xffffffdc00647947 */ /* 0x000fea000383ffff */
.L_x_2150:
[----:B0-----:R0:W2:Y:S02]  /*1a4f0*/  SYNCS.PHASECHK.TRANS64.TRYWAIT P0, [R7+URZ], R2 ;  /* 0x00000002070075a7 */ /* 0x0010a4000800017f */
[----:B--2---:R-:W-:Y:S05]  /*1a500*/  @!P0 NANOSLEEP.SYNCS 0x989680 ;  /* 0x009896800000895d */ /* 0x004fea0003900000 */
[----:B------:R-:W2:Y:S02]  /*1a510*/  @!P0 SYNCS.PHASECHK.TRANS64 P0, [R7+URZ], R2 ;  /* 0x00000002070085a7 */ /* 0x000ea4000800007f */
[----:B--2---:R-:W-:Y:S05]  /*1a520*/  @!P0 BRA `(.L_x_2150) ;  /* 0xfffffffc00f08947 */ /* 0x004fea000383ffff */
[----:B------:R-:W-:Y:S05]  /*1a530*/  BRA `(.L_x_2271) ;  /* 0xffffffdc00987947 */ /* 0x000fea000383ffff */
.L_x_2151:
[----:B--2---:R2:W3:Y:S02]  /*1a540*/  SYNCS.PHASECHK.TRANS64.TRYWAIT P0, [R3+URZ], R0 ;  /* 0x00000000030075a7 */ /* 0x0044e4000800017f */
[----:B---3--:R-:W-:Y:S05]  /*1a550*/  @!P0 NANOSLEEP.SYNCS 0x989680 ;  /* 0x009896800000895d */ /* 0x008fea0003900000 */
[----:B------:R-:W3:Y:S02]  /*1a560*/  @!P0 SYNCS.PHASECHK.TRANS64 P0, [R3+URZ], R0 ;  /* 0x00000000030085a7 */ /* 0x000ee4000800007f */
[----:B---3--:R-:W-:Y:S05]  /*1a570*/  @!P0 BRA `(.L_x_2151) ;  /* 0xfffffffc00f08947 */ /* 0x008fea000383ffff */
[----:B------:R-:W-:Y:S05]  /*1a580*/  BRA `(.L_x_2272) ;  /* 0xffffffdc008c7947 */ /* 0x000fea000383ffff */
.L_x_2153:
[----:B--2---:R2:W3:Y:S02]  /*1a590*/  SYNCS.PHASECHK.TRANS64.TRYWAIT P0, [R5+URZ], R2 ;  /* 0x00000002050075a7 */ /* 0x0044e4000800017f */
[----:B---3--:R-:W-:Y:S05]  /*1a5a0*/  @!P0 NANOSLEEP.SYNCS 0x989680 ;  /* 0x009896800000895d */ /* 0x008fea0003900000 */
[----:B------:R-:W3:Y:S02]  /*1a5b0*/  @!P0 SYNCS.PHASECHK.TRANS64 P0, [R5+URZ], R2 ;  /* 0x00000002050085a7 */ /* 0x000ee4000800007f */
[----:B---3--:R-:W-:Y:S05]  /*1a5c0*/  @!P0 BRA `(.L_x_2153) ;  /* 0xfffffffc00f08947 */ /* 0x008fea000383ffff */
[----:B------:R-:W-:Y:S05]  /*1a5d0*/  BRA `(.L_x_2273) ;  /* 0xffffffdc00907947 */ /* 0x000fea000383ffff */
.L_x_2274:
        /* <DEDUP_REMOVED lines=10> */
.L_x_2283:


//--------------------- .nv.global.init           --------------------------
	.section	.nv.global.init,"aw",@progbits
.nv.global.init:
	.type		$str$20,@object
	.size		$str$20,($str$21 - $str$20)
$str$20:
        /*0000*/ 	.byte	0x28, 0x61, 0x64, 0x64, 0x72, 0x65, 0x73, 0x73, 0x20, 0x26, 0x20, 0x6d, 0x61, 0x73, 0x6b, 0x29
        /*0010*/ 	.byte	0x20, 0x3d, 0x3d, 0x20, 0x30, 0x00
	.type		$str$21,@object
	.size		$str$21,(__unnamed_5 - $str$21)
$str$21:
        /*0016*/ 	.byte	0x2f, 0x74, 0x6d, 0x70, 0x2f, 0x6f, 0x73, 0x73, 0x5f, 0x6b, 0x65, 0x72, 0x6e, 0x65, 0x6c, 0x73
        /*0026*/ 	.byte	0x5f, 0x73, 0x72, 0x63, 0x2f, 0x66, 0x6c, 0x61, 0x73, 0x68, 0x5f, 0x61, 0x74, 0x74, 0x65, 0x6e
        /*0036*/ 	.byte	0x74, 0x69, 0x6f, 0x6e, 0x2f, 0x63, 0x73, 0x72, 0x63, 0x2f, 0x63, 0x75, 0x74, 0x6c, 0x61, 0x73
        /*0046*/ 	.byte	0x73, 0x2f, 0x69, 0x6e, 0x63, 0x6c, 0x75, 0x64, 0x65, 0x2f, 0x63, 0x75, 0x74, 0x65, 0x2f, 0x70
        /*0056*/ 	.byte	0x6f, 0x69, 0x6e, 0x74, 0x65, 0x72, 0x5f, 0x66, 0x6c, 0x61, 0x67, 0x67, 0x65, 0x64, 0x2e, 0x68
        /*0066*/ 	.byte	0x70, 0x70, 0x00
	.type		__unnamed_5,@object
	.size		__unnamed_5,(__unnamed_9 - __unnamed_5)
__unnamed_5:
        /* <DEDUP_REMOVED lines=24> */
        /*01e9*/ 	.byte	0x00
	.type		__unnamed_9,@object
	.size		__unnamed_9,(__unnamed_4 - __unnamed_9)
__unnamed_9:
        /* <DEDUP_REMOVED lines=24> */
        /*036a*/ 	.byte	0x3e, 0x20, 0x26, 0x5d, 0x00
	.type		__unnamed_4,@object
	.size		__unnamed_4,(__unnamed_3 - __unnamed_4)
__unnamed_4:
        /* <DEDUP_REMOVED lines=25> */
	.type		__unnamed_3,@object
	.size		__unnamed_3,(__unnamed_2 - __unnamed_3)
__unnamed_3:
        /* <DEDUP_REMOVED lines=29> */
	.type		__unnamed_2,@object
	.size		__unnamed_2,(__unnamed_7 - __unnamed_2)
__unnamed_2:
        /* <DEDUP_REMOVED lines=29> */
	.type		__unnamed_7,@object
	.size		__unnamed_7,(__unnamed_8 - __unnamed_7)
__unnamed_7:
        /* <DEDUP_REMOVED lines=28> */
        /*0a4c*/ 	.byte	0x3c, 0x31, 0x32, 0x32, 0x38, 0x38, 0x3e, 0x3e, 0x3e, 0x3e, 0x3e, 0x5d, 0x00
	.type		__unnamed_8,@object
	.size		__unnamed_8,(__unnamed_1 - __unnamed_8)
__unnamed_8:
        /* <DEDUP_REMOVED lines=29> */
	.type		__unnamed_1,@object
	.size		__unnamed_1,(__unnamed_6 - __unnamed_1)
__unnamed_1:
        /* <DEDUP_REMOVED lines=28> */
        /*0de6*/ 	.byte	0x3c, 0x38, 0x31, 0x39, 0x32, 0x3e, 0x3e, 0x3e, 0x3e, 0x3e, 0x20, 0x26, 0x5d, 0x00
	.type		__unnamed_6,@object
	.size		__unnamed_6,(.L_5 - __unnamed_6)
__unnamed_6:
        /* <DEDUP_REMOVED lines=28> */
        /*0fb4*/ 	.byte	0x3c, 0x31, 0x32, 0x32, 0x38, 0x38, 0x3e, 0x3e, 0x3e, 0x3e, 0x3e, 0x20, 0x26, 0x5d, 0x00
.L_5:


//--------------------- .nv.shared._ZN7cutlass13device_kernelIN5flash11enable_sm90INS1_16FlashAttnFwdSm90INS1_25CollectiveMainloopFwdSm90ILi2EN4cute5tupleIJNS5_1CILi1EEES8_S8_EEENS6_IJNS7_ILi192EEESA_NS7_ILi64EEEEEELi64ENS_10bfloat16_tEfNS_4arch4Sm90ELb0ELb0ELb1ELb0ELb0ELb0ELb0ELb0ELb1ELb0ELb0ELb0EEENS1_21CollectiveEpilogueFwdINS6_IJSA_SB_SA_EEES9_SD_SF_Li384ELb0ELb0ELb0ELb0EEENS1_29StaticPersistentTileSchedulerILb0EEEEEEEEEvNT_6ParamsE --------------------------
	.section	.nv.shared._ZN7cutlass13device_kernelIN5flash11enable_sm90INS1_16FlashAttnFwdSm90INS1_25CollectiveMainloopFwdSm90ILi2EN4cute5tupleIJNS5_1CILi1EEES8_S8_EEENS6_IJNS7_ILi192EEESA_NS7_ILi64EEEEEELi64ENS_10bfloat16_tEfNS_4arch4Sm90ELb0ELb0ELb1ELb0ELb0ELb0ELb0ELb0ELb1ELb0ELb0ELb0EEENS1_21CollectiveEpilogueFwdINS6_IJSA_SB_SA_EEES9_SD_SF_Li384ELb0ELb0ELb0ELb0EEENS1_29StaticPersistentTileSchedulerILb0EEEEEEEEEvNT_6ParamsE,"aw",@nobits
	.sectionflags	@""
	.align	16
	.zero		1024


//--------------------- .nv.shared.reserved.0     --------------------------
	.section	.nv.shared.reserved.0,"aw",@nobits
	.weak		__nv_reservedSMEM_offset_0_alias
	.size		__nv_reservedSMEM_offset_0_alias, 0, 0
	.other		__nv_reservedSMEM_offset_0_alias,@"STO_CUDA_RESERVED_SHARED STV_DEFAULT"
__nv_reservedSMEM_offset_0_alias:
	.zero		0


//--------------------- .nv.global                --------------------------
	.section	.nv.global,"aw",@nobits
.nv.global:
	.type		_ZN73_INTERNAL_22021ef2_37_flash_fwd_hdim64_bf16_softcap_sm90_cu_93b96ec2_35274cute1_E,@object
	.size		_ZN73_INTERNAL_22021ef2_37_flash_fwd_hdim64_bf16_softcap_sm90_cu_93b96ec2_35274cute1_E,(_ZN73_INTERNAL_22021ef2_37_flash_fwd_hdim64_bf16_softcap_sm90_cu_93b96ec2_35274cuda3std3__45__cpo6cbeginE - _ZN73_INTERNAL_22021ef2_37_flash_fwd_hdim64_bf16_softcap_sm90_cu_93b96ec2_35274cute1_E)
_ZN73_INTERNAL_22021ef2_37_flash_fwd_hdim64_bf16_softcap_sm90_cu_93b96ec2_35274cute1_E:
	.zero		1
	.type		_ZN73_INTERNAL_22021ef2_37_flash_fwd_hdim64_bf16_softcap_sm90_cu_93b96ec2_35274cuda3std3__45__cpo6cbeginE,@object
	.size		_ZN73_INTERNAL_22021ef2_37_flash_fwd_hdim64_bf16_softcap_sm90_cu_93b96ec2_35274cuda3std3__45__cpo6cbeginE,(_ZN73_INTERNAL_22021ef2_37_flash_fwd_hdim64_bf16_softcap_sm90_cu_93b96ec2_35274cuda3std3__48in_placeE - _ZN73_INTERNAL_22021ef2_37_flash_fwd_hdim64_bf16_softcap_sm90_cu_93b96ec2_35274cuda3std3__45__cpo6cbeginE)
_ZN73_INTERNAL_22021ef2_37_flash_fwd_hdim64_bf16_softcap_sm90_cu_93b96ec2_35274cuda3std3__45__cpo6cbeginE:
	.zero		1
	.type		_ZN73_INTERNAL_22021ef2_37_flash_fwd_hdim64_bf16_softcap_sm90_cu_93b96ec2_35274cuda3std3__48in_placeE,@object
	.size		_ZN73_INTERNAL_22021ef2_37_flash_fwd_hdim64_bf16_softcap_sm90_cu_93b96ec2_35274cuda3std3__48in_placeE,(_ZN73_INTERNAL_22021ef2_37_flash_fwd_hdim64_bf16_softcap_sm90_cu_93b96ec2_35274cuda3std6ranges3__45__cpo9iter_moveE - _ZN73_INTERNAL_22021ef2_37_flash_fwd_hdim64_bf16_softcap_sm90_cu_93b96ec2_35274cuda3std3__48in_placeE)
_ZN73_INTERNAL_22021ef2_37_flash_fwd_hdim64_bf16_softcap_sm90_cu_93b96ec2_35274cuda3std3__48in_placeE:
	.zero		1
	.type		_ZN73_INTERNAL_22021ef2_37_flash_fwd_hdim64_bf16_softcap_sm90_cu_93b96ec2_35274cuda3std6ranges3__45__cpo9iter_moveE,@object
	.size		_ZN73_INTERNAL_22021ef2_37_flash_fwd_hdim64_bf16_softcap_sm90_cu_93b96ec2_35274cuda3std6ranges3__45__cpo9iter_moveE,(_ZN73_INTERNAL_22021ef2_37_flash_fwd_hdim64_bf16_softcap_sm90_cu_93b96ec2_35274cuda3std3__45__cpo5beginE - _ZN73_INTERNAL_22021ef2_37_flash_fwd_hdim64_bf16_softcap_sm90_cu_93b96ec2_35274cuda3std6ranges3__45__cpo9iter_moveE)
_ZN73_INTERNAL_22021ef2_37_flash_fwd_hdim64_bf16_softcap_sm90_cu_93b96ec2_35274cuda3std6ranges3__45__cpo9iter_moveE:
	.zero		1
	.type		_ZN73_INTERNAL_22021ef2_37_flash_fwd_hdim64_bf16_softcap_sm90_cu_93b96ec2_35274cuda3std3__45__cpo5beginE,@object
	.size		_ZN73_INTERNAL_22021ef2_37_flash_fwd_hdim64_bf16_softcap_sm90_cu_93b96ec2_35274cuda3std3__45__cpo5beginE,(_ZN73_INTERNAL_22021ef2_37_flash_fwd_hdim64_bf16_softcap_sm90_cu_93b96ec2_35274cuda3std3__475_GLOBAL__N__22021ef2_37_flash_fwd_hdim64_bf16_softcap_sm90_cu_93b96ec2_35276ignoreE - _ZN73_INTERNAL_22021ef2_37_flash_fwd_hdim64_bf16_softcap_sm90_cu_93b96ec2_35274cuda3std3__45__cpo5beginE)
_ZN73_INTERNAL_22021ef2_37_flash_fwd_hdim64_bf16_softcap_sm90_cu_93b96ec2_35274cuda3std3__45__cpo5beginE:
	.zero		1
	.type		_ZN73_INTERNAL_22021ef2_37_flash_fwd_hdim64_bf16_softcap_sm90_cu_93b96ec2_35274cuda3std3__475_GLOBAL__N__22021ef2_37_flash_fwd_hdim64_bf16_softcap_sm90_cu_93b96ec2_35276ignoreE,@object
	.size		_ZN73_INTERNAL_22021ef2_37_flash_fwd_hdim64_bf16_softcap_sm90_cu_93b96ec2_35274cuda3std3__475_GLOBAL__N__22021ef2_37_flash_fwd_hdim64_bf16_softcap_sm90_cu_93b96ec2_35276ignoreE,(_ZN73_INTERNAL_22021ef2_37_flash_fwd_hdim64_bf16_softcap_sm90_cu_93b96ec2_35274cute7productE - _ZN73_INTERNAL_22021ef2_37_flash_fwd_hdim64_bf16_softcap_sm90_cu_93b96ec2_35274cuda3std3__475_GLOBAL__N__22021ef2_37_flash_fwd_hdim64_bf16_softcap_sm90_cu_93b96ec2_35276ignoreE)
_ZN73_INTERNAL_22021ef2_37_flash_fwd_hdim64_bf16_softcap_sm90_cu_93b96ec2_35274cuda3std3__475_GLOBAL__N__22021ef2_37_flash_fwd_hdim64_bf16_softcap_sm90_cu_93b96ec2_35276ignoreE:
	.zero		1
	.type		_ZN73_INTERNAL_22021ef2_37_flash_fwd_hdim64_bf16_softcap_sm90_cu_93b96ec2_35274cute7productE,@object
	.size		_ZN73_INTERNAL_22021ef2_37_flash_fwd_hdim64_bf16_softcap_sm90_cu_93b96ec2_35274cute7productE,(_ZN73_INTERNAL_22021ef2_37_flash_fwd_hdim64_bf16_softcap_sm90_cu_93b96ec2_35274cuda3std3__45__cpo3endE - _ZN73_INTERNAL_22021ef2_37_flash_fwd_hdim64_bf16_softcap_sm90_cu_93b96ec2_35274cute7productE)
_ZN73_INTERNAL_22021ef2_37_flash_fwd_hdim64_bf16_softcap_sm90_cu_93b96ec2_35274cute7productE:
	.zero		1
	.type		_ZN73_INTERNAL_22021ef2_37_flash_fwd_hdim64_bf16_softcap_sm90_cu_93b96ec2_35274cuda3std3__45__cpo3endE,@object
	.size		_ZN73_INTERNAL_22021ef2_37_flash_fwd_hdim64_bf16_softcap_sm90_cu_93b96ec2_35274cuda3std3__45__cpo3endE,(_ZN73_INTERNAL_22021ef2_37_flash_fwd_hdim64_bf16_softcap_sm90_cu_93b96ec2_35274cuda3std3__419piecewise_constructE - _ZN73_INTERNAL_22021ef2_37_flash_fwd_hdim64_bf16_softcap_sm90_cu_93b96ec2_35274cuda3std3__45__cpo3endE)
_ZN73_INTERNAL_22021ef2_37_flash_fwd_hdim64_bf16_softcap_sm90_cu_93b96ec2_35274cuda3std3__45__cpo3endE:
	.zero		1
	.type		_ZN73_INTERNAL_22021ef2_37_flash_fwd_hdim64_bf16_softcap_sm90_cu_93b96ec2_35274cuda3std3__419piecewise_constructE,@object
	.size		_ZN73_INTERNAL_22021ef2_37_flash_fwd_hdim64_bf16_softcap_sm90_cu_93b96ec2_35274cuda3std3__419piecewise_constructE,(_ZN73_INTERNAL_22021ef2_37_flash_fwd_hdim64_bf16_softcap_sm90_cu_93b96ec2_35274cuda3std3__45__cpo4cendE - _ZN73_INTERNAL_22021ef2_37_flash_fwd_hdim64_bf16_softcap_sm90_cu_93b96ec2_35274cuda3std3__419piecewise_constructE)
_ZN73_INTERNAL_22021ef2_37_flash_fwd_hdim64_bf16_softcap_sm90_cu_93b96ec2_35274cuda3std3__419piecewise_constructE:
	.zero		1
	.type		_ZN73_INTERNAL_22021ef2_37_flash_fwd_hdim64_bf16_softcap_sm90_cu_93b96ec2_35274cuda3std3__45__cpo4cendE,@object
	.size		_ZN73_INTERNAL_22021ef2_37_flash_fwd_hdim64_bf16_softcap_sm90_cu_93b96ec2_35274cuda3std3__45__cpo4cendE,(_ZN73_INTERNAL_22021ef2_37_flash_fwd_hdim64_bf16_softcap_sm90_cu_93b96ec2_35274cuda3std6ranges3__45__cpo4swapE - _ZN73_INTERNAL_22021ef2_37_flash_fwd_hdim64_bf16_softcap_sm90_cu_93b96ec2_35274cuda3std3__45__cpo4cendE)
_ZN73_INTERNAL_22021ef2_37_flash_fwd_hdim64_bf16_softcap_sm90_cu_93b96ec2_35274cuda3std3__45__cpo4cendE:
	.zero		1
	.type		_ZN73_INTERNAL_22021ef2_37_flash_fwd_hdim64_bf16_softcap_sm90_cu_93b96ec2_35274cuda3std6ranges3__45__cpo4swapE,@object
	.size		_ZN73_INTERNAL_22021ef2_37_flash_fwd_hdim64_bf16_softcap_sm90_cu_93b96ec2_35274cuda3std6ranges3__45__cpo4swapE,(.L_16 - _ZN73_INTERNAL_22021ef2_37_flash_fwd_hdim64_bf16_softcap_sm90_cu_93b96ec2_35274cuda3std6ranges3__45__cpo4swapE)
_ZN73_INTERNAL_22021ef2_37_flash_fwd_hdim64_bf16_softcap_sm90_cu_93b96ec2_35274cuda3std6ranges3__45__cpo4swapE:
	.zero		1
.L_16:


//--------------------- .nv.shared._ZN7cutlass13device_kernelIN5flash11enable_sm90INS1_16FlashAttnFwdSm90INS1_25CollectiveMainloopFwdSm90ILi2EN4cute5tupleIJNS5_1CILi1EEES8_S8_EEENS6_IJNS7_ILi192EEESA_NS7_ILi64EEEEEELi64ENS_10bfloat16_tEfNS_4arch4Sm90ELb0ELb0ELb1ELb1ELb0ELb0ELb0ELb0ELb1ELb0ELb0ELb0EEENS1_21CollectiveEpilogueFwdINS6_IJSA_SB_SA_EEES9_SD_SF_Li384ELb1ELb0ELb0ELb0EEENS1_36VarlenDynamicPersistentTileSchedulerILi192ELi192ELi384ELi32ELb0ELb0ELb1ELb0ELb1ELb1EEEEEEEEEvNT_6ParamsE --------------------------
	.section	.nv.shared._ZN7cutlass13device_kernelIN5flash11enable_sm90INS1_16FlashAttnFwdSm90INS1_25CollectiveMainloopFwdSm90ILi2EN4cute5tupleIJNS5_1CILi1EEES8_S8_EEENS6_IJNS7_ILi192EEESA_NS7_ILi64EEEEEELi64ENS_10bfloat16_tEfNS_4arch4Sm90ELb0ELb0ELb1ELb1ELb0ELb0ELb0ELb0ELb1ELb0ELb0ELb0EEENS1_21CollectiveEpilogueFwdINS6_IJSA_SB_SA_EEES9_SD_SF_Li384ELb1ELb0ELb0ELb0EEENS1_36VarlenDynamicPersistentTileSchedulerILi192ELi192ELi384ELi32ELb0ELb0ELb1ELb0ELb1ELb1EEEEEEEEEvNT_6ParamsE,"aw",@nobits
	.sectionflags	@""
	.align	16
	.zero		1024


//--------------------- .nv.shared._ZN7cutlass13device_kernelIN5flash11enable_sm90INS1_16FlashAttnFwdSm90INS1_25CollectiveMainloopFwdSm90ILi2EN4cute5tupleIJNS5_1CILi1EEES8_S8_EEENS6_IJNS7_ILi192EEESA_NS7_ILi64EEEEEELi64ENS_10bfloat16_tEfNS_4arch4Sm90ELb0ELb0ELb1ELb1ELb0ELb1ELb0ELb0ELb1ELb0ELb0ELb0EEENS1_21CollectiveEpilogueFwdINS6_IJSA_SB_SA_EEES9_SD_SF_Li384ELb1ELb0ELb0ELb0EEENS1_36VarlenDynamicPersistentTileSchedulerILi192ELi192ELi384ELi32ELb0ELb0ELb1ELb0ELb1ELb1EEEEEEEEEvNT_6ParamsE --------------------------
	.section	.nv.shared._ZN7cutlass13device_kernelIN5flash11enable_sm90INS1_16FlashAttnFwdSm90INS1_25CollectiveMainloopFwdSm90ILi2EN4cute5tupleIJNS5_1CILi1EEES8_S8_EEENS6_IJNS7_ILi192EEESA_NS7_ILi64EEEEEELi64ENS_10bfloat16_tEfNS_4arch4Sm90ELb0ELb0ELb1ELb1ELb0ELb1ELb0ELb0ELb1ELb0ELb0ELb0EEENS1_21CollectiveEpilogueFwdINS6_IJSA_SB_SA_EEES9_SD_SF_Li384ELb1ELb0ELb0ELb0EEENS1_36VarlenDynamicPersistentTileSchedulerILi192ELi192ELi384ELi32ELb0ELb0ELb1ELb0ELb1ELb1EEEEEEEEEvNT_6ParamsE,"aw",@nobits
	.sectionflags	@""
	.align	16
	.zero		1024


//--------------------- .nv.shared._ZN7cutlass13device_kernelIN5flash11enable_sm90INS1_16FlashAttnFwdSm90INS1_25CollectiveMainloopFwdSm90ILi2EN4cute5tupleIJNS5_1CILi1EEES8_S8_EEENS6_IJNS7_ILi192EEENS7_ILi128EEENS7_ILi64EEEEEELi64ENS_10bfloat16_tEfNS_4arch4Sm90ELb0ELb1ELb1ELb0ELb0ELb0ELb0ELb1ELb1ELb0ELb0ELb0EEENS1_21CollectiveEpilogueFwdINS6_IJSA_SC_SB_EEES9_SE_SG_Li384ELb0ELb0ELb0ELb0EEENS1_30DynamicPersistentTileSchedulerILi384ELi32ELb0ELb0ELb1EEEEEEEEEvNT_6ParamsE --------------------------
	.section	.nv.shared._ZN7cutlass13device_kernelIN5flash11enable_sm90INS1_16FlashAttnFwdSm90INS1_25CollectiveMainloopFwdSm90ILi2EN4cute5tupleIJNS5_1CILi1EEES8_S8_EEENS6_IJNS7_ILi192EEENS7_ILi128EEENS7_ILi64EEEEEELi64ENS_10bfloat16_tEfNS_4arch4Sm90ELb0ELb1ELb1ELb0ELb0ELb0ELb0ELb1ELb1ELb0ELb0ELb0EEENS1_21CollectiveEpilogueFwdINS6_IJSA_SC_SB_EEES9_SE_SG_Li384ELb0ELb0ELb0ELb0EEENS1_30DynamicPersistentTileSchedulerILi384ELi32ELb0ELb0ELb1EEEEEEEEEvNT_6ParamsE,"aw",@nobits
	.sectionflags	@""
	.align	16
	.zero		1024


//--------------------- .nv.shared._ZN7cutlass13device_kernelIN5flash11enable_sm90INS1_16FlashAttnFwdSm90INS1_25CollectiveMainloopFwdSm90ILi2EN4cute5tupleIJNS5_1CILi1EEES8_S8_EEENS6_IJNS7_ILi192EEENS7_ILi128EEENS7_ILi64EEEEEELi64ENS_10bfloat16_tEfNS_4arch4Sm90ELb0ELb1ELb1ELb1ELb0ELb0ELb0ELb1ELb1ELb0ELb0ELb0EEENS1_21CollectiveEpilogueFwdINS6_IJSA_SC_SB_EEES9_SE_SG_Li384ELb1ELb0ELb0ELb0EEENS1_36VarlenDynamicPersistentTileSchedulerILi192ELi128ELi384ELi32ELb0ELb0ELb1ELb1ELb0ELb1EEEEEEEEEvNT_6ParamsE --------------------------
	.section	.nv.shared._ZN7cutlass13device_kernelIN5flash11enable_sm90INS1_16FlashAttnFwdSm90INS1_25CollectiveMainloopFwdSm90ILi2EN4cute5tupleIJNS5_1CILi1EEES8_S8_EEENS6_IJNS7_ILi192EEENS7_ILi128EEENS7_ILi64EEEEEELi64ENS_10bfloat16_tEfNS_4arch4Sm90ELb0ELb1ELb1ELb1ELb0ELb0ELb0ELb1ELb1ELb0ELb0ELb0EEENS1_21CollectiveEpilogueFwdINS6_IJSA_SC_SB_EEES9_SE_SG_Li384ELb1ELb0ELb0ELb0EEENS1_36VarlenDynamicPersistentTileSchedulerILi192ELi128ELi384ELi32ELb0ELb0ELb1ELb1ELb0ELb1EEEEEEEEEvNT_6ParamsE,"aw",@nobits
	.sectionflags	@""
	.align	16
	.zero		1024


//--------------------- .nv.shared._ZN7cutlass13device_kernelIN5flash11enable_sm90INS1_16FlashAttnFwdSm90INS1_25CollectiveMainloopFwdSm90ILi2EN4cute5tupleIJNS5_1CILi1EEES8_S8_EEENS6_IJNS7_ILi192EEENS7_ILi128EEENS7_ILi64EEEEEELi64ENS_10bfloat16_tEfNS_4arch4Sm90ELb0ELb1ELb1ELb1ELb0ELb1ELb0ELb1ELb1ELb0ELb0ELb0EEENS1_21CollectiveEpilogueFwdINS6_IJSA_SC_SB_EEES9_SE_SG_Li384ELb1ELb0ELb0ELb0EEENS1_36VarlenDynamicPersistentTileSchedulerILi192ELi128ELi384ELi32ELb0ELb0ELb1ELb1ELb0ELb1EEEEEEEEEvNT_6ParamsE --------------------------
	.section	.nv.shared._ZN7cutlass13device_kernelIN5flash11enable_sm90INS1_16FlashAttnFwdSm90INS1_25CollectiveMainloopFwdSm90ILi2EN4cute5tupleIJNS5_1CILi1EEES8_S8_EEENS6_IJNS7_ILi192EEENS7_ILi128EEENS7_ILi64EEEEEELi64ENS_10bfloat16_tEfNS_4arch4Sm90ELb0ELb1ELb1ELb1ELb0ELb1ELb0ELb1ELb1ELb0ELb0ELb0EEENS1_21CollectiveEpilogueFwdINS6_IJSA_SC_SB_EEES9_SE_SG_Li384ELb1ELb0ELb0ELb0EEENS1_36VarlenDynamicPersistentTileSchedulerILi192ELi128ELi384ELi32ELb0ELb0ELb1ELb1ELb0ELb1EEEEEEEEEvNT_6ParamsE,"aw",@nobits
	.sectionflags	@""
	.align	16
	.zero		1024


//--------------------- .nv.shared._ZN7cutlass13device_kernelIN5flash11enable_sm90INS1_16FlashAttnFwdSm90INS1_25CollectiveMainloopFwdSm90ILi2EN4cute5tupleIJNS5_1CILi1EEES8_S8_EEENS6_IJNS7_ILi192EEENS7_ILi128EEENS7_ILi64EEEEEELi64ENS_10bfloat16_tEfNS_4arch4Sm90ELb1ELb0ELb1ELb0ELb0ELb0ELb0ELb1ELb1ELb0ELb0ELb0EEENS1_21CollectiveEpilogueFwdINS6_IJSA_SC_SB_EEES9_SE_SG_Li384ELb0ELb0ELb0ELb0EEENS1_30DynamicPersistentTileSchedulerILi384ELi32ELb0ELb0ELb1EEEEEEEEEvNT_6ParamsE --------------------------
	.section	.nv.shared._ZN7cutlass13device_kernelIN5flash11enable_sm90INS1_16FlashAttnFwdSm90INS1_25CollectiveMainloopFwdSm90ILi2EN4cute5tupleIJNS5_1CILi1EEES8_S8_EEENS6_IJNS7_ILi192EEENS7_ILi128EEENS7_ILi64EEEEEELi64ENS_10bfloat16_tEfNS_4arch4Sm90ELb1ELb0ELb1ELb0ELb0ELb0ELb0ELb1ELb1ELb0ELb0ELb0EEENS1_21CollectiveEpilogueFwdINS6_IJSA_SC_SB_EEES9_SE_SG_Li384ELb0ELb0ELb0ELb0EEENS1_30DynamicPersistentTileSchedulerILi384ELi32ELb0ELb0ELb1EEEEEEEEEvNT_6ParamsE,"aw",@nobits
	.sectionflags	@""
	.align	16
	.zero		1024


//--------------------- .nv.shared._ZN7cutlass13device_kernelIN5flash11enable_sm90INS1_16FlashAttnFwdSm90INS1_25CollectiveMainloopFwdSm90ILi2EN4cute5tupleIJNS5_1CILi1EEES8_S8_EEENS6_IJNS7_ILi192EEENS7_ILi128EEENS7_ILi64EEEEEELi64ENS_10bfloat16_tEfNS_4arch4Sm90ELb1ELb0ELb1ELb1ELb0ELb0ELb0ELb1ELb1ELb0ELb0ELb0EEENS1_21CollectiveEpilogueFwdINS6_IJSA_SC_SB_EEES9_SE_SG_Li384ELb1ELb0ELb0ELb0EEENS1_36VarlenDynamicPersistentTileSchedulerILi192ELi128ELi384ELi32ELb0ELb0ELb1ELb1ELb1ELb1EEEEEEEEEvNT_6ParamsE --------------------------
	.section	.nv.shared._ZN7cutlass13device_kernelIN5flash11enable_sm90INS1_16FlashAttnFwdSm90INS1_25CollectiveMainloopFwdSm90ILi2EN4cute5tupleIJNS5_1CILi1EEES8_S8_EEENS6_IJNS7_ILi192EEENS7_ILi128EEENS7_ILi64EEEEEELi64ENS_10bfloat16_tEfNS_4arch4Sm90ELb1ELb0ELb1ELb1ELb0ELb0ELb0ELb1ELb1ELb0ELb0ELb0EEENS1_21CollectiveEpilogueFwdINS6_IJSA_SC_SB_EEES9_SE_SG_Li384ELb1ELb0ELb0ELb0EEENS1_36VarlenDynamicPersistentTileSchedulerILi192ELi128ELi384ELi32ELb0ELb0ELb1ELb1ELb1ELb1EEEEEEEEEvNT_6ParamsE,"aw",@nobits
	.sectionflags	@""
	.align	16
	.zero		1024


//--------------------- .nv.shared._ZN7cutlass13device_kernelIN5flash11enable_sm90INS1_16FlashAttnFwdSm90INS1_25CollectiveMainloopFwdSm90ILi2EN4cute5tupleIJNS5_1CILi1EEES8_S8_EEENS6_IJNS7_ILi192EEENS7_ILi128EEENS7_ILi64EEEEEELi64ENS_10bfloat16_tEfNS_4arch4Sm90ELb1ELb0ELb1ELb1ELb0ELb1ELb0ELb1ELb1ELb0ELb0ELb0EEENS1_21CollectiveEpilogueFwdINS6_IJSA_SC_SB_EEES9_SE_SG_Li384ELb1ELb0ELb0ELb0EEENS1_36VarlenDynamicPersistentTileSchedulerILi192ELi128ELi384ELi32ELb0ELb0ELb1ELb1ELb1ELb1EEEEEEEEEvNT_6ParamsE --------------------------
	.section	.nv.shared._ZN7cutlass13device_kernelIN5flash11enable_sm90INS1_16FlashAttnFwdSm90INS1_25CollectiveMainloopFwdSm90ILi2EN4cute5tupleIJNS5_1CILi1EEES8_S8_EEENS6_IJNS7_ILi192EEENS7_ILi128EEENS7_ILi64EEEEEELi64ENS_10bfloat16_tEfNS_4arch4Sm90ELb1ELb0ELb1ELb1ELb0ELb1ELb0ELb1ELb1ELb0ELb0ELb0EEENS1_21CollectiveEpilogueFwdINS6_IJSA_SC_SB_EEES9_SE_SG_Li384ELb1ELb0ELb0ELb0EEENS1_36VarlenDynamicPersistentTileSchedulerILi192ELi128ELi384ELi32ELb0ELb0ELb1ELb1ELb1ELb1EEEEEEEEEvNT_6ParamsE,"aw",@nobits
	.sectionflags	@""
	.align	16
	.zero		1024


//--------------------- .nv.constant0._ZN7cutlass13device_kernelIN5flash11enable_sm90INS1_16FlashAttnFwdSm90INS1_25CollectiveMainloopFwdSm90ILi2EN4cute5tupleIJNS5_1CILi1EEES8_S8_EEENS6_IJNS7_ILi192EEESA_NS7_ILi64EEEEEELi64ENS_10bfloat16_tEfNS_4arch4Sm90ELb0ELb0ELb1ELb0ELb0ELb0ELb0ELb0ELb1ELb0ELb0ELb0EEENS1_21CollectiveEpilogueFwdINS6_IJSA_SB_SA_EEES9_SD_SF_Li384ELb0ELb0ELb0ELb0EEENS1_29StaticPersistentTileSchedulerILb0EEEEEEEEEvNT_6ParamsE --------------------------
	.section	.nv.constant0._ZN7cutlass13device_kernelIN5flash11enable_sm90INS1_16FlashAttnFwdSm90INS1_25CollectiveMainloopFwdSm90ILi2EN4cute5tupleIJNS5_1CILi1EEES8_S8_EEENS6_IJNS7_ILi192EEESA_NS7_ILi64EEEEEELi64ENS_10bfloat16_tEfNS_4arch4Sm90ELb0ELb0ELb1ELb0ELb0ELb0ELb0ELb0ELb1ELb0ELb0ELb0EEENS1_21CollectiveEpilogueFwdINS6_IJSA_SB_SA_EEES9_SD_SF_Li384ELb0ELb0ELb0ELb0EEENS1_29StaticPersistentTileSchedulerILb0EEEEEEEEEvNT_6ParamsE,"a",@progbits
	.sectionflags	@""
	.align	4
.nv.constant0._ZN7cutlass13device_kernelIN5flash11enable_sm90INS1_16FlashAttnFwdSm90INS1_25CollectiveMainloopFwdSm90ILi2EN4cute5tupleIJNS5_1CILi1EEES8_S8_EEENS6_IJNS7_ILi192EEESA_NS7_ILi64EEEEEELi64ENS_10bfloat16_tEfNS_4arch4Sm90ELb0ELb0ELb1ELb0ELb0ELb0ELb0ELb0ELb1ELb0ELb0ELb0EEENS1_21CollectiveEpilogueFwdINS6_IJSA_SB_SA_EEES9_SD_SF_Li384ELb0ELb0ELb0ELb0EEENS1_29StaticPersistentTileSchedulerILb0EEEEEEEEEvNT_6ParamsE:
	.zero		3584


//--------------------- .nv.constant0._ZN7cutlass13device_kernelIN5flash11enable_sm90INS1_16FlashAttnFwdSm90INS1_25CollectiveMainloopFwdSm90ILi2EN4cute5tupleIJNS5_1CILi1EEES8_S8_EEENS6_IJNS7_ILi192EEESA_NS7_ILi64EEEEEELi64ENS_10bfloat16_tEfNS_4arch4Sm90ELb0ELb0ELb1ELb1ELb0ELb0ELb0ELb0ELb1ELb0ELb0ELb0EEENS1_21CollectiveEpilogueFwdINS6_IJSA_SB_SA_EEES9_SD_SF_Li384ELb1ELb0ELb0ELb0EEENS1_36VarlenDynamicPersistentTileSchedulerILi192ELi192ELi384ELi32ELb0ELb0ELb1ELb0ELb1ELb1EEEEEEEEEvNT_6ParamsE --------------------------
	.section	.nv.constant0._ZN7cutlass13device_kernelIN5flash11enable_sm90INS1_16FlashAttnFwdSm90INS1_25CollectiveMainloopFwdSm90ILi2EN4cute5tupleIJNS5_1CILi1EEES8_S8_EEENS6_IJNS7_ILi192EEESA_NS7_ILi64EEEEEELi64ENS_10bfloat16_tEfNS_4arch4Sm90ELb0ELb0ELb1ELb1ELb0ELb0ELb0ELb0ELb1ELb0ELb0ELb0EEENS1_21CollectiveEpilogueFwdINS6_IJSA_SB_SA_EEES9_SD_SF_Li384ELb1ELb0ELb0ELb0EEENS1_36VarlenDynamicPersistentTileSchedulerILi192ELi192ELi384ELi32ELb0ELb0ELb1ELb0ELb1ELb1EEEEEEEEEvNT_6ParamsE,"a",@progbits
	.sectionflags	@""
	.align	4
.nv.constant0._ZN7cutlass13device_kernelIN5flash11enable_sm90INS1_16FlashAttnFwdSm90INS1_25CollectiveMainloopFwdSm90ILi2EN4cute5tupleIJNS5_1CILi1EEES8_S8_EEENS6_IJNS7_ILi192EEESA_NS7_ILi64EEEEEELi64ENS_10bfloat16_tEfNS_4arch4Sm90ELb0ELb0ELb1ELb1ELb0ELb0ELb0ELb0ELb1ELb0ELb0ELb0EEENS1_21CollectiveEpilogueFwdINS6_IJSA_SB_SA_EEES9_SD_SF_Li384ELb1ELb0ELb0ELb0EEENS1_36VarlenDynamicPersistentTileSchedulerILi192ELi192ELi384ELi32ELb0ELb0ELb1ELb0ELb1ELb1EEEEEEEEEvNT_6ParamsE:
	.zero		3200


//--------------------- .nv.constant0._ZN7cutlass13device_kernelIN5flash11enable_sm90INS1_16FlashAttnFwdSm90INS1_25CollectiveMainloopFwdSm90ILi2EN4cute5tupleIJNS5_1CILi1EEES8_S8_EEENS6_IJNS7_ILi192EEESA_NS7_ILi64EEEEEELi64ENS_10bfloat16_tEfNS_4arch4Sm90ELb0ELb0ELb1ELb1ELb0ELb1ELb0ELb0ELb1ELb0ELb0ELb0EEENS1_21CollectiveEpilogueFwdINS6_IJSA_SB_SA_EEES9_SD_SF_Li384ELb1ELb0ELb0ELb0EEENS1_36VarlenDynamicPersistentTileSchedulerILi192ELi192ELi384ELi32ELb0ELb0ELb1ELb0ELb1ELb1EEEEEEEEEvNT_6ParamsE --------------------------
	.section	.nv.constant0._ZN7cutlass13device_kernelIN5flash11enable_sm90INS1_16FlashAttnFwdSm90INS1_25CollectiveMainloopFwdSm90ILi2EN4cute5tupleIJNS5_1CILi1EEES8_S8_EEENS6_IJNS7_ILi192EEESA_NS7_ILi64EEEEEELi64ENS_10bfloat16_tEfNS_4arch4Sm90ELb0ELb0ELb1ELb1ELb0ELb1ELb0ELb0ELb1ELb0ELb0ELb0EEENS1_21CollectiveEpilogueFwdINS6_IJSA_SB_SA_EEES9_SD_SF_Li384ELb1ELb0ELb0ELb0EEENS1_36VarlenDynamicPersistentTileSchedulerILi192ELi192ELi384ELi32ELb0ELb0ELb1ELb0ELb1ELb1EEEEEEEEEvNT_6ParamsE,"a",@progbits
	.sectionflags	@""
	.align	4
.nv.constant0._ZN7cutlass13device_kernelIN5flash11enable_sm90INS1_16FlashAttnFwdSm90INS1_25CollectiveMainloopFwdSm90ILi2EN4cute5tupleIJNS5_1CILi1EEES8_S8_EEENS6_IJNS7_ILi192EEESA_NS7_ILi64EEEEEELi64ENS_10bfloat16_tEfNS_4arch4Sm90ELb0ELb0ELb1ELb1ELb0ELb1ELb0ELb0ELb1ELb0ELb0ELb0EEENS1_21CollectiveEpilogueFwdINS6_IJSA_SB_SA_EEES9_SD_SF_Li384ELb1ELb0ELb0ELb0EEENS1_36VarlenDynamicPersistentTileSchedulerILi192ELi192ELi384ELi32ELb0ELb0ELb1ELb0ELb1ELb1EEEEEEEEEvNT_6ParamsE:
	.zero		3200


//--------------------- .nv.constant0._ZN7cutlass13device_kernelIN5flash11enable_sm90INS1_16FlashAttnFwdSm90INS1_25CollectiveMainloopFwdSm90ILi2EN4cute5tupleIJNS5_1CILi1EEES8_S8_EEENS6_IJNS7_ILi192EEENS7_ILi128EEENS7_ILi64EEEEEELi64ENS_10bfloat16_tEfNS_4arch4Sm90ELb0ELb1ELb1ELb0ELb0ELb0ELb0ELb1ELb1ELb0ELb0ELb0EEENS1_21CollectiveEpilogueFwdINS6_IJSA_SC_SB_EEES9_SE_SG_Li384ELb0ELb0ELb0ELb0EEENS1_30DynamicPersistentTileSchedulerILi384ELi32ELb0ELb0ELb1EEEEEEEEEvNT_6ParamsE --------------------------
	.section	.nv.constant0._ZN7cutlass13device_kernelIN5flash11enable_sm90INS1_16FlashAttnFwdSm90INS1_25CollectiveMainloopFwdSm90ILi2EN4cute5tupleIJNS5_1CILi1EEES8_S8_EEENS6_IJNS7_ILi192EEENS7_ILi128EEENS7_ILi64EEEEEELi64ENS_10bfloat16_tEfNS_4arch4Sm90ELb0ELb1ELb1ELb0ELb0ELb0ELb0ELb1ELb1ELb0ELb0ELb0EEENS1_21CollectiveEpilogueFwdINS6_IJSA_SC_SB_EEES9_SE_SG_Li384ELb0ELb0ELb0ELb0EEENS1_30DynamicPersistentTileSchedulerILi384ELi32ELb0ELb0ELb1EEEEEEEEEvNT_6ParamsE,"a",@progbits
	.sectionflags	@""
	.align	4
.nv.constant0._ZN7cutlass13device_kernelIN5flash11enable_sm90INS1_16FlashAttnFwdSm90INS1_25CollectiveMainloopFwdSm90ILi2EN4cute5tupleIJNS5_1CILi1EEES8_S8_EEENS6_IJNS7_ILi192EEENS7_ILi128EEENS7_ILi64EEEEEELi64ENS_10bfloat16_tEfNS_4arch4Sm90ELb0ELb1ELb1ELb0ELb0ELb0ELb0ELb1ELb1ELb0ELb0ELb0EEENS1_21CollectiveEpilogueFwdINS6_IJSA_SC_SB_EEES9_SE_SG_Li384ELb0ELb0ELb0ELb0EEENS1_30DynamicPersistentTileSchedulerILi384ELi32ELb0ELb0ELb1EEEEEEEEEvNT_6ParamsE:
	.zero		3584


//--------------------- .nv.constant0._ZN7cutlass13device_kernelIN5flash11enable_sm90INS1_16FlashAttnFwdSm90INS1_25CollectiveMainloopFwdSm90ILi2EN4cute5tupleIJNS5_1CILi1EEES8_S8_EEENS6_IJNS7_ILi192EEENS7_ILi128EEENS7_ILi64EEEEEELi64ENS_10bfloat16_tEfNS_4arch4Sm90ELb0ELb1ELb1ELb1ELb0ELb0ELb0ELb1ELb1ELb0ELb0ELb0EEENS1_21CollectiveEpilogueFwdINS6_IJSA_SC_SB_EEES9_SE_SG_Li384ELb1ELb0ELb0ELb0EEENS1_36VarlenDynamicPersistentTileSchedulerILi192ELi128ELi384ELi32ELb0ELb0ELb1ELb1ELb0ELb1EEEEEEEEEvNT_6ParamsE --------------------------
	.section	.nv.constant0._ZN7cutlass13device_kernelIN5flash11enable_sm90INS1_16FlashAttnFwdSm90INS1_25CollectiveMainloopFwdSm90ILi2EN4cute5tupleIJNS5_1CILi1EEES8_S8_EEENS6_IJNS7_ILi192EEENS7_ILi128EEENS7_ILi64EEEEEELi64ENS_10bfloat16_tEfNS_4arch4Sm90ELb0ELb1ELb1ELb1ELb0ELb0ELb0ELb1ELb1ELb0ELb0ELb0EEENS1_21CollectiveEpilogueFwdINS6_IJSA_SC_SB_EEES9_SE_SG_Li384ELb1ELb0ELb0ELb0EEENS1_36VarlenDynamicPersistentTileSchedulerILi192ELi128ELi384ELi32ELb0ELb0ELb1ELb1ELb0ELb1EEEEEEEEEvNT_6ParamsE,"a",@progbits
	.sectionflags	@""
	.align	4
.nv.constant0._ZN7cutlass13device_kernelIN5flash11enable_sm90INS1_16FlashAttnFwdSm90INS1_25CollectiveMainloopFwdSm90ILi2EN4cute5tupleIJNS5_1CILi1EEES8_S8_EEENS6_IJNS7_ILi192EEENS7_ILi128EEENS7_ILi64EEEEEELi64ENS_10bfloat16_tEfNS_4arch4Sm90ELb0ELb1ELb1ELb1ELb0ELb0ELb0ELb1ELb1ELb0ELb0ELb0EEENS1_21CollectiveEpilogueFwdINS6_IJSA_SC_SB_EEES9_SE_SG_Li384ELb1ELb0ELb0ELb0EEENS1_36VarlenDynamicPersistentTileSchedulerILi192ELi128ELi384ELi32ELb0ELb0ELb1ELb1ELb0ELb1EEEEEEEEEvNT_6ParamsE:
	.zero		3200


//--------------------- .nv.constant0._ZN7cutlass13device_kernelIN5flash11enable_sm90INS1_16FlashAttnFwdSm90INS1_25CollectiveMainloopFwdSm90ILi2EN4cute5tupleIJNS5_1CILi1EEES8_S8_EEENS6_IJNS7_ILi192EEENS7_ILi128EEENS7_ILi64EEEEEELi64ENS_10bfloat16_tEfNS_4arch4Sm90ELb0ELb1ELb1ELb1ELb0ELb1ELb0ELb1ELb1ELb0ELb0ELb0EEENS1_21CollectiveEpilogueFwdINS6_IJSA_SC_SB_EEES9_SE_SG_Li384ELb1ELb0ELb0ELb0EEENS1_36VarlenDynamicPersistentTileSchedulerILi192ELi128ELi384ELi32ELb0ELb0ELb1ELb1ELb0ELb1EEEEEEEEEvNT_6ParamsE --------------------------
	.section	.nv.constant0._ZN7cutlass13device_kernelIN5flash11enable_sm90INS1_16FlashAttnFwdSm90INS1_25CollectiveMainloopFwdSm90ILi2EN4cute5tupleIJNS5_1CILi1EEES8_S8_EEENS6_IJNS7_ILi192EEENS7_ILi128EEENS7_ILi64EEEEEELi64ENS_10bfloat16_tEfNS_4arch4Sm90ELb0ELb1ELb1ELb1ELb0ELb1ELb0ELb1ELb1ELb0ELb0ELb0EEENS1_21CollectiveEpilogueFwdINS6_IJSA_SC_SB_EEES9_SE_SG_Li384ELb1ELb0ELb0ELb0EEENS1_36VarlenDynamicPersistentTileSchedulerILi192ELi128ELi384ELi32ELb0ELb0ELb1ELb1ELb0ELb1EEEEEEEEEvNT_6ParamsE,"a",@progbits
	.sectionflags	@""
	.align	4
.nv.constant0._ZN7cutlass13device_kernelIN5flash11enable_sm90INS1_16FlashAttnFwdSm90INS1_25CollectiveMainloopFwdSm90ILi2EN4cute5tupleIJNS5_1CILi1EEES8_S8_EEENS6_IJNS7_ILi192EEENS7_ILi128EEENS7_ILi64EEEEEELi64ENS_10bfloat16_tEfNS_4arch4Sm90ELb0ELb1ELb1ELb1ELb0ELb1ELb0ELb1ELb1ELb0ELb0ELb0EEENS1_21CollectiveEpilogueFwdINS6_IJSA_SC_SB_EEES9_SE_SG_Li384ELb1ELb0ELb0ELb0EEENS1_36VarlenDynamicPersistentTileSchedulerILi192ELi128ELi384ELi32ELb0ELb0ELb1ELb1ELb0ELb1EEEEEEEEEvNT_6ParamsE:
	.zero		3200


//--------------------- .nv.constant0._ZN7cutlass13device_kernelIN5flash11enable_sm90INS1_16FlashAttnFwdSm90INS1_25CollectiveMainloopFwdSm90ILi2EN4cute5tupleIJNS5_1CILi1EEES8_S8_EEENS6_IJNS7_ILi192EEENS7_ILi128EEENS7_ILi64EEEEEELi64ENS_10bfloat16_tEfNS_4arch4Sm90ELb1ELb0ELb1ELb0ELb0ELb0ELb0ELb1ELb1ELb0ELb0ELb0EEENS1_21CollectiveEpilogueFwdINS6_IJSA_SC_SB_EEES9_SE_SG_Li384ELb0ELb0ELb0ELb0EEENS1_30DynamicPersistentTileSchedulerILi384ELi32ELb0ELb0ELb1EEEEEEEEEvNT_6ParamsE --------------------------
	.section	.nv.constant0._ZN7cutlass13device_kernelIN5flash11enable_sm90INS1_16FlashAttnFwdSm90INS1_25CollectiveMainloopFwdSm90ILi2EN4cute5tupleIJNS5_1CILi1EEES8_S8_EEENS6_IJNS7_ILi192EEENS7_ILi128EEENS7_ILi64EEEEEELi64ENS_10bfloat16_tEfNS_4arch4Sm90ELb1ELb0ELb1ELb0ELb0ELb0ELb0ELb1ELb1ELb0ELb0ELb0EEENS1_21CollectiveEpilogueFwdINS6_IJSA_SC_SB_EEES9_SE_SG_Li384ELb0ELb0ELb0ELb0EEENS1_30DynamicPersistentTileSchedulerILi384ELi32ELb0ELb0ELb1EEEEEEEEEvNT_6ParamsE,"a",@progbits
	.sectionflags	@""
	.align	4
.nv.constant0._ZN7cutlass13device_kernelIN5flash11enable_sm90INS1_16FlashAttnFwdSm90INS1_25CollectiveMainloopFwdSm90ILi2EN4cute5tupleIJNS5_1CILi1EEES8_S8_EEENS6_IJNS7_ILi192EEENS7_ILi128EEENS7_ILi64EEEEEELi64ENS_10bfloat16_tEfNS_4arch4Sm90ELb1ELb0ELb1ELb0ELb0ELb0ELb0ELb1ELb1ELb0ELb0ELb0EEENS1_21CollectiveEpilogueFwdINS6_IJSA_SC_SB_EEES9_SE_SG_Li384ELb0ELb0ELb0ELb0EEENS1_30DynamicPersistentTileSchedulerILi384ELi32ELb0ELb0ELb1EEEEEEEEEvNT_6ParamsE:
	.zero		3584


//--------------------- .nv.constant0._ZN7cutlass13device_kernelIN5flash11enable_sm90INS1_16FlashAttnFwdSm90INS1_25CollectiveMainloopFwdSm90ILi2EN4cute5tupleIJNS5_1CILi1EEES8_S8_EEENS6_IJNS7_ILi192EEENS7_ILi128EEENS7_ILi64EEEEEELi64ENS_10bfloat16_tEfNS_4arch4Sm90ELb1ELb0ELb1ELb1ELb0ELb0ELb0ELb1ELb1ELb0ELb0ELb0EEENS1_21CollectiveEpilogueFwdINS6_IJSA_SC_SB_EEES9_SE_SG_Li384ELb1ELb0ELb0ELb0EEENS1_36VarlenDynamicPersistentTileSchedulerILi192ELi128ELi384ELi32ELb0ELb0ELb1ELb1ELb1ELb1EEEEEEEEEvNT_6ParamsE --------------------------
	.section	.nv.constant0._ZN7cutlass13device_kernelIN5flash11enable_sm90INS1_16FlashAttnFwdSm90INS1_25CollectiveMainloopFwdSm90ILi2EN4cute5tupleIJNS5_1CILi1EEES8_S8_EEENS6_IJNS7_ILi192EEENS7_ILi128EEENS7_ILi64EEEEEELi64ENS_10bfloat16_tEfNS_4arch4Sm90ELb1ELb0ELb1ELb1ELb0ELb0ELb0ELb1ELb1ELb0ELb0ELb0EEENS1_21CollectiveEpilogueFwdINS6_IJSA_SC_SB_EEES9_SE_SG_Li384ELb1ELb0ELb0ELb0EEENS1_36VarlenDynamicPersistentTileSchedulerILi192ELi128ELi384ELi32ELb0ELb0ELb1ELb1ELb1ELb1EEEEEEEEEvNT_6ParamsE,"a",@progbits
	.sectionflags	@""
	.align	4
.nv.constant0._ZN7cutlass13device_kernelIN5flash11enable_sm90INS1_16FlashAttnFwdSm90INS1_25CollectiveMainloopFwdSm90ILi2EN4cute5tupleIJNS5_1CILi1EEES8_S8_EEENS6_IJNS7_ILi192EEENS7_ILi128EEENS7_ILi64EEEEEELi64ENS_10bfloat16_tEfNS_4arch4Sm90ELb1ELb0ELb1ELb1ELb0ELb0ELb0ELb1ELb1ELb0ELb0ELb0EEENS1_21CollectiveEpilogueFwdINS6_IJSA_SC_SB_EEES9_SE_SG_Li384ELb1ELb0ELb0ELb0EEENS1_36VarlenDynamicPersistentTileSchedulerILi192ELi128ELi384ELi32ELb0ELb0ELb1ELb1ELb1ELb1EEEEEEEEEvNT_6ParamsE:
	.zero		3200


//--------------------- .nv.constant0._ZN7cutlass13device_kernelIN5flash11enable_sm90INS1_16FlashAttnFwdSm90INS1_25CollectiveMainloopFwdSm90ILi2EN4cute5tupleIJNS5_1CILi1EEES8_S8_EEENS6_IJNS7_ILi192EEENS7_ILi128EEENS7_ILi64EEEEEELi64ENS_10bfloat16_tEfNS_4arch4Sm90ELb1ELb0ELb1ELb1ELb0ELb1ELb0ELb1ELb1ELb0ELb0ELb0EEENS1_21CollectiveEpilogueFwdINS6_IJSA_SC_SB_EEES9_SE_SG_Li384ELb1ELb0ELb0ELb0EEENS1_36VarlenDynamicPersistentTileSchedulerILi192ELi128ELi384ELi32ELb0ELb0ELb1ELb1ELb1ELb1EEEEEEEEEvNT_6ParamsE --------------------------
	.section	.nv.constant0._ZN7cutlass13device_kernelIN5flash11enable_sm90INS1_16FlashAttnFwdSm90INS1_25CollectiveMainloopFwdSm90ILi2EN4cute5tupleIJNS5_1CILi1EEES8_S8_EEENS6_IJNS7_ILi192EEENS7_ILi128EEENS7_ILi64EEEEEELi64ENS_10bfloat16_tEfNS_4arch4Sm90ELb1ELb0ELb1ELb1ELb0ELb1ELb0ELb1ELb1ELb0ELb0ELb0EEENS1_21CollectiveEpilogueFwdINS6_IJSA_SC_SB_EEES9_SE_SG_Li384ELb1ELb0ELb0ELb0EEENS1_36VarlenDynamicPersistentTileSchedulerILi192ELi128ELi384ELi32ELb0ELb0ELb1ELb1ELb1ELb1EEEEEEEEEvNT_6ParamsE,"a",@progbits
	.sectionflags	@""
	.align	4
.nv.constant0._ZN7cutlass13device_kernelIN5flash11enable_sm90INS1_16FlashAttnFwdSm90INS1_25CollectiveMainloopFwdSm90ILi2EN4cute5tupleIJNS5_1CILi1EEES8_S8_EEENS6_IJNS7_ILi192EEENS7_ILi128EEENS7_ILi64EEEEEELi64ENS_10bfloat16_tEfNS_4arch4Sm90ELb1ELb0ELb1ELb1ELb0ELb1ELb0ELb1ELb1ELb0ELb0ELb0EEENS1_21CollectiveEpilogueFwdINS6_IJSA_SC_SB_EEES9_SE_SG_Li384ELb1ELb0ELb0ELb0EEENS1_36VarlenDynamicPersistentTileSchedulerILi192ELi128ELi384ELi32ELb0ELb0ELb1ELb1ELb1ELb1EEEEEEEEEvNT_6ParamsE:
	.zero		3200


//--------------------- SYMBOLS --------------------------

	.type		.nv.reservedSmem.offset0,@object
	.size		.nv.reservedSmem.offset0,0x4
	.type		__assertfail,@function
